// Copyright (c) 2024, Jay Shah, Ganesh Bikshandi, Ying Zhang, Vijay Thakkar, Pradeep Ramani, Tri Dao.
// Splitting the different template instantiations to different files to speed up compilation.
// This file is auto-generated. See "generate_kernels.py"

#include "flash_fwd_launch_template.h"

#ifndef FLASHATTENTION_DISABLE_HDIM192
template void run_mha_fwd_<90, cutlass::bfloat16_t, 192, 128, true, true, true, true>(Flash_fwd_params &params, cudaStream_t stream);
#endif


// ===== COMPILED SASS (sm_90a) =====

	.target	sm_90a

	.elftype	@"ET_EXEC"


//--------------------- .note.nv.tkinfo           --------------------------
	.section	.note.nv.tkinfo,"",@"SHT_NOTE"
	.sectionflags	@"SHF_NOTE_NV_TKINFO"
	.tkinfo
        /*0018*/ 	.word	0x00000002
        /*0030*/ 	.string	""
        /*0030*/ 	.string	"ptxas"
        /*0030*/ 	.string	"Cuda compilation tools, release 13.0, V13.0.88"
        /*0030*/ 	.string	"Build cuda_13.0.r13.0/compiler.36424714_0"
        /*0030*/ 	.string	"-arch sm_90a -m 64 "



//--------------------- .note.nv.cuinfo           --------------------------
	.section	.note.nv.cuinfo,"",@"SHT_NOTE"
	.sectionflags	@"SHF_NOTE_NV_CUINFO"
        /*0018*/ 	.short	0x0002
        /*001a*/ 	.short	0x005a
        /*001c*/ 	.short	0x0082
	.zero		2


//--------------------- .nv.info                  --------------------------
	.section	.nv.info,"",@"SHT_CUDA_INFO"
	.align	4


	//----- nvinfo : EIATTR_REGCOUNT
	.align		4
        /*0000*/ 	.byte	0x04, 0x2f
        /*0002*/ 	.short	(.L_20 - .L_19)
	.align		4
.L_19:
        /*0004*/ 	.word	index@(_ZN7cutlass13device_kernelIN5flash11enable_sm90INS1_16FlashAttnFwdSm90INS1_25CollectiveMainloopFwdSm90ILi2EN4cute5tupleIJNS5_1CILi1EEES8_S8_EEENS6_IJNS7_ILi128EEENS7_ILi96EEENS7_ILi192EEEEEELi128ENS_10bfloat16_tEfNS_4arch4Sm90ELb1ELb0ELb1ELb1ELb1ELb1ELb0ELb1ELb1ELb1ELb1ELb0EEENS1_21CollectiveEpilogueFwdINS6_IJSA_SA_SB_EEES9_SE_SG_Li256ELb1ELb1ELb1ELb0EEENS1_36VarlenDynamicPersistentTileSchedulerILi128ELi96ELi256ELi128ELb1ELb1ELb1ELb1ELb1ELb1EEEEEEEEEvNT_6ParamsE)
        /*0008*/ 	.word	0x000000a8


	//----- nvinfo : EIATTR_FRAME_SIZE
	.align		4
.L_20:
        /*000c*/ 	.byte	0x04, 0x11
        /*000e*/ 	.short	(.L_22 - .L_21)
	.align		4
.L_21:
        /*0010*/ 	.word	index@(_ZN7cutlass13device_kernelIN5flash11enable_sm90INS1_16FlashAttnFwdSm90INS1_25CollectiveMainloopFwdSm90ILi2EN4cute5tupleIJNS5_1CILi1EEES8_S8_EEENS6_IJNS7_ILi128EEENS7_ILi96EEENS7_ILi192EEEEEELi128ENS_10bfloat16_tEfNS_4arch4Sm90ELb1ELb0ELb1ELb1ELb1ELb1ELb0ELb1ELb1ELb1ELb1ELb0EEENS1_21CollectiveEpilogueFwdINS6_IJSA_SA_SB_EEES9_SE_SG_Li256ELb1ELb1ELb1ELb0EEENS1_36VarlenDynamicPersistentTileSchedulerILi128ELi96ELi256ELi128ELb1ELb1ELb1ELb1ELb1ELb1EEEEEEEEEvNT_6ParamsE)
        /*0014*/ 	.word	0x00000068


	//----- nvinfo : EIATTR_REGCOUNT
	.align		4
.L_22:
        /*0018*/ 	.byte	0x04, 0x2f
        /*001a*/ 	.short	(.L_24 - .L_23)
	.align		4
.L_23:
        /*001c*/ 	.word	index@(_ZN7cutlass13device_kernelIN5flash11enable_sm90INS1_16FlashAttnFwdSm90INS1_25CollectiveMainloopFwdSm90ILi2EN4cute5tupleIJNS5_1CILi1EEES8_S8_EEENS6_IJNS7_ILi128EEENS7_ILi96EEENS7_ILi192EEEEEELi128ENS_10bfloat16_tEfNS_4arch4Sm90ELb1ELb0ELb1ELb1ELb1ELb0ELb0ELb1ELb1ELb1ELb1ELb0EEENS1_21CollectiveEpilogueFwdINS6_IJSA_SA_SB_EEES9_SE_SG_Li256ELb1ELb1ELb1ELb0EEENS1_36VarlenDynamicPersistentTileSchedulerILi128ELi96ELi256ELi128ELb1ELb1ELb1ELb1ELb1ELb1EEEEEEEEEvNT_6ParamsE)
        /*0020*/ 	.word	0x000000a8


	//----- nvinfo : EIATTR_FRAME_SIZE
	.align		4
.L_24:
        /*0024*/ 	.byte	0x04, 0x11
        /*0026*/ 	.short	(.L_26 - .L_25)
	.align		4
.L_25:
        /*0028*/ 	.word	index@(_ZN7cutlass13device_kernelIN5flash11enable_sm90INS1_16FlashAttnFwdSm90INS1_25CollectiveMainloopFwdSm90ILi2EN4cute5tupleIJNS5_1CILi1EEES8_S8_EEENS6_IJNS7_ILi128EEENS7_ILi96EEENS7_ILi192EEEEEELi128ENS_10bfloat16_tEfNS_4arch4Sm90ELb1ELb0ELb1ELb1ELb1ELb0ELb0ELb1ELb1ELb1ELb1ELb0EEENS1_21CollectiveEpilogueFwdINS6_IJSA_SA_SB_EEES9_SE_SG_Li256ELb1ELb1ELb1ELb0EEENS1_36VarlenDynamicPersistentTileSchedulerILi128ELi96ELi256ELi128ELb1ELb1ELb1ELb1ELb1ELb1EEEEEEEEEvNT_6ParamsE)
        /*002c*/ 	.word	0x00000020


	//----- nvinfo : EIATTR_REGCOUNT
	.align		4
.L_26:
        /*0030*/ 	.byte	0x04, 0x2f
        /*0032*/ 	.short	(.L_28 - .L_27)
	.align		4
.L_27:
        /*0034*/ 	.word	index@(_ZN7cutlass13device_kernelIN5flash11enable_sm90INS1_16FlashAttnFwdSm90INS1_25CollectiveMainloopFwdSm90ILi2EN4cute5tupleIJNS5_1CILi1EEES8_S8_EEENS6_IJNS7_ILi128EEENS7_ILi96EEENS7_ILi192EEEEEELi128ENS_10bfloat16_tEfNS_4arch4Sm90ELb1ELb0ELb1ELb0ELb1ELb0ELb0ELb1ELb1ELb1ELb1ELb0EEENS1_21CollectiveEpilogueFwdINS6_IJSA_SA_SB_EEES9_SE_SG_Li256ELb0ELb1ELb1ELb0EEENS1_19SingleTileSchedulerILb0ELb1ELb1ELi128EEEEEEEEEvNT_6ParamsE)
        /*0038*/ 	.word	0x000000a8


	//----- nvinfo : EIATTR_FRAME_SIZE
	.align		4
.L_28:
        /*003c*/ 	.byte	0x04, 0x11
        /*003e*/ 	.short	(.L_30 - .L_29)
	.align		4
.L_29:
        /*0040*/ 	.word	index@(_ZN7cutlass13device_kernelIN5flash11enable_sm90INS1_16FlashAttnFwdSm90INS1_25CollectiveMainloopFwdSm90ILi2EN4cute5tupleIJNS5_1CILi1EEES8_S8_EEENS6_IJNS7_ILi128EEENS7_ILi96EEENS7_ILi192EEEEEELi128ENS_10bfloat16_tEfNS_4arch4Sm90ELb1ELb0ELb1ELb0ELb1ELb0ELb0ELb1ELb1ELb1ELb1ELb0EEENS1_21CollectiveEpilogueFwdINS6_IJSA_SA_SB_EEES9_SE_SG_Li256ELb0ELb1ELb1ELb0EEENS1_19SingleTileSchedulerILb0ELb1ELb1ELi128EEEEEEEEEvNT_6ParamsE)
        /*0044*/ 	.word	0x00000000


	//----- nvinfo : EIATTR_REGCOUNT
	.align		4
.L_30:
        /*0048*/ 	.byte	0x04, 0x2f
        /*004a*/ 	.short	(.L_32 - .L_31)
	.align		4
.L_31:
        /*004c*/ 	.word	index@(_ZN7cutlass13device_kernelIN5flash11enable_sm90INS1_16FlashAttnFwdSm90INS1_25CollectiveMainloopFwdSm90ILi2EN4cute5tupleIJNS5_1CILi1EEES8_S8_EEENS6_IJNS7_ILi128EEENS7_ILi96EEENS7_ILi192EEEEEELi128ENS_10bfloat16_tEfNS_4arch4Sm90ELb0ELb1ELb1ELb1ELb1ELb1ELb0ELb1ELb1ELb1ELb1ELb0EEENS1_21CollectiveEpilogueFwdINS6_IJSA_SA_SB_EEES9_SE_SG_Li256ELb1ELb1ELb1ELb0EEENS1_36VarlenDynamicPersistentTileSchedulerILi128ELi96ELi256ELi128ELb1ELb1ELb1ELb1ELb0ELb1EEEEEEEEEvNT_6ParamsE)
        /*0050*/ 	.word	0x000000a8


	//----- nvinfo : EIATTR_FRAME_SIZE
	.align		4
.L_32:
        /*0054*/ 	.byte	0x04, 0x11
        /*0056*/ 	.short	(.L_34 - .L_33)
	.align		4
.L_33:
        /*0058*/ 	.word	index@(_ZN7cutlass13device_kernelIN5flash11enable_sm90INS1_16FlashAttnFwdSm90INS1_25CollectiveMainloopFwdSm90ILi2EN4cute5tupleIJNS5_1CILi1EEES8_S8_EEENS6_IJNS7_ILi128EEENS7_ILi96EEENS7_ILi192EEEEEELi128ENS_10bfloat16_tEfNS_4arch4Sm90ELb0ELb1ELb1ELb1ELb1ELb1ELb0ELb1ELb1ELb1ELb1ELb0EEENS1_21CollectiveEpilogueFwdINS6_IJSA_SA_SB_EEES9_SE_SG_Li256ELb1ELb1ELb1ELb0EEENS1_36VarlenDynamicPersistentTileSchedulerILi128ELi96ELi256ELi128ELb1ELb1ELb1ELb1ELb0ELb1EEEEEEEEEvNT_6ParamsE)
        /*005c*/ 	.word	0x00000060


	//----- nvinfo : EIATTR_REGCOUNT
	.align		4
.L_34:
        /*0060*/ 	.byte	0x04, 0x2f
        /*0062*/ 	.short	(.L_36 - .L_35)
	.align		4
.L_35:
        /*0064*/ 	.word	index@(_ZN7cutlass13device_kernelIN5flash11enable_sm90INS1_16FlashAttnFwdSm90INS1_25CollectiveMainloopFwdSm90ILi2EN4cute5tupleIJNS5_1CILi1EEES8_S8_EEENS6_IJNS7_ILi128EEENS7_ILi96EEENS7_ILi192EEEEEELi128ENS_10bfloat16_tEfNS_4arch4Sm90ELb0ELb1ELb1ELb1ELb1ELb0ELb0ELb1ELb1ELb1ELb1ELb0EEENS1_21CollectiveEpilogueFwdINS6_IJSA_SA_SB_EEES9_SE_SG_Li256ELb1ELb1ELb1ELb0EEENS1_36VarlenDynamicPersistentTileSchedulerILi128ELi96ELi256ELi128ELb1ELb1ELb1ELb1ELb0ELb1EEEEEEEEEvNT_6ParamsE)
        /*0068*/ 	.word	0x000000a8


	//----- nvinfo : EIATTR_FRAME_SIZE
	.align		4
.L_36:
        /*006c*/ 	.byte	0x04, 0x11
        /*006e*/ 	.short	(.L_38 - .L_37)
	.align		4
.L_37:
        /*0070*/ 	.word	index@(_ZN7cutlass13device_kernelIN5flash11enable_sm90INS1_16FlashAttnFwdSm90INS1_25CollectiveMainloopFwdSm90ILi2EN4cute5tupleIJNS5_1CILi1EEES8_S8_EEENS6_IJNS7_ILi128EEENS7_ILi96EEENS7_ILi192EEEEEELi128ENS_10bfloat16_tEfNS_4arch4Sm90ELb0ELb1ELb1ELb1ELb1ELb0ELb0ELb1ELb1ELb1ELb1ELb0EEENS1_21CollectiveEpilogueFwdINS6_IJSA_SA_SB_EEES9_SE_SG_Li256ELb1ELb1ELb1ELb0EEENS1_36VarlenDynamicPersistentTileSchedulerILi128ELi96ELi256ELi128ELb1ELb1ELb1ELb1ELb0ELb1EEEEEEEEEvNT_6ParamsE)
        /*0074*/ 	.word	0x00000018


	//----- nvinfo : EIATTR_REGCOUNT
	.align		4
.L_38:
        /*0078*/ 	.byte	0x04, 0x2f
        /*007a*/ 	.short	(.L_40 - .L_39)
	.align		4
.L_39:
        /*007c*/ 	.word	index@(_ZN7cutlass13device_kernelIN5flash11enable_sm90INS1_16FlashAttnFwdSm90INS1_25CollectiveMainloopFwdSm90ILi2EN4cute5tupleIJNS5_1CILi1EEES8_S8_EEENS6_IJNS7_ILi128EEENS7_ILi96EEENS7_ILi192EEEEEELi128ENS_10bfloat16_tEfNS_4arch4Sm90ELb0ELb1ELb1ELb0ELb1ELb0ELb0ELb1ELb1ELb1ELb1ELb0EEENS1_21CollectiveEpilogueFwdINS6_IJSA_SA_SB_EEES9_SE_SG_Li256ELb0ELb1ELb1ELb0EEENS1_19SingleTileSchedulerILb0ELb1ELb1ELi128EEEEEEEEEvNT_6ParamsE)
        /*0080*/ 	.word	0x000000a8


	//----- nvinfo : EIATTR_FRAME_SIZE
	.align		4
.L_40:
        /*0084*/ 	.byte	0x04, 0x11
        /*0086*/ 	.short	(.L_42 - .L_41)
	.align		4
.L_41:
        /*0088*/ 	.word	index@(_ZN7cutlass13device_kernelIN5flash11enable_sm90INS1_16FlashAttnFwdSm90INS1_25CollectiveMainloopFwdSm90ILi2EN4cute5tupleIJNS5_1CILi1EEES8_S8_EEENS6_IJNS7_ILi128EEENS7_ILi96EEENS7_ILi192EEEEEELi128ENS_10bfloat16_tEfNS_4arch4Sm90ELb0ELb1ELb1ELb0ELb1ELb0ELb0ELb1ELb1ELb1ELb1ELb0EEENS1_21CollectiveEpilogueFwdINS6_IJSA_SA_SB_EEES9_SE_SG_Li256ELb0ELb1ELb1ELb0EEENS1_19SingleTileSchedulerILb0ELb1ELb1ELi128EEEEEEEEEvNT_6ParamsE)
        /*008c*/ 	.word	0x00000008


	//----- nvinfo : EIATTR_REGCOUNT
	.align		4
.L_42:
        /*0090*/ 	.byte	0x04, 0x2f
        /*0092*/ 	.short	(.L_44 - .L_43)
	.align		4
.L_43:
        /*0094*/ 	.word	index@(_ZN7cutlass13device_kernelIN5flash11enable_sm90INS1_16FlashAttnFwdSm90INS1_25CollectiveMainloopFwdSm90ILi2EN4cute5tupleIJNS5_1CILi1EEES8_S8_EEENS6_IJNS7_ILi128EEENS7_ILi96EEENS7_ILi192EEEEEELi128ENS_10bfloat16_tEfNS_4arch4Sm90ELb0ELb0ELb1ELb1ELb1ELb1ELb0ELb1ELb1ELb1ELb1ELb0EEENS1_21CollectiveEpilogueFwdINS6_IJSA_SA_SB_EEES9_SE_SG_Li256ELb1ELb1ELb1ELb0EEENS1_36VarlenDynamicPersistentTileSchedulerILi128ELi96ELi256ELi128ELb1ELb1ELb1ELb0ELb1ELb1EEEEEEEEEvNT_6ParamsE)
        /*0098*/ 	.word	0x000000a8


	//----- nvinfo : EIATTR_FRAME_SIZE
	.align		4
.L_44:
        /*009c*/ 	.byte	0x04, 0x11
        /*009e*/ 	.short	(.L_46 - .L_45)
	.align		4
.L_45:
        /*00a0*/ 	.word	index@(_ZN7cutlass13device_kernelIN5flash11enable_sm90INS1_16FlashAttnFwdSm90INS1_25CollectiveMainloopFwdSm90ILi2EN4cute5tupleIJNS5_1CILi1EEES8_S8_EEENS6_IJNS7_ILi128EEENS7_ILi96EEENS7_ILi192EEEEEELi128ENS_10bfloat16_tEfNS_4arch4Sm90ELb0ELb0ELb1ELb1ELb1ELb1ELb0ELb1ELb1ELb1ELb1ELb0EEENS1_21CollectiveEpilogueFwdINS6_IJSA_SA_SB_EEES9_SE_SG_Li256ELb1ELb1ELb1ELb0EEENS1_36VarlenDynamicPersistentTileSchedulerILi128ELi96ELi256ELi128ELb1ELb1ELb1ELb0ELb1ELb1EEEEEEEEEvNT_6ParamsE)
        /*00a4*/ 	.word	0x00000088


	//----- nvinfo : EIATTR_REGCOUNT
	.align		4
.L_46:
        /*00a8*/ 	.byte	0x04, 0x2f
        /*00aa*/ 	.short	(.L_48 - .L_47)
	.align		4
.L_47:
        /*00ac*/ 	.word	index@(_ZN7cutlass13device_kernelIN5flash11enable_sm90INS1_16FlashAttnFwdSm90INS1_25CollectiveMainloopFwdSm90ILi2EN4cute5tupleIJNS5_1CILi1EEES8_S8_EEENS6_IJNS7_ILi128EEENS7_ILi96EEENS7_ILi192EEEEEELi128ENS_10bfloat16_tEfNS_4arch4Sm90ELb0ELb0ELb1ELb1ELb1ELb0ELb0ELb1ELb1ELb1ELb1ELb0EEENS1_21CollectiveEpilogueFwdINS6_IJSA_SA_SB_EEES9_SE_SG_Li256ELb1ELb1ELb1ELb0EEENS1_36VarlenDynamicPersistentTileSchedulerILi128ELi96ELi256ELi128ELb1ELb1ELb1ELb0ELb1ELb1EEEEEEEEEvNT_6ParamsE)
        /*00b0*/ 	.word	0x000000a8


	//----- nvinfo : EIATTR_FRAME_SIZE
	.align		4
.L_48:
        /*00b4*/ 	.byte	0x04, 0x11
        /*00b6*/ 	.short	(.L_50 - .L_49)
	.align		4
.L_49:
        /*00b8*/ 	.word	index@(_ZN7cutlass13device_kernelIN5flash11enable_sm90INS1_16FlashAttnFwdSm90INS1_25CollectiveMainloopFwdSm90ILi2EN4cute5tupleIJNS5_1CILi1EEES8_S8_EEENS6_IJNS7_ILi128EEENS7_ILi96EEENS7_ILi192EEEEEELi128ENS_10bfloat16_tEfNS_4arch4Sm90ELb0ELb0ELb1ELb1ELb1ELb0ELb0ELb1ELb1ELb1ELb1ELb0EEENS1_21CollectiveEpilogueFwdINS6_IJSA_SA_SB_EEES9_SE_SG_Li256ELb1ELb1ELb1ELb0EEENS1_36VarlenDynamicPersistentTileSchedulerILi128ELi96ELi256ELi128ELb1ELb1ELb1ELb0ELb1ELb1EEEEEEEEEvNT_6ParamsE)
        /*00bc*/ 	.word	0x00000020


	//----- nvinfo : EIATTR_REGCOUNT
	.align		4
.L_50:
        /*00c0*/ 	.byte	0x04, 0x2f
        /*00c2*/ 	.short	(.L_52 - .L_51)
	.align		4
.L_51:
        /*00c4*/ 	.word	index@(_ZN7cutlass13device_kernelIN5flash11enable_sm90INS1_16FlashAttnFwdSm90INS1_25CollectiveMainloopFwdSm90ILi2EN4cute5tupleIJNS5_1CILi1EEES8_S8_EEENS6_IJNS7_ILi128EEENS7_ILi96EEENS7_ILi192EEEEEELi128ENS_10bfloat16_tEfNS_4arch4Sm90ELb0ELb0ELb1ELb0ELb1ELb0ELb0ELb1ELb1ELb1ELb1ELb0EEENS1_21CollectiveEpilogueFwdINS6_IJSA_SA_SB_EEES9_SE_SG_Li256ELb0ELb1ELb1ELb0EEENS1_19SingleTileSchedulerILb0ELb1ELb1ELi128EEEEEEEEEvNT_6ParamsE)
        /*00c8*/ 	.word	0x000000a8


	//----- nvinfo : EIATTR_FRAME_SIZE
	.align		4
.L_52:
        /*00cc*/ 	.byte	0x04, 0x11
        /*00ce*/ 	.short	(.L_54 - .L_53)
	.align		4
.L_53:
        /*00d0*/ 	.word	index@(_ZN7cutlass13device_kernelIN5flash11enable_sm90INS1_16FlashAttnFwdSm90INS1_25CollectiveMainloopFwdSm90ILi2EN4cute5tupleIJNS5_1CILi1EEES8_S8_EEENS6_IJNS7_ILi128EEENS7_ILi96EEENS7_ILi192EEEEEELi128ENS_10bfloat16_tEfNS_4arch4Sm90ELb0ELb0ELb1ELb0ELb1ELb0ELb0ELb1ELb1ELb1ELb1ELb0EEENS1_21CollectiveEpilogueFwdINS6_IJSA_SA_SB_EEES9_SE_SG_Li256ELb0ELb1ELb1ELb0EEENS1_19SingleTileSchedulerILb0ELb1ELb1ELi128EEEEEEEEEvNT_6ParamsE)
        /*00d4*/ 	.word	0x00000000


	//----- nvinfo : EIATTR_MIN_STACK_SIZE
	.align		4
.L_54:
        /*00d8*/ 	.byte	0x04, 0x12
        /*00da*/ 	.short	(.L_56 - .L_55)
	.align		4
.L_55:
        /*00dc*/ 	.word	index@(_ZN7cutlass13device_kernelIN5flash11enable_sm90INS1_16FlashAttnFwdSm90INS1_25CollectiveMainloopFwdSm90ILi2EN4cute5tupleIJNS5_1CILi1EEES8_S8_EEENS6_IJNS7_ILi128EEENS7_ILi96EEENS7_ILi192EEEEEELi128ENS_10bfloat16_tEfNS_4arch4Sm90ELb0ELb0ELb1ELb0ELb1ELb0ELb0ELb1ELb1ELb1ELb1ELb0EEENS1_21CollectiveEpilogueFwdINS6_IJSA_SA_SB_EEES9_SE_SG_Li256ELb0ELb1ELb1ELb0EEENS1_19SingleTileSchedulerILb0ELb1ELb1ELi128EEEEEEEEEvNT_6ParamsE)
        /*00e0*/ 	.word	0x00000000


	//----- nvinfo : EIATTR_MIN_STACK_SIZE
	.align		4
.L_56:
        /*00e4*/ 	.byte	0x04, 0x12
        /*00e6*/ 	.short	(.L_58 - .L_57)
	.align		4
.L_57:
        /*00e8*/ 	.word	index@(_ZN7cutlass13device_kernelIN5flash11enable_sm90INS1_16FlashAttnFwdSm90INS1_25CollectiveMainloopFwdSm90ILi2EN4cute5tupleIJNS5_1CILi1EEES8_S8_EEENS6_IJNS7_ILi128EEENS7_ILi96EEENS7_ILi192EEEEEELi128ENS_10bfloat16_tEfNS_4arch4Sm90ELb0ELb0ELb1ELb1ELb1ELb0ELb0ELb1ELb1ELb1ELb1ELb0EEENS1_21CollectiveEpilogueFwdINS6_IJSA_SA_SB_EEES9_SE_SG_Li256ELb1ELb1ELb1ELb0EEENS1_36VarlenDynamicPersistentTileSchedulerILi128ELi96ELi256ELi128ELb1ELb1ELb1ELb0ELb1ELb1EEEEEEEEEvNT_6ParamsE)
        /*00ec*/ 	.word	0x00000020


	//----- nvinfo : EIATTR_MIN_STACK_SIZE
	.align		4
.L_58:
        /*00f0*/ 	.byte	0x04, 0x12
        /*00f2*/ 	.short	(.L_60 - .L_59)
	.align		4
.L_59:
        /*00f4*/ 	.word	index@(_ZN7cutlass13device_kernelIN5flash11enable_sm90INS1_16FlashAttnFwdSm90INS1_25CollectiveMainloopFwdSm90ILi2EN4cute5tupleIJNS5_1CILi1EEES8_S8_EEENS6_IJNS7_ILi128EEENS7_ILi96EEENS7_ILi192EEEEEELi128ENS_10bfloat16_tEfNS_4arch4Sm90ELb0ELb0ELb1ELb1ELb1ELb1ELb0ELb1ELb1ELb1ELb1ELb0EEENS1_21CollectiveEpilogueFwdINS6_IJSA_SA_SB_EEES9_SE_SG_Li256ELb1ELb1ELb1ELb0EEENS1_36VarlenDynamicPersistentTileSchedulerILi128ELi96ELi256ELi128ELb1ELb1ELb1ELb0ELb1ELb1EEEEEEEEEvNT_6ParamsE)
        /*00f8*/ 	.word	0x00000088


	//----- nvinfo : EIATTR_MIN_STACK_SIZE
	.align		4
.L_60:
        /*00fc*/ 	.byte	0x04, 0x12
        /*00fe*/ 	.short	(.L_62 - .L_61)
	.align		4
.L_61:
        /*0100*/ 	.word	index@(_ZN7cutlass13device_kernelIN5flash11enable_sm90INS1_16FlashAttnFwdSm90INS1_25CollectiveMainloopFwdSm90ILi2EN4cute5tupleIJNS5_1CILi1EEES8_S8_EEENS6_IJNS7_ILi128EEENS7_ILi96EEENS7_ILi192EEEEEELi128ENS_10bfloat16_tEfNS_4arch4Sm90ELb0ELb1ELb1ELb0ELb1ELb0ELb0ELb1ELb1ELb1ELb1ELb0EEENS1_21CollectiveEpilogueFwdINS6_IJSA_SA_SB_EEES9_SE_SG_Li256ELb0ELb1ELb1ELb0EEENS1_19SingleTileSchedulerILb0ELb1ELb1ELi128EEEEEEEEEvNT_6ParamsE)
        /*0104*/ 	.word	0x00000008


	//----- nvinfo : EIATTR_MIN_STACK_SIZE
	.align		4
.L_62:
        /*0108*/ 	.byte	0x04, 0x12
        /*010a*/ 	.short	(.L_64 - .L_63)
	.align		4
.L_63:
        /*010c*/ 	.word	index@(_ZN7cutlass13device_kernelIN5flash11enable_sm90INS1_16FlashAttnFwdSm90INS1_25CollectiveMainloopFwdSm90ILi2EN4cute5tupleIJNS5_1CILi1EEES8_S8_EEENS6_IJNS7_ILi128EEENS7_ILi96EEENS7_ILi192EEEEEELi128ENS_10bfloat16_tEfNS_4arch4Sm90ELb0ELb1ELb1ELb1ELb1ELb0ELb0ELb1ELb1ELb1ELb1ELb0EEENS1_21CollectiveEpilogueFwdINS6_IJSA_SA_SB_EEES9_SE_SG_Li256ELb1ELb1ELb1ELb0EEENS1_36VarlenDynamicPersistentTileSchedulerILi128ELi96ELi256ELi128ELb1ELb1ELb1ELb1ELb0ELb1EEEEEEEEEvNT_6ParamsE)
        /*0110*/ 	.word	0x00000018


	//----- nvinfo : EIATTR_MIN_STACK_SIZE
	.align		4
.L_64:
        /*0114*/ 	.byte	0x04, 0x12
        /*0116*/ 	.short	(.L_66 - .L_65)
	.align		4
.L_65:
        /*0118*/ 	.word	index@(_ZN7cutlass13device_kernelIN5flash11enable_sm90INS1_16FlashAttnFwdSm90INS1_25CollectiveMainloopFwdSm90ILi2EN4cute5tupleIJNS5_1CILi1EEES8_S8_EEENS6_IJNS7_ILi128EEENS7_ILi96EEENS7_ILi192EEEEEELi128ENS_10bfloat16_tEfNS_4arch4Sm90ELb0ELb1ELb1ELb1ELb1ELb1ELb0ELb1ELb1ELb1ELb1ELb0EEENS1_21CollectiveEpilogueFwdINS6_IJSA_SA_SB_EEES9_SE_SG_Li256ELb1ELb1ELb1ELb0EEENS1_36VarlenDynamicPersistentTileSchedulerILi128ELi96ELi256ELi128ELb1ELb1ELb1ELb1ELb0ELb1EEEEEEEEEvNT_6ParamsE)
        /*011c*/ 	.word	0x00000060


	//----- nvinfo : EIATTR_MIN_STACK_SIZE
	.align		4
.L_66:
        /*0120*/ 	.byte	0x04, 0x12
        /*0122*/ 	.short	(.L_68 - .L_67)
	.align		4
.L_67:
        /*0124*/ 	.word	index@(_ZN7cutlass13device_kernelIN5flash11enable_sm90INS1_16FlashAttnFwdSm90INS1_25CollectiveMainloopFwdSm90ILi2EN4cute5tupleIJNS5_1CILi1EEES8_S8_EEENS6_IJNS7_ILi128EEENS7_ILi96EEENS7_ILi192EEEEEELi128ENS_10bfloat16_tEfNS_4arch4Sm90ELb1ELb0ELb1ELb0ELb1ELb0ELb0ELb1ELb1ELb1ELb1ELb0EEENS1_21CollectiveEpilogueFwdINS6_IJSA_SA_SB_EEES9_SE_SG_Li256ELb0ELb1ELb1ELb0EEENS1_19SingleTileSchedulerILb0ELb1ELb1ELi128EEEEEEEEEvNT_6ParamsE)
        /*0128*/ 	.word	0x00000000


	//----- nvinfo : EIATTR_MIN_STACK_SIZE
	.align		4
.L_68:
        /*012c*/ 	.byte	0x04, 0x12
        /*012e*/ 	.short	(.L_70 - .L_69)
	.align		4
.L_69:
        /*0130*/ 	.word	index@(_ZN7cutlass13device_kernelIN5flash11enable_sm90INS1_16FlashAttnFwdSm90INS1_25CollectiveMainloopFwdSm90ILi2EN4cute5tupleIJNS5_1CILi1EEES8_S8_EEENS6_IJNS7_ILi128EEENS7_ILi96EEENS7_ILi192EEEEEELi128ENS_10bfloat16_tEfNS_4arch4Sm90ELb1ELb0ELb1ELb1ELb1ELb0ELb0ELb1ELb1ELb1ELb1ELb0EEENS1_21CollectiveEpilogueFwdINS6_IJSA_SA_SB_EEES9_SE_SG_Li256ELb1ELb1ELb1ELb0EEENS1_36VarlenDynamicPersistentTileSchedulerILi128ELi96ELi256ELi128ELb1ELb1ELb1ELb1ELb1ELb1EEEEEEEEEvNT_6ParamsE)
        /*0134*/ 	.word	0x00000020


	//----- nvinfo : EIATTR_MIN_STACK_SIZE
	.align		4
.L_70:
        /*0138*/ 	.byte	0x04, 0x12
        /*013a*/ 	.short	(.L_72 - .L_71)
	.align		4
.L_71:
        /*013c*/ 	.word	index@(_ZN7cutlass13device_kernelIN5flash11enable_sm90INS1_16FlashAttnFwdSm90INS1_25CollectiveMainloopFwdSm90ILi2EN4cute5tupleIJNS5_1CILi1EEES8_S8_EEENS6_IJNS7_ILi128EEENS7_ILi96EEENS7_ILi192EEEEEELi128ENS_10bfloat16_tEfNS_4arch4Sm90ELb1ELb0ELb1ELb1ELb1ELb1ELb0ELb1ELb1ELb1ELb1ELb0EEENS1_21CollectiveEpilogueFwdINS6_IJSA_SA_SB_EEES9_SE_SG_Li256ELb1ELb1ELb1ELb0EEENS1_36VarlenDynamicPersistentTileSchedulerILi128ELi96ELi256ELi128ELb1ELb1ELb1ELb1ELb1ELb1EEEEEEEEEvNT_6ParamsE)
        /*0140*/ 	.word	0x00000068
.L_72:


//--------------------- .nv.compat                --------------------------
	.section	.nv.compat,"",@"SHT_CUDA_COMPAT_INFO"
	.align	4
        /*0000*/ 	.byte	0x02, 0x09, 0x01, 0x00, 0x02, 0x02, 0x04, 0x00, 0x02, 0x05, 0x05, 0x00, 0x03, 0x07, 0x01, 0x01
        /*0010*/ 	.byte	0x02, 0x03, 0x01, 0x00, 0x02, 0x06, 0x01, 0x00, 0x04, 0x0b, 0x08, 0x00, 0x00, 0x00, 0x00, 0x00
        /*0020*/ 	.byte	0x00, 0x00, 0x00, 0x00


//--------------------- .nv.info._ZN7cutlass13device_kernelIN5flash11enable_sm90INS1_16FlashAttnFwdSm90INS1_25CollectiveMainloopFwdSm90ILi2EN4cute5tupleIJNS5_1CILi1EEES8_S8_EEENS6_IJNS7_ILi128EEENS7_ILi96EEENS7_ILi192EEEEEELi128ENS_10bfloat16_tEfNS_4arch4Sm90ELb0ELb0ELb1ELb0ELb1ELb0ELb0ELb1ELb1ELb1ELb1ELb0EEENS1_21CollectiveEpilogueFwdINS6_IJSA_SA_SB_EEES9_SE_SG_Li256ELb0ELb1ELb1ELb0EEENS1_19SingleTileSchedulerILb0ELb1ELb1ELi128EEEEEEEEEvNT_6ParamsE --------------------------
	.section	.nv.info._ZN7cutlass13device_kernelIN5flash11enable_sm90INS1_16FlashAttnFwdSm90INS1_25CollectiveMainloopFwdSm90ILi2EN4cute5tupleIJNS5_1CILi1EEES8_S8_EEENS6_IJNS7_ILi128EEENS7_ILi96EEENS7_ILi192EEEEEELi128ENS_10bfloat16_tEfNS_4arch4Sm90ELb0ELb0ELb1ELb0ELb1ELb0ELb0ELb1ELb1ELb1ELb1ELb0EEENS1_21CollectiveEpilogueFwdINS6_IJSA_SA_SB_EEES9_SE_SG_Li256ELb0ELb1ELb1ELb0EEENS1_19SingleTileSchedulerILb0ELb1ELb1ELi128EEEEEEEEEvNT_6ParamsE,"",@"SHT_CUDA_INFO"
	.sectionflags	@""
	.align	4


	//----- nvinfo : EIATTR_CUDA_API_VERSION
	.align		4
        /*0000*/ 	.byte	0x04, 0x37
        /*0002*/ 	.short	(.L_74 - .L_73)
.L_73:
        /*0004*/ 	.word	0x00000082


	//----- nvinfo : EIATTR_KPARAM_INFO
	.align		4
.L_74:
        /*0008*/ 	.byte	0x04, 0x17
        /*000a*/ 	.short	(.L_76 - .L_75)
.L_75:
        /*000c*/ 	.word	0x00000000
        /*0010*/ 	.short	0x0000
        /*0012*/ 	.short	0x0070
        /*0014*/ 	.byte	0x00, 0xf0, 0x01, 0x28


	//----- nvinfo : EIATTR_SPARSE_MMA_MASK
	.align		4
.L_76:
        /*0018*/ 	.byte	0x03, 0x50
        /*001a*/ 	.short	0x0000


	//----- nvinfo : EIATTR_MAXREG_COUNT
	.align		4
        /*001c*/ 	.byte	0x03, 0x1b
        /*001e*/ 	.short	0x00a8


	//----- nvinfo : EIATTR_NUM_BARRIERS
	.align		4
        /*0020*/ 	.byte	0x02, 0x4c
        /*0022*/ 	.byte	0x09
	.zero		1


	//----- nvinfo : EIATTR_EXTERNS
	.align		4
        /*0024*/ 	.byte	0x04, 0x0f
        /*0026*/ 	.short	(.L_78 - .L_77)


	//   ....[0]....
	.align		4
.L_77:
        /*0028*/ 	.word	index@(__assertfail)


	//----- nvinfo : EIATTR_MERCURY_ISA_VERSION
	.align		4
.L_78:
        /*002c*/ 	.byte	0x03, 0x5f
        /*002e*/ 	.short	0x0101


	//----- nvinfo : EIATTR_INT_WARP_WIDE_INSTR_OFFSETS
	.align		4
        /*0030*/ 	.byte	0x04, 0x31
        /*0032*/ 	.short	(.L_80 - .L_79)


	//   ....[0]....
.L_79:
        /*0034*/ 	.word	0x000000b0


	//   ....[1]....
        /*0038*/ 	.word	0x000000c0


	//   ....[2]....
        /*003c*/ 	.word	0x00000160


	//----- nvinfo : EIATTR_COOP_GROUP_MASK_REGIDS
	.align		4
.L_80:
        /*0040*/ 	.byte	0x04, 0x29
        /*0042*/ 	.short	(.L_82 - .L_81)


	//   ....[0]....
.L_81:
        /*0044*/ 	.word	0xffffffff


	//   ....[1]....
        /*0048*/ 	.word	0xffffffff


	//   ....[2]....
        /*004c*/ 	.word	0xffffffff


	//   ....[3]....
        /*0050*/ 	.word	0xffffffff


	//   ....[4]....
        /*0054*/ 	.word	0xffffffff


	//   ....[5]....
        /*0058*/ 	.word	0xffffffff


	//   ....[6]....
        /*005c*/ 	.word	0xffffffff


	//   ....[7]....
        /*0060*/ 	.word	0xffffffff


	//   ....[8]....
        /*0064*/ 	.word	0xffffffff


	//   ....[9]....
        /*0068*/ 	.word	0xffffffff


	//   ....[10]....
        /*006c*/ 	.word	0xffffffff


	//   ....[11]....
        /*0070*/ 	.word	0xffffffff


	//   ....[12]....
        /*0074*/ 	.word	0xffffffff


	//   ....[13]....
        /*0078*/ 	.word	0xffffffff


	//   ....[14]....
        /*007c*/ 	.word	0xffffffff


	//   ....[15]....
        /*0080*/ 	.word	0xffffffff


	//   ....[16]....
        /*0084*/ 	.word	0xffffffff


	//   ....[17]....
        /*0088*/ 	.word	0xffffffff


	//   ....[18]....
        /*008c*/ 	.word	0xffffffff


	//   ....[19]....
        /*0090*/ 	.word	0xffffffff


	//   ....[20]....
        /*0094*/ 	.word	0xffffffff


	//   ....[21]....
        /*0098*/ 	.word	0xffffffff


	//   ....[22]....
        /*009c*/ 	.word	0xffffffff


	//   ....[23]....
        /*00a0*/ 	.word	0xffffffff


	//   ....[24]....
        /*00a4*/ 	.word	0xffffffff


	//   ....[25]....
        /*00a8*/ 	.word	0xffffffff


	//   ....[26]....
        /*00ac*/ 	.word	0xffffffff


	//   ....[27]....
        /*00b0*/ 	.word	0xffffffff


	//   ....[28]....
        /*00b4*/ 	.word	0xffffffff


	//   ....[29]....
        /*00b8*/ 	.word	0xffffffff


	//   ....[30]....
        /*00bc*/ 	.word	0xffffffff


	//   ....[31]....
        /*00c0*/ 	.word	0xffffffff


	//   ....[32]....
        /*00c4*/ 	.word	0xffffffff


	//   ....[33]....
        /*00c8*/ 	.word	0xffffffff


	//   ....[34]....
        /*00cc*/ 	.word	0xffffffff


	//   ....[35]....
        /*00d0*/ 	.word	0xffffffff


	//   ....[36]....
        /*00d4*/ 	.word	0xffffffff


	//   ....[37]....
        /*00d8*/ 	.word	0xffffffff


	//   ....[38]....
        /*00dc*/ 	.word	0xffffffff


	//   ....[39]....
        /*00e0*/ 	.word	0xffffffff


	//   ....[40]....
        /*00e4*/ 	.word	0xffffffff


	//   ....[41]....
        /*00e8*/ 	.word	0xffffffff


	//   ....[42]....
        /*00ec*/ 	.word	0xffffffff


	//   ....[43]....
        /*00f0*/ 	.word	0xffffffff


	//   ....[44]....
        /*00f4*/ 	.word	0xffffffff


	//   ....[45]....
        /*00f8*/ 	.word	0xffffffff


	//   ....[46]....
        /*00fc*/ 	.word	0xffffffff


	//   ....[47]....
        /*0100*/ 	.word	0xffffffff


	//   ....[48]....
        /*0104*/ 	.word	0xffffffff


	//   ....[49]....
        /*0108*/ 	.word	0xffffffff


	//   ....[50]....
        /*010c*/ 	.word	0xffffffff


	//   ....[51]....
        /*0110*/ 	.word	0xffffffff


	//   ....[52]....
        /*0114*/ 	.word	0xffffffff


	//   ....[53]....
        /*0118*/ 	.word	0xffffffff


	//   ....[54]....
        /*011c*/ 	.word	0xffffffff


	//   ....[55]....
        /*0120*/ 	.word	0xffffffff


	//   ....[56]....
        /*0124*/ 	.word	0xffffffff


	//   ....[57]....
        /*0128*/ 	.word	0xffffffff


	//   ....[58]....
        /*012c*/ 	.word	0xffffffff


	//   ....[59]....
        /*0130*/ 	.word	0xffffffff


	//   ....[60]....
        /*0134*/ 	.word	0xffffffff


	//   ....[61]....
        /*0138*/ 	.word	0xffffffff


	//   ....[62]....
        /*013c*/ 	.word	0xffffffff


	//   ....[63]....
        /*0140*/ 	.word	0xffffffff


	//   ....[64]....
        /*0144*/ 	.word	0xffffffff


	//   ....[65]....
        /*0148*/ 	.word	0xffffffff


	//   ....[66]....
        /*014c*/ 	.word	0xffffffff


	//   ....[67]....
        /*0150*/ 	.word	0xffffffff


	//   ....[68]....
        /*0154*/ 	.word	0xffffffff


	//   ....[69]....
        /*0158*/ 	.word	0xffffffff


	//   ....[70]....
        /*015c*/ 	.word	0xffffffff


	//   ....[71]....
        /*0160*/ 	.word	0xffffffff


	//   ....[72]....
        /*0164*/ 	.word	0xffffffff


	//   ....[73]....
        /*0168*/ 	.word	0xffffffff


	//   ....[74]....
        /*016c*/ 	.word	0xffffffff


	//   ....[75]....
        /*0170*/ 	.word	0xffffffff


	//   ....[76]....
        /*0174*/ 	.word	0xffffffff


	//   ....[77]....
        /*0178*/ 	.word	0xffffffff


	//   ....[78]....
        /*017c*/ 	.word	0xffffffff


	//   ....[79]....
        /*0180*/ 	.word	0xffffffff


	//   ....[80]....
        /*0184*/ 	.word	0xffffffff


	//   ....[81]....
        /*0188*/ 	.word	0xffffffff


	//   ....[82]....
        /*018c*/ 	.word	0xffffffff


	//   ....[83]....
        /*0190*/ 	.word	0xffffffff


	//   ....[84]....
        /*0194*/ 	.word	0xffffffff


	//   ....[85]....
        /*0198*/ 	.word	0xffffffff


	//   ....[86]....
        /*019c*/ 	.word	0xffffffff


	//   ....[87]....
        /*01a0*/ 	.word	0xffffffff


	//   ....[88]....
        /*01a4*/ 	.word	0xffffffff


	//   ....[89]....
        /*01a8*/ 	.word	0xffffffff


	//   ....[90]....
        /*01ac*/ 	.word	0xffffffff


	//   ....[91]....
        /*01b0*/ 	.word	0xffffffff


	//   ....[92]....
        /*01b4*/ 	.word	0xffffffff


	//   ....[93]....
        /*01b8*/ 	.word	0x0500000f


	//   ....[94]....
        /*01bc*/ 	.word	0x0500000f


	//   ....[95]....
        /*01c0*/ 	.word	0x0500000f


	//   ....[96]....
        /*01c4*/ 	.word	0x0500000f


	//   ....[97]....
        /*01c8*/ 	.word	0x0500000f


	//   ....[98]....
        /*01cc*/ 	.word	0x0500000f


	//   ....[99]....
        /*01d0*/ 	.word	0x0500000f


	//   ....[100]....
        /*01d4*/ 	.word	0x0500000f


	//   ....[101]....
        /*01d8*/ 	.word	0x0500000f


	//   ....[102]....
        /*01dc*/ 	.word	0x0500000f


	//   ....[103]....
        /*01e0*/ 	.word	0x0500000f


	//   ....[104]....
        /*01e4*/ 	.word	0x0500000f


	//   ....[105]....
        /*01e8*/ 	.word	0x0500000f


	//   ....[106]....
        /*01ec*/ 	.word	0x0500000f


	//   ....[107]....
        /*01f0*/ 	.word	0x0500000f


	//   ....[108]....
        /*01f4*/ 	.word	0x0500000f


	//   ....[109]....
        /*01f8*/ 	.word	0x0500000f


	//   ....[110]....
        /*01fc*/ 	.word	0x0500000f


	//   ....[111]....
        /*0200*/ 	.word	0x0500000f


	//   ....[112]....
        /*0204*/ 	.word	0x0500000f


	//   ....[113]....
        /*0208*/ 	.word	0x0500000f


	//   ....[114]....
        /*020c*/ 	.word	0x0500000f


	//   ....[115]....
        /*0210*/ 	.word	0x0500000f


	//   ....[116]....
        /*0214*/ 	.word	0x0500000f


	//   ....[117]....
        /*0218*/ 	.word	0x0500000f


	//   ....[118]....
        /*021c*/ 	.word	0x0500000f


	//   ....[119]....
        /*0220*/ 	.word	0x0500000f


	//   ....[120]....
        /*0224*/ 	.word	0x0500000f


	//   ....[121]....
        /*0228*/ 	.word	0x0500000f


	//   ....[122]....
        /*022c*/ 	.word	0x0500000f


	//   ....[123]....
        /*0230*/ 	.word	0x0500000f


	//   ....[124]....
        /*0234*/ 	.word	0x0500000f


	//   ....[125]....
        /*0238*/ 	.word	0x0500000f


	//   ....[126]....
        /*023c*/ 	.word	0x0500000f


	//   ....[127]....
        /*0240*/ 	.word	0x0500000f


	//   ....[128]....
        /*0244*/ 	.word	0x0500000f


	//   ....[129]....
        /*0248*/ 	.word	0x0500000f


	//   ....[130]....
        /*024c*/ 	.word	0x0500000f


	//   ....[131]....
        /*0250*/ 	.word	0x0500000f


	//   ....[132]....
        /*0254*/ 	.word	0x0500000f


	//   ....[133]....
        /*0258*/ 	.word	0x0500000f


	//   ....[134]....
        /*025c*/ 	.word	0x0500000f


	//   ....[135]....
        /*0260*/ 	.word	0x0500000f


	//   ....[136]....
        /*0264*/ 	.word	0x0500000f


	//   ....[137]....
        /*0268*/ 	.word	0x0500000f


	//   ....[138]....
        /*026c*/ 	.word	0x0500000f


	//   ....[139]....
        /*0270*/ 	.word	0x0500000f


	//   ....[140]....
        /*0274*/ 	.word	0x0500000f


	//   ....[141]....
        /*0278*/ 	.word	0x0500000f


	//   ....[142]....
        /*027c*/ 	.word	0x0500000f


	//   ....[143]....
        /*0280*/ 	.word	0x0500000f


	//   ....[144]....
        /*0284*/ 	.word	0x0500000f


	//   ....[145]....
        /*0288*/ 	.word	0x0500000f


	//   ....[146]....
        /*028c*/ 	.word	0x0500000f


	//   ....[147]....
        /*0290*/ 	.word	0x0500000f


	//   ....[148]....
        /*0294*/ 	.word	0x0500000f


	//   ....[149]....
        /*0298*/ 	.word	0x0500000f


	//   ....[150]....
        /*029c*/ 	.word	0x0500000f


	//   ....[151]....
        /*02a0*/ 	.word	0x0500000f


	//   ....[152]....
        /*02a4*/ 	.word	0x0500000f


	//   ....[153]....
        /*02a8*/ 	.word	0x0500000f


	//   ....[154]....
        /*02ac*/ 	.word	0x0500000f


	//   ....[155]....
        /*02b0*/ 	.word	0x0500000f


	//   ....[156]....
        /*02b4*/ 	.word	0x0500000f


	//   ....[157]....
        /*02b8*/ 	.word	0x0500000f


	//   ....[158]....
        /*02bc*/ 	.word	0x0500000f


	//----- nvinfo : EIATTR_COOP_GROUP_INSTR_OFFSETS
	.align		4
.L_82:
        /*02c0*/ 	.byte	0x04, 0x28
        /*02c2*/ 	.short	(.L_84 - .L_83)


	//   ....[0]....
.L_83:
        /*02c4*/ 	.word	0x00000060


	//   ....[1]....
        /*02c8*/ 	.word	0x000000a0


	//   ....[2]....
        /*02cc*/ 	.word	0x000002c0


	//   ....[3]....
        /*02d0*/ 	.word	0x00000420


	//   ....[4]....
        /*02d4*/ 	.word	0x00000540


	//   ....[5]....
        /*02d8*/ 	.word	0x000006a0


	//   ....[6]....
        /*02dc*/ 	.word	0x00000f60


	//   ....[7]....
        /*02e0*/ 	.word	0x000025e0


	//   ....[8]....
        /*02e4*/ 	.word	0x00002660


	//   ....[9]....
        /*02e8*/ 	.word	0x00002a80


	//   ....[10]....
        /*02ec*/ 	.word	0x00002b30


	//   ....[11]....
        /*02f0*/ 	.word	0x00004dc0


	//   ....[12]....
        /*02f4*/ 	.word	0x00004e20


	//   ....[13]....
        /*02f8*/ 	.word	0x00004e40


	//   ....[14]....
        /*02fc*/ 	.word	0x00004e60


	//   ....[15]....
        /*0300*/ 	.word	0x00005f60


	//   ....[16]....
        /*0304*/ 	.word	0x00005f90


	//   ....[17]....
        /*0308*/ 	.word	0x00006030


	//   ....[18]....
        /*030c*/ 	.word	0x00006040


	//   ....[19]....
        /*0310*/ 	.word	0x00006eb0


	//   ....[20]....
        /*0314*/ 	.word	0x00006ef0


	//   ....[21]....
        /*0318*/ 	.word	0x00006f30


	//   ....[22]....
        /*031c*/ 	.word	0x00006f70


	//   ....[23]....
        /*0320*/ 	.word	0x00006f90


	//   ....[24]....
        /*0324*/ 	.word	0x00006fb0


	//   ....[25]....
        /*0328*/ 	.word	0x000075f0


	//   ....[26]....
        /*032c*/ 	.word	0x00007600


	//   ....[27]....
        /*0330*/ 	.word	0x00008010


	//   ....[28]....
        /*0334*/ 	.word	0x00009230


	//   ....[29]....
        /*0338*/ 	.word	0x00009250


	//   ....[30]....
        /*033c*/ 	.word	0x00009260


	//   ....[31]....
        /*0340*/ 	.word	0x00009270


	//   ....[32]....
        /*0344*/ 	.word	0x00009280


	//   ....[33]....
        /*0348*/ 	.word	0x00009290


	//   ....[34]....
        /*034c*/ 	.word	0x000092a0


	//   ....[35]....
        /*0350*/ 	.word	0x00009300


	//   ....[36]....
        /*0354*/ 	.word	0x00009340


	//   ....[37]....
        /*0358*/ 	.word	0x000093a0


	//   ....[38]....
        /*035c*/ 	.word	0x000093b0


	//   ....[39]....
        /*0360*/ 	.word	0x00009480


	//   ....[40]....
        /*0364*/ 	.word	0x00009aa0


	//   ....[41]....
        /*0368*/ 	.word	0x00009ad0


	//   ....[42]....
        /*036c*/ 	.word	0x00009b00


	//   ....[43]....
        /*0370*/ 	.word	0x00009b20


	//   ....[44]....
        /*0374*/ 	.word	0x00009b30


	//   ....[45]....
        /*0378*/ 	.word	0x00009bb0


	//   ....[46]....
        /*037c*/ 	.word	0x00009bf0


	//   ....[47]....
        /*0380*/ 	.word	0x00009c40


	//   ....[48]....
        /*0384*/ 	.word	0x00009c70


	//   ....[49]....
        /*0388*/ 	.word	0x00009cd0


	//   ....[50]....
        /*038c*/ 	.word	0x00009d10


	//   ....[51]....
        /*0390*/ 	.word	0x00009d60


	//   ....[52]....
        /*0394*/ 	.word	0x00009d90


	//   ....[53]....
        /*0398*/ 	.word	0x00009de0


	//   ....[54]....
        /*039c*/ 	.word	0x00009e20


	//   ....[55]....
        /*03a0*/ 	.word	0x00009e70


	//   ....[56]....
        /*03a4*/ 	.word	0x0000a5c0


	//   ....[57]....
        /*03a8*/ 	.word	0x0000a5e0


	//   ....[58]....
        /*03ac*/ 	.word	0x0000a5f0


	//   ....[59]....
        /*03b0*/ 	.word	0x0000a600


	//   ....[60]....
        /*03b4*/ 	.word	0x0000a610


	//   ....[61]....
        /*03b8*/ 	.word	0x0000a630


	//   ....[62]....
        /*03bc*/ 	.word	0x0000a690


	//   ....[63]....
        /*03c0*/ 	.word	0x0000a6c0


	//   ....[64]....
        /*03c4*/ 	.word	0x0000a730


	//   ....[65]....
        /*03c8*/ 	.word	0x0000a760


	//   ....[66]....
        /*03cc*/ 	.word	0x0000a770


	//   ....[67]....
        /*03d0*/ 	.word	0x0000a780


	//   ....[68]....
        /*03d4*/ 	.word	0x0000aa30


	//   ....[69]....
        /*03d8*/ 	.word	0x0000aa50


	//   ....[70]....
        /*03dc*/ 	.word	0x0000aa60


	//   ....[71]....
        /*03e0*/ 	.word	0x0000aa80


	//   ....[72]....
        /*03e4*/ 	.word	0x0000ab00


	//   ....[73]....
        /*03e8*/ 	.word	0x0000ab30


	//   ....[74]....
        /*03ec*/ 	.word	0x0000ab80


	//   ....[75]....
        /*03f0*/ 	.word	0x0000abb0


	//   ....[76]....
        /*03f4*/ 	.word	0x0000ac00


	//   ....[77]....
        /*03f8*/ 	.word	0x0000ac30


	//   ....[78]....
        /*03fc*/ 	.word	0x0000ac80


	//   ....[79]....
        /*0400*/ 	.word	0x0000acb0


	//   ....[80]....
        /*0404*/ 	.word	0x0000b110


	//   ....[81]....
        /*0408*/ 	.word	0x0000b140


	//   ....[82]....
        /*040c*/ 	.word	0x0000b170


	//   ....[83]....
        /*0410*/ 	.word	0x0000b1a0


	//   ....[84]....
        /*0414*/ 	.word	0x0000b1d0


	//   ....[85]....
        /*0418*/ 	.word	0x0000b1e0


	//   ....[86]....
        /*041c*/ 	.word	0x0000b1f0


	//   ....[87]....
        /*0420*/ 	.word	0x0000b210


	//   ....[88]....
        /*0424*/ 	.word	0x0000b240


	//   ....[89]....
        /*0428*/ 	.word	0x0000b270


	//   ....[90]....
        /*042c*/ 	.word	0x0000b280


	//   ....[91]....
        /*0430*/ 	.word	0x0000b2b0


	//   ....[92]....
        /*0434*/ 	.word	0x0000b6a0


	//   ....[93]....
        /*0438*/ 	.word	0x0000bb40


	//   ....[94]....
        /*043c*/ 	.word	0x0000bc30


	//   ....[95]....
        /*0440*/ 	.word	0x0000bcd0


	//   ....[96]....
        /*0444*/ 	.word	0x0000bd30


	//   ....[97]....
        /*0448*/ 	.word	0x0000be00


	//   ....[98]....
        /*044c*/ 	.word	0x0000be70


	//   ....[99]....
        /*0450*/ 	.word	0x0000bf40


	//   ....[100]....
        /*0454*/ 	.word	0x0000bfc0


	//   ....[101]....
        /*0458*/ 	.word	0x0000c090


	//   ....[102]....
        /*045c*/ 	.word	0x0000c110


	//   ....[103]....
        /*0460*/ 	.word	0x0000c1f0


	//   ....[104]....
        /*0464*/ 	.word	0x0000c270


	//   ....[105]....
        /*0468*/ 	.word	0x0000c330


	//   ....[106]....
        /*046c*/ 	.word	0x0000c3c0


	//   ....[107]....
        /*0470*/ 	.word	0x0000c420


	//   ....[108]....
        /*0474*/ 	.word	0x0000c4c0


	//   ....[109]....
        /*0478*/ 	.word	0x0000c590


	//   ....[110]....
        /*047c*/ 	.word	0x0000c610


	//   ....[111]....
        /*0480*/ 	.word	0x0000c6e0


	//   ....[112]....
        /*0484*/ 	.word	0x0000c760


	//   ....[113]....
        /*0488*/ 	.word	0x0000c830


	//   ....[114]....
        /*048c*/ 	.word	0x0000c8b0


	//   ....[115]....
        /*0490*/ 	.word	0x0000c980


	//   ....[116]....
        /*0494*/ 	.word	0x0000ca00


	//   ....[117]....
        /*0498*/ 	.word	0x0000cad0


	//   ....[118]....
        /*049c*/ 	.word	0x0000cb50


	//   ....[119]....
        /*04a0*/ 	.word	0x0000cc20


	//   ....[120]....
        /*04a4*/ 	.word	0x0000cc90


	//   ....[121]....
        /*04a8*/ 	.word	0x0000cd50


	//   ....[122]....
        /*04ac*/ 	.word	0x0000ce90


	//   ....[123]....
        /*04b0*/ 	.word	0x0000cf30


	//   ....[124]....
        /*04b4*/ 	.word	0x0000cf90


	//   ....[125]....
        /*04b8*/ 	.word	0x0000d050


	//   ....[126]....
        /*04bc*/ 	.word	0x0000d0b0


	//   ....[127]....
        /*04c0*/ 	.word	0x0000d170


	//   ....[128]....
        /*04c4*/ 	.word	0x0000d1f0


	//   ....[129]....
        /*04c8*/ 	.word	0x0000d2a0


	//   ....[130]....
        /*04cc*/ 	.word	0x0000d300


	//   ....[131]....
        /*04d0*/ 	.word	0x0000d3c0


	//   ....[132]....
        /*04d4*/ 	.word	0x0000d440


	//   ....[133]....
        /*04d8*/ 	.word	0x0000d4f0


	//   ....[134]....
        /*04dc*/ 	.word	0x0000d5d0


	//   ....[135]....
        /*04e0*/ 	.word	0x0000d670


	//   ....[136]....
        /*04e4*/ 	.word	0x0000d6d0


	//   ....[137]....
        /*04e8*/ 	.word	0x0000d7a0


	//   ....[138]....
        /*04ec*/ 	.word	0x0000d840


	//   ....[139]....
        /*04f0*/ 	.word	0x0000d900


	//   ....[140]....
        /*04f4*/ 	.word	0x0000d9a0


	//   ....[141]....
        /*04f8*/ 	.word	0x0000da60


	//   ....[142]....
        /*04fc*/ 	.word	0x0000db00


	//   ....[143]....
        /*0500*/ 	.word	0x0000dbc0


	//   ....[144]....
        /*0504*/ 	.word	0x0000dc60


	//   ....[145]....
        /*0508*/ 	.word	0x0000dd20


	//   ....[146]....
        /*050c*/ 	.word	0x0000de40


	//   ....[147]....
        /*0510*/ 	.word	0x0000dee0


	//   ....[148]....
        /*0514*/ 	.word	0x0000df90


	//   ....[149]....
        /*0518*/ 	.word	0x0000e060


	//   ....[150]....
        /*051c*/ 	.word	0x0000e0d0


	//   ....[151]....
        /*0520*/ 	.word	0x0000e1a0


	//   ....[152]....
        /*0524*/ 	.word	0x0000e220


	//   ....[153]....
        /*0528*/ 	.word	0x0000e300


	//   ....[154]....
        /*052c*/ 	.word	0x0000e370


	//   ....[155]....
        /*0530*/ 	.word	0x0000e450


	//   ....[156]....
        /*0534*/ 	.word	0x0000e4c0


	//   ....[157]....
        /*0538*/ 	.word	0x0000e580


	//   ....[158]....
        /*053c*/ 	.word	0x0000e690


	//----- nvinfo : EIATTR_REG_RECONFIG
	.align		4
.L_84:
        /*0540*/ 	.byte	0x01, 0x54
	.zero		2


	//----- nvinfo : EIATTR_SYSCALL_OFFSETS
	.align		4
        /*0544*/ 	.byte	0x04, 0x46
        /*0546*/ 	.short	(.L_86 - .L_85)


	//   ....[0]....
.L_85:
        /*0548*/ 	.word	0x00001120


	//   ....[1]....
        /*054c*/ 	.word	0x00008750


	//   ....[2]....
        /*0550*/ 	.word	0x00008890


	//   ....[3]....
        /*0554*/ 	.word	0x00008980


	//   ....[4]....
        /*0558*/ 	.word	0x00009810


	//----- nvinfo : EIATTR_MBARRIER_INSTR_OFFSETS
	.align		4
.L_86:
        /*055c*/ 	.byte	0x04, 0x39
        /*055e*/ 	.short	(.L_88 - .L_87)


	//   ....[0]....
.L_87:
        /*0560*/ 	.word	0x00000170
        /*0564*/ 	.word	0x000000ff
        /*0568*/ 	.word	0x0002a800
        /*056c*/ 	.short	0x0100
        /*056e*/ 	.byte	0x08
	.zero		1


	//   ....[1]....
        /*0570*/ 	.word	0x00000180
        /*0574*/ 	.word	0x000000ff
        /*0578*/ 	.word	0x0002a820
        /*057c*/ 	.short	0x0100
        /*057e*/ 	.byte	0x08
	.zero		1


	//   ....[2]....
        /*0580*/ 	.word	0x00000270
        /*0584*/ 	.word	0x000000ff
        /*0588*/ 	.word	0x0002a830
        /*058c*/ 	.short	0x0100
        /*058e*/ 	.byte	0x08
	.zero		1


	//   ....[3]....
        /*0590*/ 	.word	0x00000280
        /*0594*/ 	.word	0x000000ff
        /*0598*/ 	.word	0x0002a840
        /*059c*/ 	.short	0x0100
        /*059e*/ 	.byte	0x08
	.zero		1


	//   ....[4]....
        /*05a0*/ 	.word	0x00000290
        /*05a4*/ 	.word	0x000000ff
        /*05a8*/ 	.word	0x0002a838
        /*05ac*/ 	.short	0x0100
        /*05ae*/ 	.byte	0x08
	.zero		1


	//   ....[5]....
        /*05b0*/ 	.word	0x000002a0
        /*05b4*/ 	.word	0x000000ff
        /*05b8*/ 	.word	0x0002a848
        /*05bc*/ 	.short	0x0100
        /*05be*/ 	.byte	0x08
	.zero		1


	//   ....[6]....
        /*05c0*/ 	.word	0x000003d0
        /*05c4*/ 	.word	0x000000ff
        /*05c8*/ 	.word	0x0002a850
        /*05cc*/ 	.short	0x0100
        /*05ce*/ 	.byte	0x08
	.zero		1


	//   ....[7]....
        /*05d0*/ 	.word	0x000003e0
        /*05d4*/ 	.word	0x000000ff
        /*05d8*/ 	.word	0x0002a860
        /*05dc*/ 	.short	0x0100
        /*05de*/ 	.byte	0x08
	.zero		1


	//   ....[8]....
        /*05e0*/ 	.word	0x000003f0
        /*05e4*/ 	.word	0x000000ff
        /*05e8*/ 	.word	0x0002a858
        /*05ec*/ 	.short	0x0100
        /*05ee*/ 	.byte	0x08
	.zero		1


	//   ....[9]....
        /*05f0*/ 	.word	0x00000400
        /*05f4*/ 	.word	0x000000ff
        /*05f8*/ 	.word	0x0002a868
        /*05fc*/ 	.short	0x0100
        /*05fe*/ 	.byte	0x08
	.zero		1


	//   ....[10]....
        /*0600*/ 	.word	0x000004f0
        /*0604*/ 	.word	0x000000ff
        /*0608*/ 	.word	0x0002a870
        /*060c*/ 	.short	0x0100
        /*060e*/ 	.byte	0x06
	.zero		1


	//   ....[11]....
        /*0610*/ 	.word	0x00000500
        /*0614*/ 	.word	0x000000ff
        /*0618*/ 	.word	0x0002a880
        /*061c*/ 	.short	0x0100
        /*061e*/ 	.byte	0x06
	.zero		1


	//   ....[12]....
        /*0620*/ 	.word	0x00000510
        /*0624*/ 	.word	0x000000ff
        /*0628*/ 	.word	0x0002a878
        /*062c*/ 	.short	0x0100
        /*062e*/ 	.byte	0x06
	.zero		1


	//   ....[13]....
        /*0630*/ 	.word	0x00000520
        /*0634*/ 	.word	0x000000ff
        /*0638*/ 	.word	0x0002a888
        /*063c*/ 	.short	0x0100
        /*063e*/ 	.byte	0x06
	.zero		1


	//   ....[14]....
        /*0640*/ 	.word	0x00000650
        /*0644*/ 	.word	0x000000ff
        /*0648*/ 	.word	0x0002a890
        /*064c*/ 	.short	0x0100
        /*064e*/ 	.byte	0x08
	.zero		1


	//   ....[15]....
        /*0650*/ 	.word	0x00000660
        /*0654*/ 	.word	0x000000ff
        /*0658*/ 	.word	0x0002a8a0
        /*065c*/ 	.short	0x0100
        /*065e*/ 	.byte	0x08
	.zero		1


	//   ....[16]....
        /*0660*/ 	.word	0x00000670
        /*0664*/ 	.word	0x000000ff
        /*0668*/ 	.word	0x0002a898
        /*066c*/ 	.short	0x0100
        /*066e*/ 	.byte	0x08
	.zero		1


	//   ....[17]....
        /*0670*/ 	.word	0x00000680
        /*0674*/ 	.word	0x000000ff
        /*0678*/ 	.word	0x0002a8a8
        /*067c*/ 	.short	0x0100
        /*067e*/ 	.byte	0x08
	.zero		1


	//   ....[18]....
        /*0680*/ 	.word	0x000007c0
        /*0684*/ 	.word	0x000000ff
        /*0688*/ 	.word	0x0002a8b0
        /*068c*/ 	.short	0x0100
        /*068e*/ 	.byte	0x08
	.zero		1


	//   ....[19]....
        /*0690*/ 	.word	0x000007d0
        /*0694*/ 	.word	0x000000ff
        /*0698*/ 	.word	0x0002a8c0
        /*069c*/ 	.short	0x0100
        /*069e*/ 	.byte	0x08
	.zero		1


	//   ....[20]....
        /*06a0*/ 	.word	0x000007e0
        /*06a4*/ 	.word	0x000000ff
        /*06a8*/ 	.word	0x0002a8b8
        /*06ac*/ 	.short	0x0100
        /*06ae*/ 	.byte	0x08
	.zero		1


	//   ....[21]....
        /*06b0*/ 	.word	0x000007f0
        /*06b4*/ 	.word	0x000000ff
        /*06b8*/ 	.word	0x0002a8c8
        /*06bc*/ 	.short	0x0100
        /*06be*/ 	.byte	0x08
	.zero		1


	//   ....[22]....
        /*06c0*/ 	.word	0x00001140
        /*06c4*/ 	.word	0x000000ff
        /*06c8*/ 	.word	0x0002a800
        /*06cc*/ 	.short	0x010a
        /*06ce*/ 	.byte	0x25
	.zero		1


	//   ....[23]....
        /*06d0*/ 	.word	0x000011b0
        /*06d4*/ 	.word	0x000000ff
        /*06d8*/ 	.word	0x0002a830
        /*06dc*/ 	.short	0x010a
        /*06de*/ 	.byte	0x25
	.zero		1


	//   ....[24]....
        /*06e0*/ 	.word	0x00001210
        /*06e4*/ 	.word	0x000000ff
        /*06e8*/ 	.word	0x0002a830
        /*06ec*/ 	.short	0x010a
        /*06ee*/ 	.byte	0x25
	.zero		1


	//   ....[25]....
        /*06f0*/ 	.word	0x00001f10
        /*06f4*/ 	.word	0x000000ff
        /*06f8*/ 	.word	0x00000000
        /*06fc*/ 	.short	0x0101
        /*06fe*/ 	.byte	0x04
	.zero		1


	//   ....[26]....
        /*0700*/ 	.word	0x00003940
        /*0704*/ 	.word	0x000000ff
        /*0708*/ 	.word	0x0002a830
        /*070c*/ 	.short	0x010a
        /*070e*/ 	.byte	0x3b
	.zero		1


	//   ....[27]....
        /*0710*/ 	.word	0x00003980
        /*0714*/ 	.word	0x000000ff
        /*0718*/ 	.word	0x0002a830
        /*071c*/ 	.short	0x010a
        /*071e*/ 	.byte	0x3b
	.zero		1


	//   ....[28]....
        /*0720*/ 	.word	0x000041d0
        /*0724*/ 	.word	0x000000ff
        /*0728*/ 	.word	0x0002a850
        /*072c*/ 	.short	0x010a
        /*072e*/ 	.byte	0x05
	.zero		1


	//   ....[29]....
        /*0730*/ 	.word	0x00004210
        /*0734*/ 	.word	0x000000ff
        /*0738*/ 	.word	0x0002a850
        /*073c*/ 	.short	0x010a
        /*073e*/ 	.byte	0x05
	.zero		1


	//   ....[30]....
        /*0740*/ 	.word	0x00004890
        /*0744*/ 	.word	0x000000ff
        /*0748*/ 	.word	0x00000000
        /*074c*/ 	.short	0x0101
        /*074e*/ 	.byte	0x3b
	.zero		1


	//   ....[31]....
        /*0750*/ 	.word	0x000058e0
        /*0754*/ 	.word	0x000000ff
        /*0758*/ 	.word	0x00000000
        /*075c*/ 	.short	0x0101
        /*075e*/ 	.byte	0x04
	.zero		1


	//   ....[32]....
        /*0760*/ 	.word	0x00005eb0
        /*0764*/ 	.word	0x000000ff
        /*0768*/ 	.word	0x0002a850
        /*076c*/ 	.short	0x010a
        /*076e*/ 	.byte	0x05
	.zero		1


	//   ....[33]....
        /*0770*/ 	.word	0x00005ef0
        /*0774*/ 	.word	0x000000ff
        /*0778*/ 	.word	0x0002a850
        /*077c*/ 	.short	0x010a
        /*077e*/ 	.byte	0x05
	.zero		1


	//   ....[34]....
        /*0780*/ 	.word	0x000063d0
        /*0784*/ 	.word	0x000000ff
        /*0788*/ 	.word	0x00000000
        /*078c*/ 	.short	0x0101
        /*078e*/ 	.byte	0x04
	.zero		1


	//   ....[35]....
        /*0790*/ 	.word	0x00006fa0
        /*0794*/ 	.word	0x000000ff
        /*0798*/ 	.word	0x00000000
        /*079c*/ 	.short	0x0101
        /*079e*/ 	.byte	0x04
	.zero		1


	//   ....[36]....
        /*07a0*/ 	.word	0x00008ff0
        /*07a4*/ 	.word	0x000000ff
        /*07a8*/ 	.word	0x0002a840
        /*07ac*/ 	.short	0x010a
        /*07ae*/ 	.byte	0x2d
	.zero		1


	//   ....[37]....
        /*07b0*/ 	.word	0x000095d0
        /*07b4*/ 	.word	0x000000ff
        /*07b8*/ 	.word	0x0002a830
        /*07bc*/ 	.short	0x0107
        /*07be*/ 	.byte	0x2d
	.zero		1


	//   ....[38]....
        /*07c0*/ 	.word	0x00009640
        /*07c4*/ 	.word	0x000000ff
        /*07c8*/ 	.word	0x0002a830
        /*07cc*/ 	.short	0x0101
        /*07ce*/ 	.byte	0x2d
	.zero		1


	//   ....[39]....
        /*07d0*/ 	.word	0x00009fc0
        /*07d4*/ 	.word	0x000000ff
        /*07d8*/ 	.word	0x0002a800
        /*07dc*/ 	.short	0x0107
        /*07de*/ 	.byte	0x2d
	.zero		1


	//   ....[40]....
        /*07e0*/ 	.word	0x0000a020
        /*07e4*/ 	.word	0x000000ff
        /*07e8*/ 	.word	0x0002a800
        /*07ec*/ 	.short	0x0101
        /*07ee*/ 	.byte	0x2d
	.zero		1


	//   ....[41]....
        /*07f0*/ 	.word	0x0000a030
        /*07f4*/ 	.word	0x000000ff
        /*07f8*/ 	.word	0x0002a820
        /*07fc*/ 	.short	0x010a
        /*07fe*/ 	.byte	0x2d
	.zero		1


	//   ....[42]....
        /*0800*/ 	.word	0x0000a3a0
        /*0804*/ 	.word	0x00000008
        /*0808*/ 	.word	0x0002a840
        /*080c*/ 	.short	0x010a
        /*080e*/ 	.byte	0x3f
	.zero		1


	//   ....[43]....
        /*0810*/ 	.word	0x0000a8b0
        /*0814*/ 	.word	0x00000008
        /*0818*/ 	.word	0x0002a830
        /*081c*/ 	.short	0x0107
        /*081e*/ 	.byte	0x3f
	.zero		1


	//   ....[44]....
        /*0820*/ 	.word	0x0000a960
        /*0824*/ 	.word	0x00000008
        /*0828*/ 	.word	0x0002a830
        /*082c*/ 	.short	0x0101
        /*082e*/ 	.byte	0x3f
	.zero		1


	//   ....[45]....
        /*0830*/ 	.word	0x0000a9c0
        /*0834*/ 	.word	0x00000004
        /*0838*/ 	.word	0x0002a860
        /*083c*/ 	.short	0x010a
        /*083e*/ 	.byte	0x3f
	.zero		1


	//   ....[46]....
        /*0840*/ 	.word	0x0000adc0
        /*0844*/ 	.word	0x00000004
        /*0848*/ 	.word	0x0002a850
        /*084c*/ 	.short	0x0107
        /*084e*/ 	.byte	0x3f
	.zero		1


	//   ....[47]....
        /*0850*/ 	.word	0x0000af10
        /*0854*/ 	.word	0x00000004
        /*0858*/ 	.word	0x0002a850
        /*085c*/ 	.short	0x0101
        /*085e*/ 	.byte	0x3f
	.zero		1


	//   ....[48]....
        /*0860*/ 	.word	0x0000b0a0
        /*0864*/ 	.word	0x00000000
        /*0868*/ 	.word	0x0002a860
        /*086c*/ 	.short	0x010a
        /*086e*/ 	.byte	0x3f
	.zero		1


	//   ....[49]....
        /*0870*/ 	.word	0x0000b4e0
        /*0874*/ 	.word	0x00000000
        /*0878*/ 	.word	0x0002a850
        /*087c*/ 	.short	0x0107
        /*087e*/ 	.byte	0x3f
	.zero		1


	//   ....[50]....
        /*0880*/ 	.word	0x0000b5a0
        /*0884*/ 	.word	0x00000000
        /*0888*/ 	.word	0x0002a850
        /*088c*/ 	.short	0x0101
        /*088e*/ 	.byte	0x3f
	.zero		1


	//   ....[51]....
        /*0890*/ 	.word	0x0000b630
        /*0894*/ 	.word	0x00000007
        /*0898*/ 	.word	0x0002a820
        /*089c*/ 	.short	0x010a
        /*089e*/ 	.byte	0x3f
	.zero		1


	//   ....[52]....
        /*08a0*/ 	.word	0x0000b790
        /*08a4*/ 	.word	0x00000005
        /*08a8*/ 	.word	0x0002a840
        /*08ac*/ 	.short	0x010a
        /*08ae*/ 	.byte	0x3f
	.zero		1


	//   ....[53]....
        /*08b0*/ 	.word	0x0000b830
        /*08b4*/ 	.word	0x00000003
        /*08b8*/ 	.word	0x0002a840
        /*08bc*/ 	.short	0x010a
        /*08be*/ 	.byte	0x3f
	.zero		1


	//   ....[54]....
        /*08c0*/ 	.word	0x0000b870
        /*08c4*/ 	.word	0x00000005
        /*08c8*/ 	.word	0x0002a860
        /*08cc*/ 	.short	0x010a
        /*08ce*/ 	.byte	0x3f
	.zero		1


	//   ....[55]....
        /*08d0*/ 	.word	0x0000b8b0
        /*08d4*/ 	.word	0x00000003
        /*08d8*/ 	.word	0x0002a860
        /*08dc*/ 	.short	0x010a
        /*08de*/ 	.byte	0x3f
	.zero		1


	//   ....[56]....
        /*08e0*/ 	.word	0x0000b920
        /*08e4*/ 	.word	0x00000000
        /*08e8*/ 	.word	0x0002a800
        /*08ec*/ 	.short	0x010a
        /*08ee*/ 	.byte	0x3f
	.zero		1


	//   ....[57]....
        /*08f0*/ 	.word	0x0000b980
        /*08f4*/ 	.word	0x00000004
        /*08f8*/ 	.word	0x0002a830
        /*08fc*/ 	.short	0x010a
        /*08fe*/ 	.byte	0x3f
	.zero		1


	//   ....[58]....
        /*0900*/ 	.word	0x0000b9e0
        /*0904*/ 	.word	0x0000000b
        /*0908*/ 	.word	0x0002a830
        /*090c*/ 	.short	0x010a
        /*090e*/ 	.byte	0x3f
	.zero		1


	//   ....[59]....
        /*0910*/ 	.word	0x0000ba40
        /*0914*/ 	.word	0x00000009
        /*0918*/ 	.word	0x0002a850
        /*091c*/ 	.short	0x010a
        /*091e*/ 	.byte	0x3f
	.zero		1


	//   ....[60]....
        /*0920*/ 	.word	0x0000baa0
        /*0924*/ 	.word	0x00000004
        /*0928*/ 	.word	0x0002a850
        /*092c*/ 	.short	0x010a
        /*092e*/ 	.byte	0x3f
	.zero		1


	//   ....[61]....
        /*0930*/ 	.word	0x0000bb80
        /*0934*/ 	.word	0x00000003
        /*0938*/ 	.word	0x0002a840
        /*093c*/ 	.short	0x010a
        /*093e*/ 	.byte	0x3f
	.zero		1


	//   ....[62]....
        /*0940*/ 	.word	0x0000cd90
        /*0944*/ 	.word	0x00000003
        /*0948*/ 	.word	0x0002a820
        /*094c*/ 	.short	0x010a
        /*094e*/ 	.byte	0x3f
	.zero		1


	//   ....[63]....
        /*0950*/ 	.word	0x0000cde0
        /*0954*/ 	.word	0x00000008
        /*0958*/ 	.word	0x0002a840
        /*095c*/ 	.short	0x010a
        /*095e*/ 	.byte	0x3f
	.zero		1


	//   ....[64]....
        /*0960*/ 	.word	0x0000d520
        /*0964*/ 	.word	0x00000004
        /*0968*/ 	.word	0x0002a860
        /*096c*/ 	.short	0x010a
        /*096e*/ 	.byte	0x3f
	.zero		1


	//   ....[65]....
        /*0970*/ 	.word	0x0000dd90
        /*0974*/ 	.word	0x00000000
        /*0978*/ 	.word	0x0002a860
        /*097c*/ 	.short	0x010a
        /*097e*/ 	.byte	0x3f
	.zero		1


	//   ....[66]....
        /*0980*/ 	.word	0x0000e5b0
        /*0984*/ 	.word	0x00000007
        /*0988*/ 	.word	0x0002a820
        /*098c*/ 	.short	0x010a
        /*098e*/ 	.byte	0x3f
	.zero		1


	//   ....[67]....
        /*0990*/ 	.word	0x0000e750
        /*0994*/ 	.word	0x00000005
        /*0998*/ 	.word	0x0002a840
        /*099c*/ 	.short	0x010a
        /*099e*/ 	.byte	0x3f
	.zero		1


	//   ....[68]....
        /*09a0*/ 	.word	0x0000e7a0
        /*09a4*/ 	.word	0x00000003
        /*09a8*/ 	.word	0x0002a840
        /*09ac*/ 	.short	0x010a
        /*09ae*/ 	.byte	0x3f
	.zero		1


	//   ....[69]....
        /*09b0*/ 	.word	0x0000e7f0
        /*09b4*/ 	.word	0x00000005
        /*09b8*/ 	.word	0x0002a860
        /*09bc*/ 	.short	0x010a
        /*09be*/ 	.byte	0x3f
	.zero		1


	//----- nvinfo : EIATTR_NUM_MBARRIERS
	.align		4
.L_88:
        /*09c0*/ 	.byte	0x03, 0x38
        /*09c2*/ 	.short	0x0016


	//----- nvinfo : EIATTR_EXIT_INSTR_OFFSETS
	.align		4
        /*09c4*/ 	.byte	0x04, 0x1c
        /*09c6*/ 	.short	(.L_90 - .L_89)


	//   ....[0]....
.L_89:
        /*09c8*/ 	.word	0x0000b900


	//----- nvinfo : EIATTR_MAX_THREADS
	.align		4
.L_90:
        /*09cc*/ 	.byte	0x04, 0x05
        /*09ce*/ 	.short	(.L_92 - .L_91)
.L_91:
        /*09d0*/ 	.word	0x00000180
        /*09d4*/ 	.word	0x00000001
        /*09d8*/ 	.word	0x00000001


	//----- nvinfo : EIATTR_CRS_STACK_SIZE
	.align		4
.L_92:
        /*09dc*/ 	.byte	0x04, 0x1e
        /*09de*/ 	.short	(.L_94 - .L_93)
.L_93:
        /*09e0*/ 	.word	0x00000000


	//----- nvinfo : EIATTR_CBANK_PARAM_SIZE
	.align		4
.L_94:
        /*09e4*/ 	.byte	0x03, 0x19
        /*09e6*/ 	.short	0x0a70


	//----- nvinfo : EIATTR_PARAM_CBANK
	.align		4
        /*09e8*/ 	.byte	0x04, 0x0a
        /*09ea*/ 	.short	(.L_96 - .L_95)
	.align		4
.L_95:
        /*09ec*/ 	.word	index@(.nv.constant0._ZN7cutlass13device_kernelIN5flash11enable_sm90INS1_16FlashAttnFwdSm90INS1_25CollectiveMainloopFwdSm90ILi2EN4cute5tupleIJNS5_1CILi1EEES8_S8_EEENS6_IJNS7_ILi128EEENS7_ILi96EEENS7_ILi192EEEEEELi128ENS_10bfloat16_tEfNS_4arch4Sm90ELb0ELb0ELb1ELb0ELb1ELb0ELb0ELb1ELb1ELb1ELb1ELb0EEENS1_21CollectiveEpilogueFwdINS6_IJSA_SA_SB_EEES9_SE_SG_Li256ELb0ELb1ELb1ELb0EEENS1_19SingleTileSchedulerILb0ELb1ELb1ELi128EEEEEEEEEvNT_6ParamsE)
        /*09f0*/ 	.short	0x0210
        /*09f2*/ 	.short	0x0a70


	//----- nvinfo : EIATTR_SW_WAR
	.align		4
.L_96:
        /*09f4*/ 	.byte	0x04, 0x36
        /*09f6*/ 	.short	(.L_98 - .L_97)
.L_97:
        /*09f8*/ 	.word	0x00000008
.L_98:


//--------------------- .nv.info._ZN7cutlass13device_kernelIN5flash11enable_sm90INS1_16FlashAttnFwdSm90INS1_25CollectiveMainloopFwdSm90ILi2EN4cute5tupleIJNS5_1CILi1EEES8_S8_EEENS6_IJNS7_ILi128EEENS7_ILi96EEENS7_ILi192EEEEEELi128ENS_10bfloat16_tEfNS_4arch4Sm90ELb0ELb0ELb1ELb1ELb1ELb0ELb0ELb1ELb1ELb1ELb1ELb0EEENS1_21CollectiveEpilogueFwdINS6_IJSA_SA_SB_EEES9_SE_SG_Li256ELb1ELb1ELb1ELb0EEENS1_36VarlenDynamicPersistentTileSchedulerILi128ELi96ELi256ELi128ELb1ELb1ELb1ELb0ELb1ELb1EEEEEEEEEvNT_6ParamsE --------------------------
	.section	.nv.info._ZN7cutlass13device_kernelIN5flash11enable_sm90INS1_16FlashAttnFwdSm90INS1_25CollectiveMainloopFwdSm90ILi2EN4cute5tupleIJNS5_1CILi1EEES8_S8_EEENS6_IJNS7_ILi128EEENS7_ILi96EEENS7_ILi192EEEEEELi128ENS_10bfloat16_tEfNS_4arch4Sm90ELb0ELb0ELb1ELb1ELb1ELb0ELb0ELb1ELb1ELb1ELb1ELb0EEENS1_21CollectiveEpilogueFwdINS6_IJSA_SA_SB_EEES9_SE_SG_Li256ELb1ELb1ELb1ELb0EEENS1_36VarlenDynamicPersistentTileSchedulerILi128ELi96ELi256ELi128ELb1ELb1ELb1ELb0ELb1ELb1EEEEEEEEEvNT_6ParamsE,"",@"SHT_CUDA_INFO"
	.sectionflags	@""
	.align	4


	//----- nvinfo : EIATTR_CUDA_API_VERSION
	.align		4
        /*0000*/ 	.byte	0x04, 0x37
        /*0002*/ 	.short	(.L_100 - .L_99)
.L_99:
        /*0004*/ 	.word	0x00000082


	//----- nvinfo : EIATTR_KPARAM_INFO
	.align		4
.L_100:
        /*0008*/ 	.byte	0x04, 0x17
        /*000a*/ 	.short	(.L_102 - .L_101)
.L_101:
        /*000c*/ 	.word	0x00000000
        /*0010*/ 	.short	0x0000
        /*0012*/ 	.short	0x0070
        /*0014*/ 	.byte	0x00, 0xf0, 0x01, 0x2a


	//----- nvinfo : EIATTR_SPARSE_MMA_MASK
	.align		4
.L_102:
        /*0018*/ 	.byte	0x03, 0x50
        /*001a*/ 	.short	0x0000


	//----- nvinfo : EIATTR_MAXREG_COUNT
	.align		4
        /*001c*/ 	.byte	0x03, 0x1b
        /*001e*/ 	.short	0x00a8


	//----- nvinfo : EIATTR_NUM_BARRIERS
	.align		4
        /*0020*/ 	.byte	0x02, 0x4c
        /*0022*/ 	.byte	0x09
	.zero		1


	//----- nvinfo : EIATTR_EXTERNS
	.align		4
        /*0024*/ 	.byte	0x04, 0x0f
        /*0026*/ 	.short	(.L_104 - .L_103)


	//   ....[0]....
	.align		4
.L_103:
        /*0028*/ 	.word	index@(__assertfail)


	//----- nvinfo : EIATTR_ANNOTATIONS
	.align		4
.L_104:
        /*002c*/ 	.byte	0x04, 0x55
        /*002e*/ 	.short	(.L_106 - .L_105)


	//   ....[0]....
.L_105:
        /*0030*/ 	.word	0x00000001
        /*0034*/ 	.byte	0xa0, 0x08, 0x00, 0x00, 0x01, 0x00, 0x00, 0x00, 0xa0, 0x09, 0x00, 0x00, 0x01, 0x00, 0x00, 0x00
        /* <DEDUP_REMOVED lines=10> */
        /*00e4*/ 	.byte	0x30, 0xfb, 0x00, 0x00


	//----- nvinfo : EIATTR_MERCURY_ISA_VERSION
	.align		4
.L_106:
        /*00e8*/ 	.byte	0x03, 0x5f
        /*00ea*/ 	.short	0x0101


	//----- nvinfo : EIATTR_UNUSED_LOAD_BYTE_OFFSET
	.align		4
        /*00ec*/ 	.byte	0x04, 0x44
        /*00ee*/ 	.short	(.L_108 - .L_107)


	//   ....[0]....
.L_107:
        /*00f0*/ 	.word	0x00000950
        /*00f4*/ 	.word	0x0000fff0


	//   ....[1]....
        /*00f8*/ 	.word	0x00007320
        /*00fc*/ 	.word	0x0000fff0


	//----- nvinfo : EIATTR_INT_WARP_WIDE_INSTR_OFFSETS
	.align		4
.L_108:
        /*0100*/ 	.byte	0x04, 0x31
        /*0102*/ 	.short	(.L_110 - .L_109)


	//   ....[0]....
.L_109:
        /*0104*/ 	.word	0x000000c0


	//   ....[1]....
        /*0108*/ 	.word	0x000000d0


	//   ....[2]....
        /*010c*/ 	.word	0x00000170


	//   ....[3]....
        /*0110*/ 	.word	0x0000b800


	//   ....[4]....
        /*0114*/ 	.word	0x0000b890


	//   ....[5]....
        /*0118*/ 	.word	0x0000e6b0


	//   ....[6]....
        /*011c*/ 	.word	0x0000e740


	//----- nvinfo : EIATTR_COOP_GROUP_MASK_REGIDS
	.align		4
.L_110:
        /*0120*/ 	.byte	0x04, 0x29
        /*0122*/ 	.short	(.L_112 - .L_111)


	//   ....[0]....
.L_111:
        /*0124*/ 	.word	0xffffffff


	//   ....[1]....
        /*0128*/ 	.word	0xffffffff


	//   ....[2]....
        /*012c*/ 	.word	0xffffffff


	//   ....[3]....
        /*0130*/ 	.word	0xffffffff


	//   ....[4]....
        /*0134*/ 	.word	0xffffffff


	//   ....[5]....
        /*0138*/ 	.word	0xffffffff


	//   ....[6]....
        /*013c*/ 	.word	0xffffffff


	//   ....[7]....
        /*0140*/ 	.word	0xffffffff


	//   ....[8]....
        /*0144*/ 	.word	0xffffffff


	//   ....[9]....
        /*0148*/ 	.word	0xffffffff


	//   ....[10]....
        /*014c*/ 	.word	0xffffffff


	//   ....[11]....
        /*0150*/ 	.word	0xffffffff


	//   ....[12]....
        /*0154*/ 	.word	0xffffffff


	//   ....[13]....
        /*0158*/ 	.word	0xffffffff


	//   ....[14]....
        /*015c*/ 	.word	0xffffffff


	//   ....[15]....
        /*0160*/ 	.word	0xffffffff


	//   ....[16]....
        /*0164*/ 	.word	0xffffffff


	//   ....[17]....
        /*0168*/ 	.word	0xffffffff


	//   ....[18]....
        /*016c*/ 	.word	0xffffffff


	//   ....[19]....
        /*0170*/ 	.word	0xffffffff


	//   ....[20]....
        /*0174*/ 	.word	0xffffffff


	//   ....[21]....
        /*0178*/ 	.word	0xffffffff


	//   ....[22]....
        /*017c*/ 	.word	0xffffffff


	//   ....[23]....
        /*0180*/ 	.word	0xffffffff


	//   ....[24]....
        /*0184*/ 	.word	0xffffffff


	//   ....[25]....
        /*0188*/ 	.word	0xffffffff


	//   ....[26]....
        /*018c*/ 	.word	0xffffffff


	//   ....[27]....
        /*0190*/ 	.word	0xffffffff


	//   ....[28]....
        /*0194*/ 	.word	0xffffffff


	//   ....[29]....
        /*0198*/ 	.word	0xffffffff


	//   ....[30]....
        /*019c*/ 	.word	0xffffffff


	//   ....[31]....
        /*01a0*/ 	.word	0xffffffff


	//   ....[32]....
        /*01a4*/ 	.word	0xffffffff


	//   ....[33]....
        /*01a8*/ 	.word	0xffffffff


	//   ....[34]....
        /*01ac*/ 	.word	0xffffffff


	//   ....[35]....
        /*01b0*/ 	.word	0xffffffff


	//   ....[36]....
        /*01b4*/ 	.word	0xffffffff


	//   ....[37]....
        /*01b8*/ 	.word	0xffffffff


	//   ....[38]....
        /*01bc*/ 	.word	0xffffffff


	//   ....[39]....
        /*01c0*/ 	.word	0xffffffff


	//   ....[40]....
        /*01c4*/ 	.word	0xffffffff


	//   ....[41]....
        /*01c8*/ 	.word	0xffffffff


	//   ....[42]....
        /*01cc*/ 	.word	0xffffffff


	//   ....[43]....
        /*01d0*/ 	.word	0xffffffff


	//   ....[44]....
        /*01d4*/ 	.word	0xffffffff


	//   ....[45]....
        /*01d8*/ 	.word	0xffffffff


	//   ....[46]....
        /*01dc*/ 	.word	0xffffffff


	//   ....[47]....
        /*01e0*/ 	.word	0xffffffff


	//   ....[48]....
        /*01e4*/ 	.word	0xffffffff


	//   ....[49]....
        /*01e8*/ 	.word	0xffffffff


	//   ....[50]....
        /*01ec*/ 	.word	0xffffffff


	//   ....[51]....
        /*01f0*/ 	.word	0xffffffff


	//   ....[52]....
        /*01f4*/ 	.word	0xffffffff


	//   ....[53]....
        /*01f8*/ 	.word	0xffffffff


	//   ....[54]....
        /*01fc*/ 	.word	0xffffffff


	//   ....[55]....
        /*0200*/ 	.word	0xffffffff


	//   ....[56]....
        /*0204*/ 	.word	0xffffffff


	//   ....[57]....
        /*0208*/ 	.word	0xffffffff


	//   ....[58]....
        /*020c*/ 	.word	0xffffffff


	//   ....[59]....
        /*0210*/ 	.word	0xffffffff


	//   ....[60]....
        /*0214*/ 	.word	0xffffffff


	//   ....[61]....
        /*0218*/ 	.word	0xffffffff


	//   ....[62]....
        /*021c*/ 	.word	0xffffffff


	//   ....[63]....
        /*0220*/ 	.word	0xffffffff


	//   ....[64]....
        /*0224*/ 	.word	0xffffffff


	//   ....[65]....
        /*0228*/ 	.word	0xffffffff


	//   ....[66]....
        /*022c*/ 	.word	0xffffffff


	//   ....[67]....
        /*0230*/ 	.word	0xffffffff


	//   ....[68]....
        /*0234*/ 	.word	0xffffffff


	//   ....[69]....
        /*0238*/ 	.word	0xffffffff


	//   ....[70]....
        /*023c*/ 	.word	0xffffffff


	//   ....[71]....
        /*0240*/ 	.word	0xffffffff


	//   ....[72]....
        /*0244*/ 	.word	0xffffffff


	//   ....[73]....
        /*0248*/ 	.word	0xffffffff


	//   ....[74]....
        /*024c*/ 	.word	0xffffffff


	//   ....[75]....
        /*0250*/ 	.word	0xffffffff


	//   ....[76]....
        /*0254*/ 	.word	0xffffffff


	//   ....[77]....
        /*0258*/ 	.word	0xffffffff


	//   ....[78]....
        /*025c*/ 	.word	0xffffffff


	//   ....[79]....
        /*0260*/ 	.word	0xffffffff


	//   ....[80]....
        /*0264*/ 	.word	0xffffffff


	//   ....[81]....
        /*0268*/ 	.word	0xffffffff


	//   ....[82]....
        /*026c*/ 	.word	0xffffffff


	//   ....[83]....
        /*0270*/ 	.word	0xffffffff


	//   ....[84]....
        /*0274*/ 	.word	0xffffffff


	//   ....[85]....
        /*0278*/ 	.word	0xffffffff


	//   ....[86]....
        /*027c*/ 	.word	0xffffffff


	//   ....[87]....
        /*0280*/ 	.word	0xffffffff


	//   ....[88]....
        /*0284*/ 	.word	0xffffffff


	//   ....[89]....
        /*0288*/ 	.word	0xffffffff


	//   ....[90]....
        /*028c*/ 	.word	0xffffffff


	//   ....[91]....
        /*0290*/ 	.word	0xffffffff


	//   ....[92]....
        /*0294*/ 	.word	0xffffffff


	//   ....[93]....
        /*0298*/ 	.word	0xffffffff


	//   ....[94]....
        /*029c*/ 	.word	0xffffffff


	//   ....[95]....
        /*02a0*/ 	.word	0xffffffff


	//   ....[96]....
        /*02a4*/ 	.word	0xffffffff


	//   ....[97]....
        /*02a8*/ 	.word	0xffffffff


	//   ....[98]....
        /*02ac*/ 	.word	0xffffffff


	//   ....[99]....
        /*02b0*/ 	.word	0xffffffff


	//   ....[100]....
        /*02b4*/ 	.word	0xffffffff


	//   ....[101]....
        /*02b8*/ 	.word	0xffffffff


	//   ....[102]....
        /*02bc*/ 	.word	0xffffffff


	//   ....[103]....
        /*02c0*/ 	.word	0xffffffff


	//   ....[104]....
        /*02c4*/ 	.word	0xffffffff


	//   ....[105]....
        /*02c8*/ 	.word	0xffffffff


	//   ....[106]....
        /*02cc*/ 	.word	0xffffffff


	//   ....[107]....
        /*02d0*/ 	.word	0xffffffff


	//   ....[108]....
        /*02d4*/ 	.word	0xffffffff


	//   ....[109]....
        /*02d8*/ 	.word	0xffffffff


	//   ....[110]....
        /*02dc*/ 	.word	0xffffffff


	//   ....[111]....
        /*02e0*/ 	.word	0xffffffff


	//   ....[112]....
        /*02e4*/ 	.word	0xffffffff


	//   ....[113]....
        /*02e8*/ 	.word	0xffffffff


	//   ....[114]....
        /*02ec*/ 	.word	0xffffffff


	//   ....[115]....
        /*02f0*/ 	.word	0xffffffff


	//   ....[116]....
        /*02f4*/ 	.word	0xffffffff


	//   ....[117]....
        /*02f8*/ 	.word	0xffffffff


	//   ....[118]....
        /*02fc*/ 	.word	0xffffffff


	//   ....[119]....
        /*0300*/ 	.word	0xffffffff


	//   ....[120]....
        /*0304*/ 	.word	0xffffffff


	//   ....[121]....
        /*0308*/ 	.word	0xffffffff


	//   ....[122]....
        /*030c*/ 	.word	0xffffffff


	//   ....[123]....
        /*0310*/ 	.word	0xffffffff


	//   ....[124]....
        /*0314*/ 	.word	0xffffffff


	//   ....[125]....
        /*0318*/ 	.word	0xffffffff


	//   ....[126]....
        /*031c*/ 	.word	0xffffffff


	//   ....[127]....
        /*0320*/ 	.word	0xffffffff


	//   ....[128]....
        /*0324*/ 	.word	0xffffffff


	//   ....[129]....
        /*0328*/ 	.word	0xffffffff


	//   ....[130]....
        /*032c*/ 	.word	0xffffffff


	//   ....[131]....
        /*0330*/ 	.word	0xffffffff


	//   ....[132]....
        /*0334*/ 	.word	0xffffffff


	//   ....[133]....
        /*0338*/ 	.word	0xffffffff


	//   ....[134]....
        /*033c*/ 	.word	0xffffffff


	//   ....[135]....
        /*0340*/ 	.word	0xffffffff


	//   ....[136]....
        /*0344*/ 	.word	0xffffffff


	//   ....[137]....
        /*0348*/ 	.word	0xffffffff


	//   ....[138]....
        /*034c*/ 	.word	0xffffffff


	//   ....[139]....
        /*0350*/ 	.word	0xffffffff


	//   ....[140]....
        /*0354*/ 	.word	0xffffffff


	//   ....[141]....
        /*0358*/ 	.word	0xffffffff


	//   ....[142]....
        /*035c*/ 	.word	0xffffffff


	//   ....[143]....
        /*0360*/ 	.word	0x0500000f


	//   ....[144]....
        /*0364*/ 	.word	0x0500000f


	//   ....[145]....
        /*0368*/ 	.word	0x0500000f


	//   ....[146]....
        /*036c*/ 	.word	0x0500000f


	//   ....[147]....
        /*0370*/ 	.word	0x0500000f


	//   ....[148]....
        /*0374*/ 	.word	0x0500000f


	//   ....[149]....
        /*0378*/ 	.word	0x0500000f


	//   ....[150]....
        /*037c*/ 	.word	0x0500000f


	//   ....[151]....
        /*0380*/ 	.word	0x0500000f


	//   ....[152]....
        /*0384*/ 	.word	0x0500000f


	//   ....[153]....
        /*0388*/ 	.word	0x0500000f


	//   ....[154]....
        /*038c*/ 	.word	0x0500000f


	//   ....[155]....
        /*0390*/ 	.word	0x0500000f


	//   ....[156]....
        /*0394*/ 	.word	0x0500000f


	//   ....[157]....
        /*0398*/ 	.word	0x0500000f


	//   ....[158]....
        /*039c*/ 	.word	0x0500000f


	//   ....[159]....
        /*03a0*/ 	.word	0x0500000f


	//   ....[160]....
        /*03a4*/ 	.word	0x0500000f


	//   ....[161]....
        /*03a8*/ 	.word	0x0500000f


	//   ....[162]....
        /*03ac*/ 	.word	0x0500000f


	//   ....[163]....
        /*03b0*/ 	.word	0x0500000f


	//   ....[164]....
        /*03b4*/ 	.word	0x0500000f


	//   ....[165]....
        /*03b8*/ 	.word	0x0500000f


	//   ....[166]....
        /*03bc*/ 	.word	0x0500000f


	//   ....[167]....
        /*03c0*/ 	.word	0x0500000f


	//   ....[168]....
        /*03c4*/ 	.word	0x0500000f


	//   ....[169]....
        /*03c8*/ 	.word	0x0500000f


	//   ....[170]....
        /*03cc*/ 	.word	0x0500000f


	//   ....[171]....
        /*03d0*/ 	.word	0x0500000f


	//   ....[172]....
        /*03d4*/ 	.word	0x0500000f


	//   ....[173]....
        /*03d8*/ 	.word	0x0500000f


	//   ....[174]....
        /*03dc*/ 	.word	0x0500000f


	//   ....[175]....
        /*03e0*/ 	.word	0x0500000f


	//   ....[176]....
        /*03e4*/ 	.word	0x0500000f


	//   ....[177]....
        /*03e8*/ 	.word	0x0500000f


	//   ....[178]....
        /*03ec*/ 	.word	0x0500000f


	//   ....[179]....
        /*03f0*/ 	.word	0x0500000f


	//   ....[180]....
        /*03f4*/ 	.word	0x0500000f


	//   ....[181]....
        /*03f8*/ 	.word	0x0500000f


	//   ....[182]....
        /*03fc*/ 	.word	0x0500000f


	//   ....[183]....
        /*0400*/ 	.word	0x0500000f


	//   ....[184]....
        /*0404*/ 	.word	0x0500000f


	//   ....[185]....
        /*0408*/ 	.word	0x0500000f


	//   ....[186]....
        /*040c*/ 	.word	0x0500000f


	//   ....[187]....
        /*0410*/ 	.word	0x0500000f


	//   ....[188]....
        /*0414*/ 	.word	0x0500000f


	//   ....[189]....
        /*0418*/ 	.word	0x0500000f


	//   ....[190]....
        /*041c*/ 	.word	0x0500000f


	//   ....[191]....
        /*0420*/ 	.word	0x0500000f


	//   ....[192]....
        /*0424*/ 	.word	0x0500000f


	//   ....[193]....
        /*0428*/ 	.word	0x0500000f


	//   ....[194]....
        /*042c*/ 	.word	0x0500000f


	//   ....[195]....
        /*0430*/ 	.word	0x0500000f


	//   ....[196]....
        /*0434*/ 	.word	0x0500000f


	//   ....[197]....
        /*0438*/ 	.word	0x0500000f


	//   ....[198]....
        /*043c*/ 	.word	0x0500000f


	//   ....[199]....
        /*0440*/ 	.word	0x0500000f


	//   ....[200]....
        /*0444*/ 	.word	0x0500000f


	//   ....[201]....
        /*0448*/ 	.word	0x0500000f


	//   ....[202]....
        /*044c*/ 	.word	0x0500000f


	//   ....[203]....
        /*0450*/ 	.word	0x0500000f


	//   ....[204]....
        /*0454*/ 	.word	0x0500000f


	//   ....[205]....
        /*0458*/ 	.word	0x0500000f


	//   ....[206]....
        /*045c*/ 	.word	0x0500000f


	//   ....[207]....
        /*0460*/ 	.word	0x0500000f


	//   ....[208]....
        /*0464*/ 	.word	0x0500000f


	//   ....[209]....
        /*0468*/ 	.word	0x0500000f


	//   ....[210]....
        /*046c*/ 	.word	0x0500000f


	//   ....[211]....
        /*0470*/ 	.word	0x0500000f


	//   ....[212]....
        /*0474*/ 	.word	0x0500000f


	//   ....[213]....
        /*0478*/ 	.word	0x0500000f


	//   ....[214]....
        /*047c*/ 	.word	0x0500000f


	//   ....[215]....
        /*0480*/ 	.word	0x0500000f


	//   ....[216]....
        /*0484*/ 	.word	0x0500000f


	//   ....[217]....
        /*0488*/ 	.word	0x0500000f


	//   ....[218]....
        /*048c*/ 	.word	0x0500000f


	//   ....[219]....
        /*0490*/ 	.word	0x0500000f


	//   ....[220]....
        /*0494*/ 	.word	0x0500000f


	//   ....[221]....
        /*0498*/ 	.word	0x0500000f


	//   ....[222]....
        /*049c*/ 	.word	0x0500000f


	//   ....[223]....
        /*04a0*/ 	.word	0x0500000f


	//   ....[224]....
        /*04a4*/ 	.word	0x0500000f


	//   ....[225]....
        /*04a8*/ 	.word	0x0500000f


	//   ....[226]....
        /*04ac*/ 	.word	0x0500000f


	//----- nvinfo : EIATTR_COOP_GROUP_INSTR_OFFSETS
	.align		4
.L_112:
        /*04b0*/ 	.byte	0x04, 0x28
        /*04b2*/ 	.short	(.L_114 - .L_113)


	//   ....[0]....
.L_113:
        /*04b4*/ 	.word	0x00000070


	//   ....[1]....
        /*04b8*/ 	.word	0x000000b0


	//   ....[2]....
        /*04bc*/ 	.word	0x000002d0


	//   ....[3]....
        /*04c0*/ 	.word	0x00000430


	//   ....[4]....
        /*04c4*/ 	.word	0x00000550


	//   ....[5]....
        /*04c8*/ 	.word	0x000006b0


	//   ....[6]....
        /*04cc*/ 	.word	0x000018c0


	//   ....[7]....
        /*04d0*/ 	.word	0x00002fe0


	//   ....[8]....
        /*04d4*/ 	.word	0x000030b0


	//   ....[9]....
        /*04d8*/ 	.word	0x00003560


	//   ....[10]....
        /*04dc*/ 	.word	0x000035c0


	//   ....[11]....
        /*04e0*/ 	.word	0x000058d0


	//   ....[12]....
        /*04e4*/ 	.word	0x00005900


	//   ....[13]....
        /*04e8*/ 	.word	0x00005920


	//   ....[14]....
        /*04ec*/ 	.word	0x00005940


	//   ....[15]....
        /*04f0*/ 	.word	0x00006a60


	//   ....[16]....
        /*04f4*/ 	.word	0x00006a90


	//   ....[17]....
        /*04f8*/ 	.word	0x00006b50


	//   ....[18]....
        /*04fc*/ 	.word	0x00006b60


	//   ....[19]....
        /*0500*/ 	.word	0x00007ec0


	//   ....[20]....
        /*0504*/ 	.word	0x00007ef0


	//   ....[21]....
        /*0508*/ 	.word	0x00007f10


	//   ....[22]....
        /*050c*/ 	.word	0x00007f30


	//   ....[23]....
        /*0510*/ 	.word	0x00008670


	//   ....[24]....
        /*0514*/ 	.word	0x000086b0


	//   ....[25]....
        /*0518*/ 	.word	0x00008770


	//   ....[26]....
        /*051c*/ 	.word	0x00008790


	//   ....[27]....
        /*0520*/ 	.word	0x00008850


	//   ....[28]....
        /*0524*/ 	.word	0x00008870


	//   ....[29]....
        /*0528*/ 	.word	0x00008940


	//   ....[30]....
        /*052c*/ 	.word	0x00008960


	//   ....[31]....
        /*0530*/ 	.word	0x00008d30


	//   ....[32]....
        /*0534*/ 	.word	0x00008d40


	//   ....[33]....
        /*0538*/ 	.word	0x00009170


	//   ....[34]....
        /*053c*/ 	.word	0x00009180


	//   ....[35]....
        /*0540*/ 	.word	0x00009f40


	//   ....[36]....
        /*0544*/ 	.word	0x00009f70


	//   ....[37]....
        /*0548*/ 	.word	0x0000a040


	//   ....[38]....
        /*054c*/ 	.word	0x0000a060


	//   ....[39]....
        /*0550*/ 	.word	0x0000a120


	//   ....[40]....
        /*0554*/ 	.word	0x0000a140


	//   ....[41]....
        /*0558*/ 	.word	0x0000a210


	//   ....[42]....
        /*055c*/ 	.word	0x0000a230


	//   ....[43]....
        /*0560*/ 	.word	0x0000a370


	//   ....[44]....
        /*0564*/ 	.word	0x0000a580


	//   ....[45]....
        /*0568*/ 	.word	0x0000a5b0


	//   ....[46]....
        /*056c*/ 	.word	0x0000a5e0


	//   ....[47]....
        /*0570*/ 	.word	0x0000a610


	//   ....[48]....
        /*0574*/ 	.word	0x0000a640


	//   ....[49]....
        /*0578*/ 	.word	0x0000a670


	//   ....[50]....
        /*057c*/ 	.word	0x0000a7e0


	//   ....[51]....
        /*0580*/ 	.word	0x0000a810


	//   ....[52]....
        /*0584*/ 	.word	0x0000a840


	//   ....[53]....
        /*0588*/ 	.word	0x0000a870


	//   ....[54]....
        /*058c*/ 	.word	0x0000a8a0


	//   ....[55]....
        /*0590*/ 	.word	0x0000a8d0


	//   ....[56]....
        /*0594*/ 	.word	0x0000a960


	//   ....[57]....
        /*0598*/ 	.word	0x0000a990


	//   ....[58]....
        /*059c*/ 	.word	0x0000a9a0


	//   ....[59]....
        /*05a0*/ 	.word	0x0000aa30


	//   ....[60]....
        /*05a4*/ 	.word	0x0000c470


	//   ....[61]....
        /*05a8*/ 	.word	0x0000c490


	//   ....[62]....
        /*05ac*/ 	.word	0x0000c540


	//   ....[63]....
        /*05b0*/ 	.word	0x0000c560


	//   ....[64]....
        /*05b4*/ 	.word	0x0000c600


	//   ....[65]....
        /*05b8*/ 	.word	0x0000c620


	//   ....[66]....
        /*05bc*/ 	.word	0x0000c6c0


	//   ....[67]....
        /*05c0*/ 	.word	0x0000c6e0


	//   ....[68]....
        /*05c4*/ 	.word	0x0000c780


	//   ....[69]....
        /*05c8*/ 	.word	0x0000c7a0


	//   ....[70]....
        /*05cc*/ 	.word	0x0000c7b0


	//   ....[71]....
        /*05d0*/ 	.word	0x0000c840


	//   ....[72]....
        /*05d4*/ 	.word	0x0000cfa0


	//   ....[73]....
        /*05d8*/ 	.word	0x0000cfd0


	//   ....[74]....
        /*05dc*/ 	.word	0x0000d030


	//   ....[75]....
        /*05e0*/ 	.word	0x0000d080


	//   ....[76]....
        /*05e4*/ 	.word	0x0000d0c0


	//   ....[77]....
        /*05e8*/ 	.word	0x0000d130


	//   ....[78]....
        /*05ec*/ 	.word	0x0000d180


	//   ....[79]....
        /*05f0*/ 	.word	0x0000d1e0


	//   ....[80]....
        /*05f4*/ 	.word	0x0000d220


	//   ....[81]....
        /*05f8*/ 	.word	0x0000d290


	//   ....[82]....
        /*05fc*/ 	.word	0x0000d2e0


	//   ....[83]....
        /*0600*/ 	.word	0x0000d340


	//   ....[84]....
        /*0604*/ 	.word	0x0000d380


	//   ....[85]....
        /*0608*/ 	.word	0x0000d3f0


	//   ....[86]....
        /*060c*/ 	.word	0x0000d410


	//   ....[87]....
        /*0610*/ 	.word	0x0000d450


	//   ....[88]....
        /*0614*/ 	.word	0x0000dbd0


	//   ....[89]....
        /*0618*/ 	.word	0x0000dbe0


	//   ....[90]....
        /*061c*/ 	.word	0x0000dc00


	//   ....[91]....
        /*0620*/ 	.word	0x0000dc80


	//   ....[92]....
        /*0624*/ 	.word	0x0000dc90


	//   ....[93]....
        /*0628*/ 	.word	0x0000dcf0


	//   ....[94]....
        /*062c*/ 	.word	0x0000dd20


	//   ....[95]....
        /*0630*/ 	.word	0x0000dd60


	//   ....[96]....
        /*0634*/ 	.word	0x0000dd90


	//   ....[97]....
        /*0638*/ 	.word	0x0000ddd0


	//   ....[98]....
        /*063c*/ 	.word	0x0000de00


	//   ....[99]....
        /*0640*/ 	.word	0x0000de40


	//   ....[100]....
        /*0644*/ 	.word	0x0000e0b0


	//   ....[101]....
        /*0648*/ 	.word	0x0000e0d0


	//   ....[102]....
        /*064c*/ 	.word	0x0000e0e0


	//   ....[103]....
        /*0650*/ 	.word	0x0000e160


	//   ....[104]....
        /*0654*/ 	.word	0x0000e170


	//   ....[105]....
        /*0658*/ 	.word	0x0000e1e0


	//   ....[106]....
        /*065c*/ 	.word	0x0000e1f0


	//   ....[107]....
        /*0660*/ 	.word	0x0000e260


	//   ....[108]....
        /*0664*/ 	.word	0x0000e270


	//   ....[109]....
        /*0668*/ 	.word	0x0000e2e0


	//   ....[110]....
        /*066c*/ 	.word	0x0000e2f0


	//   ....[111]....
        /*0670*/ 	.word	0x0000e300


	//   ....[112]....
        /*0674*/ 	.word	0x0000e8b0


	//   ....[113]....
        /*0678*/ 	.word	0x0000e8d0


	//   ....[114]....
        /*067c*/ 	.word	0x0000e8e0


	//   ....[115]....
        /*0680*/ 	.word	0x0000e8f0


	//   ....[116]....
        /*0684*/ 	.word	0x0000e960


	//   ....[117]....
        /*0688*/ 	.word	0x0000e980


	//   ....[118]....
        /*068c*/ 	.word	0x0000e9f0


	//   ....[119]....
        /*0690*/ 	.word	0x0000ea10


	//   ....[120]....
        /*0694*/ 	.word	0x0000ea70


	//   ....[121]....
        /*0698*/ 	.word	0x0000ea90


	//   ....[122]....
        /*069c*/ 	.word	0x0000eae0


	//   ....[123]....
        /*06a0*/ 	.word	0x0000eb00


	//   ....[124]....
        /*06a4*/ 	.word	0x0000ef50


	//   ....[125]....
        /*06a8*/ 	.word	0x0000ef60


	//   ....[126]....
        /*06ac*/ 	.word	0x0000efa0


	//   ....[127]....
        /*06b0*/ 	.word	0x0000efe0


	//   ....[128]....
        /*06b4*/ 	.word	0x0000f010


	//   ....[129]....
        /*06b8*/ 	.word	0x0000f040


	//   ....[130]....
        /*06bc*/ 	.word	0x0000f070


	//   ....[131]....
        /*06c0*/ 	.word	0x0000f0a0


	//   ....[132]....
        /*06c4*/ 	.word	0x0000f250


	//   ....[133]....
        /*06c8*/ 	.word	0x0000f280


	//   ....[134]....
        /*06cc*/ 	.word	0x0000f2b0


	//   ....[135]....
        /*06d0*/ 	.word	0x0000f2e0


	//   ....[136]....
        /*06d4*/ 	.word	0x0000f310


	//   ....[137]....
        /*06d8*/ 	.word	0x0000f340


	//   ....[138]....
        /*06dc*/ 	.word	0x0000f400


	//   ....[139]....
        /*06e0*/ 	.word	0x0000f420


	//   ....[140]....
        /*06e4*/ 	.word	0x0000f430


	//   ....[141]....
        /*06e8*/ 	.word	0x0000f490


	//   ....[142]....
        /*06ec*/ 	.word	0x0000fab0


	//   ....[143]....
        /*06f0*/ 	.word	0x0000ffa0


	//   ....[144]....
        /*06f4*/ 	.word	0x00010090


	//   ....[145]....
        /*06f8*/ 	.word	0x00010130


	//   ....[146]....
        /*06fc*/ 	.word	0x00010190


	//   ....[147]....
        /*0700*/ 	.word	0x000102a0


	//   ....[148]....
        /*0704*/ 	.word	0x00010310


	//   ....[149]....
        /*0708*/ 	.word	0x00010420


	//   ....[150]....
        /*070c*/ 	.word	0x00010490


	//   ....[151]....
        /*0710*/ 	.word	0x000105a0


	//   ....[152]....
        /*0714*/ 	.word	0x00010610


	//   ....[153]....
        /*0718*/ 	.word	0x00010720


	//   ....[154]....
        /*071c*/ 	.word	0x00010790


	//   ....[155]....
        /*0720*/ 	.word	0x00010830


	//   ....[156]....
        /*0724*/ 	.word	0x00010940


	//   ....[157]....
        /*0728*/ 	.word	0x000109b0


	//   ....[158]....
        /*072c*/ 	.word	0x00010a30


	//   ....[159]....
        /*0730*/ 	.word	0x00010af0


	//   ....[160]....
        /*0734*/ 	.word	0x00010b70


	//   ....[161]....
        /*0738*/ 	.word	0x00010c50


	//   ....[162]....
        /*073c*/ 	.word	0x00010cd0


	//   ....[163]....
        /*0740*/ 	.word	0x00010db0


	//   ....[164]....
        /*0744*/ 	.word	0x00010e30


	//   ....[165]....
        /*0748*/ 	.word	0x00010f10


	//   ....[166]....
        /*074c*/ 	.word	0x00010f90


	//   ....[167]....
        /*0750*/ 	.word	0x00011070


	//   ....[168]....
        /*0754*/ 	.word	0x000110f0


	//   ....[169]....
        /*0758*/ 	.word	0x000111d0


	//   ....[170]....
        /*075c*/ 	.word	0x00011250


	//   ....[171]....
        /*0760*/ 	.word	0x00011310


	//   ....[172]....
        /*0764*/ 	.word	0x00011440


	//   ....[173]....
        /*0768*/ 	.word	0x000114f0


	//   ....[174]....
        /*076c*/ 	.word	0x00011560


	//   ....[175]....
        /*0770*/ 	.word	0x00011650


	//   ....[176]....
        /*0774*/ 	.word	0x000116b0


	//   ....[177]....
        /*0778*/ 	.word	0x00011780


	//   ....[178]....
        /*077c*/ 	.word	0x000117e0


	//   ....[179]....
        /*0780*/ 	.word	0x000118b0


	//   ....[180]....
        /*0784*/ 	.word	0x00011910


	//   ....[181]....
        /*0788*/ 	.word	0x000119e0


	//   ....[182]....
        /*078c*/ 	.word	0x00011a40


	//   ....[183]....
        /*0790*/ 	.word	0x00011b10


	//   ....[184]....
        /*0794*/ 	.word	0x00011c00


	//   ....[185]....
        /*0798*/ 	.word	0x00011ca0


	//   ....[186]....
        /*079c*/ 	.word	0x00011d00


	//   ....[187]....
        /*07a0*/ 	.word	0x00011df0


	//   ....[188]....
        /*07a4*/ 	.word	0x00011e50


	//   ....[189]....
        /*07a8*/ 	.word	0x00011f30


	//   ....[190]....
        /*07ac*/ 	.word	0x00011f90


	//   ....[191]....
        /*07b0*/ 	.word	0x00012070


	//   ....[192]....
        /*07b4*/ 	.word	0x000120d0


	//   ....[193]....
        /*07b8*/ 	.word	0x000121b0


	//   ....[194]....
        /*07bc*/ 	.word	0x00012210


	//   ....[195]....
        /*07c0*/ 	.word	0x000122e0


	//   ....[196]....
        /*07c4*/ 	.word	0x00012400


	//   ....[197]....
        /*07c8*/ 	.word	0x000124d0


	//   ....[198]....
        /*07cc*/ 	.word	0x00012590


	//   ....[199]....
        /*07d0*/ 	.word	0x00012660


	//   ....[200]....
        /*07d4*/ 	.word	0x000126c0


	//   ....[201]....
        /*07d8*/ 	.word	0x00012790


	//   ....[202]....
        /*07dc*/ 	.word	0x000127f0


	//   ....[203]....
        /*07e0*/ 	.word	0x000128d0


	//   ....[204]....
        /*07e4*/ 	.word	0x00012930


	//   ....[205]....
        /*07e8*/ 	.word	0x00012a00


	//   ....[206]....
        /*07ec*/ 	.word	0x00012a60


	//   ....[207]....
        /*07f0*/ 	.word	0x00012b20


	//   ....[208]....
        /*07f4*/ 	.word	0x00012bb0


	//   ....[209]....
        /*07f8*/ 	.word	0x00012c50


	//   ....[210]....
        /*07fc*/ 	.word	0x00012db0


	//   ....[211]....
        /*0800*/ 	.word	0x00012e20


	//   ....[212]....
        /*0804*/ 	.word	0x00012ea0


	//   ....[213]....
        /*0808*/ 	.word	0x00012f10


	//   ....[214]....
        /*080c*/ 	.word	0x00012f80


	//   ....[215]....
        /*0810*/ 	.word	0x00013000


	//   ....[216]....
        /*0814*/ 	.word	0x00013080


	//   ....[217]....
        /*0818*/ 	.word	0x00013110


	//   ....[218]....
        /*081c*/ 	.word	0x00013180


	//   ....[219]....
        /*0820*/ 	.word	0x000131f0


	//   ....[220]....
        /*0824*/ 	.word	0x00013260


	//   ....[221]....
        /*0828*/ 	.word	0x000132e0


	//   ....[222]....
        /*082c*/ 	.word	0x00013350


	//   ....[223]....
        /*0830*/ 	.word	0x000133f0


	//   ....[224]....
        /*0834*/ 	.word	0x00013440


	//   ....[225]....
        /*0838*/ 	.word	0x000134d0


	//   ....[226]....
        /*083c*/ 	.word	0x00013600


	//----- nvinfo : EIATTR_REG_RECONFIG
	.align		4
.L_114:
        /*0840*/ 	.byte	0x01, 0x54
	.zero		2


	//----- nvinfo : EIATTR_SYSCALL_OFFSETS
	.align		4
        /*0844*/ 	.byte	0x04, 0x46
        /*0846*/ 	.short	(.L_116 - .L_115)


	//   ....[0]....
.L_115:
        /*0848*/ 	.word	0x00001aa0


	//   ....[1]....
        /*084c*/ 	.word	0x0000b9f0


	//   ....[2]....
        /*0850*/ 	.word	0x0000bb40


	//   ....[3]....
        /*0854*/ 	.word	0x0000bc30


	//   ....[4]....
        /*0858*/ 	.word	0x0000cbd0


	//----- nvinfo : EIATTR_MBARRIER_INSTR_OFFSETS
	.align		4
.L_116:
        /*085c*/ 	.byte	0x04, 0x39
        /*085e*/ 	.short	(.L_118 - .L_117)


	//   ....[0]....
.L_117:
        /*0860*/ 	.word	0x00000180
        /*0864*/ 	.word	0x000000ff
        /*0868*/ 	.word	0x0002a800
        /*086c*/ 	.short	0x0100
        /*086e*/ 	.byte	0x08
	.zero		1


	//   ....[1]....
        /*0870*/ 	.word	0x00000190
        /*0874*/ 	.word	0x000000ff
        /*0878*/ 	.word	0x0002a820
        /*087c*/ 	.short	0x0100
        /*087e*/ 	.byte	0x08
	.zero		1


	//   ....[2]....
        /*0880*/ 	.word	0x00000280
        /*0884*/ 	.word	0x000000ff
        /*0888*/ 	.word	0x0002a830
        /*088c*/ 	.short	0x0100
        /*088e*/ 	.byte	0x08
	.zero		1


	//   ....[3]....
        /*0890*/ 	.word	0x00000290
        /*0894*/ 	.word	0x000000ff
        /*0898*/ 	.word	0x0002a840
        /*089c*/ 	.short	0x0100
        /*089e*/ 	.byte	0x08
	.zero		1


	//   ....[4]....
        /*08a0*/ 	.word	0x000002a0
        /*08a4*/ 	.word	0x000000ff
        /*08a8*/ 	.word	0x0002a838
        /*08ac*/ 	.short	0x0100
        /*08ae*/ 	.byte	0x08
	.zero		1


	//   ....[5]....
        /*08b0*/ 	.word	0x000002b0
        /*08b4*/ 	.word	0x000000ff
        /*08b8*/ 	.word	0x0002a848
        /*08bc*/ 	.short	0x0100
        /*08be*/ 	.byte	0x08
	.zero		1


	//   ....[6]....
        /*08c0*/ 	.word	0x000003e0
        /*08c4*/ 	.word	0x000000ff
        /*08c8*/ 	.word	0x0002a850
        /*08cc*/ 	.short	0x0100
        /*08ce*/ 	.byte	0x08
	.zero		1


	//   ....[7]....
        /*08d0*/ 	.word	0x000003f0
        /*08d4*/ 	.word	0x000000ff
        /*08d8*/ 	.word	0x0002a860
        /*08dc*/ 	.short	0x0100
        /*08de*/ 	.byte	0x08
	.zero		1


	//   ....[8]....
        /*08e0*/ 	.word	0x00000400
        /*08e4*/ 	.word	0x000000ff
        /*08e8*/ 	.word	0x0002a858
        /*08ec*/ 	.short	0x0100
        /*08ee*/ 	.byte	0x08
	.zero		1


	//   ....[9]....
        /*08f0*/ 	.word	0x00000410
        /*08f4*/ 	.word	0x000000ff
        /*08f8*/ 	.word	0x0002a868
        /*08fc*/ 	.short	0x0100
        /*08fe*/ 	.byte	0x08
	.zero		1


	//   ....[10]....
        /*0900*/ 	.word	0x00000500
        /*0904*/ 	.word	0x000000ff
        /*0908*/ 	.word	0x0002a870
        /*090c*/ 	.short	0x0100
        /*090e*/ 	.byte	0x06
	.zero		1


	//   ....[11]....
        /*0910*/ 	.word	0x00000510
        /*0914*/ 	.word	0x000000ff
        /*0918*/ 	.word	0x0002a880
        /*091c*/ 	.short	0x0100
        /*091e*/ 	.byte	0x06
	.zero		1


	//   ....[12]....
        /*0920*/ 	.word	0x00000520
        /*0924*/ 	.word	0x000000ff
        /*0928*/ 	.word	0x0002a878
        /*092c*/ 	.short	0x0100
        /*092e*/ 	.byte	0x06
	.zero		1


	//   ....[13]....
        /*0930*/ 	.word	0x00000530
        /*0934*/ 	.word	0x000000ff
        /*0938*/ 	.word	0x0002a888
        /*093c*/ 	.short	0x0100
        /*093e*/ 	.byte	0x06
	.zero		1


	//   ....[14]....
        /*0940*/ 	.word	0x00000660
        /*0944*/ 	.word	0x000000ff
        /*0948*/ 	.word	0x0002a890
        /*094c*/ 	.short	0x0100
        /*094e*/ 	.byte	0x08
	.zero		1


	//   ....[15]....
        /*0950*/ 	.word	0x00000670
        /*0954*/ 	.word	0x000000ff
        /*0958*/ 	.word	0x0002a8a0
        /*095c*/ 	.short	0x0100
        /*095e*/ 	.byte	0x08
	.zero		1


	//   ....[16]....
        /*0960*/ 	.word	0x00000680
        /*0964*/ 	.word	0x000000ff
        /*0968*/ 	.word	0x0002a898
        /*096c*/ 	.short	0x0100
        /*096e*/ 	.byte	0x08
	.zero		1


	//   ....[17]....
        /*0970*/ 	.word	0x00000690
        /*0974*/ 	.word	0x000000ff
        /*0978*/ 	.word	0x0002a8a8
        /*097c*/ 	.short	0x0100
        /*097e*/ 	.byte	0x08
	.zero		1


	//   ....[18]....
        /*0980*/ 	.word	0x000007d0
        /*0984*/ 	.word	0x000000ff
        /*0988*/ 	.word	0x0002a8b0
        /*098c*/ 	.short	0x0100
        /*098e*/ 	.byte	0x08
	.zero		1


	//   ....[19]....
        /*0990*/ 	.word	0x000007e0
        /*0994*/ 	.word	0x000000ff
        /*0998*/ 	.word	0x0002a8c0
        /*099c*/ 	.short	0x0100
        /*099e*/ 	.byte	0x08
	.zero		1


	//   ....[20]....
        /*09a0*/ 	.word	0x000007f0
        /*09a4*/ 	.word	0x000000ff
        /*09a8*/ 	.word	0x0002a8b8
        /*09ac*/ 	.short	0x0100
        /*09ae*/ 	.byte	0x08
	.zero		1


	//   ....[21]....
        /*09b0*/ 	.word	0x00000800
        /*09b4*/ 	.word	0x000000ff
        /*09b8*/ 	.word	0x0002a8c8
        /*09bc*/ 	.short	0x0100
        /*09be*/ 	.byte	0x08
	.zero		1


	//   ....[22]....
        /*09c0*/ 	.word	0x00001b40
        /*09c4*/ 	.word	0x000000ff
        /*09c8*/ 	.word	0x0002a800
        /*09cc*/ 	.short	0x010a
        /*09ce*/ 	.byte	0x28
	.zero		1


	//   ....[23]....
        /*09d0*/ 	.word	0x00001bc0
        /*09d4*/ 	.word	0x00000000
        /*09d8*/ 	.word	0x0002a830
        /*09dc*/ 	.short	0x010a
        /*09de*/ 	.byte	0x3f
	.zero		1


	//   ....[24]....
        /*09e0*/ 	.word	0x00001c10
        /*09e4*/ 	.word	0x00000000
        /*09e8*/ 	.word	0x0002a830
        /*09ec*/ 	.short	0x010a
        /*09ee*/ 	.byte	0x3f
	.zero		1


	//   ....[25]....
        /*09f0*/ 	.word	0x000030e0
        /*09f4*/ 	.word	0x000000ff
        /*09f8*/ 	.word	0x00000000
        /*09fc*/ 	.short	0x0101
        /*09fe*/ 	.byte	0x04
	.zero		1


	//   ....[26]....
        /*0a00*/ 	.word	0x000043a0
        /*0a04*/ 	.word	0x000000ff
        /*0a08*/ 	.word	0x0002a830
        /*0a0c*/ 	.short	0x010a
        /*0a0e*/ 	.byte	0x09
	.zero		1


	//   ....[27]....
        /*0a10*/ 	.word	0x000043e0
        /*0a14*/ 	.word	0x000000ff
        /*0a18*/ 	.word	0x0002a830
        /*0a1c*/ 	.short	0x010a
        /*0a1e*/ 	.byte	0x09
	.zero		1


	//   ....[28]....
        /*0a20*/ 	.word	0x00004d00
        /*0a24*/ 	.word	0x000000ff
        /*0a28*/ 	.word	0x0002a850
        /*0a2c*/ 	.short	0x010a
        /*0a2e*/ 	.byte	0x0a
	.zero		1


	//   ....[29]....
        /*0a30*/ 	.word	0x00004d40
        /*0a34*/ 	.word	0x000000ff
        /*0a38*/ 	.word	0x0002a850
        /*0a3c*/ 	.short	0x010a
        /*0a3e*/ 	.byte	0x0a
	.zero		1


	//   ....[30]....
        /*0a40*/ 	.word	0x000053e0
        /*0a44*/ 	.word	0x000000ff
        /*0a48*/ 	.word	0x00000000
        /*0a4c*/ 	.short	0x0101
        /*0a4e*/ 	.byte	0x09
	.zero		1


	//   ....[31]....
        /*0a50*/ 	.word	0x000063f0
        /*0a54*/ 	.word	0x000000ff
        /*0a58*/ 	.word	0x00000000
        /*0a5c*/ 	.short	0x0101
        /*0a5e*/ 	.byte	0x0a
	.zero		1


	//   ....[32]....
        /*0a60*/ 	.word	0x000069d0
        /*0a64*/ 	.word	0x000000ff
        /*0a68*/ 	.word	0x0002a850
        /*0a6c*/ 	.short	0x010a
        /*0a6e*/ 	.byte	0x05
	.zero		1


	//   ....[33]....
        /*0a70*/ 	.word	0x00006a10
        /*0a74*/ 	.word	0x000000ff
        /*0a78*/ 	.word	0x0002a850
        /*0a7c*/ 	.short	0x010a
        /*0a7e*/ 	.byte	0x05
	.zero		1


	//   ....[34]....
        /*0a80*/ 	.word	0x00006ef0
        /*0a84*/ 	.word	0x000000ff
        /*0a88*/ 	.word	0x00000000
        /*0a8c*/ 	.short	0x0101
        /*0a8e*/ 	.byte	0x04
	.zero		1


	//   ....[35]....
        /*0a90*/ 	.word	0x000086a0
        /*0a94*/ 	.word	0x00000062
        /*0a98*/ 	.word	0x00000000
        /*0a9c*/ 	.short	0x0101
        /*0a9e*/ 	.byte	0x3f
	.zero		1


	//   ....[36]....
        /*0aa0*/ 	.word	0x00008b40
        /*0aa4*/ 	.word	0x00000062
        /*0aa8*/ 	.word	0x00000000
        /*0aac*/ 	.short	0x0101
        /*0aae*/ 	.byte	0x3f
	.zero		1


	//   ....[37]....
        /*0ab0*/ 	.word	0x0000c250
        /*0ab4*/ 	.word	0x00000007
        /*0ab8*/ 	.word	0x0002a840
        /*0abc*/ 	.short	0x010a
        /*0abe*/ 	.byte	0x3f
	.zero		1


	//   ....[38]....
        /*0ac0*/ 	.word	0x0000c900
        /*0ac4*/ 	.word	0x00000007
        /*0ac8*/ 	.word	0x0002a830
        /*0acc*/ 	.short	0x0107
        /*0ace*/ 	.byte	0x3f
	.zero		1


	//   ....[39]....
        /*0ad0*/ 	.word	0x0000c9d0
        /*0ad4*/ 	.word	0x00000007
        /*0ad8*/ 	.word	0x0002a830
        /*0adc*/ 	.short	0x0101
        /*0ade*/ 	.byte	0x3f
	.zero		1


	//   ....[40]....
        /*0ae0*/ 	.word	0x0000d560
        /*0ae4*/ 	.word	0x00000016
        /*0ae8*/ 	.word	0x0002a800
        /*0aec*/ 	.short	0x0107
        /*0aee*/ 	.byte	0x3f
	.zero		1


	//   ....[41]....
        /*0af0*/ 	.word	0x0000d680
        /*0af4*/ 	.word	0x00000016
        /*0af8*/ 	.word	0x0002a800
        /*0afc*/ 	.short	0x0101
        /*0afe*/ 	.byte	0x3f
	.zero		1


	//   ....[42]....
        /*0b00*/ 	.word	0x0000d6a0
        /*0b04*/ 	.word	0x00000016
        /*0b08*/ 	.word	0x0002a820
        /*0b0c*/ 	.short	0x010a
        /*0b0e*/ 	.byte	0x3f
	.zero		1


	//   ....[43]....
        /*0b10*/ 	.word	0x0000da00
        /*0b14*/ 	.word	0x00000006
        /*0b18*/ 	.word	0x0002a840
        /*0b1c*/ 	.short	0x010a
        /*0b1e*/ 	.byte	0x3f
	.zero		1


	//   ....[44]....
        /*0b20*/ 	.word	0x0000dee0
        /*0b24*/ 	.word	0x00000006
        /*0b28*/ 	.word	0x0002a830
        /*0b2c*/ 	.short	0x0107
        /*0b2e*/ 	.byte	0x3f
	.zero		1


	//   ....[45]....
        /*0b30*/ 	.word	0x0000df90
        /*0b34*/ 	.word	0x00000006
        /*0b38*/ 	.word	0x0002a830
        /*0b3c*/ 	.short	0x0101
        /*0b3e*/ 	.byte	0x3f
	.zero		1


	//   ....[46]....
        /*0b40*/ 	.word	0x0000dff0
        /*0b44*/ 	.word	0x00000004
        /*0b48*/ 	.word	0x0002a860
        /*0b4c*/ 	.short	0x010a
        /*0b4e*/ 	.byte	0x3f
	.zero		1


	//   ....[47]....
        /*0b50*/ 	.word	0x0000e440
        /*0b54*/ 	.word	0x00000004
        /*0b58*/ 	.word	0x0002a850
        /*0b5c*/ 	.short	0x0107
        /*0b5e*/ 	.byte	0x3f
	.zero		1


	//   ....[48]....
        /*0b60*/ 	.word	0x0000e590
        /*0b64*/ 	.word	0x00000004
        /*0b68*/ 	.word	0x0002a850
        /*0b6c*/ 	.short	0x0101
        /*0b6e*/ 	.byte	0x3f
	.zero		1


	//   ....[49]....
        /*0b70*/ 	.word	0x0000e7e0
        /*0b74*/ 	.word	0x00000000
        /*0b78*/ 	.word	0x0002a860
        /*0b7c*/ 	.short	0x010a
        /*0b7e*/ 	.byte	0x3f
	.zero		1


	//   ....[50]....
        /*0b80*/ 	.word	0x0000ec40
        /*0b84*/ 	.word	0x00000000
        /*0b88*/ 	.word	0x0002a850
        /*0b8c*/ 	.short	0x0107
        /*0b8e*/ 	.byte	0x3f
	.zero		1


	//   ....[51]....
        /*0b90*/ 	.word	0x0000ecf0
        /*0b94*/ 	.word	0x00000000
        /*0b98*/ 	.word	0x0002a850
        /*0b9c*/ 	.short	0x0101
        /*0b9e*/ 	.byte	0x3f
	.zero		1


	//   ....[52]....
        /*0ba0*/ 	.word	0x0000fa30
        /*0ba4*/ 	.word	0x00000004
        /*0ba8*/ 	.word	0x0002a820
        /*0bac*/ 	.short	0x010a
        /*0bae*/ 	.byte	0x3f
	.zero		1


	//   ....[53]....
        /*0bb0*/ 	.word	0x0000fbd0
        /*0bb4*/ 	.word	0x00000005
        /*0bb8*/ 	.word	0x0002a840
        /*0bbc*/ 	.short	0x010a
        /*0bbe*/ 	.byte	0x3f
	.zero		1


	//   ....[54]....
        /*0bc0*/ 	.word	0x0000fc70
        /*0bc4*/ 	.word	0x0000001b
        /*0bc8*/ 	.word	0x0002a840
        /*0bcc*/ 	.short	0x010a
        /*0bce*/ 	.byte	0x3f
	.zero		1


	//   ....[55]....
        /*0bd0*/ 	.word	0x0000fcb0
        /*0bd4*/ 	.word	0x00000005
        /*0bd8*/ 	.word	0x0002a860
        /*0bdc*/ 	.short	0x010a
        /*0bde*/ 	.byte	0x3f
	.zero		1


	//   ....[56]....
        /*0be0*/ 	.word	0x0000fcf0
        /*0be4*/ 	.word	0x0000001b
        /*0be8*/ 	.word	0x0002a860
        /*0bec*/ 	.short	0x010a
        /*0bee*/ 	.byte	0x3f
	.zero		1


	//   ....[57]....
        /*0bf0*/ 	.word	0x0000fd60
        /*0bf4*/ 	.word	0x00000003
        /*0bf8*/ 	.word	0x0002a800
        /*0bfc*/ 	.short	0x010a
        /*0bfe*/ 	.byte	0x3f
	.zero		1


	//   ....[58]....
        /*0c00*/ 	.word	0x0000fdb0
        /*0c04*/ 	.word	0x00000000
        /*0c08*/ 	.word	0x0002a830
        /*0c0c*/ 	.short	0x010a
        /*0c0e*/ 	.byte	0x3f
	.zero		1


	//   ....[59]....
        /*0c10*/ 	.word	0x0000fe10
        /*0c14*/ 	.word	0x0000000c
        /*0c18*/ 	.word	0x0002a830
        /*0c1c*/ 	.short	0x010a
        /*0c1e*/ 	.byte	0x3f
	.zero		1


	//   ....[60]....
        /*0c20*/ 	.word	0x0000fe70
        /*0c24*/ 	.word	0x00000009
        /*0c28*/ 	.word	0x0002a850
        /*0c2c*/ 	.short	0x010a
        /*0c2e*/ 	.byte	0x3f
	.zero		1


	//   ....[61]....
        /*0c30*/ 	.word	0x0000fed0
        /*0c34*/ 	.word	0x00000005
        /*0c38*/ 	.word	0x0002a850
        /*0c3c*/ 	.short	0x010a
        /*0c3e*/ 	.byte	0x3f
	.zero		1


	//   ....[62]....
        /*0c40*/ 	.word	0x0000ffe0
        /*0c44*/ 	.word	0x00000007
        /*0c48*/ 	.word	0x0002a840
        /*0c4c*/ 	.short	0x010a
        /*0c4e*/ 	.byte	0x3f
	.zero		1


	//   ....[63]....
        /*0c50*/ 	.word	0x00011340
        /*0c54*/ 	.word	0x00000016
        /*0c58*/ 	.word	0x0002a820
        /*0c5c*/ 	.short	0x010a
        /*0c5e*/ 	.byte	0x3f
	.zero		1


	//   ....[64]....
        /*0c60*/ 	.word	0x00011390
        /*0c64*/ 	.word	0x00000006
        /*0c68*/ 	.word	0x0002a840
        /*0c6c*/ 	.short	0x010a
        /*0c6e*/ 	.byte	0x3f
	.zero		1


	//   ....[65]....
        /*0c70*/ 	.word	0x00011b50
        /*0c74*/ 	.word	0x00000004
        /*0c78*/ 	.word	0x0002a860
        /*0c7c*/ 	.short	0x010a
        /*0c7e*/ 	.byte	0x3f
	.zero		1


	//   ....[66]....
        /*0c80*/ 	.word	0x00012350
        /*0c84*/ 	.word	0x00000000
        /*0c88*/ 	.word	0x0002a860
        /*0c8c*/ 	.short	0x010a
        /*0c8e*/ 	.byte	0x3f
	.zero		1


	//   ....[67]....
        /*0c90*/ 	.word	0x00013520
        /*0c94*/ 	.word	0x00000004
        /*0c98*/ 	.word	0x0002a820
        /*0c9c*/ 	.short	0x010a
        /*0c9e*/ 	.byte	0x3f
	.zero		1


	//   ....[68]....
        /*0ca0*/ 	.word	0x000136c0
        /*0ca4*/ 	.word	0x00000005
        /*0ca8*/ 	.word	0x0002a840
        /*0cac*/ 	.short	0x010a
        /*0cae*/ 	.byte	0x3f
	.zero		1


	//   ....[69]....
        /*0cb0*/ 	.word	0x00013710
        /*0cb4*/ 	.word	0x0000001b
        /*0cb8*/ 	.word	0x0002a840
        /*0cbc*/ 	.short	0x010a
        /*0cbe*/ 	.byte	0x3f
	.zero		1


	//   ....[70]....
        /*0cc0*/ 	.word	0x00013760
        /*0cc4*/ 	.word	0x00000005
        /*0cc8*/ 	.word	0x0002a860
        /*0ccc*/ 	.short	0x010a
        /*0cce*/ 	.byte	0x3f
	.zero		1


	//----- nvinfo : EIATTR_NUM_MBARRIERS
	.align		4
.L_118:
        /*0cd0*/ 	.byte	0x03, 0x38
        /*0cd2*/ 	.short	0x0016


	//----- nvinfo : EIATTR_EXIT_INSTR_OFFSETS
	.align		4
        /*0cd4*/ 	.byte	0x04, 0x1c
        /*0cd6*/ 	.short	(.L_120 - .L_119)


	//   ....[0]....
.L_119:
        /*0cd8*/ 	.word	0x00000990


	//   ....[1]....
        /*0cdc*/ 	.word	0x0000a320


	//   ....[2]....
        /*0ce0*/ 	.word	0x0000fd40


	//----- nvinfo : EIATTR_MAX_THREADS
	.align		4
.L_120:
        /*0ce4*/ 	.byte	0x04, 0x05
        /*0ce6*/ 	.short	(.L_122 - .L_121)
.L_121:
        /*0ce8*/ 	.word	0x00000180
        /*0cec*/ 	.word	0x00000001
        /*0cf0*/ 	.word	0x00000001


	//----- nvinfo : EIATTR_CRS_STACK_SIZE
	.align		4
.L_122:
        /*0cf4*/ 	.byte	0x04, 0x1e
        /*0cf6*/ 	.short	(.L_124 - .L_123)
.L_123:
        /*0cf8*/ 	.word	0x00000000


	//----- nvinfo : EIATTR_CBANK_PARAM_SIZE
	.align		4
.L_124:
        /*0cfc*/ 	.byte	0x03, 0x19
        /*0cfe*/ 	.short	0x0af0


	//----- nvinfo : EIATTR_PARAM_CBANK
	.align		4
        /*0d00*/ 	.byte	0x04, 0x0a
        /*0d02*/ 	.short	(.L_126 - .L_125)
	.align		4
.L_125:
        /*0d04*/ 	.word	index@(.nv.constant0._ZN7cutlass13device_kernelIN5flash11enable_sm90INS1_16FlashAttnFwdSm90INS1_25CollectiveMainloopFwdSm90ILi2EN4cute5tupleIJNS5_1CILi1EEES8_S8_EEENS6_IJNS7_ILi128EEENS7_ILi96EEENS7_ILi192EEEEEELi128ENS_10bfloat16_tEfNS_4arch4Sm90ELb0ELb0ELb1ELb1ELb1ELb0ELb0ELb1ELb1ELb1ELb1ELb0EEENS1_21CollectiveEpilogueFwdINS6_IJSA_SA_SB_EEES9_SE_SG_Li256ELb1ELb1ELb1ELb0EEENS1_36VarlenDynamicPersistentTileSchedulerILi128ELi96ELi256ELi128ELb1ELb1ELb1ELb0ELb1ELb1EEEEEEEEEvNT_6ParamsE)
        /*0d08*/ 	.short	0x0210
        /*0d0a*/ 	.short	0x0af0


	//----- nvinfo : EIATTR_SW_WAR
	.align		4
.L_126:
        /*0d0c*/ 	.byte	0x04, 0x36
        /*0d0e*/ 	.short	(.L_128 - .L_127)
.L_127:
        /*0d10*/ 	.word	0x00000008
.L_128:


//--------------------- .nv.info._ZN7cutlass13device_kernelIN5flash11enable_sm90INS1_16FlashAttnFwdSm90INS1_25CollectiveMainloopFwdSm90ILi2EN4cute5tupleIJNS5_1CILi1EEES8_S8_EEENS6_IJNS7_ILi128EEENS7_ILi96EEENS7_ILi192EEEEEELi128ENS_10bfloat16_tEfNS_4arch4Sm90ELb0ELb0ELb1ELb1ELb1ELb1ELb0ELb1ELb1ELb1ELb1ELb0EEENS1_21CollectiveEpilogueFwdINS6_IJSA_SA_SB_EEES9_SE_SG_Li256ELb1ELb1ELb1ELb0EEENS1_36VarlenDynamicPersistentTileSchedulerILi128ELi96ELi256ELi128ELb1ELb1ELb1ELb0ELb1ELb1EEEEEEEEEvNT_6ParamsE --------------------------
	.section	.nv.info._ZN7cutlass13device_kernelIN5flash11enable_sm90INS1_16FlashAttnFwdSm90INS1_25CollectiveMainloopFwdSm90ILi2EN4cute5tupleIJNS5_1CILi1EEES8_S8_EEENS6_IJNS7_ILi128EEENS7_ILi96EEENS7_ILi192EEEEEELi128ENS_10bfloat16_tEfNS_4arch4Sm90ELb0ELb0ELb1ELb1ELb1ELb1ELb0ELb1ELb1ELb1ELb1ELb0EEENS1_21CollectiveEpilogueFwdINS6_IJSA_SA_SB_EEES9_SE_SG_Li256ELb1ELb1ELb1ELb0EEENS1_36VarlenDynamicPersistentTileSchedulerILi128ELi96ELi256ELi128ELb1ELb1ELb1ELb0ELb1ELb1EEEEEEEEEvNT_6ParamsE,"",@"SHT_CUDA_INFO"
	.sectionflags	@""
	.align	4


	//----- nvinfo : EIATTR_CUDA_API_VERSION
	.align		4
        /*0000*/ 	.byte	0x04, 0x37
        /*0002*/ 	.short	(.L_130 - .L_129)
.L_129:
        /*0004*/ 	.word	0x00000082


	//----- nvinfo : EIATTR_KPARAM_INFO
	.align		4
.L_130:
        /*0008*/ 	.byte	0x04, 0x17
        /*000a*/ 	.short	(.L_132 - .L_131)
.L_131:
        /*000c*/ 	.word	0x00000000
        /*0010*/ 	.short	0x0000
        /*0012*/ 	.short	0x0070
        /*0014*/ 	.byte	0x00, 0xf0, 0x01, 0x2a


	//----- nvinfo : EIATTR_SPARSE_MMA_MASK
	.align		4
.L_132:
        /*0018*/ 	.byte	0x03, 0x50
        /*001a*/ 	.short	0x0000


	//----- nvinfo : EIATTR_MAXREG_COUNT
	.align		4
        /*001c*/ 	.byte	0x03, 0x1b
        /*001e*/ 	.short	0x00a8


	//----- nvinfo : EIATTR_NUM_BARRIERS
	.align		4
        /*0020*/ 	.byte	0x02, 0x4c
        /*0022*/ 	.byte	0x10
	.zero		1


	//----- nvinfo : EIATTR_EXTERNS
	.align		4
        /*0024*/ 	.byte	0x04, 0x0f
        /*0026*/ 	.short	(.L_134 - .L_133)


	//   ....[0]....
	.align		4
.L_133:
        /*0028*/ 	.word	index@(__assertfail)


	//----- nvinfo : EIATTR_ANNOTATIONS
	.align		4
.L_134:
        /*002c*/ 	.byte	0x04, 0x55
        /*002e*/ 	.short	(.L_136 - .L_135)


	//   ....[0]....
.L_135:
        /* <DEDUP_REMOVED lines=51> */


	//----- nvinfo : EIATTR_MERCURY_ISA_VERSION
	.align		4
.L_136:
        /*0348*/ 	.byte	0x03, 0x5f
        /*034a*/ 	.short	0x0101


	//----- nvinfo : EIATTR_UNUSED_LOAD_BYTE_OFFSET
	.align		4
        /*034c*/ 	.byte	0x04, 0x44
        /*034e*/ 	.short	(.L_138 - .L_137)


	//   ....[0]....
.L_137:
        /*0350*/ 	.word	0x00000a30
        /*0354*/ 	.word	0x0000fff0


	//   ....[1]....
        /*0358*/ 	.word	0x00017550
        /*035c*/ 	.word	0x0000fff0


	//----- nvinfo : EIATTR_INT_WARP_WIDE_INSTR_OFFSETS
	.align		4
.L_138:
        /*0360*/ 	.byte	0x04, 0x31
        /*0362*/ 	.short	(.L_140 - .L_139)


	//   ....[0]....
.L_139:
        /*0364*/ 	.word	0x00000130


	//   ....[1]....
        /*0368*/ 	.word	0x00000170


	//   ....[2]....
        /*036c*/ 	.word	0x000001e0


	//   ....[3]....
        /*0370*/ 	.word	0x0001ce60


	//   ....[4]....
        /*0374*/ 	.word	0x0001cef0


	//   ....[5]....
        /*0378*/ 	.word	0x0001fdc0


	//   ....[6]....
        /*037c*/ 	.word	0x0001fe50


	//----- nvinfo : EIATTR_COOP_GROUP_MASK_REGIDS
	.align		4
.L_140:
        /*0380*/ 	.byte	0x04, 0x29
        /*0382*/ 	.short	(.L_142 - .L_141)


	//   ....[0]....
.L_141:
        /*0384*/ 	.word	0xffffffff


	//   ....[1]....
        /*0388*/ 	.word	0xffffffff


	//   ....[2]....
        /*038c*/ 	.word	0xffffffff


	//   ....[3]....
        /*0390*/ 	.word	0xffffffff


	//   ....[4]....
        /*0394*/ 	.word	0xffffffff


	//   ....[5]....
        /*0398*/ 	.word	0xffffffff


	//   ....[6]....
        /*039c*/ 	.word	0xffffffff


	//   ....[7]....
        /*03a0*/ 	.word	0xffffffff


	//   ....[8]....
        /*03a4*/ 	.word	0xffffffff


	//   ....[9]....
        /*03a8*/ 	.word	0xffffffff


	//   ....[10]....
        /*03ac*/ 	.word	0xffffffff


	//   ....[11]....
        /*03b0*/ 	.word	0xffffffff


	//   ....[12]....
        /*03b4*/ 	.word	0xffffffff


	//   ....[13]....
        /*03b8*/ 	.word	0xffffffff


	//   ....[14]....
        /*03bc*/ 	.word	0xffffffff


	//   ....[15]....
        /*03c0*/ 	.word	0xffffffff


	//   ....[16]....
        /*03c4*/ 	.word	0xffffffff


	//   ....[17]....
        /*03c8*/ 	.word	0xffffffff


	//   ....[18]....
        /*03cc*/ 	.word	0xffffffff


	//   ....[19]....
        /*03d0*/ 	.word	0xffffffff


	//   ....[20]....
        /*03d4*/ 	.word	0xffffffff


	//   ....[21]....
        /*03d8*/ 	.word	0xffffffff


	//   ....[22]....
        /*03dc*/ 	.word	0xffffffff


	//   ....[23]....
        /*03e0*/ 	.word	0xffffffff


	//   ....[24]....
        /*03e4*/ 	.word	0xffffffff


	//   ....[25]....
        /*03e8*/ 	.word	0xffffffff


	//   ....[26]....
        /*03ec*/ 	.word	0xffffffff


	//   ....[27]....
        /*03f0*/ 	.word	0xffffffff


	//   ....[28]....
        /*03f4*/ 	.word	0xffffffff


	//   ....[29]....
        /*03f8*/ 	.word	0xffffffff


	//   ....[30]....
        /*03fc*/ 	.word	0xffffffff


	//   ....[31]....
        /*0400*/ 	.word	0xffffffff


	//   ....[32]....
        /*0404*/ 	.word	0xffffffff


	//   ....[33]....
        /*0408*/ 	.word	0xffffffff


	//   ....[34]....
        /*040c*/ 	.word	0xffffffff


	//   ....[35]....
        /*0410*/ 	.word	0xffffffff


	//   ....[36]....
        /*0414*/ 	.word	0xffffffff


	//   ....[37]....
        /*0418*/ 	.word	0xffffffff


	//   ....[38]....
        /*041c*/ 	.word	0xffffffff


	//   ....[39]....
        /*0420*/ 	.word	0xffffffff


	//   ....[40]....
        /*0424*/ 	.word	0xffffffff


	//   ....[41]....
        /*0428*/ 	.word	0xffffffff


	//   ....[42]....
        /*042c*/ 	.word	0xffffffff


	//   ....[43]....
        /*0430*/ 	.word	0xffffffff


	//   ....[44]....
        /*0434*/ 	.word	0xffffffff


	//   ....[45]....
        /*0438*/ 	.word	0xffffffff


	//   ....[46]....
        /*043c*/ 	.word	0xffffffff


	//   ....[47]....
        /*0440*/ 	.word	0xffffffff


	//   ....[48]....
        /*0444*/ 	.word	0xffffffff


	//   ....[49]....
        /*0448*/ 	.word	0xffffffff


	//   ....[50]....
        /*044c*/ 	.word	0xffffffff


	//   ....[51]....
        /*0450*/ 	.word	0xffffffff


	//   ....[52]....
        /*0454*/ 	.word	0xffffffff


	//   ....[53]....
        /*0458*/ 	.word	0xffffffff


	//   ....[54]....
        /*045c*/ 	.word	0xffffffff


	//   ....[55]....
        /*0460*/ 	.word	0xffffffff


	//   ....[56]....
        /*0464*/ 	.word	0xffffffff


	//   ....[57]....
        /*0468*/ 	.word	0xffffffff


	//   ....[58]....
        /*046c*/ 	.word	0xffffffff


	//   ....[59]....
        /*0470*/ 	.word	0xffffffff


	//   ....[60]....
        /*0474*/ 	.word	0xffffffff


	//   ....[61]....
        /*0478*/ 	.word	0xffffffff


	//   ....[62]....
        /*047c*/ 	.word	0xffffffff


	//   ....[63]....
        /*0480*/ 	.word	0xffffffff


	//   ....[64]....
        /*0484*/ 	.word	0xffffffff


	//   ....[65]....
        /*0488*/ 	.word	0xffffffff


	//   ....[66]....
        /*048c*/ 	.word	0xffffffff


	//   ....[67]....
        /*0490*/ 	.word	0xffffffff


	//   ....[68]....
        /*0494*/ 	.word	0xffffffff


	//   ....[69]....
        /*0498*/ 	.word	0xffffffff


	//   ....[70]....
        /*049c*/ 	.word	0xffffffff


	//   ....[71]....
        /*04a0*/ 	.word	0xffffffff


	//   ....[72]....
        /*04a4*/ 	.word	0xffffffff


	//   ....[73]....
        /*04a8*/ 	.word	0xffffffff


	//   ....[74]....
        /*04ac*/ 	.word	0xffffffff


	//   ....[75]....
        /*04b0*/ 	.word	0xffffffff


	//   ....[76]....
        /*04b4*/ 	.word	0xffffffff


	//   ....[77]....
        /*04b8*/ 	.word	0xffffffff


	//   ....[78]....
        /*04bc*/ 	.word	0xffffffff


	//   ....[79]....
        /*04c0*/ 	.word	0xffffffff


	//   ....[80]....
        /*04c4*/ 	.word	0xffffffff


	//   ....[81]....
        /*04c8*/ 	.word	0xffffffff


	//   ....[82]....
        /*04cc*/ 	.word	0xffffffff


	//   ....[83]....
        /*04d0*/ 	.word	0xffffffff


	//   ....[84]....
        /*04d4*/ 	.word	0xffffffff


	//   ....[85]....
        /*04d8*/ 	.word	0xffffffff


	//   ....[86]....
        /*04dc*/ 	.word	0xffffffff


	//   ....[87]....
        /*04e0*/ 	.word	0xffffffff


	//   ....[88]....
        /*04e4*/ 	.word	0xffffffff


	//   ....[89]....
        /*04e8*/ 	.word	0xffffffff


	//   ....[90]....
        /*04ec*/ 	.word	0xffffffff


	//   ....[91]....
        /*04f0*/ 	.word	0xffffffff


	//   ....[92]....
        /*04f4*/ 	.word	0xffffffff


	//   ....[93]....
        /*04f8*/ 	.word	0xffffffff


	//   ....[94]....
        /*04fc*/ 	.word	0xffffffff


	//   ....[95]....
        /*0500*/ 	.word	0xffffffff


	//   ....[96]....
        /*0504*/ 	.word	0xffffffff


	//   ....[97]....
        /*0508*/ 	.word	0xffffffff


	//   ....[98]....
        /*050c*/ 	.word	0xffffffff


	//   ....[99]....
        /*0510*/ 	.word	0xffffffff


	//   ....[100]....
        /*0514*/ 	.word	0xffffffff


	//   ....[101]....
        /*0518*/ 	.word	0xffffffff


	//   ....[102]....
        /*051c*/ 	.word	0xffffffff


	//   ....[103]....
        /*0520*/ 	.word	0xffffffff


	//   ....[104]....
        /*0524*/ 	.word	0xffffffff


	//   ....[105]....
        /*0528*/ 	.word	0xffffffff


	//   ....[106]....
        /*052c*/ 	.word	0xffffffff


	//   ....[107]....
        /*0530*/ 	.word	0xffffffff


	//   ....[108]....
        /*0534*/ 	.word	0xffffffff


	//   ....[109]....
        /*0538*/ 	.word	0xffffffff


	//   ....[110]....
        /*053c*/ 	.word	0xffffffff


	//   ....[111]....
        /*0540*/ 	.word	0xffffffff


	//   ....[112]....
        /*0544*/ 	.word	0xffffffff


	//   ....[113]....
        /*0548*/ 	.word	0xffffffff


	//   ....[114]....
        /*054c*/ 	.word	0xffffffff


	//   ....[115]....
        /*0550*/ 	.word	0xffffffff


	//   ....[116]....
        /*0554*/ 	.word	0xffffffff


	//   ....[117]....
        /*0558*/ 	.word	0xffffffff


	//   ....[118]....
        /*055c*/ 	.word	0xffffffff


	//   ....[119]....
        /*0560*/ 	.word	0xffffffff


	//   ....[120]....
        /*0564*/ 	.word	0xffffffff


	//   ....[121]....
        /*0568*/ 	.word	0xffffffff


	//   ....[122]....
        /*056c*/ 	.word	0xffffffff


	//   ....[123]....
        /*0570*/ 	.word	0xffffffff


	//   ....[124]....
        /*0574*/ 	.word	0xffffffff


	//   ....[125]....
        /*0578*/ 	.word	0xffffffff


	//   ....[126]....
        /*057c*/ 	.word	0xffffffff


	//   ....[127]....
        /*0580*/ 	.word	0xffffffff


	//   ....[128]....
        /*0584*/ 	.word	0xffffffff


	//   ....[129]....
        /*0588*/ 	.word	0xffffffff


	//   ....[130]....
        /*058c*/ 	.word	0xffffffff


	//   ....[131]....
        /*0590*/ 	.word	0xffffffff


	//   ....[132]....
        /*0594*/ 	.word	0xffffffff


	//   ....[133]....
        /*0598*/ 	.word	0xffffffff


	//   ....[134]....
        /*059c*/ 	.word	0xffffffff


	//   ....[135]....
        /*05a0*/ 	.word	0xffffffff


	//   ....[136]....
        /*05a4*/ 	.word	0xffffffff


	//   ....[137]....
        /*05a8*/ 	.word	0xffffffff


	//   ....[138]....
        /*05ac*/ 	.word	0xffffffff


	//   ....[139]....
        /*05b0*/ 	.word	0xffffffff


	//   ....[140]....
        /*05b4*/ 	.word	0xffffffff


	//   ....[141]....
        /*05b8*/ 	.word	0xffffffff


	//   ....[142]....
        /*05bc*/ 	.word	0xffffffff


	//   ....[143]....
        /*05c0*/ 	.word	0xffffffff


	//   ....[144]....
        /*05c4*/ 	.word	0xffffffff


	//   ....[145]....
        /*05c8*/ 	.word	0xffffffff


	//   ....[146]....
        /*05cc*/ 	.word	0xffffffff


	//   ....[147]....
        /*05d0*/ 	.word	0xffffffff


	//   ....[148]....
        /*05d4*/ 	.word	0xffffffff


	//   ....[149]....
        /*05d8*/ 	.word	0xffffffff


	//   ....[150]....
        /*05dc*/ 	.word	0xffffffff


	//   ....[151]....
        /*05e0*/ 	.word	0xffffffff


	//   ....[152]....
        /*05e4*/ 	.word	0xffffffff


	//   ....[153]....
        /*05e8*/ 	.word	0xffffffff


	//   ....[154]....
        /*05ec*/ 	.word	0xffffffff


	//   ....[155]....
        /*05f0*/ 	.word	0xffffffff


	//   ....[156]....
        /*05f4*/ 	.word	0xffffffff


	//   ....[157]....
        /*05f8*/ 	.word	0xffffffff


	//   ....[158]....
        /*05fc*/ 	.word	0xffffffff


	//   ....[159]....
        /*0600*/ 	.word	0xffffffff


	//   ....[160]....
        /*0604*/ 	.word	0xffffffff


	//   ....[161]....
        /*0608*/ 	.word	0xffffffff


	//   ....[162]....
        /*060c*/ 	.word	0xffffffff


	//   ....[163]....
        /*0610*/ 	.word	0xffffffff


	//   ....[164]....
        /*0614*/ 	.word	0xffffffff


	//   ....[165]....
        /*0618*/ 	.word	0xffffffff


	//   ....[166]....
        /*061c*/ 	.word	0xffffffff


	//   ....[167]....
        /*0620*/ 	.word	0xffffffff


	//   ....[168]....
        /*0624*/ 	.word	0xffffffff


	//   ....[169]....
        /*0628*/ 	.word	0x0500000f


	//   ....[170]....
        /*062c*/ 	.word	0x0500000f


	//   ....[171]....
        /*0630*/ 	.word	0x0500000f


	//   ....[172]....
        /*0634*/ 	.word	0x0500000f


	//   ....[173]....
        /*0638*/ 	.word	0x0500000f


	//   ....[174]....
        /*063c*/ 	.word	0x0500000f


	//   ....[175]....
        /*0640*/ 	.word	0x0500000f


	//   ....[176]....
        /*0644*/ 	.word	0x0500000f


	//   ....[177]....
        /*0648*/ 	.word	0x0500000f


	//   ....[178]....
        /*064c*/ 	.word	0x0500000f


	//   ....[179]....
        /*0650*/ 	.word	0x0500000f


	//   ....[180]....
        /*0654*/ 	.word	0x0500000f


	//   ....[181]....
        /*0658*/ 	.word	0x0500000f


	//   ....[182]....
        /*065c*/ 	.word	0x0500000f


	//   ....[183]....
        /*0660*/ 	.word	0x0500000f


	//   ....[184]....
        /*0664*/ 	.word	0x0500000f


	//   ....[185]....
        /*0668*/ 	.word	0x0500000f


	//   ....[186]....
        /*066c*/ 	.word	0x0500000f


	//   ....[187]....
        /*0670*/ 	.word	0x0500000f


	//   ....[188]....
        /*0674*/ 	.word	0x0500000f


	//   ....[189]....
        /*0678*/ 	.word	0x0500000f


	//   ....[190]....
        /*067c*/ 	.word	0x0500000f


	//   ....[191]....
        /*0680*/ 	.word	0x0500000f


	//   ....[192]....
        /*0684*/ 	.word	0x0500000f


	//   ....[193]....
        /*0688*/ 	.word	0x0500000f


	//   ....[194]....
        /*068c*/ 	.word	0x0500000f


	//   ....[195]....
        /*0690*/ 	.word	0x0500000f


	//   ....[196]....
        /*0694*/ 	.word	0x0500000f


	//   ....[197]....
        /*0698*/ 	.word	0x0500000f


	//   ....[198]....
        /*069c*/ 	.word	0x0500000f


	//   ....[199]....
        /*06a0*/ 	.word	0x0500000f


	//   ....[200]....
        /*06a4*/ 	.word	0x0500000f


	//   ....[201]....
        /*06a8*/ 	.word	0x0500000f


	//   ....[202]....
        /*06ac*/ 	.word	0x0500000f


	//   ....[203]....
        /*06b0*/ 	.word	0x0500000f


	//   ....[204]....
        /*06b4*/ 	.word	0x0500000f


	//   ....[205]....
        /*06b8*/ 	.word	0x0500000f


	//   ....[206]....
        /*06bc*/ 	.word	0x0500000f


	//   ....[207]....
        /*06c0*/ 	.word	0x0500000f


	//   ....[208]....
        /*06c4*/ 	.word	0x0500000f


	//   ....[209]....
        /*06c8*/ 	.word	0x0500000f


	//   ....[210]....
        /*06cc*/ 	.word	0x0500000f


	//   ....[211]....
        /*06d0*/ 	.word	0x0500000f


	//   ....[212]....
        /*06d4*/ 	.word	0x0500000f


	//   ....[213]....
        /*06d8*/ 	.word	0x0500000f


	//   ....[214]....
        /*06dc*/ 	.word	0x0500000f


	//   ....[215]....
        /*06e0*/ 	.word	0x0500000f


	//   ....[216]....
        /*06e4*/ 	.word	0x0500000f


	//   ....[217]....
        /*06e8*/ 	.word	0x0500000f


	//   ....[218]....
        /*06ec*/ 	.word	0x0500000f


	//   ....[219]....
        /*06f0*/ 	.word	0x0500000f


	//   ....[220]....
        /*06f4*/ 	.word	0x0500000f


	//   ....[221]....
        /*06f8*/ 	.word	0x0500000f


	//   ....[222]....
        /*06fc*/ 	.word	0x0500000f


	//   ....[223]....
        /*0700*/ 	.word	0x0500000f


	//   ....[224]....
        /*0704*/ 	.word	0x0500000f


	//   ....[225]....
        /*0708*/ 	.word	0x0500000f


	//   ....[226]....
        /*070c*/ 	.word	0x0500000f


	//   ....[227]....
        /*0710*/ 	.word	0x0500000f


	//   ....[228]....
        /*0714*/ 	.word	0x0500000f


	//   ....[229]....
        /*0718*/ 	.word	0x0500000f


	//   ....[230]....
        /*071c*/ 	.word	0x0500000f


	//   ....[231]....
        /*0720*/ 	.word	0x0500000f


	//   ....[232]....
        /*0724*/ 	.word	0x0500000f


	//   ....[233]....
        /*0728*/ 	.word	0x0500000f


	//   ....[234]....
        /*072c*/ 	.word	0x0500000f


	//   ....[235]....
        /*0730*/ 	.word	0x0500000f


	//   ....[236]....
        /*0734*/ 	.word	0x0500000f


	//   ....[237]....
        /*0738*/ 	.word	0x0500000f


	//   ....[238]....
        /*073c*/ 	.word	0x0500000f


	//   ....[239]....
        /*0740*/ 	.word	0x0500000f


	//   ....[240]....
        /*0744*/ 	.word	0x0500000f


	//   ....[241]....
        /*0748*/ 	.word	0x0500000f


	//   ....[242]....
        /*074c*/ 	.word	0x0500000f


	//   ....[243]....
        /*0750*/ 	.word	0x0500000f


	//   ....[244]....
        /*0754*/ 	.word	0x0500000f


	//   ....[245]....
        /*0758*/ 	.word	0x0500000f


	//   ....[246]....
        /*075c*/ 	.word	0x0500000f


	//   ....[247]....
        /*0760*/ 	.word	0x0500000f


	//   ....[248]....
        /*0764*/ 	.word	0x0500000f


	//   ....[249]....
        /*0768*/ 	.word	0x0500000f


	//   ....[250]....
        /*076c*/ 	.word	0x0500000f


	//   ....[251]....
        /*0770*/ 	.word	0x0500000f


	//   ....[252]....
        /*0774*/ 	.word	0x0500000f


	//   ....[253]....
        /*0778*/ 	.word	0x0500000f


	//   ....[254]....
        /*077c*/ 	.word	0x0500000f


	//   ....[255]....
        /*0780*/ 	.word	0x0500000f


	//   ....[0]....
        /*0784*/ 	.word	0x0500000f


	//   ....[1]....
        /*0788*/ 	.word	0x0500000f


	//   ....[2]....
        /*078c*/ 	.word	0x0500000f


	//   ....[3]....
        /*0790*/ 	.word	0x0500000f


	//   ....[4]....
        /*0794*/ 	.word	0x0500000f


	//   ....[5]....
        /*0798*/ 	.word	0x0500000f


	//   ....[6]....
        /*079c*/ 	.word	0x0500000f


	//   ....[7]....
        /*07a0*/ 	.word	0x0500000f


	//   ....[8]....
        /*07a4*/ 	.word	0x0500000f


	//   ....[9]....
        /*07a8*/ 	.word	0x0500000f


	//   ....[10]....
        /*07ac*/ 	.word	0x0500000f


	//   ....[11]....
        /*07b0*/ 	.word	0x0500000f


	//   ....[12]....
        /*07b4*/ 	.word	0x0500000f


	//   ....[13]....
        /*07b8*/ 	.word	0x0500000f


	//   ....[14]....
        /*07bc*/ 	.word	0x0500000f


	//   ....[15]....
        /*07c0*/ 	.word	0x0500000f


	//   ....[16]....
        /*07c4*/ 	.word	0x0500000f


	//   ....[17]....
        /*07c8*/ 	.word	0x0500000f


	//----- nvinfo : EIATTR_COOP_GROUP_INSTR_OFFSETS
	.align		4
.L_142:
        /*07cc*/ 	.byte	0x04, 0x28
        /*07ce*/ 	.short	(.L_144 - .L_143)


	//   ....[0]....
.L_143:
        /*07d0*/ 	.word	0x00000060


	//   ....[1]....
        /*07d4*/ 	.word	0x00000140


	//   ....[2]....
        /*07d8*/ 	.word	0x00000190


	//   ....[3]....
        /*07dc*/ 	.word	0x000003c0


	//   ....[4]....
        /*07e0*/ 	.word	0x00000520


	//   ....[5]....
        /*07e4*/ 	.word	0x00000640


	//   ....[6]....
        /*07e8*/ 	.word	0x000007a0


	//   ....[7]....
        /*07ec*/ 	.word	0x00003c70


	//   ....[8]....
        /*07f0*/ 	.word	0x00003c80


	//   ....[9]....
        /*07f4*/ 	.word	0x00005320


	//   ....[10]....
        /*07f8*/ 	.word	0x00005330


	//   ....[11]....
        /*07fc*/ 	.word	0x00007560


	//   ....[12]....
        /*0800*/ 	.word	0x00007570


	//   ....[13]....
        /*0804*/ 	.word	0x00008e00


	//   ....[14]....
        /*0808*/ 	.word	0x00008e10


	//   ....[15]....
        /*080c*/ 	.word	0x0000a850


	//   ....[16]....
        /*0810*/ 	.word	0x0000a860


	//   ....[17]....
        /*0814*/ 	.word	0x0000aaf0


	//   ....[18]....
        /*0818*/ 	.word	0x0000ab00


	//   ....[19]....
        /*081c*/ 	.word	0x0000b020


	//   ....[20]....
        /*0820*/ 	.word	0x0000b050


	//   ....[21]....
        /*0824*/ 	.word	0x0000b1d0


	//   ....[22]....
        /*0828*/ 	.word	0x0000b1f0


	//   ....[23]....
        /*082c*/ 	.word	0x0000b9b0


	//   ....[24]....
        /*0830*/ 	.word	0x0000bf00


	//   ....[25]....
        /*0834*/ 	.word	0x0000bf10


	//   ....[26]....
        /*0838*/ 	.word	0x0000bf20


	//   ....[27]....
        /*083c*/ 	.word	0x0000bf30


	//   ....[28]....
        /*0840*/ 	.word	0x0000e9a0


	//   ....[29]....
        /*0844*/ 	.word	0x0000e9b0


	//   ....[30]....
        /*0848*/ 	.word	0x0000e9c0


	//   ....[31]....
        /*084c*/ 	.word	0x0000e9d0


	//   ....[32]....
        /*0850*/ 	.word	0x00012d10


	//   ....[33]....
        /*0854*/ 	.word	0x00012d70


	//   ....[34]....
        /*0858*/ 	.word	0x00013280


	//   ....[35]....
        /*085c*/ 	.word	0x00013310


	//   ....[36]....
        /*0860*/ 	.word	0x00015a40


	//   ....[37]....
        /*0864*/ 	.word	0x00015a70


	//   ....[38]....
        /*0868*/ 	.word	0x00015a90


	//   ....[39]....
        /*086c*/ 	.word	0x00015ab0


	//   ....[40]....
        /*0870*/ 	.word	0x00016e20


	//   ....[41]....
        /*0874*/ 	.word	0x00016ea0


	//   ....[42]....
        /*0878*/ 	.word	0x00016ee0


	//   ....[43]....
        /*087c*/ 	.word	0x00016ef0


	//   ....[44]....
        /*0880*/ 	.word	0x00018000


	//   ....[45]....
        /*0884*/ 	.word	0x00018010


	//   ....[46]....
        /*0888*/ 	.word	0x00018020


	//   ....[47]....
        /*088c*/ 	.word	0x00018030


	//   ....[48]....
        /*0890*/ 	.word	0x00018710


	//   ....[49]....
        /*0894*/ 	.word	0x00018740


	//   ....[50]....
        /*0898*/ 	.word	0x00018800


	//   ....[51]....
        /*089c*/ 	.word	0x00018820


	//   ....[52]....
        /*08a0*/ 	.word	0x000188e0


	//   ....[53]....
        /*08a4*/ 	.word	0x00018900


	//   ....[54]....
        /*08a8*/ 	.word	0x000189d0


	//   ....[55]....
        /*08ac*/ 	.word	0x000189f0


	//   ....[56]....
        /*08b0*/ 	.word	0x00018e90


	//   ....[57]....
        /*08b4*/ 	.word	0x00018ea0


	//   ....[58]....
        /*08b8*/ 	.word	0x000192e0


	//   ....[59]....
        /*08bc*/ 	.word	0x000192f0


	//   ....[60]....
        /*08c0*/ 	.word	0x00019f50


	//   ....[61]....
        /*08c4*/ 	.word	0x00019f70


	//   ....[62]....
        /*08c8*/ 	.word	0x0001a030


	//   ....[63]....
        /*08cc*/ 	.word	0x0001a050


	//   ....[64]....
        /*08d0*/ 	.word	0x0001a110


	//   ....[65]....
        /*08d4*/ 	.word	0x0001a130


	//   ....[66]....
        /*08d8*/ 	.word	0x0001a200


	//   ....[67]....
        /*08dc*/ 	.word	0x0001a220


	//   ....[68]....
        /*08e0*/ 	.word	0x0001a370


	//   ....[69]....
        /*08e4*/ 	.word	0x0001a580


	//   ....[70]....
        /*08e8*/ 	.word	0x0001a5b0


	//   ....[71]....
        /*08ec*/ 	.word	0x0001a5e0


	//   ....[72]....
        /*08f0*/ 	.word	0x0001a610


	//   ....[73]....
        /*08f4*/ 	.word	0x0001a640


	//   ....[74]....
        /*08f8*/ 	.word	0x0001a670


	//   ....[75]....
        /*08fc*/ 	.word	0x0001a800


	//   ....[76]....
        /*0900*/ 	.word	0x0001a830


	//   ....[77]....
        /*0904*/ 	.word	0x0001a860


	//   ....[78]....
        /*0908*/ 	.word	0x0001a890


	//   ....[79]....
        /*090c*/ 	.word	0x0001a8c0


	//   ....[80]....
        /*0910*/ 	.word	0x0001a8f0


	//   ....[81]....
        /*0914*/ 	.word	0x0001a980


	//   ....[82]....
        /*0918*/ 	.word	0x0001a9b0


	//   ....[83]....
        /*091c*/ 	.word	0x0001a9c0


	//   ....[84]....
        /*0920*/ 	.word	0x0001aa50


	//   ....[85]....
        /*0924*/ 	.word	0x0001b9c0


	//   ....[86]....
        /*0928*/ 	.word	0x0001daf0


	//   ....[87]....
        /*092c*/ 	.word	0x0001db10


	//   ....[88]....
        /*0930*/ 	.word	0x0001dbc0


	//   ....[89]....
        /*0934*/ 	.word	0x0001dbe0


	//   ....[90]....
        /*0938*/ 	.word	0x0001dc80


	//   ....[91]....
        /*093c*/ 	.word	0x0001dca0


	//   ....[92]....
        /*0940*/ 	.word	0x0001dd40


	//   ....[93]....
        /*0944*/ 	.word	0x0001dd60


	//   ....[94]....
        /*0948*/ 	.word	0x0001de00


	//   ....[95]....
        /*094c*/ 	.word	0x0001de20


	//   ....[96]....
        /*0950*/ 	.word	0x0001de30


	//   ....[97]....
        /*0954*/ 	.word	0x0001dec0


	//   ....[98]....
        /*0958*/ 	.word	0x0001e670


	//   ....[99]....
        /*095c*/ 	.word	0x0001e6a0


	//   ....[100]....
        /*0960*/ 	.word	0x0001e6c0


	//   ....[101]....
        /*0964*/ 	.word	0x0001e750


	//   ....[102]....
        /*0968*/ 	.word	0x0001e760


	//   ....[103]....
        /*096c*/ 	.word	0x0001e800


	//   ....[104]....
        /*0970*/ 	.word	0x0001e810


	//   ....[105]....
        /*0974*/ 	.word	0x0001e8b0


	//   ....[106]....
        /*0978*/ 	.word	0x0001e8c0


	//   ....[107]....
        /*097c*/ 	.word	0x0001e960


	//   ....[108]....
        /*0980*/ 	.word	0x0001e970


	//   ....[109]....
        /*0984*/ 	.word	0x0001ea10


	//   ....[110]....
        /*0988*/ 	.word	0x0001ea20


	//   ....[111]....
        /*098c*/ 	.word	0x0001eac0


	//   ....[112]....
        /*0990*/ 	.word	0x0001ead0


	//   ....[113]....
        /*0994*/ 	.word	0x0001eae0


	//   ....[114]....
        /*0998*/ 	.word	0x0001f2b0


	//   ....[115]....
        /*099c*/ 	.word	0x0001f2c0


	//   ....[116]....
        /*09a0*/ 	.word	0x0001f2d0


	//   ....[117]....
        /*09a4*/ 	.word	0x0001f360


	//   ....[118]....
        /*09a8*/ 	.word	0x0001f370


	//   ....[119]....
        /*09ac*/ 	.word	0x0001f3d0


	//   ....[120]....
        /*09b0*/ 	.word	0x0001f400


	//   ....[121]....
        /*09b4*/ 	.word	0x0001f440


	//   ....[122]....
        /*09b8*/ 	.word	0x0001f470


	//   ....[123]....
        /*09bc*/ 	.word	0x0001f4b0


	//   ....[124]....
        /*09c0*/ 	.word	0x0001f4e0


	//   ....[125]....
        /*09c4*/ 	.word	0x0001f520


	//   ....[126]....
        /*09c8*/ 	.word	0x0001f7a0


	//   ....[127]....
        /*09cc*/ 	.word	0x0001f7c0


	//   ....[128]....
        /*09d0*/ 	.word	0x0001f850


	//   ....[129]....
        /*09d4*/ 	.word	0x0001f860


	//   ....[130]....
        /*09d8*/ 	.word	0x0001f8d0


	//   ....[131]....
        /*09dc*/ 	.word	0x0001f8e0


	//   ....[132]....
        /*09e0*/ 	.word	0x0001f950


	//   ....[133]....
        /*09e4*/ 	.word	0x0001f960


	//   ....[134]....
        /*09e8*/ 	.word	0x0001f9d0


	//   ....[135]....
        /*09ec*/ 	.word	0x0001f9e0


	//   ....[136]....
        /*09f0*/ 	.word	0x0001f9f0


	//   ....[137]....
        /*09f4*/ 	.word	0x0001fa60


	//   ....[138]....
        /*09f8*/ 	.word	0x0001ffe0


	//   ....[139]....
        /*09fc*/ 	.word	0x00020010


	//   ....[140]....
        /*0a00*/ 	.word	0x00020030


	//   ....[141]....
        /*0a04*/ 	.word	0x00020040


	//   ....[142]....
        /*0a08*/ 	.word	0x00020080


	//   ....[143]....
        /*0a0c*/ 	.word	0x000200a0


	//   ....[144]....
        /*0a10*/ 	.word	0x00020110


	//   ....[145]....
        /*0a14*/ 	.word	0x00020130


	//   ....[146]....
        /*0a18*/ 	.word	0x00020190


	//   ....[147]....
        /*0a1c*/ 	.word	0x000201b0


	//   ....[148]....
        /*0a20*/ 	.word	0x00020200


	//   ....[149]....
        /*0a24*/ 	.word	0x00020220


	//   ....[150]....
        /*0a28*/ 	.word	0x00020670


	//   ....[151]....
        /*0a2c*/ 	.word	0x000206a0


	//   ....[152]....
        /*0a30*/ 	.word	0x00020700


	//   ....[153]....
        /*0a34*/ 	.word	0x00020730


	//   ....[154]....
        /*0a38*/ 	.word	0x00020760


	//   ....[155]....
        /*0a3c*/ 	.word	0x00020790


	//   ....[156]....
        /*0a40*/ 	.word	0x000207c0


	//   ....[157]....
        /*0a44*/ 	.word	0x000207f0


	//   ....[158]....
        /*0a48*/ 	.word	0x00020990


	//   ....[159]....
        /*0a4c*/ 	.word	0x000209c0


	//   ....[160]....
        /*0a50*/ 	.word	0x000209f0


	//   ....[161]....
        /*0a54*/ 	.word	0x00020a20


	//   ....[162]....
        /*0a58*/ 	.word	0x00020a50


	//   ....[163]....
        /*0a5c*/ 	.word	0x00020a80


	//   ....[164]....
        /*0a60*/ 	.word	0x00020b40


	//   ....[165]....
        /*0a64*/ 	.word	0x00020b60


	//   ....[166]....
        /*0a68*/ 	.word	0x00020b70


	//   ....[167]....
        /*0a6c*/ 	.word	0x00020bd0


	//   ....[168]....
        /*0a70*/ 	.word	0x000211f0


	//   ....[169]....
        /*0a74*/ 	.word	0x00021510


	//   ....[170]....
        /*0a78*/ 	.word	0x000215a0


	//   ....[171]....
        /*0a7c*/ 	.word	0x00021640


	//   ....[172]....
        /*0a80*/ 	.word	0x000216d0


	//   ....[173]....
        /*0a84*/ 	.word	0x000217c0


	//   ....[174]....
        /*0a88*/ 	.word	0x00021850


	//   ....[175]....
        /*0a8c*/ 	.word	0x000218f0


	//   ....[176]....
        /*0a90*/ 	.word	0x00021980


	//   ....[177]....
        /*0a94*/ 	.word	0x00021a70


	//   ....[178]....
        /*0a98*/ 	.word	0x00021b00


	//   ....[179]....
        /*0a9c*/ 	.word	0x00021ba0


	//   ....[180]....
        /*0aa0*/ 	.word	0x00021c30


	//   ....[181]....
        /*0aa4*/ 	.word	0x00021d20


	//   ....[182]....
        /*0aa8*/ 	.word	0x00021db0


	//   ....[183]....
        /*0aac*/ 	.word	0x00021e00


	//   ....[184]....
        /*0ab0*/ 	.word	0x00021e50


	//   ....[185]....
        /*0ab4*/ 	.word	0x00021f40


	//   ....[186]....
        /*0ab8*/ 	.word	0x00021fd0


	//   ....[187]....
        /*0abc*/ 	.word	0x00022020


	//   ....[188]....
        /*0ac0*/ 	.word	0x00022070


	//   ....[189]....
        /*0ac4*/ 	.word	0x000222d0


	//   ....[190]....
        /*0ac8*/ 	.word	0x000225b0


	//   ....[191]....
        /*0acc*/ 	.word	0x000226a0


	//   ....[192]....
        /*0ad0*/ 	.word	0x00022740


	//   ....[193]....
        /*0ad4*/ 	.word	0x000227a0


	//   ....[194]....
        /*0ad8*/ 	.word	0x000228b0


	//   ....[195]....
        /*0adc*/ 	.word	0x00022920


	//   ....[196]....
        /*0ae0*/ 	.word	0x00022a30


	//   ....[197]....
        /*0ae4*/ 	.word	0x00022aa0


	//   ....[198]....
        /*0ae8*/ 	.word	0x00022bb0


	//   ....[199]....
        /*0aec*/ 	.word	0x00022c20


	//   ....[200]....
        /*0af0*/ 	.word	0x00022d30


	//   ....[201]....
        /*0af4*/ 	.word	0x00022da0


	//   ....[202]....
        /*0af8*/ 	.word	0x00022e40


	//   ....[203]....
        /*0afc*/ 	.word	0x00022f50


	//   ....[204]....
        /*0b00*/ 	.word	0x00022fb0


	//   ....[205]....
        /*0b04*/ 	.word	0x00023010


	//   ....[206]....
        /*0b08*/ 	.word	0x00023110


	//   ....[207]....
        /*0b0c*/ 	.word	0x00023170


	//   ....[208]....
        /*0b10*/ 	.word	0x00023280


	//   ....[209]....
        /*0b14*/ 	.word	0x000232e0


	//   ....[210]....
        /*0b18*/ 	.word	0x000233f0


	//   ....[211]....
        /*0b1c*/ 	.word	0x00023450


	//   ....[212]....
        /*0b20*/ 	.word	0x00023560


	//   ....[213]....
        /*0b24*/ 	.word	0x000235c0


	//   ....[214]....
        /*0b28*/ 	.word	0x000236d0


	//   ....[215]....
        /*0b2c*/ 	.word	0x00023730


	//   ....[216]....
        /*0b30*/ 	.word	0x00023840


	//   ....[217]....
        /*0b34*/ 	.word	0x000238a0


	//   ....[218]....
        /*0b38*/ 	.word	0x00023990


	//   ....[219]....
        /*0b3c*/ 	.word	0x00023ac0


	//   ....[220]....
        /*0b40*/ 	.word	0x00023b70


	//   ....[221]....
        /*0b44*/ 	.word	0x00023bf0


	//   ....[222]....
        /*0b48*/ 	.word	0x00023cd0


	//   ....[223]....
        /*0b4c*/ 	.word	0x00023d30


	//   ....[224]....
        /*0b50*/ 	.word	0x00023e00


	//   ....[225]....
        /*0b54*/ 	.word	0x00023e60


	//   ....[226]....
        /*0b58*/ 	.word	0x00023f30


	//   ....[227]....
        /*0b5c*/ 	.word	0x00023f90


	//   ....[228]....
        /*0b60*/ 	.word	0x00024060


	//   ....[229]....
        /*0b64*/ 	.word	0x000240c0


	//   ....[230]....
        /*0b68*/ 	.word	0x00024190


	//   ....[231]....
        /*0b6c*/ 	.word	0x00024280


	//   ....[232]....
        /*0b70*/ 	.word	0x00024320


	//   ....[233]....
        /*0b74*/ 	.word	0x00024380


	//   ....[234]....
        /*0b78*/ 	.word	0x00024470


	//   ....[235]....
        /*0b7c*/ 	.word	0x000244d0


	//   ....[236]....
        /*0b80*/ 	.word	0x000245b0


	//   ....[237]....
        /*0b84*/ 	.word	0x00024610


	//   ....[238]....
        /*0b88*/ 	.word	0x000246f0


	//   ....[239]....
        /*0b8c*/ 	.word	0x00024750


	//   ....[240]....
        /*0b90*/ 	.word	0x00024830


	//   ....[241]....
        /*0b94*/ 	.word	0x00024890


	//   ....[242]....
        /*0b98*/ 	.word	0x00024960


	//   ....[243]....
        /*0b9c*/ 	.word	0x00024a90


	//   ....[244]....
        /*0ba0*/ 	.word	0x00024b90


	//   ....[245]....
        /*0ba4*/ 	.word	0x00024c20


	//   ....[246]....
        /*0ba8*/ 	.word	0x00024cf0


	//   ....[247]....
        /*0bac*/ 	.word	0x00024d50


	//   ....[248]....
        /*0bb0*/ 	.word	0x00024e20


	//   ....[249]....
        /*0bb4*/ 	.word	0x00024e80


	//   ....[250]....
        /*0bb8*/ 	.word	0x00024f60


	//   ....[251]....
        /*0bbc*/ 	.word	0x00024fc0


	//   ....[252]....
        /*0bc0*/ 	.word	0x00025090


	//   ....[253]....
        /*0bc4*/ 	.word	0x000250f0


	//   ....[254]....
        /*0bc8*/ 	.word	0x000251b0


	//   ....[255]....
        /*0bcc*/ 	.word	0x00025240


	//   ....[0]....
        /*0bd0*/ 	.word	0x000252e0


	//   ....[1]....
        /*0bd4*/ 	.word	0x00025460


	//   ....[2]....
        /*0bd8*/ 	.word	0x000254d0


	//   ....[3]....
        /*0bdc*/ 	.word	0x00025540


	//   ....[4]....
        /*0be0*/ 	.word	0x000255b0


	//   ....[5]....
        /*0be4*/ 	.word	0x00025620


	//   ....[6]....
        /*0be8*/ 	.word	0x000256a0


	//   ....[7]....
        /*0bec*/ 	.word	0x00025720


	//   ....[8]....
        /*0bf0*/ 	.word	0x000257b0


	//   ....[9]....
        /*0bf4*/ 	.word	0x00025820


	//   ....[10]....
        /*0bf8*/ 	.word	0x00025890


	//   ....[11]....
        /*0bfc*/ 	.word	0x00025900


	//   ....[12]....
        /*0c00*/ 	.word	0x00025980


	//   ....[13]....
        /*0c04*/ 	.word	0x000259f0


	//   ....[14]....
        /*0c08*/ 	.word	0x00025a90


	//   ....[15]....
        /*0c0c*/ 	.word	0x00025ae0


	//   ....[16]....
        /*0c10*/ 	.word	0x00025b70


	//   ....[17]....
        /*0c14*/ 	.word	0x00025ca0


	//----- nvinfo : EIATTR_REG_RECONFIG
	.align		4
.L_144:
        /*0c18*/ 	.byte	0x01, 0x54
	.zero		2


	//----- nvinfo : EIATTR_SYSCALL_OFFSETS
	.align		4
        /*0c1c*/ 	.byte	0x04, 0x46
        /*0c1e*/ 	.short	(.L_146 - .L_145)


	//   ....[0]....
.L_145:
        /*0c20*/ 	.word	0x00001f70


	//   ....[1]....
        /*0c24*/ 	.word	0x000020c0


	//   ....[2]....
        /*0c28*/ 	.word	0x0000bb20


	//   ....[3]....
        /*0c2c*/ 	.word	0x0000be80


	//   ....[4]....
        /*0c30*/ 	.word	0x0001d050


	//   ....[5]....
        /*0c34*/ 	.word	0x0001d1a0


	//   ....[6]....
        /*0c38*/ 	.word	0x0001d290


	//   ....[7]....
        /*0c3c*/ 	.word	0x0001e280


	//----- nvinfo : EIATTR_MBARRIER_INSTR_OFFSETS
	.align		4
.L_146:
        /*0c40*/ 	.byte	0x04, 0x39
        /*0c42*/ 	.short	(.L_148 - .L_147)


	//   ....[0]....
.L_147:
        /*0c44*/ 	.word	0x00000270
        /*0c48*/ 	.word	0x000000ff
        /*0c4c*/ 	.word	0x0002a800
        /*0c50*/ 	.short	0x0100
        /*0c52*/ 	.byte	0x08
	.zero		1


	//   ....[1]....
        /*0c54*/ 	.word	0x00000280
        /*0c58*/ 	.word	0x000000ff
        /*0c5c*/ 	.word	0x0002a820
        /*0c60*/ 	.short	0x0100
        /*0c62*/ 	.byte	0x08
	.zero		1


	//   ....[2]....
        /*0c64*/ 	.word	0x00000370
        /*0c68*/ 	.word	0x000000ff
        /*0c6c*/ 	.word	0x0002a830
        /*0c70*/ 	.short	0x0100
        /*0c72*/ 	.byte	0x08
	.zero		1


	//   ....[3]....
        /*0c74*/ 	.word	0x00000380
        /*0c78*/ 	.word	0x000000ff
        /*0c7c*/ 	.word	0x0002a840
        /*0c80*/ 	.short	0x0100
        /*0c82*/ 	.byte	0x08
	.zero		1


	//   ....[4]....
        /*0c84*/ 	.word	0x00000390
        /*0c88*/ 	.word	0x000000ff
        /*0c8c*/ 	.word	0x0002a838
        /*0c90*/ 	.short	0x0100
        /*0c92*/ 	.byte	0x08
	.zero		1


	//   ....[5]....
        /*0c94*/ 	.word	0x000003a0
        /*0c98*/ 	.word	0x000000ff
        /*0c9c*/ 	.word	0x0002a848
        /*0ca0*/ 	.short	0x0100
        /*0ca2*/ 	.byte	0x08
	.zero		1


	//   ....[6]....
        /*0ca4*/ 	.word	0x000004d0
        /*0ca8*/ 	.word	0x000000ff
        /*0cac*/ 	.word	0x0002a850
        /*0cb0*/ 	.short	0x0100
        /*0cb2*/ 	.byte	0x08
	.zero		1


	//   ....[7]....
        /*0cb4*/ 	.word	0x000004e0
        /*0cb8*/ 	.word	0x000000ff
        /*0cbc*/ 	.word	0x0002a860
        /*0cc0*/ 	.short	0x0100
        /*0cc2*/ 	.byte	0x08
	.zero		1


	//   ....[8]....
        /*0cc4*/ 	.word	0x000004f0
        /*0cc8*/ 	.word	0x000000ff
        /*0ccc*/ 	.word	0x0002a858
        /*0cd0*/ 	.short	0x0100
        /*0cd2*/ 	.byte	0x08
	.zero		1


	//   ....[9]....
        /*0cd4*/ 	.word	0x00000500
        /*0cd8*/ 	.word	0x000000ff
        /*0cdc*/ 	.word	0x0002a868
        /*0ce0*/ 	.short	0x0100
        /*0ce2*/ 	.byte	0x08
	.zero		1


	//   ....[10]....
        /*0ce4*/ 	.word	0x000005f0
        /*0ce8*/ 	.word	0x000000ff
        /*0cec*/ 	.word	0x0002a870
        /*0cf0*/ 	.short	0x0100
        /*0cf2*/ 	.byte	0x06
	.zero		1


	//   ....[11]....
        /*0cf4*/ 	.word	0x00000600
        /*0cf8*/ 	.word	0x000000ff
        /*0cfc*/ 	.word	0x0002a880
        /*0d00*/ 	.short	0x0100
        /*0d02*/ 	.byte	0x06
	.zero		1


	//   ....[12]....
        /*0d04*/ 	.word	0x00000610
        /*0d08*/ 	.word	0x000000ff
        /*0d0c*/ 	.word	0x0002a878
        /*0d10*/ 	.short	0x0100
        /*0d12*/ 	.byte	0x06
	.zero		1


	//   ....[13]....
        /*0d14*/ 	.word	0x00000620
        /*0d18*/ 	.word	0x000000ff
        /*0d1c*/ 	.word	0x0002a888
        /*0d20*/ 	.short	0x0100
        /*0d22*/ 	.byte	0x06
	.zero		1


	//   ....[14]....
        /*0d24*/ 	.word	0x00000750
        /*0d28*/ 	.word	0x000000ff
        /*0d2c*/ 	.word	0x0002a890
        /*0d30*/ 	.short	0x0100
        /*0d32*/ 	.byte	0x08
	.zero		1


	//   ....[15]....
        /*0d34*/ 	.word	0x00000760
        /*0d38*/ 	.word	0x000000ff
        /*0d3c*/ 	.word	0x0002a8a0
        /*0d40*/ 	.short	0x0100
        /*0d42*/ 	.byte	0x08
	.zero		1


	//   ....[16]....
        /*0d44*/ 	.word	0x00000770
        /*0d48*/ 	.word	0x000000ff
        /*0d4c*/ 	.word	0x0002a898
        /*0d50*/ 	.short	0x0100
        /*0d52*/ 	.byte	0x08
	.zero		1


	//   ....[17]....
        /*0d54*/ 	.word	0x00000780
        /*0d58*/ 	.word	0x000000ff
        /*0d5c*/ 	.word	0x0002a8a8
        /*0d60*/ 	.short	0x0100
        /*0d62*/ 	.byte	0x08
	.zero		1


	//   ....[18]....
        /*0d64*/ 	.word	0x000008b0
        /*0d68*/ 	.word	0x000000ff
        /*0d6c*/ 	.word	0x0002a8b0
        /*0d70*/ 	.short	0x0100
        /*0d72*/ 	.byte	0x08
	.zero		1


	//   ....[19]....
        /*0d74*/ 	.word	0x000008c0
        /*0d78*/ 	.word	0x000000ff
        /*0d7c*/ 	.word	0x0002a8c0
        /*0d80*/ 	.short	0x0100
        /*0d82*/ 	.byte	0x08
	.zero		1


	//   ....[20]....
        /*0d84*/ 	.word	0x000008d0
        /*0d88*/ 	.word	0x000000ff
        /*0d8c*/ 	.word	0x0002a8b8
        /*0d90*/ 	.short	0x0100
        /*0d92*/ 	.byte	0x08
	.zero		1


	//   ....[21]....
        /*0d94*/ 	.word	0x000008e0
        /*0d98*/ 	.word	0x000000ff
        /*0d9c*/ 	.word	0x0002a8c8
        /*0da0*/ 	.short	0x0100
        /*0da2*/ 	.byte	0x08
	.zero		1


	//   ....[22]....
        /*0da4*/ 	.word	0x00003c20
        /*0da8*/ 	.word	0x00000055
        /*0dac*/ 	.word	0x0002a890
        /*0db0*/ 	.short	0x010a
        /*0db2*/ 	.byte	0x3f
	.zero		1


	//   ....[23]....
        /*0db4*/ 	.word	0x000074f0
        /*0db8*/ 	.word	0x00000055
        /*0dbc*/ 	.word	0x0002a890
        /*0dc0*/ 	.short	0x010a
        /*0dc2*/ 	.byte	0x3f
	.zero		1


	//   ....[24]....
        /*0dc4*/ 	.word	0x0000a6b0
        /*0dc8*/ 	.word	0x00000055
        /*0dcc*/ 	.word	0x0002a890
        /*0dd0*/ 	.short	0x010a
        /*0dd2*/ 	.byte	0x3f
	.zero		1


	//   ....[25]....
        /*0dd4*/ 	.word	0x0000ae50
        /*0dd8*/ 	.word	0x0000000b
        /*0ddc*/ 	.word	0x00000000
        /*0de0*/ 	.short	0x0101
        /*0de2*/ 	.byte	0x3f
	.zero		1


	//   ....[26]....
        /*0de4*/ 	.word	0x0000ae90
        /*0de8*/ 	.word	0x00000055
        /*0dec*/ 	.word	0x0002a8b0
        /*0df0*/ 	.short	0x010a
        /*0df2*/ 	.byte	0x3f
	.zero		1


	//   ....[27]....
        /*0df4*/ 	.word	0x0000b420
        /*0df8*/ 	.word	0x00000055
        /*0dfc*/ 	.word	0x00000000
        /*0e00*/ 	.short	0x0101
        /*0e02*/ 	.byte	0x3f
	.zero		1


	//   ....[28]....
        /*0e04*/ 	.word	0x0000bba0
        /*0e08*/ 	.word	0x00000002
        /*0e0c*/ 	.word	0x0002a800
        /*0e10*/ 	.short	0x010a
        /*0e12*/ 	.byte	0x3f
	.zero		1


	//   ....[29]....
        /*0e14*/ 	.word	0x0000bbf0
        /*0e18*/ 	.word	0x00000002
        /*0e1c*/ 	.word	0x0002a800
        /*0e20*/ 	.short	0x010a
        /*0e22*/ 	.byte	0x3f
	.zero		1


	//   ....[30]....
        /*0e24*/ 	.word	0x0000c5f0
        /*0e28*/ 	.word	0x00000002
        /*0e2c*/ 	.word	0x0002a800
        /*0e30*/ 	.short	0x010a
        /*0e32*/ 	.byte	0x3f
	.zero		1


	//   ....[31]....
        /*0e34*/ 	.word	0x0000eeb0
        /*0e38*/ 	.word	0x00000002
        /*0e3c*/ 	.word	0x0002a800
        /*0e40*/ 	.short	0x010a
        /*0e42*/ 	.byte	0x3f
	.zero		1


	//   ....[32]....
        /*0e44*/ 	.word	0x00011680
        /*0e48*/ 	.word	0x00000000
        /*0e4c*/ 	.word	0x0002a830
        /*0e50*/ 	.short	0x010a
        /*0e52*/ 	.byte	0x3f
	.zero		1


	//   ....[33]....
        /*0e54*/ 	.word	0x000116d0
        /*0e58*/ 	.word	0x00000000
        /*0e5c*/ 	.word	0x0002a830
        /*0e60*/ 	.short	0x010a
        /*0e62*/ 	.byte	0x3f
	.zero		1


	//   ....[34]....
        /*0e64*/ 	.word	0x00013810
        /*0e68*/ 	.word	0x00000005
        /*0e6c*/ 	.word	0x00000000
        /*0e70*/ 	.short	0x0101
        /*0e72*/ 	.byte	0x3f
	.zero		1


	//   ....[35]....
        /*0e74*/ 	.word	0x00014090
        /*0e78*/ 	.word	0x0000000d
        /*0e7c*/ 	.word	0x0002a830
        /*0e80*/ 	.short	0x010a
        /*0e82*/ 	.byte	0x3f
	.zero		1


	//   ....[36]....
        /*0e84*/ 	.word	0x00014110
        /*0e88*/ 	.word	0x0000000d
        /*0e8c*/ 	.word	0x0002a830
        /*0e90*/ 	.short	0x010a
        /*0e92*/ 	.byte	0x3f
	.zero		1


	//   ....[37]....
        /*0e94*/ 	.word	0x00014de0
        /*0e98*/ 	.word	0x0000000f
        /*0e9c*/ 	.word	0x0002a850
        /*0ea0*/ 	.short	0x010a
        /*0ea2*/ 	.byte	0x3f
	.zero		1


	//   ....[38]....
        /*0ea4*/ 	.word	0x00014e30
        /*0ea8*/ 	.word	0x0000000f
        /*0eac*/ 	.word	0x0002a850
        /*0eb0*/ 	.short	0x010a
        /*0eb2*/ 	.byte	0x3f
	.zero		1


	//   ....[39]....
        /*0eb4*/ 	.word	0x00015d00
        /*0eb8*/ 	.word	0x0000005f
        /*0ebc*/ 	.word	0x00000000
        /*0ec0*/ 	.short	0x0101
        /*0ec2*/ 	.byte	0x3f
	.zero		1


	//   ....[40]....
        /*0ec4*/ 	.word	0x00016540
        /*0ec8*/ 	.word	0x0000000f
        /*0ecc*/ 	.word	0x00000000
        /*0ed0*/ 	.short	0x0101
        /*0ed2*/ 	.byte	0x3f
	.zero		1


	//   ....[41]....
        /*0ed4*/ 	.word	0x00016b40
        /*0ed8*/ 	.word	0x00000007
        /*0edc*/ 	.word	0x0002a850
        /*0ee0*/ 	.short	0x010a
        /*0ee2*/ 	.byte	0x3f
	.zero		1


	//   ....[42]....
        /*0ee4*/ 	.word	0x00016be0
        /*0ee8*/ 	.word	0x00000007
        /*0eec*/ 	.word	0x0002a850
        /*0ef0*/ 	.short	0x010a
        /*0ef2*/ 	.byte	0x3f
	.zero		1


	//   ....[43]....
        /*0ef4*/ 	.word	0x000170d0
        /*0ef8*/ 	.word	0x00000004
        /*0efc*/ 	.word	0x00000000
        /*0f00*/ 	.short	0x0101
        /*0f02*/ 	.byte	0x3f
	.zero		1


	//   ....[44]....
        /*0f04*/ 	.word	0x00018700
        /*0f08*/ 	.word	0x00000000
        /*0f0c*/ 	.word	0x00000000
        /*0f10*/ 	.short	0x0101
        /*0f12*/ 	.byte	0x3f
	.zero		1


	//   ....[45]....
        /*0f14*/ 	.word	0x00018bf0
        /*0f18*/ 	.word	0x00000006
        /*0f1c*/ 	.word	0x00000000
        /*0f20*/ 	.short	0x0101
        /*0f22*/ 	.byte	0x3f
	.zero		1


	//   ....[46]....
        /*0f24*/ 	.word	0x0001baa0
        /*0f28*/ 	.word	0x00000016
        /*0f2c*/ 	.word	0x0002a820
        /*0f30*/ 	.short	0x010a
        /*0f32*/ 	.byte	0x3f
	.zero		1


	//   ....[47]....
        /*0f34*/ 	.word	0x0001bb30
        /*0f38*/ 	.word	0x0000000b
        /*0f3c*/ 	.word	0x0002a8a0
        /*0f40*/ 	.short	0x010a
        /*0f42*/ 	.byte	0x3f
	.zero		1


	//   ....[48]....
        /*0f44*/ 	.word	0x0001bf70
        /*0f48*/ 	.word	0x0000000b
        /*0f4c*/ 	.word	0x0002a8c0
        /*0f50*/ 	.short	0x010a
        /*0f52*/ 	.byte	0x3f
	.zero		1


	//   ....[49]....
        /*0f54*/ 	.word	0x0001c3a0
        /*0f58*/ 	.word	0x0000000a
        /*0f5c*/ 	.word	0x0002a8a0
        /*0f60*/ 	.short	0x010a
        /*0f62*/ 	.byte	0x3f
	.zero		1


	//   ....[50]....
        /*0f64*/ 	.word	0x0001c7d0
        /*0f68*/ 	.word	0x0000000a
        /*0f6c*/ 	.word	0x0002a8c0
        /*0f70*/ 	.short	0x010a
        /*0f72*/ 	.byte	0x3f
	.zero		1


	//   ....[51]....
        /*0f74*/ 	.word	0x0001d8c0
        /*0f78*/ 	.word	0x00000007
        /*0f7c*/ 	.word	0x0002a840
        /*0f80*/ 	.short	0x010a
        /*0f82*/ 	.byte	0x3f
	.zero		1


	//   ....[52]....
        /*0f84*/ 	.word	0x0001df80
        /*0f88*/ 	.word	0x00000007
        /*0f8c*/ 	.word	0x0002a830
        /*0f90*/ 	.short	0x0107
        /*0f92*/ 	.byte	0x3f
	.zero		1


	//   ....[53]....
        /*0f94*/ 	.word	0x0001e050
        /*0f98*/ 	.word	0x00000007
        /*0f9c*/ 	.word	0x0002a830
        /*0fa0*/ 	.short	0x0101
        /*0fa2*/ 	.byte	0x3f
	.zero		1


	//   ....[54]....
        /*0fa4*/ 	.word	0x0001ec30
        /*0fa8*/ 	.word	0x00000016
        /*0fac*/ 	.word	0x0002a800
        /*0fb0*/ 	.short	0x0107
        /*0fb2*/ 	.byte	0x3f
	.zero		1


	//   ....[55]....
        /*0fb4*/ 	.word	0x0001ed40
        /*0fb8*/ 	.word	0x00000016
        /*0fbc*/ 	.word	0x0002a800
        /*0fc0*/ 	.short	0x0101
        /*0fc2*/ 	.byte	0x3f
	.zero		1


	//   ....[56]....
        /*0fc4*/ 	.word	0x0001ed60
        /*0fc8*/ 	.word	0x00000016
        /*0fcc*/ 	.word	0x0002a820
        /*0fd0*/ 	.short	0x010a
        /*0fd2*/ 	.byte	0x3f
	.zero		1


	//   ....[57]....
        /*0fd4*/ 	.word	0x0001f0d0
        /*0fd8*/ 	.word	0x00000006
        /*0fdc*/ 	.word	0x0002a840
        /*0fe0*/ 	.short	0x010a
        /*0fe2*/ 	.byte	0x3f
	.zero		1


	//   ....[58]....
        /*0fe4*/ 	.word	0x0001f5c0
        /*0fe8*/ 	.word	0x00000006
        /*0fec*/ 	.word	0x0002a830
        /*0ff0*/ 	.short	0x0107
        /*0ff2*/ 	.byte	0x3f
	.zero		1


	//   ....[59]....
        /*0ff4*/ 	.word	0x0001f680
        /*0ff8*/ 	.word	0x00000006
        /*0ffc*/ 	.word	0x0002a830
        /*1000*/ 	.short	0x0101
        /*1002*/ 	.byte	0x3f
	.zero		1


	//   ....[60]....
        /*1004*/ 	.word	0x0001f6e0
        /*1008*/ 	.word	0x00000005
        /*100c*/ 	.word	0x0002a860
        /*1010*/ 	.short	0x010a
        /*1012*/ 	.byte	0x3f
	.zero		1


	//   ....[61]....
        /*1014*/ 	.word	0x0001fb40
        /*1018*/ 	.word	0x00000005
        /*101c*/ 	.word	0x0002a850
        /*1020*/ 	.short	0x0107
        /*1022*/ 	.byte	0x3f
	.zero		1


	//   ....[62]....
        /*1024*/ 	.word	0x0001fca0
        /*1028*/ 	.word	0x00000005
        /*102c*/ 	.word	0x0002a850
        /*1030*/ 	.short	0x0101
        /*1032*/ 	.byte	0x3f
	.zero		1


	//   ....[63]....
        /*1034*/ 	.word	0x0001ff00
        /*1038*/ 	.word	0x00000000
        /*103c*/ 	.word	0x0002a860
        /*1040*/ 	.short	0x010a
        /*1042*/ 	.byte	0x3f
	.zero		1


	//   ....[64]....
        /*1044*/ 	.word	0x00020360
        /*1048*/ 	.word	0x00000000
        /*104c*/ 	.word	0x0002a850
        /*1050*/ 	.short	0x0107
        /*1052*/ 	.byte	0x3f
	.zero		1


	//   ....[65]....
        /*1054*/ 	.word	0x00020420
        /*1058*/ 	.word	0x00000000
        /*105c*/ 	.word	0x0002a850
        /*1060*/ 	.short	0x0101
        /*1062*/ 	.byte	0x3f
	.zero		1


	//   ....[66]....
        /*1064*/ 	.word	0x00021170
        /*1068*/ 	.word	0x00000004
        /*106c*/ 	.word	0x0002a820
        /*1070*/ 	.short	0x010a
        /*1072*/ 	.byte	0x3f
	.zero		1


	//   ....[67]....
        /*1074*/ 	.word	0x000212e0
        /*1078*/ 	.word	0x00000005
        /*107c*/ 	.word	0x0002a840
        /*1080*/ 	.short	0x010a
        /*1082*/ 	.byte	0x3f
	.zero		1


	//   ....[68]....
        /*1084*/ 	.word	0x00021380
        /*1088*/ 	.word	0x0000001b
        /*108c*/ 	.word	0x0002a840
        /*1090*/ 	.short	0x010a
        /*1092*/ 	.byte	0x3f
	.zero		1


	//   ....[69]....
        /*1094*/ 	.word	0x000213c0
        /*1098*/ 	.word	0x00000005
        /*109c*/ 	.word	0x0002a860
        /*10a0*/ 	.short	0x010a
        /*10a2*/ 	.byte	0x3f
	.zero		1


	//   ....[70]....
        /*10a4*/ 	.word	0x00021400
        /*10a8*/ 	.word	0x0000001b
        /*10ac*/ 	.word	0x0002a860
        /*10b0*/ 	.short	0x010a
        /*10b2*/ 	.byte	0x3f
	.zero		1


	//   ....[71]....
        /*10b4*/ 	.word	0x00021460
        /*10b8*/ 	.word	0x00000055
        /*10bc*/ 	.word	0x0002a890
        /*10c0*/ 	.short	0x010a
        /*10c2*/ 	.byte	0x3f
	.zero		1


	//   ....[72]....
        /*10c4*/ 	.word	0x00021710
        /*10c8*/ 	.word	0x00000055
        /*10cc*/ 	.word	0x0002a890
        /*10d0*/ 	.short	0x010a
        /*10d2*/ 	.byte	0x3f
	.zero		1


	//   ....[73]....
        /*10d4*/ 	.word	0x000219c0
        /*10d8*/ 	.word	0x00000055
        /*10dc*/ 	.word	0x0002a890
        /*10e0*/ 	.short	0x010a
        /*10e2*/ 	.byte	0x3f
	.zero		1


	//   ....[74]....
        /*10e4*/ 	.word	0x00021c70
        /*10e8*/ 	.word	0x00000055
        /*10ec*/ 	.word	0x0002a8b0
        /*10f0*/ 	.short	0x010a
        /*10f2*/ 	.byte	0x3f
	.zero		1


	//   ....[75]....
        /*10f4*/ 	.word	0x00021e90
        /*10f8*/ 	.word	0x00000002
        /*10fc*/ 	.word	0x0002a800
        /*1100*/ 	.short	0x010a
        /*1102*/ 	.byte	0x3f
	.zero		1


	//   ....[76]....
        /*1104*/ 	.word	0x000220b0
        /*1108*/ 	.word	0x00000002
        /*110c*/ 	.word	0x0002a800
        /*1110*/ 	.short	0x010a
        /*1112*/ 	.byte	0x3f
	.zero		1


	//   ....[77]....
        /*1114*/ 	.word	0x00022100
        /*1118*/ 	.word	0x00000000
        /*111c*/ 	.word	0x0002a830
        /*1120*/ 	.short	0x010a
        /*1122*/ 	.byte	0x3f
	.zero		1


	//   ....[78]....
        /*1124*/ 	.word	0x00022150
        /*1128*/ 	.word	0x0000000d
        /*112c*/ 	.word	0x0002a830
        /*1130*/ 	.short	0x010a
        /*1132*/ 	.byte	0x3f
	.zero		1


	//   ....[79]....
        /*1134*/ 	.word	0x000221a0
        /*1138*/ 	.word	0x0000000f
        /*113c*/ 	.word	0x0002a850
        /*1140*/ 	.short	0x010a
        /*1142*/ 	.byte	0x3f
	.zero		1


	//   ....[80]....
        /*1144*/ 	.word	0x000221f0
        /*1148*/ 	.word	0x00000007
        /*114c*/ 	.word	0x0002a850
        /*1150*/ 	.short	0x010a
        /*1152*/ 	.byte	0x3f
	.zero		1


	//   ....[81]....
        /*1154*/ 	.word	0x00022390
        /*1158*/ 	.word	0x00000016
        /*115c*/ 	.word	0x0002a820
        /*1160*/ 	.short	0x010a
        /*1162*/ 	.byte	0x3f
	.zero		1


	//   ....[82]....
        /*1164*/ 	.word	0x000223e0
        /*1168*/ 	.word	0x0000000b
        /*116c*/ 	.word	0x0002a8a0
        /*1170*/ 	.short	0x010a
        /*1172*/ 	.byte	0x3f
	.zero		1


	//   ....[83]....
        /*1174*/ 	.word	0x00022430
        /*1178*/ 	.word	0x0000000b
        /*117c*/ 	.word	0x0002a8c0
        /*1180*/ 	.short	0x010a
        /*1182*/ 	.byte	0x3f
	.zero		1


	//   ....[84]....
        /*1184*/ 	.word	0x00022480
        /*1188*/ 	.word	0x0000000a
        /*118c*/ 	.word	0x0002a8a0
        /*1190*/ 	.short	0x010a
        /*1192*/ 	.byte	0x3f
	.zero		1


	//   ....[85]....
        /*1194*/ 	.word	0x000224d0
        /*1198*/ 	.word	0x0000000a
        /*119c*/ 	.word	0x0002a8c0
        /*11a0*/ 	.short	0x010a
        /*11a2*/ 	.byte	0x3f
	.zero		1


	//   ....[86]....
        /*11a4*/ 	.word	0x000225f0
        /*11a8*/ 	.word	0x00000007
        /*11ac*/ 	.word	0x0002a840
        /*11b0*/ 	.short	0x010a
        /*11b2*/ 	.byte	0x3f
	.zero		1


	//   ....[87]....
        /*11b4*/ 	.word	0x000239c0
        /*11b8*/ 	.word	0x00000016
        /*11bc*/ 	.word	0x0002a820
        /*11c0*/ 	.short	0x010a
        /*11c2*/ 	.byte	0x3f
	.zero		1


	//   ....[88]....
        /*11c4*/ 	.word	0x00023a10
        /*11c8*/ 	.word	0x00000006
        /*11cc*/ 	.word	0x0002a840
        /*11d0*/ 	.short	0x010a
        /*11d2*/ 	.byte	0x3f
	.zero		1


	//   ....[89]....
        /*11d4*/ 	.word	0x000241d0
        /*11d8*/ 	.word	0x00000005
        /*11dc*/ 	.word	0x0002a860
        /*11e0*/ 	.short	0x010a
        /*11e2*/ 	.byte	0x3f
	.zero		1


	//   ....[90]....
        /*11e4*/ 	.word	0x000249e0
        /*11e8*/ 	.word	0x00000000
        /*11ec*/ 	.word	0x0002a860
        /*11f0*/ 	.short	0x010a
        /*11f2*/ 	.byte	0x3f
	.zero		1


	//   ....[91]....
        /*11f4*/ 	.word	0x00025bc0
        /*11f8*/ 	.word	0x00000004
        /*11fc*/ 	.word	0x0002a820
        /*1200*/ 	.short	0x010a
        /*1202*/ 	.byte	0x3f
	.zero		1


	//   ....[92]....
        /*1204*/ 	.word	0x00025d60
        /*1208*/ 	.word	0x00000005
        /*120c*/ 	.word	0x0002a840
        /*1210*/ 	.short	0x010a
        /*1212*/ 	.byte	0x3f
	.zero		1


	//   ....[93]....
        /*1214*/ 	.word	0x00025db0
        /*1218*/ 	.word	0x0000001b
        /*121c*/ 	.word	0x0002a840
        /*1220*/ 	.short	0x010a
        /*1222*/ 	.byte	0x3f
	.zero		1


	//   ....[94]....
        /*1224*/ 	.word	0x00025e00
        /*1228*/ 	.word	0x00000005
        /*122c*/ 	.word	0x0002a860
        /*1230*/ 	.short	0x010a
        /*1232*/ 	.byte	0x3f
	.zero		1


	//----- nvinfo : EIATTR_NUM_MBARRIERS
	.align		4
.L_148:
        /*1234*/ 	.byte	0x03, 0x38
        /*1236*/ 	.short	0x0016


	//----- nvinfo : EIATTR_EXIT_INSTR_OFFSETS
	.align		4
        /*1238*/ 	.byte	0x04, 0x1c
        /*123a*/ 	.short	(.L_150 - .L_149)


	//   ....[0]....
.L_149:
        /*123c*/ 	.word	0x00021450


	//----- nvinfo : EIATTR_MAX_THREADS
	.align		4
.L_150:
        /*1240*/ 	.byte	0x04, 0x05
        /*1242*/ 	.short	(.L_152 - .L_151)
.L_151:
        /*1244*/ 	.word	0x00000180
        /*1248*/ 	.word	0x00000001
        /*124c*/ 	.word	0x00000001


	//----- nvinfo : EIATTR_CRS_STACK_SIZE
	.align		4
.L_152:
        /*1250*/ 	.byte	0x04, 0x1e
        /*1252*/ 	.short	(.L_154 - .L_153)
.L_153:
        /*1254*/ 	.word	0x00000000


	//----- nvinfo : EIATTR_CBANK_PARAM_SIZE
	.align		4
.L_154:
        /*1258*/ 	.byte	0x03, 0x19
        /*125a*/ 	.short	0x0af0


	//----- nvinfo : EIATTR_PARAM_CBANK
	.align		4
        /*125c*/ 	.byte	0x04, 0x0a
        /*125e*/ 	.short	(.L_156 - .L_155)
	.align		4
.L_155:
        /*1260*/ 	.word	index@(.nv.constant0._ZN7cutlass13device_kernelIN5flash11enable_sm90INS1_16FlashAttnFwdSm90INS1_25CollectiveMainloopFwdSm90ILi2EN4cute5tupleIJNS5_1CILi1EEES8_S8_EEENS6_IJNS7_ILi128EEENS7_ILi96EEENS7_ILi192EEEEEELi128ENS_10bfloat16_tEfNS_4arch4Sm90ELb0ELb0ELb1ELb1ELb1ELb1ELb0ELb1ELb1ELb1ELb1ELb0EEENS1_21CollectiveEpilogueFwdINS6_IJSA_SA_SB_EEES9_SE_SG_Li256ELb1ELb1ELb1ELb0EEENS1_36VarlenDynamicPersistentTileSchedulerILi128ELi96ELi256ELi128ELb1ELb1ELb1ELb0ELb1ELb1EEEEEEEEEvNT_6ParamsE)
        /*1264*/ 	.short	0x0210
        /*1266*/ 	.short	0x0af0


	//----- nvinfo : EIATTR_SW_WAR
	.align		4
.L_156:
        /*1268*/ 	.byte	0x04, 0x36
        /*126a*/ 	.short	(.L_158 - .L_157)
.L_157:
        /*126c*/ 	.word	0x00000008
.L_158:


//--------------------- .nv.info._ZN7cutlass13device_kernelIN5flash11enable_sm90INS1_16FlashAttnFwdSm90INS1_25CollectiveMainloopFwdSm90ILi2EN4cute5tupleIJNS5_1CILi1EEES8_S8_EEENS6_IJNS7_ILi128EEENS7_ILi96EEENS7_ILi192EEEEEELi128ENS_10bfloat16_tEfNS_4arch4Sm90ELb0ELb1ELb1ELb0ELb1ELb0ELb0ELb1ELb1ELb1ELb1ELb0EEENS1_21CollectiveEpilogueFwdINS6_IJSA_SA_SB_EEES9_SE_SG_Li256ELb0ELb1ELb1ELb0EEENS1_19SingleTileSchedulerILb0ELb1ELb1ELi128EEEEEEEEEvNT_6ParamsE --------------------------
	.section	.nv.info._ZN7cutlass13device_kernelIN5flash11enable_sm90INS1_16FlashAttnFwdSm90INS1_25CollectiveMainloopFwdSm90ILi2EN4cute5tupleIJNS5_1CILi1EEES8_S8_EEENS6_IJNS7_ILi128EEENS7_ILi96EEENS7_ILi192EEEEEELi128ENS_10bfloat16_tEfNS_4arch4Sm90ELb0ELb1ELb1ELb0ELb1ELb0ELb0ELb1ELb1ELb1ELb1ELb0EEENS1_21CollectiveEpilogueFwdINS6_IJSA_SA_SB_EEES9_SE_SG_Li256ELb0ELb1ELb1ELb0EEENS1_19SingleTileSchedulerILb0ELb1ELb1ELi128EEEEEEEEEvNT_6ParamsE,"",@"SHT_CUDA_INFO"
	.sectionflags	@""
	.align	4


	//----- nvinfo : EIATTR_CUDA_API_VERSION
	.align		4
        /*0000*/ 	.byte	0x04, 0x37
        /*0002*/ 	.short	(.L_160 - .L_159)
.L_159:
        /*0004*/ 	.word	0x00000082


	//----- nvinfo : EIATTR_KPARAM_INFO
	.align		4
.L_160:
        /*0008*/ 	.byte	0x04, 0x17
        /*000a*/ 	.short	(.L_162 - .L_161)
.L_161:
        /*000c*/ 	.word	0x00000000
        /*0010*/ 	.short	0x0000
        /*0012*/ 	.short	0x0070
        /*0014*/ 	.byte	0x00, 0xf0, 0x01, 0x28


	//----- nvinfo : EIATTR_SPARSE_MMA_MASK
	.align		4
.L_162:
        /*0018*/ 	.byte	0x03, 0x50
        /*001a*/ 	.short	0x0000


	//----- nvinfo : EIATTR_MAXREG_COUNT
	.align		4
        /*001c*/ 	.byte	0x03, 0x1b
        /*001e*/ 	.short	0x00a8


	//----- nvinfo : EIATTR_NUM_BARRIERS
	.align		4
        /*0020*/ 	.byte	0x02, 0x4c
        /*0022*/ 	.byte	0x09
	.zero		1


	//----- nvinfo : EIATTR_EXTERNS
	.align		4
        /*0024*/ 	.byte	0x04, 0x0f
        /*0026*/ 	.short	(.L_164 - .L_163)


	//   ....[0]....
	.align		4
.L_163:
        /*0028*/ 	.word	index@(__assertfail)


	//----- nvinfo : EIATTR_ANNOTATIONS
	.align		4
.L_164:
        /*002c*/ 	.byte	0x04, 0x55
        /*002e*/ 	.short	(.L_166 - .L_165)


	//   ....[0]....
.L_165:
        /*0030*/ 	.word	0x00000001
        /*0034*/ 	.byte	0xb0, 0x08, 0x00, 0x00, 0x01, 0x00, 0x00, 0x00, 0x10, 0x16, 0x00, 0x00, 0x01, 0x00, 0x00, 0x00
        /*0044*/ 	.byte	0x30, 0x0c, 0x01, 0x00, 0x01, 0x00, 0x00, 0x00, 0x30, 0x36, 0x01, 0x00


	//----- nvinfo : EIATTR_MERCURY_ISA_VERSION
	.align		4
.L_166:
        /*0050*/ 	.byte	0x03, 0x5f
        /*0052*/ 	.short	0x0101


	//----- nvinfo : EIATTR_INT_WARP_WIDE_INSTR_OFFSETS
	.align		4
        /*0054*/ 	.byte	0x04, 0x31
        /*0056*/ 	.short	(.L_168 - .L_167)


	//   ....[0]....
.L_167:
        /*0058*/ 	.word	0x000000c0


	//   ....[1]....
        /*005c*/ 	.word	0x000000d0


	//   ....[2]....
        /*0060*/ 	.word	0x00000170


	//----- nvinfo : EIATTR_COOP_GROUP_MASK_REGIDS
	.align		4
.L_168:
        /*0064*/ 	.byte	0x04, 0x29
        /*0066*/ 	.short	(.L_170 - .L_169)


	//   ....[0]....
.L_169:
        /*0068*/ 	.word	0xffffffff


	//   ....[1]....
        /*006c*/ 	.word	0xffffffff


	//   ....[2]....
        /*0070*/ 	.word	0xffffffff


	//   ....[3]....
        /*0074*/ 	.word	0xffffffff


	//   ....[4]....
        /*0078*/ 	.word	0xffffffff


	//   ....[5]....
        /*007c*/ 	.word	0xffffffff


	//   ....[6]....
        /*0080*/ 	.word	0xffffffff


	//   ....[7]....
        /*0084*/ 	.word	0xffffffff


	//   ....[8]....
        /*0088*/ 	.word	0xffffffff


	//   ....[9]....
        /*008c*/ 	.word	0xffffffff


	//   ....[10]....
        /*0090*/ 	.word	0xffffffff


	//   ....[11]....
        /*0094*/ 	.word	0xffffffff


	//   ....[12]....
        /*0098*/ 	.word	0xffffffff


	//   ....[13]....
        /*009c*/ 	.word	0xffffffff


	//   ....[14]....
        /*00a0*/ 	.word	0xffffffff


	//   ....[15]....
        /*00a4*/ 	.word	0xffffffff


	//   ....[16]....
        /*00a8*/ 	.word	0xffffffff


	//   ....[17]....
        /*00ac*/ 	.word	0xffffffff


	//   ....[18]....
        /*00b0*/ 	.word	0xffffffff


	//   ....[19]....
        /*00b4*/ 	.word	0xffffffff


	//   ....[20]....
        /*00b8*/ 	.word	0xffffffff


	//   ....[21]....
        /*00bc*/ 	.word	0xffffffff


	//   ....[22]....
        /*00c0*/ 	.word	0xffffffff


	//   ....[23]....
        /*00c4*/ 	.word	0xffffffff


	//   ....[24]....
        /*00c8*/ 	.word	0xffffffff


	//   ....[25]....
        /*00cc*/ 	.word	0xffffffff


	//   ....[26]....
        /*00d0*/ 	.word	0xffffffff


	//   ....[27]....
        /*00d4*/ 	.word	0xffffffff


	//   ....[28]....
        /*00d8*/ 	.word	0xffffffff


	//   ....[29]....
        /*00dc*/ 	.word	0xffffffff


	//   ....[30]....
        /*00e0*/ 	.word	0xffffffff


	//   ....[31]....
        /*00e4*/ 	.word	0xffffffff


	//   ....[32]....
        /*00e8*/ 	.word	0xffffffff


	//   ....[33]....
        /*00ec*/ 	.word	0xffffffff


	//   ....[34]....
        /*00f0*/ 	.word	0xffffffff


	//   ....[35]....
        /*00f4*/ 	.word	0xffffffff


	//   ....[36]....
        /*00f8*/ 	.word	0xffffffff


	//   ....[37]....
        /*00fc*/ 	.word	0xffffffff


	//   ....[38]....
        /*0100*/ 	.word	0xffffffff


	//   ....[39]....
        /*0104*/ 	.word	0xffffffff


	//   ....[40]....
        /*0108*/ 	.word	0xffffffff


	//   ....[41]....
        /*010c*/ 	.word	0xffffffff


	//   ....[42]....
        /*0110*/ 	.word	0xffffffff


	//   ....[43]....
        /*0114*/ 	.word	0xffffffff


	//   ....[44]....
        /*0118*/ 	.word	0xffffffff


	//   ....[45]....
        /*011c*/ 	.word	0xffffffff


	//   ....[46]....
        /*0120*/ 	.word	0xffffffff


	//   ....[47]....
        /*0124*/ 	.word	0xffffffff


	//   ....[48]....
        /*0128*/ 	.word	0xffffffff


	//   ....[49]....
        /*012c*/ 	.word	0xffffffff


	//   ....[50]....
        /*0130*/ 	.word	0xffffffff


	//   ....[51]....
        /*0134*/ 	.word	0xffffffff


	//   ....[52]....
        /*0138*/ 	.word	0xffffffff


	//   ....[53]....
        /*013c*/ 	.word	0xffffffff


	//   ....[54]....
        /*0140*/ 	.word	0xffffffff


	//   ....[55]....
        /*0144*/ 	.word	0xffffffff


	//   ....[56]....
        /*0148*/ 	.word	0xffffffff


	//   ....[57]....
        /*014c*/ 	.word	0xffffffff


	//   ....[58]....
        /*0150*/ 	.word	0xffffffff


	//   ....[59]....
        /*0154*/ 	.word	0xffffffff


	//   ....[60]....
        /*0158*/ 	.word	0xffffffff


	//   ....[61]....
        /*015c*/ 	.word	0xffffffff


	//   ....[62]....
        /*0160*/ 	.word	0xffffffff


	//   ....[63]....
        /*0164*/ 	.word	0xffffffff


	//   ....[64]....
        /*0168*/ 	.word	0xffffffff


	//   ....[65]....
        /*016c*/ 	.word	0xffffffff


	//   ....[66]....
        /*0170*/ 	.word	0xffffffff


	//   ....[67]....
        /*0174*/ 	.word	0xffffffff


	//   ....[68]....
        /*0178*/ 	.word	0xffffffff


	//   ....[69]....
        /*017c*/ 	.word	0xffffffff


	//   ....[70]....
        /*0180*/ 	.word	0xffffffff


	//   ....[71]....
        /*0184*/ 	.word	0xffffffff


	//   ....[72]....
        /*0188*/ 	.word	0xffffffff


	//   ....[73]....
        /*018c*/ 	.word	0xffffffff


	//   ....[74]....
        /*0190*/ 	.word	0xffffffff


	//   ....[75]....
        /*0194*/ 	.word	0xffffffff


	//   ....[76]....
        /*0198*/ 	.word	0xffffffff


	//   ....[77]....
        /*019c*/ 	.word	0xffffffff


	//   ....[78]....
        /*01a0*/ 	.word	0xffffffff


	//   ....[79]....
        /*01a4*/ 	.word	0xffffffff


	//   ....[80]....
        /*01a8*/ 	.word	0xffffffff


	//   ....[81]....
        /*01ac*/ 	.word	0xffffffff


	//   ....[82]....
        /*01b0*/ 	.word	0xffffffff


	//   ....[83]....
        /*01b4*/ 	.word	0xffffffff


	//   ....[84]....
        /*01b8*/ 	.word	0xffffffff


	//   ....[85]....
        /*01bc*/ 	.word	0xffffffff


	//   ....[86]....
        /*01c0*/ 	.word	0xffffffff


	//   ....[87]....
        /*01c4*/ 	.word	0xffffffff


	//   ....[88]....
        /*01c8*/ 	.word	0xffffffff


	//   ....[89]....
        /*01cc*/ 	.word	0xffffffff


	//   ....[90]....
        /*01d0*/ 	.word	0xffffffff


	//   ....[91]....
        /*01d4*/ 	.word	0xffffffff


	//   ....[92]....
        /*01d8*/ 	.word	0xffffffff


	//   ....[93]....
        /*01dc*/ 	.word	0xffffffff


	//   ....[94]....
        /*01e0*/ 	.word	0xffffffff


	//   ....[95]....
        /*01e4*/ 	.word	0xffffffff


	//   ....[96]....
        /*01e8*/ 	.word	0xffffffff


	//   ....[97]....
        /*01ec*/ 	.word	0xffffffff


	//   ....[98]....
        /*01f0*/ 	.word	0xffffffff


	//   ....[99]....
        /*01f4*/ 	.word	0xffffffff


	//   ....[100]....
        /*01f8*/ 	.word	0xffffffff


	//   ....[101]....
        /*01fc*/ 	.word	0xffffffff


	//   ....[102]....
        /*0200*/ 	.word	0xffffffff


	//   ....[103]....
        /*0204*/ 	.word	0xffffffff


	//   ....[104]....
        /*0208*/ 	.word	0xffffffff


	//   ....[105]....
        /*020c*/ 	.word	0xffffffff


	//   ....[106]....
        /*0210*/ 	.word	0xffffffff


	//   ....[107]....
        /*0214*/ 	.word	0x0500000f


	//   ....[108]....
        /*0218*/ 	.word	0x0500000f


	//   ....[109]....
        /*021c*/ 	.word	0x0500000f


	//   ....[110]....
        /*0220*/ 	.word	0x0500000f


	//   ....[111]....
        /*0224*/ 	.word	0x0500000f


	//   ....[112]....
        /*0228*/ 	.word	0x0500000f


	//   ....[113]....
        /*022c*/ 	.word	0x0500000f


	//   ....[114]....
        /*0230*/ 	.word	0x0500000f


	//   ....[115]....
        /*0234*/ 	.word	0x0500000f


	//   ....[116]....
        /*0238*/ 	.word	0x0500000f


	//   ....[117]....
        /*023c*/ 	.word	0x0500000f


	//   ....[118]....
        /*0240*/ 	.word	0x0500000f


	//   ....[119]....
        /*0244*/ 	.word	0x0500000f


	//   ....[120]....
        /*0248*/ 	.word	0x0500000f


	//   ....[121]....
        /*024c*/ 	.word	0x0500000f


	//   ....[122]....
        /*0250*/ 	.word	0x0500000f


	//   ....[123]....
        /*0254*/ 	.word	0x0500000f


	//   ....[124]....
        /*0258*/ 	.word	0x0500000f


	//   ....[125]....
        /*025c*/ 	.word	0x0500000f


	//   ....[126]....
        /*0260*/ 	.word	0x0500000f


	//   ....[127]....
        /*0264*/ 	.word	0x0500000f


	//   ....[128]....
        /*0268*/ 	.word	0x0500000f


	//   ....[129]....
        /*026c*/ 	.word	0x0500000f


	//   ....[130]....
        /*0270*/ 	.word	0x0500000f


	//   ....[131]....
        /*0274*/ 	.word	0x0500000f


	//   ....[132]....
        /*0278*/ 	.word	0x0500000f


	//   ....[133]....
        /*027c*/ 	.word	0x0500000f


	//   ....[134]....
        /*0280*/ 	.word	0x0500000f


	//   ....[135]....
        /*0284*/ 	.word	0x0500000f


	//   ....[136]....
        /*0288*/ 	.word	0x0500000f


	//   ....[137]....
        /*028c*/ 	.word	0x0500000f


	//   ....[138]....
        /*0290*/ 	.word	0x0500000f


	//   ....[139]....
        /*0294*/ 	.word	0x0500000f


	//   ....[140]....
        /*0298*/ 	.word	0x0500000f


	//   ....[141]....
        /*029c*/ 	.word	0x0500000f


	//   ....[142]....
        /*02a0*/ 	.word	0x0500000f


	//   ....[143]....
        /*02a4*/ 	.word	0x0500000f


	//   ....[144]....
        /*02a8*/ 	.word	0x0500000f


	//   ....[145]....
        /*02ac*/ 	.word	0x0500000f


	//   ....[146]....
        /*02b0*/ 	.word	0x0500000f


	//   ....[147]....
        /*02b4*/ 	.word	0x0500000f


	//   ....[148]....
        /*02b8*/ 	.word	0x0500000f


	//   ....[149]....
        /*02bc*/ 	.word	0x0500000f


	//   ....[150]....
        /*02c0*/ 	.word	0x0500000f


	//   ....[151]....
        /*02c4*/ 	.word	0x0500000f


	//   ....[152]....
        /*02c8*/ 	.word	0x0500000f


	//   ....[153]....
        /*02cc*/ 	.word	0x0500000f


	//   ....[154]....
        /*02d0*/ 	.word	0x0500000f


	//   ....[155]....
        /*02d4*/ 	.word	0x0500000f


	//   ....[156]....
        /*02d8*/ 	.word	0x0500000f


	//   ....[157]....
        /*02dc*/ 	.word	0x0500000f


	//   ....[158]....
        /*02e0*/ 	.word	0x0500000f


	//   ....[159]....
        /*02e4*/ 	.word	0x0500000f


	//   ....[160]....
        /*02e8*/ 	.word	0x0500000f


	//   ....[161]....
        /*02ec*/ 	.word	0x0500000f


	//   ....[162]....
        /*02f0*/ 	.word	0x0500000f


	//   ....[163]....
        /*02f4*/ 	.word	0x0500000f


	//   ....[164]....
        /*02f8*/ 	.word	0x0500000f


	//   ....[165]....
        /*02fc*/ 	.word	0x0500000f


	//   ....[166]....
        /*0300*/ 	.word	0x0500000f


	//   ....[167]....
        /*0304*/ 	.word	0x0500000f


	//   ....[168]....
        /*0308*/ 	.word	0x0500000f


	//   ....[169]....
        /*030c*/ 	.word	0x0500000f


	//   ....[170]....
        /*0310*/ 	.word	0x0500000f


	//   ....[171]....
        /*0314*/ 	.word	0x0500000f


	//   ....[172]....
        /*0318*/ 	.word	0x0500000f


	//----- nvinfo : EIATTR_COOP_GROUP_INSTR_OFFSETS
	.align		4
.L_170:
        /*031c*/ 	.byte	0x04, 0x28
        /*031e*/ 	.short	(.L_172 - .L_171)


	//   ....[0]....
.L_171:
        /*0320*/ 	.word	0x00000070


	//   ....[1]....
        /*0324*/ 	.word	0x000000b0


	//   ....[2]....
        /*0328*/ 	.word	0x000002d0


	//   ....[3]....
        /*032c*/ 	.word	0x00000430


	//   ....[4]....
        /*0330*/ 	.word	0x00000550


	//   ....[5]....
        /*0334*/ 	.word	0x000006b0


	//   ....[6]....
        /*0338*/ 	.word	0x00001410


	//   ....[7]....
        /*033c*/ 	.word	0x00002100


	//   ....[8]....
        /*0340*/ 	.word	0x00002800


	//   ....[9]....
        /*0344*/ 	.word	0x00003550


	//   ....[10]....
        /*0348*/ 	.word	0x00003660


	//   ....[11]....
        /*034c*/ 	.word	0x00003b80


	//   ....[12]....
        /*0350*/ 	.word	0x00003c10


	//   ....[13]....
        /*0354*/ 	.word	0x000058c0


	//   ....[14]....
        /*0358*/ 	.word	0x00005eb0


	//   ....[15]....
        /*035c*/ 	.word	0x00006bf0


	//   ....[16]....
        /*0360*/ 	.word	0x00006d00


	//   ....[17]....
        /*0364*/ 	.word	0x000072e0


	//   ....[18]....
        /*0368*/ 	.word	0x00007350


	//   ....[19]....
        /*036c*/ 	.word	0x000094a0


	//   ....[20]....
        /*0370*/ 	.word	0x000094d0


	//   ....[21]....
        /*0374*/ 	.word	0x00009500


	//   ....[22]....
        /*0378*/ 	.word	0x00009520


	//   ....[23]....
        /*037c*/ 	.word	0x0000b090


	//   ....[24]....
        /*0380*/ 	.word	0x0000b690


	//   ....[25]....
        /*0384*/ 	.word	0x0000c410


	//   ....[26]....
        /*0388*/ 	.word	0x0000c530


	//   ....[27]....
        /*038c*/ 	.word	0x0000caf0


	//   ....[28]....
        /*0390*/ 	.word	0x0000cb60


	//   ....[29]....
        /*0394*/ 	.word	0x0000d9d0


	//   ....[30]....
        /*0398*/ 	.word	0x0000da00


	//   ....[31]....
        /*039c*/ 	.word	0x0000dac0


	//   ....[32]....
        /*03a0*/ 	.word	0x0000dad0


	//   ....[33]....
        /*03a4*/ 	.word	0x0000e940


	//   ....[34]....
        /*03a8*/ 	.word	0x0000e980


	//   ....[35]....
        /*03ac*/ 	.word	0x0000e9b0


	//   ....[36]....
        /*03b0*/ 	.word	0x0000e9e0


	//   ....[37]....
        /*03b4*/ 	.word	0x0000e9f0


	//   ....[38]....
        /*03b8*/ 	.word	0x0000ea20


	//   ....[39]....
        /*03bc*/ 	.word	0x0000f080


	//   ....[40]....
        /*03c0*/ 	.word	0x0000f090


	//   ....[41]....
        /*03c4*/ 	.word	0x0000fa90


	//   ....[42]....
        /*03c8*/ 	.word	0x00011130


	//   ....[43]....
        /*03cc*/ 	.word	0x00011150


	//   ....[44]....
        /*03d0*/ 	.word	0x00011160


	//   ....[45]....
        /*03d4*/ 	.word	0x00011170


	//   ....[46]....
        /*03d8*/ 	.word	0x00011180


	//   ....[47]....
        /*03dc*/ 	.word	0x00011190


	//   ....[48]....
        /*03e0*/ 	.word	0x000111a0


	//   ....[49]....
        /*03e4*/ 	.word	0x00011200


	//   ....[50]....
        /*03e8*/ 	.word	0x00011240


	//   ....[51]....
        /*03ec*/ 	.word	0x000112a0


	//   ....[52]....
        /*03f0*/ 	.word	0x000112b0


	//   ....[53]....
        /*03f4*/ 	.word	0x00011370


	//   ....[54]....
        /*03f8*/ 	.word	0x000119c0


	//   ....[55]....
        /*03fc*/ 	.word	0x000119f0


	//   ....[56]....
        /*0400*/ 	.word	0x00011a20


	//   ....[57]....
        /*0404*/ 	.word	0x00011a40


	//   ....[58]....
        /*0408*/ 	.word	0x00011a50


	//   ....[59]....
        /*040c*/ 	.word	0x00011ad0


	//   ....[60]....
        /*0410*/ 	.word	0x00011b10


	//   ....[61]....
        /*0414*/ 	.word	0x00011b60


	//   ....[62]....
        /*0418*/ 	.word	0x00011b90


	//   ....[63]....
        /*041c*/ 	.word	0x00011bf0


	//   ....[64]....
        /*0420*/ 	.word	0x00011c30


	//   ....[65]....
        /*0424*/ 	.word	0x00011c80


	//   ....[66]....
        /*0428*/ 	.word	0x00011cb0


	//   ....[67]....
        /*042c*/ 	.word	0x00011d00


	//   ....[68]....
        /*0430*/ 	.word	0x00011d40


	//   ....[69]....
        /*0434*/ 	.word	0x00011d90


	//   ....[70]....
        /*0438*/ 	.word	0x000124e0


	//   ....[71]....
        /*043c*/ 	.word	0x00012500


	//   ....[72]....
        /*0440*/ 	.word	0x00012510


	//   ....[73]....
        /*0444*/ 	.word	0x00012520


	//   ....[74]....
        /*0448*/ 	.word	0x00012530


	//   ....[75]....
        /*044c*/ 	.word	0x00012550


	//   ....[76]....
        /*0450*/ 	.word	0x000125b0


	//   ....[77]....
        /*0454*/ 	.word	0x000125e0


	//   ....[78]....
        /*0458*/ 	.word	0x00012650


	//   ....[79]....
        /*045c*/ 	.word	0x00012680


	//   ....[80]....
        /*0460*/ 	.word	0x00012690


	//   ....[81]....
        /*0464*/ 	.word	0x000126a0


	//   ....[82]....
        /*0468*/ 	.word	0x00012950


	//   ....[83]....
        /*046c*/ 	.word	0x00012970


	//   ....[84]....
        /*0470*/ 	.word	0x00012980


	//   ....[85]....
        /*0474*/ 	.word	0x000129a0


	//   ....[86]....
        /*0478*/ 	.word	0x00012a20


	//   ....[87]....
        /*047c*/ 	.word	0x00012a50


	//   ....[88]....
        /*0480*/ 	.word	0x00012aa0


	//   ....[89]....
        /*0484*/ 	.word	0x00012ad0


	//   ....[90]....
        /*0488*/ 	.word	0x00012b20


	//   ....[91]....
        /*048c*/ 	.word	0x00012b50


	//   ....[92]....
        /*0490*/ 	.word	0x00012ba0


	//   ....[93]....
        /*0494*/ 	.word	0x00012bd0


	//   ....[94]....
        /*0498*/ 	.word	0x00013030


	//   ....[95]....
        /*049c*/ 	.word	0x00013060


	//   ....[96]....
        /*04a0*/ 	.word	0x00013090


	//   ....[97]....
        /*04a4*/ 	.word	0x000130c0


	//   ....[98]....
        /*04a8*/ 	.word	0x000130f0


	//   ....[99]....
        /*04ac*/ 	.word	0x00013100


	//   ....[100]....
        /*04b0*/ 	.word	0x00013110


	//   ....[101]....
        /*04b4*/ 	.word	0x00013120


	//   ....[102]....
        /*04b8*/ 	.word	0x00013140


	//   ....[103]....
        /*04bc*/ 	.word	0x00013150


	//   ....[104]....
        /*04c0*/ 	.word	0x000131a0


	//   ....[105]....
        /*04c4*/ 	.word	0x000131d0


	//   ....[106]....
        /*04c8*/ 	.word	0x000135c0


	//   ....[107]....
        /*04cc*/ 	.word	0x00013c00


	//   ....[108]....
        /*04d0*/ 	.word	0x00013cf0


	//   ....[109]....
        /*04d4*/ 	.word	0x00013d90


	//   ....[110]....
        /*04d8*/ 	.word	0x00013df0


	//   ....[111]....
        /*04dc*/ 	.word	0x00013ec0


	//   ....[112]....
        /*04e0*/ 	.word	0x00013f30


	//   ....[113]....
        /*04e4*/ 	.word	0x00014000


	//   ....[114]....
        /*04e8*/ 	.word	0x00014080


	//   ....[115]....
        /*04ec*/ 	.word	0x00014150


	//   ....[116]....
        /*04f0*/ 	.word	0x000141d0


	//   ....[117]....
        /*04f4*/ 	.word	0x000142b0


	//   ....[118]....
        /*04f8*/ 	.word	0x00014330


	//   ....[119]....
        /*04fc*/ 	.word	0x000143f0


	//   ....[120]....
        /*0500*/ 	.word	0x00014490


	//   ....[121]....
        /*0504*/ 	.word	0x000144e0


	//   ....[122]....
        /*0508*/ 	.word	0x00014580


	//   ....[123]....
        /*050c*/ 	.word	0x00014650


	//   ....[124]....
        /*0510*/ 	.word	0x000146d0


	//   ....[125]....
        /*0514*/ 	.word	0x000147a0


	//   ....[126]....
        /*0518*/ 	.word	0x00014820


	//   ....[127]....
        /*051c*/ 	.word	0x000148f0


	//   ....[128]....
        /*0520*/ 	.word	0x00014970


	//   ....[129]....
        /*0524*/ 	.word	0x00014a40


	//   ....[130]....
        /*0528*/ 	.word	0x00014ac0


	//   ....[131]....
        /*052c*/ 	.word	0x00014b90


	//   ....[132]....
        /*0530*/ 	.word	0x00014c10


	//   ....[133]....
        /*0534*/ 	.word	0x00014ce0


	//   ....[134]....
        /*0538*/ 	.word	0x00014d50


	//   ....[135]....
        /*053c*/ 	.word	0x00014e10


	//   ....[136]....
        /*0540*/ 	.word	0x00014f50


	//   ....[137]....
        /*0544*/ 	.word	0x00014ff0


	//   ....[138]....
        /*0548*/ 	.word	0x00015050


	//   ....[139]....
        /*054c*/ 	.word	0x00015110


	//   ....[140]....
        /*0550*/ 	.word	0x00015170


	//   ....[141]....
        /*0554*/ 	.word	0x00015230


	//   ....[142]....
        /*0558*/ 	.word	0x000152b0


	//   ....[143]....
        /*055c*/ 	.word	0x00015360


	//   ....[144]....
        /*0560*/ 	.word	0x000153c0


	//   ....[145]....
        /*0564*/ 	.word	0x00015480


	//   ....[146]....
        /*0568*/ 	.word	0x00015500


	//   ....[147]....
        /*056c*/ 	.word	0x000155b0


	//   ....[148]....
        /*0570*/ 	.word	0x00015690


	//   ....[149]....
        /*0574*/ 	.word	0x00015730


	//   ....[150]....
        /*0578*/ 	.word	0x00015790


	//   ....[151]....
        /*057c*/ 	.word	0x00015860


	//   ....[152]....
        /*0580*/ 	.word	0x00015900


	//   ....[153]....
        /*0584*/ 	.word	0x000159c0


	//   ....[154]....
        /*0588*/ 	.word	0x00015a60


	//   ....[155]....
        /*058c*/ 	.word	0x00015b20


	//   ....[156]....
        /*0590*/ 	.word	0x00015bc0


	//   ....[157]....
        /*0594*/ 	.word	0x00015c80


	//   ....[158]....
        /*0598*/ 	.word	0x00015d20


	//   ....[159]....
        /*059c*/ 	.word	0x00015de0


	//   ....[160]....
        /*05a0*/ 	.word	0x00015f00


	//   ....[161]....
        /*05a4*/ 	.word	0x00015fe0


	//   ....[162]....
        /*05a8*/ 	.word	0x00016050


	//   ....[163]....
        /*05ac*/ 	.word	0x00016120


	//   ....[164]....
        /*05b0*/ 	.word	0x00016190


	//   ....[165]....
        /*05b4*/ 	.word	0x00016260


	//   ....[166]....
        /*05b8*/ 	.word	0x000162d0


	//   ....[167]....
        /*05bc*/ 	.word	0x000163b0


	//   ....[168]....
        /*05c0*/ 	.word	0x00016420


	//   ....[169]....
        /*05c4*/ 	.word	0x00016500


	//   ....[170]....
        /*05c8*/ 	.word	0x00016580


	//   ....[171]....
        /*05cc*/ 	.word	0x00016640


	//   ....[172]....
        /*05d0*/ 	.word	0x00016750


	//----- nvinfo : EIATTR_REG_RECONFIG
	.align		4
.L_172:
        /*05d4*/ 	.byte	0x01, 0x54
	.zero		2


	//----- nvinfo : EIATTR_SYSCALL_OFFSETS
	.align		4
        /*05d8*/ 	.byte	0x04, 0x46
        /*05da*/ 	.short	(.L_174 - .L_173)


	//   ....[0]....
.L_173:
        /*05dc*/ 	.word	0x000015d0


	//   ....[1]....
        /*05e0*/ 	.word	0x00010650


	//   ....[2]....
        /*05e4*/ 	.word	0x00010790


	//   ....[3]....
        /*05e8*/ 	.word	0x00010880


	//   ....[4]....
        /*05ec*/ 	.word	0x00011710


	//----- nvinfo : EIATTR_MBARRIER_INSTR_OFFSETS
	.align		4
.L_174:
        /*05f0*/ 	.byte	0x04, 0x39
        /*05f2*/ 	.short	(.L_176 - .L_175)


	//   ....[0]....
.L_175:
        /*05f4*/ 	.word	0x00000180
        /*05f8*/ 	.word	0x000000ff
        /*05fc*/ 	.word	0x0002a800
        /*0600*/ 	.short	0x0100
        /*0602*/ 	.byte	0x08
	.zero		1


	//   ....[1]....
        /*0604*/ 	.word	0x00000190
        /*0608*/ 	.word	0x000000ff
        /*060c*/ 	.word	0x0002a820
        /*0610*/ 	.short	0x0100
        /*0612*/ 	.byte	0x08
	.zero		1


	//   ....[2]....
        /*0614*/ 	.word	0x00000280
        /*0618*/ 	.word	0x000000ff
        /*061c*/ 	.word	0x0002a830
        /*0620*/ 	.short	0x0100
        /*0622*/ 	.byte	0x08
	.zero		1


	//   ....[3]....
        /*0624*/ 	.word	0x00000290
        /*0628*/ 	.word	0x000000ff
        /*062c*/ 	.word	0x0002a840
        /*0630*/ 	.short	0x0100
        /*0632*/ 	.byte	0x08
	.zero		1


	//   ....[4]....
        /*0634*/ 	.word	0x000002a0
        /*0638*/ 	.word	0x000000ff
        /*063c*/ 	.word	0x0002a838
        /*0640*/ 	.short	0x0100
        /*0642*/ 	.byte	0x08
	.zero		1


	//   ....[5]....
        /*0644*/ 	.word	0x000002b0
        /*0648*/ 	.word	0x000000ff
        /*064c*/ 	.word	0x0002a848
        /*0650*/ 	.short	0x0100
        /*0652*/ 	.byte	0x08
	.zero		1


	//   ....[6]....
        /*0654*/ 	.word	0x000003e0
        /*0658*/ 	.word	0x000000ff
        /*065c*/ 	.word	0x0002a850
        /*0660*/ 	.short	0x0100
        /*0662*/ 	.byte	0x08
	.zero		1


	//   ....[7]....
        /*0664*/ 	.word	0x000003f0
        /*0668*/ 	.word	0x000000ff
        /*066c*/ 	.word	0x0002a860
        /*0670*/ 	.short	0x0100
        /*0672*/ 	.byte	0x08
	.zero		1


	//   ....[8]....
        /*0674*/ 	.word	0x00000400
        /*0678*/ 	.word	0x000000ff
        /*067c*/ 	.word	0x0002a858
        /*0680*/ 	.short	0x0100
        /*0682*/ 	.byte	0x08
	.zero		1


	//   ....[9]....
        /*0684*/ 	.word	0x00000410
        /*0688*/ 	.word	0x000000ff
        /*068c*/ 	.word	0x0002a868
        /*0690*/ 	.short	0x0100
        /*0692*/ 	.byte	0x08
	.zero		1


	//   ....[10]....
        /*0694*/ 	.word	0x00000500
        /*0698*/ 	.word	0x000000ff
        /*069c*/ 	.word	0x0002a870
        /*06a0*/ 	.short	0x0100
        /*06a2*/ 	.byte	0x06
	.zero		1


	//   ....[11]....
        /*06a4*/ 	.word	0x00000510
        /*06a8*/ 	.word	0x000000ff
        /*06ac*/ 	.word	0x0002a880
        /*06b0*/ 	.short	0x0100
        /*06b2*/ 	.byte	0x06
	.zero		1


	//   ....[12]....
        /*06b4*/ 	.word	0x00000520
        /*06b8*/ 	.word	0x000000ff
        /*06bc*/ 	.word	0x0002a878
        /*06c0*/ 	.short	0x0100
        /*06c2*/ 	.byte	0x06
	.zero		1


	//   ....[13]....
        /*06c4*/ 	.word	0x00000530
        /*06c8*/ 	.word	0x000000ff
        /*06cc*/ 	.word	0x0002a888
        /*06d0*/ 	.short	0x0100
        /*06d2*/ 	.byte	0x06
	.zero		1


	//   ....[14]....
        /*06d4*/ 	.word	0x00000660
        /*06d8*/ 	.word	0x000000ff
        /*06dc*/ 	.word	0x0002a890
        /*06e0*/ 	.short	0x0100
        /*06e2*/ 	.byte	0x08
	.zero		1


	//   ....[15]....
        /*06e4*/ 	.word	0x00000670
        /*06e8*/ 	.word	0x000000ff
        /*06ec*/ 	.word	0x0002a8a0
        /*06f0*/ 	.short	0x0100
        /*06f2*/ 	.byte	0x08
	.zero		1


	//   ....[16]....
        /*06f4*/ 	.word	0x00000680
        /*06f8*/ 	.word	0x000000ff
        /*06fc*/ 	.word	0x0002a898
        /*0700*/ 	.short	0x0100
        /*0702*/ 	.byte	0x08
	.zero		1


	//   ....[17]....
        /*0704*/ 	.word	0x00000690
        /*0708*/ 	.word	0x000000ff
        /*070c*/ 	.word	0x0002a8a8
        /*0710*/ 	.short	0x0100
        /*0712*/ 	.byte	0x08
	.zero		1


	//   ....[18]....
        /*0714*/ 	.word	0x000007d0
        /*0718*/ 	.word	0x000000ff
        /*071c*/ 	.word	0x0002a8b0
        /*0720*/ 	.short	0x0100
        /*0722*/ 	.byte	0x08
	.zero		1


	//   ....[19]....
        /*0724*/ 	.word	0x000007e0
        /*0728*/ 	.word	0x000000ff
        /*072c*/ 	.word	0x0002a8c0
        /*0730*/ 	.short	0x0100
        /*0732*/ 	.byte	0x08
	.zero		1


	//   ....[20]....
        /*0734*/ 	.word	0x000007f0
        /*0738*/ 	.word	0x000000ff
        /*073c*/ 	.word	0x0002a8b8
        /*0740*/ 	.short	0x0100
        /*0742*/ 	.byte	0x08
	.zero		1


	//   ....[21]....
        /*0744*/ 	.word	0x00000800
        /*0748*/ 	.word	0x000000ff
        /*074c*/ 	.word	0x0002a8c8
        /*0750*/ 	.short	0x0100
        /*0752*/ 	.byte	0x08
	.zero		1


	//   ....[22]....
        /*0754*/ 	.word	0x000015f0
        /*0758*/ 	.word	0x000000ff
        /*075c*/ 	.word	0x0002a800
        /*0760*/ 	.short	0x010a
        /*0762*/ 	.byte	0x3a
	.zero		1


	//   ....[23]....
        /*0764*/ 	.word	0x00001680
        /*0768*/ 	.word	0x000000ff
        /*076c*/ 	.word	0x0002a830
        /*0770*/ 	.short	0x010a
        /*0772*/ 	.byte	0x3a
	.zero		1


	//   ....[24]....
        /*0774*/ 	.word	0x000016e0
        /*0778*/ 	.word	0x000000ff
        /*077c*/ 	.word	0x0002a830
        /*0780*/ 	.short	0x010a
        /*0782*/ 	.byte	0x3a
	.zero		1


	//   ....[25]....
        /*0784*/ 	.word	0x000022c0
        /*0788*/ 	.word	0x000000ff
        /*078c*/ 	.word	0x00000000
        /*0790*/ 	.short	0x0101
        /*0792*/ 	.byte	0x04
	.zero		1


	//   ....[26]....
        /*0794*/ 	.word	0x00004a60
        /*0798*/ 	.word	0x000000ff
        /*079c*/ 	.word	0x0002a830
        /*07a0*/ 	.short	0x010a
        /*07a2*/ 	.byte	0x3d
	.zero		1


	//   ....[27]....
        /*07a4*/ 	.word	0x00004aa0
        /*07a8*/ 	.word	0x000000ff
        /*07ac*/ 	.word	0x0002a830
        /*07b0*/ 	.short	0x010a
        /*07b2*/ 	.byte	0x3d
	.zero		1


	//   ....[28]....
        /*07b4*/ 	.word	0x000052f0
        /*07b8*/ 	.word	0x000000ff
        /*07bc*/ 	.word	0x0002a850
        /*07c0*/ 	.short	0x010a
        /*07c2*/ 	.byte	0x0e
	.zero		1


	//   ....[29]....
        /*07c4*/ 	.word	0x00005330
        /*07c8*/ 	.word	0x000000ff
        /*07cc*/ 	.word	0x0002a850
        /*07d0*/ 	.short	0x010a
        /*07d2*/ 	.byte	0x0e
	.zero		1


	//   ....[30]....
        /*07d4*/ 	.word	0x00005a30
        /*07d8*/ 	.word	0x000000ff
        /*07dc*/ 	.word	0x00000000
        /*07e0*/ 	.short	0x0101
        /*07e2*/ 	.byte	0x3d
	.zero		1


	//   ....[31]....
        /*07e4*/ 	.word	0x00007c30
        /*07e8*/ 	.word	0x000000ff
        /*07ec*/ 	.word	0x00000000
        /*07f0*/ 	.short	0x0101
        /*07f2*/ 	.byte	0x0e
	.zero		1


	//   ....[32]....
        /*07f4*/ 	.word	0x00008040
        /*07f8*/ 	.word	0x000000ff
        /*07fc*/ 	.word	0x0002a830
        /*0800*/ 	.short	0x010a
        /*0802*/ 	.byte	0x06
	.zero		1


	//   ....[33]....
        /*0804*/ 	.word	0x00008080
        /*0808*/ 	.word	0x000000ff
        /*080c*/ 	.word	0x0002a830
        /*0810*/ 	.short	0x010a
        /*0812*/ 	.byte	0x06
	.zero		1


	//   ....[34]....
        /*0814*/ 	.word	0x000088d0
        /*0818*/ 	.word	0x000000ff
        /*081c*/ 	.word	0x0002a850
        /*0820*/ 	.short	0x010a
        /*0822*/ 	.byte	0x06
	.zero		1


	//   ....[35]....
        /*0824*/ 	.word	0x00008910
        /*0828*/ 	.word	0x000000ff
        /*082c*/ 	.word	0x0002a850
        /*0830*/ 	.short	0x010a
        /*0832*/ 	.byte	0x06
	.zero		1


	//   ....[36]....
        /*0834*/ 	.word	0x00008ff0
        /*0838*/ 	.word	0x000000ff
        /*083c*/ 	.word	0x00000000
        /*0840*/ 	.short	0x0101
        /*0842*/ 	.byte	0x07
	.zero		1


	//   ....[37]....
        /*0844*/ 	.word	0x0000a060
        /*0848*/ 	.word	0x000000ff
        /*084c*/ 	.word	0x00000000
        /*0850*/ 	.short	0x0101
        /*0852*/ 	.byte	0x06
	.zero		1


	//   ....[38]....
        /*0854*/ 	.word	0x0000a230
        /*0858*/ 	.word	0x000000ff
        /*085c*/ 	.word	0x0002a830
        /*0860*/ 	.short	0x010a
        /*0862*/ 	.byte	0x3b
	.zero		1


	//   ....[39]....
        /*0864*/ 	.word	0x0000a270
        /*0868*/ 	.word	0x000000ff
        /*086c*/ 	.word	0x0002a830
        /*0870*/ 	.short	0x010a
        /*0872*/ 	.byte	0x3b
	.zero		1


	//   ....[40]....
        /*0874*/ 	.word	0x0000aac0
        /*0878*/ 	.word	0x000000ff
        /*087c*/ 	.word	0x0002a850
        /*0880*/ 	.short	0x010a
        /*0882*/ 	.byte	0x0a
	.zero		1


	//   ....[41]....
        /*0884*/ 	.word	0x0000ab00
        /*0888*/ 	.word	0x000000ff
        /*088c*/ 	.word	0x0002a850
        /*0890*/ 	.short	0x010a
        /*0892*/ 	.byte	0x0a
	.zero		1


	//   ....[42]....
        /*0894*/ 	.word	0x0000b1d0
        /*0898*/ 	.word	0x000000ff
        /*089c*/ 	.word	0x00000000
        /*08a0*/ 	.short	0x0101
        /*08a2*/ 	.byte	0x3b
	.zero		1


	//   ....[43]....
        /*08a4*/ 	.word	0x0000d430
        /*08a8*/ 	.word	0x000000ff
        /*08ac*/ 	.word	0x00000000
        /*08b0*/ 	.short	0x0101
        /*08b2*/ 	.byte	0x0a
	.zero		1


	//   ....[44]....
        /*08b4*/ 	.word	0x0000d940
        /*08b8*/ 	.word	0x000000ff
        /*08bc*/ 	.word	0x0002a850
        /*08c0*/ 	.short	0x010a
        /*08c2*/ 	.byte	0x05
	.zero		1


	//   ....[45]....
        /*08c4*/ 	.word	0x0000d980
        /*08c8*/ 	.word	0x000000ff
        /*08cc*/ 	.word	0x0002a850
        /*08d0*/ 	.short	0x010a
        /*08d2*/ 	.byte	0x05
	.zero		1


	//   ....[46]....
        /*08d4*/ 	.word	0x0000df90
        /*08d8*/ 	.word	0x000000ff
        /*08dc*/ 	.word	0x00000000
        /*08e0*/ 	.short	0x0101
        /*08e2*/ 	.byte	0x04
	.zero		1


	//   ....[47]....
        /*08e4*/ 	.word	0x0000ea00
        /*08e8*/ 	.word	0x000000ff
        /*08ec*/ 	.word	0x00000000
        /*08f0*/ 	.short	0x0101
        /*08f2*/ 	.byte	0x04
	.zero		1


	//   ....[48]....
        /*08f4*/ 	.word	0x00010ef0
        /*08f8*/ 	.word	0x000000ff
        /*08fc*/ 	.word	0x0002a840
        /*0900*/ 	.short	0x010a
        /*0902*/ 	.byte	0x2e
	.zero		1


	//   ....[49]....
        /*0904*/ 	.word	0x000114d0
        /*0908*/ 	.word	0x000000ff
        /*090c*/ 	.word	0x0002a830
        /*0910*/ 	.short	0x0107
        /*0912*/ 	.byte	0x2e
	.zero		1


	//   ....[50]....
        /*0914*/ 	.word	0x00011540
        /*0918*/ 	.word	0x000000ff
        /*091c*/ 	.word	0x0002a830
        /*0920*/ 	.short	0x0101
        /*0922*/ 	.byte	0x2e
	.zero		1


	//   ....[51]....
        /*0924*/ 	.word	0x00011ee0
        /*0928*/ 	.word	0x000000ff
        /*092c*/ 	.word	0x0002a800
        /*0930*/ 	.short	0x0107
        /*0932*/ 	.byte	0x2e
	.zero		1


	//   ....[52]....
        /*0934*/ 	.word	0x00011f40
        /*0938*/ 	.word	0x000000ff
        /*093c*/ 	.word	0x0002a800
        /*0940*/ 	.short	0x0101
        /*0942*/ 	.byte	0x2e
	.zero		1


	//   ....[53]....
        /*0944*/ 	.word	0x00011f60
        /*0948*/ 	.word	0x000000ff
        /*094c*/ 	.word	0x0002a820
        /*0950*/ 	.short	0x010a
        /*0952*/ 	.byte	0x2e
	.zero		1


	//   ....[54]....
        /*0954*/ 	.word	0x000122c0
        /*0958*/ 	.word	0x00000008
        /*095c*/ 	.word	0x0002a840
        /*0960*/ 	.short	0x010a
        /*0962*/ 	.byte	0x3f
	.zero		1


	//   ....[55]....
        /*0964*/ 	.word	0x000127d0
        /*0968*/ 	.word	0x00000008
        /*096c*/ 	.word	0x0002a830
        /*0970*/ 	.short	0x0107
        /*0972*/ 	.byte	0x3f
	.zero		1


	//   ....[56]....
        /*0974*/ 	.word	0x00012880
        /*0978*/ 	.word	0x00000008
        /*097c*/ 	.word	0x0002a830
        /*0980*/ 	.short	0x0101
        /*0982*/ 	.byte	0x3f
	.zero		1


	//   ....[57]....
        /*0984*/ 	.word	0x000128e0
        /*0988*/ 	.word	0x00000004
        /*098c*/ 	.word	0x0002a860
        /*0990*/ 	.short	0x010a
        /*0992*/ 	.byte	0x3f
	.zero		1


	//   ....[58]....
        /*0994*/ 	.word	0x00012ce0
        /*0998*/ 	.word	0x00000004
        /*099c*/ 	.word	0x0002a850
        /*09a0*/ 	.short	0x0107
        /*09a2*/ 	.byte	0x3f
	.zero		1


	//   ....[59]....
        /*09a4*/ 	.word	0x00012e30
        /*09a8*/ 	.word	0x00000004
        /*09ac*/ 	.word	0x0002a850
        /*09b0*/ 	.short	0x0101
        /*09b2*/ 	.byte	0x3f
	.zero		1


	//   ....[60]....
        /*09b4*/ 	.word	0x00012fc0
        /*09b8*/ 	.word	0x00000000
        /*09bc*/ 	.word	0x0002a860
        /*09c0*/ 	.short	0x010a
        /*09c2*/ 	.byte	0x3f
	.zero		1


	//   ....[61]....
        /*09c4*/ 	.word	0x00013400
        /*09c8*/ 	.word	0x00000000
        /*09cc*/ 	.word	0x0002a850
        /*09d0*/ 	.short	0x0107
        /*09d2*/ 	.byte	0x3f
	.zero		1


	//   ....[62]....
        /*09d4*/ 	.word	0x000134b0
        /*09d8*/ 	.word	0x00000000
        /*09dc*/ 	.word	0x0002a850
        /*09e0*/ 	.short	0x0101
        /*09e2*/ 	.byte	0x3f
	.zero		1


	//   ....[63]....
        /*09e4*/ 	.word	0x00013550
        /*09e8*/ 	.word	0x00000007
        /*09ec*/ 	.word	0x0002a820
        /*09f0*/ 	.short	0x010a
        /*09f2*/ 	.byte	0x3f
	.zero		1


	//   ....[64]....
        /*09f4*/ 	.word	0x000136d0
        /*09f8*/ 	.word	0x00000005
        /*09fc*/ 	.word	0x0002a840
        /*0a00*/ 	.short	0x010a
        /*0a02*/ 	.byte	0x3f
	.zero		1


	//   ....[65]....
        /*0a04*/ 	.word	0x00013770
        /*0a08*/ 	.word	0x00000007
        /*0a0c*/ 	.word	0x0002a840
        /*0a10*/ 	.short	0x010a
        /*0a12*/ 	.byte	0x3f
	.zero		1


	//   ....[66]....
        /*0a14*/ 	.word	0x000137b0
        /*0a18*/ 	.word	0x00000005
        /*0a1c*/ 	.word	0x0002a860
        /*0a20*/ 	.short	0x010a
        /*0a22*/ 	.byte	0x3f
	.zero		1


	//   ....[67]....
        /*0a24*/ 	.word	0x000137f0
        /*0a28*/ 	.word	0x00000007
        /*0a2c*/ 	.word	0x0002a860
        /*0a30*/ 	.short	0x010a
        /*0a32*/ 	.byte	0x3f
	.zero		1


	//   ....[68]....
        /*0a34*/ 	.word	0x00013860
        /*0a38*/ 	.word	0x00000003
        /*0a3c*/ 	.word	0x0002a800
        /*0a40*/ 	.short	0x010a
        /*0a42*/ 	.byte	0x3f
	.zero		1


	//   ....[69]....
        /*0a44*/ 	.word	0x000138c0
        /*0a48*/ 	.word	0x00000003
        /*0a4c*/ 	.word	0x0002a830
        /*0a50*/ 	.short	0x010a
        /*0a52*/ 	.byte	0x3f
	.zero		1


	//   ....[70]....
        /*0a54*/ 	.word	0x00013920
        /*0a58*/ 	.word	0x0000000c
        /*0a5c*/ 	.word	0x0002a830
        /*0a60*/ 	.short	0x010a
        /*0a62*/ 	.byte	0x3f
	.zero		1


	//   ....[71]....
        /*0a64*/ 	.word	0x00013980
        /*0a68*/ 	.word	0x0000000b
        /*0a6c*/ 	.word	0x0002a850
        /*0a70*/ 	.short	0x010a
        /*0a72*/ 	.byte	0x3f
	.zero		1


	//   ....[72]....
        /*0a74*/ 	.word	0x000139e0
        /*0a78*/ 	.word	0x0000000c
        /*0a7c*/ 	.word	0x0002a830
        /*0a80*/ 	.short	0x010a
        /*0a82*/ 	.byte	0x3f
	.zero		1


	//   ....[73]....
        /*0a84*/ 	.word	0x00013a40
        /*0a88*/ 	.word	0x0000000b
        /*0a8c*/ 	.word	0x0002a850
        /*0a90*/ 	.short	0x010a
        /*0a92*/ 	.byte	0x3f
	.zero		1


	//   ....[74]....
        /*0a94*/ 	.word	0x00013aa0
        /*0a98*/ 	.word	0x0000000c
        /*0a9c*/ 	.word	0x0002a830
        /*0aa0*/ 	.short	0x010a
        /*0aa2*/ 	.byte	0x3f
	.zero		1


	//   ....[75]....
        /*0aa4*/ 	.word	0x00013b00
        /*0aa8*/ 	.word	0x0000000b
        /*0aac*/ 	.word	0x0002a850
        /*0ab0*/ 	.short	0x010a
        /*0ab2*/ 	.byte	0x3f
	.zero		1


	//   ....[76]....
        /*0ab4*/ 	.word	0x00013b60
        /*0ab8*/ 	.word	0x00000000
        /*0abc*/ 	.word	0x0002a850
        /*0ac0*/ 	.short	0x010a
        /*0ac2*/ 	.byte	0x3f
	.zero		1


	//   ....[77]....
        /*0ac4*/ 	.word	0x00013c40
        /*0ac8*/ 	.word	0x00000003
        /*0acc*/ 	.word	0x0002a840
        /*0ad0*/ 	.short	0x010a
        /*0ad2*/ 	.byte	0x3f
	.zero		1


	//   ....[78]....
        /*0ad4*/ 	.word	0x00014e50
        /*0ad8*/ 	.word	0x00000003
        /*0adc*/ 	.word	0x0002a820
        /*0ae0*/ 	.short	0x010a
        /*0ae2*/ 	.byte	0x3f
	.zero		1


	//   ....[79]....
        /*0ae4*/ 	.word	0x00014ea0
        /*0ae8*/ 	.word	0x00000008
        /*0aec*/ 	.word	0x0002a840
        /*0af0*/ 	.short	0x010a
        /*0af2*/ 	.byte	0x3f
	.zero		1


	//   ....[80]....
        /*0af4*/ 	.word	0x000155e0
        /*0af8*/ 	.word	0x00000004
        /*0afc*/ 	.word	0x0002a860
        /*0b00*/ 	.short	0x010a
        /*0b02*/ 	.byte	0x3f
	.zero		1


	//   ....[81]....
        /*0b04*/ 	.word	0x00015e50
        /*0b08*/ 	.word	0x00000000
        /*0b0c*/ 	.word	0x0002a860
        /*0b10*/ 	.short	0x010a
        /*0b12*/ 	.byte	0x3f
	.zero		1


	//   ....[82]....
        /*0b14*/ 	.word	0x00016670
        /*0b18*/ 	.word	0x00000007
        /*0b1c*/ 	.word	0x0002a820
        /*0b20*/ 	.short	0x010a
        /*0b22*/ 	.byte	0x3f
	.zero		1


	//   ....[83]....
        /*0b24*/ 	.word	0x00016810
        /*0b28*/ 	.word	0x00000005
        /*0b2c*/ 	.word	0x0002a840
        /*0b30*/ 	.short	0x010a
        /*0b32*/ 	.byte	0x3f
	.zero		1


	//   ....[84]....
        /*0b34*/ 	.word	0x00016860
        /*0b38*/ 	.word	0x00000007
        /*0b3c*/ 	.word	0x0002a840
        /*0b40*/ 	.short	0x010a
        /*0b42*/ 	.byte	0x3f
	.zero		1


	//   ....[85]....
        /*0b44*/ 	.word	0x000168b0
        /*0b48*/ 	.word	0x00000005
        /*0b4c*/ 	.word	0x0002a860
        /*0b50*/ 	.short	0x010a
        /*0b52*/ 	.byte	0x3f
	.zero		1


	//----- nvinfo : EIATTR_NUM_MBARRIERS
	.align		4
.L_176:
        /*0b54*/ 	.byte	0x03, 0x38
        /*0b56*/ 	.short	0x0016


	//----- nvinfo : EIATTR_EXIT_INSTR_OFFSETS
	.align		4
        /*0b58*/ 	.byte	0x04, 0x1c
        /*0b5a*/ 	.short	(.L_178 - .L_177)


	//   ....[0]....
.L_177:
        /*0b5c*/ 	.word	0x00013840


	//----- nvinfo : EIATTR_MAX_THREADS
	.align		4
.L_178:
        /*0b60*/ 	.byte	0x04, 0x05
        /*0b62*/ 	.short	(.L_180 - .L_179)
.L_179:
        /*0b64*/ 	.word	0x00000180
        /*0b68*/ 	.word	0x00000001
        /*0b6c*/ 	.word	0x00000001


	//----- nvinfo : EIATTR_CRS_STACK_SIZE
	.align		4
.L_180:
        /*0b70*/ 	.byte	0x04, 0x1e
        /*0b72*/ 	.short	(.L_182 - .L_181)
.L_181:
        /*0b74*/ 	.word	0x00000000


	//----- nvinfo : EIATTR_CBANK_PARAM_SIZE
	.align		4
.L_182:
        /*0b78*/ 	.byte	0x03, 0x19
        /*0b7a*/ 	.short	0x0a70


	//----- nvinfo : EIATTR_PARAM_CBANK
	.align		4
        /*0b7c*/ 	.byte	0x04, 0x0a
        /*0b7e*/ 	.short	(.L_184 - .L_183)
	.align		4
.L_183:
        /*0b80*/ 	.word	index@(.nv.constant0._ZN7cutlass13device_kernelIN5flash11enable_sm90INS1_16FlashAttnFwdSm90INS1_25CollectiveMainloopFwdSm90ILi2EN4cute5tupleIJNS5_1CILi1EEES8_S8_EEENS6_IJNS7_ILi128EEENS7_ILi96EEENS7_ILi192EEEEEELi128ENS_10bfloat16_tEfNS_4arch4Sm90ELb0ELb1ELb1ELb0ELb1ELb0ELb0ELb1ELb1ELb1ELb1ELb0EEENS1_21CollectiveEpilogueFwdINS6_IJSA_SA_SB_EEES9_SE_SG_Li256ELb0ELb1ELb1ELb0EEENS1_19SingleTileSchedulerILb0ELb1ELb1ELi128EEEEEEEEEvNT_6ParamsE)
        /*0b84*/ 	.short	0x0210
        /*0b86*/ 	.short	0x0a70


	//----- nvinfo : EIATTR_SW_WAR
	.align		4
.L_184:
        /*0b88*/ 	.byte	0x04, 0x36
        /*0b8a*/ 	.short	(.L_186 - .L_185)
.L_185:
        /*0b8c*/ 	.word	0x00000008
.L_186:


//--------------------- .nv.info._ZN7cutlass13device_kernelIN5flash11enable_sm90INS1_16FlashAttnFwdSm90INS1_25CollectiveMainloopFwdSm90ILi2EN4cute5tupleIJNS5_1CILi1EEES8_S8_EEENS6_IJNS7_ILi128EEENS7_ILi96EEENS7_ILi192EEEEEELi128ENS_10bfloat16_tEfNS_4arch4Sm90ELb0ELb1ELb1ELb1ELb1ELb0ELb0ELb1ELb1ELb1ELb1ELb0EEENS1_21CollectiveEpilogueFwdINS6_IJSA_SA_SB_EEES9_SE_SG_Li256ELb1ELb1ELb1ELb0EEENS1_36VarlenDynamicPersistentTileSchedulerILi128ELi96ELi256ELi128ELb1ELb1ELb1ELb1ELb0ELb1EEEEEEEEEvNT_6ParamsE --------------------------
	.section	.nv.info._ZN7cutlass13device_kernelIN5flash11enable_sm90INS1_16FlashAttnFwdSm90INS1_25CollectiveMainloopFwdSm90ILi2EN4cute5tupleIJNS5_1CILi1EEES8_S8_EEENS6_IJNS7_ILi128EEENS7_ILi96EEENS7_ILi192EEEEEELi128ENS_10bfloat16_tEfNS_4arch4Sm90ELb0ELb1ELb1ELb1ELb1ELb0ELb0ELb1ELb1ELb1ELb1ELb0EEENS1_21CollectiveEpilogueFwdINS6_IJSA_SA_SB_EEES9_SE_SG_Li256ELb1ELb1ELb1ELb0EEENS1_36VarlenDynamicPersistentTileSchedulerILi128ELi96ELi256ELi128ELb1ELb1ELb1ELb1ELb0ELb1EEEEEEEEEvNT_6ParamsE,"",@"SHT_CUDA_INFO"
	.sectionflags	@""
	.align	4


	//----- nvinfo : EIATTR_CUDA_API_VERSION
	.align		4
        /*0000*/ 	.byte	0x04, 0x37
        /*0002*/ 	.short	(.L_188 - .L_187)
.L_187:
        /*0004*/ 	.word	0x00000082


	//----- nvinfo : EIATTR_KPARAM_INFO
	.align		4
.L_188:
        /*0008*/ 	.byte	0x04, 0x17
        /*000a*/ 	.short	(.L_190 - .L_189)
.L_189:
        /*000c*/ 	.word	0x00000000
        /*0010*/ 	.short	0x0000
        /*0012*/ 	.short	0x0070
        /*0014*/ 	.byte	0x00, 0xf0, 0x01, 0x2a


	//----- nvinfo : EIATTR_SPARSE_MMA_MASK
	.align		4
.L_190:
        /*0018*/ 	.byte	0x03, 0x50
        /*001a*/ 	.short	0x0000


	//----- nvinfo : EIATTR_MAXREG_COUNT
	.align		4
        /*001c*/ 	.byte	0x03, 0x1b
        /*001e*/ 	.short	0x00a8


	//----- nvinfo : EIATTR_NUM_BARRIERS
	.align		4
        /*0020*/ 	.byte	0x02, 0x4c
        /*0022*/ 	.byte	0x09
	.zero		1


	//----- nvinfo : EIATTR_EXTERNS
	.align		4
        /*0024*/ 	.byte	0x04, 0x0f
        /*0026*/ 	.short	(.L_192 - .L_191)


	//   ....[0]....
	.align		4
.L_191:
        /*0028*/ 	.word	index@(__assertfail)


	//----- nvinfo : EIATTR_ANNOTATIONS
	.align		4
.L_192:
        /*002c*/ 	.byte	0x04, 0x55
        /*002e*/ 	.short	(.L_194 - .L_193)


	//   ....[0]....
.L_193:
        /* <DEDUP_REMOVED lines=9> */


	//----- nvinfo : EIATTR_MERCURY_ISA_VERSION
	.align		4
.L_194:
        /*00a8*/ 	.byte	0x03, 0x5f
        /*00aa*/ 	.short	0x0101


	//----- nvinfo : EIATTR_UNUSED_LOAD_BYTE_OFFSET
	.align		4
        /*00ac*/ 	.byte	0x04, 0x44
        /*00ae*/ 	.short	(.L_196 - .L_195)


	//   ....[0]....
.L_195:
        /*00b0*/ 	.word	0x00000950
        /*00b4*/ 	.word	0x0000fff0


	//   ....[1]....
        /*00b8*/ 	.word	0x0000eeb0
        /*00bc*/ 	.word	0x0000fff0


	//----- nvinfo : EIATTR_INT_WARP_WIDE_INSTR_OFFSETS
	.align		4
.L_196:
        /*00c0*/ 	.byte	0x04, 0x31
        /*00c2*/ 	.short	(.L_198 - .L_197)


	//   ....[0]....
.L_197:
        /*00c4*/ 	.word	0x000000c0


	//   ....[1]....
        /*00c8*/ 	.word	0x000000d0


	//   ....[2]....
        /*00cc*/ 	.word	0x00000170


	//   ....[3]....
        /*00d0*/ 	.word	0x00013b80


	//   ....[4]....
        /*00d4*/ 	.word	0x00013c10


	//   ....[5]....
        /*00d8*/ 	.word	0x00016a40


	//   ....[6]....
        /*00dc*/ 	.word	0x00016ad0


	//----- nvinfo : EIATTR_COOP_GROUP_MASK_REGIDS
	.align		4
.L_198:
        /*00e0*/ 	.byte	0x04, 0x29
        /*00e2*/ 	.short	(.L_200 - .L_199)


	//   ....[0]....
.L_199:
        /*00e4*/ 	.word	0xffffffff


	//   ....[1]....
        /*00e8*/ 	.word	0xffffffff


	//   ....[2]....
        /*00ec*/ 	.word	0xffffffff


	//   ....[3]....
        /*00f0*/ 	.word	0xffffffff


	//   ....[4]....
        /*00f4*/ 	.word	0xffffffff


	//   ....[5]....
        /*00f8*/ 	.word	0xffffffff


	//   ....[6]....
        /*00fc*/ 	.word	0xffffffff


	//   ....[7]....
        /*0100*/ 	.word	0xffffffff


	//   ....[8]....
        /*0104*/ 	.word	0xffffffff


	//   ....[9]....
        /*0108*/ 	.word	0xffffffff


	//   ....[10]....
        /*010c*/ 	.word	0xffffffff


	//   ....[11]....
        /*0110*/ 	.word	0xffffffff


	//   ....[12]....
        /*0114*/ 	.word	0xffffffff


	//   ....[13]....
        /*0118*/ 	.word	0xffffffff


	//   ....[14]....
        /*011c*/ 	.word	0xffffffff


	//   ....[15]....
        /*0120*/ 	.word	0xffffffff


	//   ....[16]....
        /*0124*/ 	.word	0xffffffff


	//   ....[17]....
        /*0128*/ 	.word	0xffffffff


	//   ....[18]....
        /*012c*/ 	.word	0xffffffff


	//   ....[19]....
        /*0130*/ 	.word	0xffffffff


	//   ....[20]....
        /*0134*/ 	.word	0xffffffff


	//   ....[21]....
        /*0138*/ 	.word	0xffffffff


	//   ....[22]....
        /*013c*/ 	.word	0xffffffff


	//   ....[23]....
        /*0140*/ 	.word	0xffffffff


	//   ....[24]....
        /*0144*/ 	.word	0xffffffff


	//   ....[25]....
        /*0148*/ 	.word	0xffffffff


	//   ....[26]....
        /*014c*/ 	.word	0xffffffff


	//   ....[27]....
        /*0150*/ 	.word	0xffffffff


	//   ....[28]....
        /*0154*/ 	.word	0xffffffff


	//   ....[29]....
        /*0158*/ 	.word	0xffffffff


	//   ....[30]....
        /*015c*/ 	.word	0xffffffff


	//   ....[31]....
        /*0160*/ 	.word	0xffffffff


	//   ....[32]....
        /*0164*/ 	.word	0xffffffff


	//   ....[33]....
        /*0168*/ 	.word	0xffffffff


	//   ....[34]....
        /*016c*/ 	.word	0xffffffff


	//   ....[35]....
        /*0170*/ 	.word	0xffffffff


	//   ....[36]....
        /*0174*/ 	.word	0xffffffff


	//   ....[37]....
        /*0178*/ 	.word	0xffffffff


	//   ....[38]....
        /*017c*/ 	.word	0xffffffff


	//   ....[39]....
        /*0180*/ 	.word	0xffffffff


	//   ....[40]....
        /*0184*/ 	.word	0xffffffff


	//   ....[41]....
        /*0188*/ 	.word	0xffffffff


	//   ....[42]....
        /*018c*/ 	.word	0xffffffff


	//   ....[43]....
        /*0190*/ 	.word	0xffffffff


	//   ....[44]....
        /*0194*/ 	.word	0xffffffff


	//   ....[45]....
        /*0198*/ 	.word	0xffffffff


	//   ....[46]....
        /*019c*/ 	.word	0xffffffff


	//   ....[47]....
        /*01a0*/ 	.word	0xffffffff


	//   ....[48]....
        /*01a4*/ 	.word	0xffffffff


	//   ....[49]....
        /*01a8*/ 	.word	0xffffffff


	//   ....[50]....
        /*01ac*/ 	.word	0xffffffff


	//   ....[51]....
        /*01b0*/ 	.word	0xffffffff


	//   ....[52]....
        /*01b4*/ 	.word	0xffffffff


	//   ....[53]....
        /*01b8*/ 	.word	0xffffffff


	//   ....[54]....
        /*01bc*/ 	.word	0xffffffff


	//   ....[55]....
        /*01c0*/ 	.word	0xffffffff


	//   ....[56]....
        /*01c4*/ 	.word	0xffffffff


	//   ....[57]....
        /*01c8*/ 	.word	0xffffffff


	//   ....[58]....
        /*01cc*/ 	.word	0xffffffff


	//   ....[59]....
        /*01d0*/ 	.word	0xffffffff


	//   ....[60]....
        /*01d4*/ 	.word	0xffffffff


	//   ....[61]....
        /*01d8*/ 	.word	0xffffffff


	//   ....[62]....
        /*01dc*/ 	.word	0xffffffff


	//   ....[63]....
        /*01e0*/ 	.word	0xffffffff


	//   ....[64]....
        /*01e4*/ 	.word	0xffffffff


	//   ....[65]....
        /*01e8*/ 	.word	0xffffffff


	//   ....[66]....
        /*01ec*/ 	.word	0xffffffff


	//   ....[67]....
        /*01f0*/ 	.word	0xffffffff


	//   ....[68]....
        /*01f4*/ 	.word	0xffffffff


	//   ....[69]....
        /*01f8*/ 	.word	0xffffffff


	//   ....[70]....
        /*01fc*/ 	.word	0xffffffff


	//   ....[71]....
        /*0200*/ 	.word	0xffffffff


	//   ....[72]....
        /*0204*/ 	.word	0xffffffff


	//   ....[73]....
        /*0208*/ 	.word	0xffffffff


	//   ....[74]....
        /*020c*/ 	.word	0xffffffff


	//   ....[75]....
        /*0210*/ 	.word	0xffffffff


	//   ....[76]....
        /*0214*/ 	.word	0xffffffff


	//   ....[77]....
        /*0218*/ 	.word	0xffffffff


	//   ....[78]....
        /*021c*/ 	.word	0xffffffff


	//   ....[79]....
        /*0220*/ 	.word	0xffffffff


	//   ....[80]....
        /*0224*/ 	.word	0xffffffff


	//   ....[81]....
        /*0228*/ 	.word	0xffffffff


	//   ....[82]....
        /*022c*/ 	.word	0xffffffff


	//   ....[83]....
        /*0230*/ 	.word	0xffffffff


	//   ....[84]....
        /*0234*/ 	.word	0xffffffff


	//   ....[85]....
        /*0238*/ 	.word	0xffffffff


	//   ....[86]....
        /*023c*/ 	.word	0xffffffff


	//   ....[87]....
        /*0240*/ 	.word	0xffffffff


	//   ....[88]....
        /*0244*/ 	.word	0xffffffff


	//   ....[89]....
        /*0248*/ 	.word	0xffffffff


	//   ....[90]....
        /*024c*/ 	.word	0xffffffff


	//   ....[91]....
        /*0250*/ 	.word	0xffffffff


	//   ....[92]....
        /*0254*/ 	.word	0xffffffff


	//   ....[93]....
        /*0258*/ 	.word	0xffffffff


	//   ....[94]....
        /*025c*/ 	.word	0xffffffff


	//   ....[95]....
        /*0260*/ 	.word	0xffffffff


	//   ....[96]....
        /*0264*/ 	.word	0xffffffff


	//   ....[97]....
        /*0268*/ 	.word	0xffffffff


	//   ....[98]....
        /*026c*/ 	.word	0xffffffff


	//   ....[99]....
        /*0270*/ 	.word	0xffffffff


	//   ....[100]....
        /*0274*/ 	.word	0xffffffff


	//   ....[101]....
        /*0278*/ 	.word	0xffffffff


	//   ....[102]....
        /*027c*/ 	.word	0xffffffff


	//   ....[103]....
        /*0280*/ 	.word	0xffffffff


	//   ....[104]....
        /*0284*/ 	.word	0xffffffff


	//   ....[105]....
        /*0288*/ 	.word	0xffffffff


	//   ....[106]....
        /*028c*/ 	.word	0xffffffff


	//   ....[107]....
        /*0290*/ 	.word	0xffffffff


	//   ....[108]....
        /*0294*/ 	.word	0xffffffff


	//   ....[109]....
        /*0298*/ 	.word	0xffffffff


	//   ....[110]....
        /*029c*/ 	.word	0xffffffff


	//   ....[111]....
        /*02a0*/ 	.word	0xffffffff


	//   ....[112]....
        /*02a4*/ 	.word	0xffffffff


	//   ....[113]....
        /*02a8*/ 	.word	0xffffffff


	//   ....[114]....
        /*02ac*/ 	.word	0xffffffff


	//   ....[115]....
        /*02b0*/ 	.word	0xffffffff


	//   ....[116]....
        /*02b4*/ 	.word	0xffffffff


	//   ....[117]....
        /*02b8*/ 	.word	0xffffffff


	//   ....[118]....
        /*02bc*/ 	.word	0xffffffff


	//   ....[119]....
        /*02c0*/ 	.word	0xffffffff


	//   ....[120]....
        /*02c4*/ 	.word	0xffffffff


	//   ....[121]....
        /*02c8*/ 	.word	0xffffffff


	//   ....[122]....
        /*02cc*/ 	.word	0xffffffff


	//   ....[123]....
        /*02d0*/ 	.word	0xffffffff


	//   ....[124]....
        /*02d4*/ 	.word	0xffffffff


	//   ....[125]....
        /*02d8*/ 	.word	0xffffffff


	//   ....[126]....
        /*02dc*/ 	.word	0xffffffff


	//   ....[127]....
        /*02e0*/ 	.word	0xffffffff


	//   ....[128]....
        /*02e4*/ 	.word	0xffffffff


	//   ....[129]....
        /*02e8*/ 	.word	0xffffffff


	//   ....[130]....
        /*02ec*/ 	.word	0xffffffff


	//   ....[131]....
        /*02f0*/ 	.word	0xffffffff


	//   ....[132]....
        /*02f4*/ 	.word	0xffffffff


	//   ....[133]....
        /*02f8*/ 	.word	0xffffffff


	//   ....[134]....
        /*02fc*/ 	.word	0xffffffff


	//   ....[135]....
        /*0300*/ 	.word	0xffffffff


	//   ....[136]....
        /*0304*/ 	.word	0xffffffff


	//   ....[137]....
        /*0308*/ 	.word	0xffffffff


	//   ....[138]....
        /*030c*/ 	.word	0xffffffff


	//   ....[139]....
        /*0310*/ 	.word	0xffffffff


	//   ....[140]....
        /*0314*/ 	.word	0xffffffff


	//   ....[141]....
        /*0318*/ 	.word	0xffffffff


	//   ....[142]....
        /*031c*/ 	.word	0xffffffff


	//   ....[143]....
        /*0320*/ 	.word	0xffffffff


	//   ....[144]....
        /*0324*/ 	.word	0xffffffff


	//   ....[145]....
        /*0328*/ 	.word	0xffffffff


	//   ....[146]....
        /*032c*/ 	.word	0xffffffff


	//   ....[147]....
        /*0330*/ 	.word	0xffffffff


	//   ....[148]....
        /*0334*/ 	.word	0xffffffff


	//   ....[149]....
        /*0338*/ 	.word	0xffffffff


	//   ....[150]....
        /*033c*/ 	.word	0xffffffff


	//   ....[151]....
        /*0340*/ 	.word	0xffffffff


	//   ....[152]....
        /*0344*/ 	.word	0xffffffff


	//   ....[153]....
        /*0348*/ 	.word	0xffffffff


	//   ....[154]....
        /*034c*/ 	.word	0xffffffff


	//   ....[155]....
        /*0350*/ 	.word	0xffffffff


	//   ....[156]....
        /*0354*/ 	.word	0xffffffff


	//   ....[157]....
        /*0358*/ 	.word	0x0500000f


	//   ....[158]....
        /*035c*/ 	.word	0x0500000f


	//   ....[159]....
        /*0360*/ 	.word	0x0500000f


	//   ....[160]....
        /*0364*/ 	.word	0x0500000f


	//   ....[161]....
        /*0368*/ 	.word	0x0500000f


	//   ....[162]....
        /*036c*/ 	.word	0x0500000f


	//   ....[163]....
        /*0370*/ 	.word	0x0500000f


	//   ....[164]....
        /*0374*/ 	.word	0x0500000f


	//   ....[165]....
        /*0378*/ 	.word	0x0500000f


	//   ....[166]....
        /*037c*/ 	.word	0x0500000f


	//   ....[167]....
        /*0380*/ 	.word	0x0500000f


	//   ....[168]....
        /*0384*/ 	.word	0x0500000f


	//   ....[169]....
        /*0388*/ 	.word	0x0500000f


	//   ....[170]....
        /*038c*/ 	.word	0x0500000f


	//   ....[171]....
        /*0390*/ 	.word	0x0500000f


	//   ....[172]....
        /*0394*/ 	.word	0x0500000f


	//   ....[173]....
        /*0398*/ 	.word	0x0500000f


	//   ....[174]....
        /*039c*/ 	.word	0x0500000f


	//   ....[175]....
        /*03a0*/ 	.word	0x0500000f


	//   ....[176]....
        /*03a4*/ 	.word	0x0500000f


	//   ....[177]....
        /*03a8*/ 	.word	0x0500000f


	//   ....[178]....
        /*03ac*/ 	.word	0x0500000f


	//   ....[179]....
        /*03b0*/ 	.word	0x0500000f


	//   ....[180]....
        /*03b4*/ 	.word	0x0500000f


	//   ....[181]....
        /*03b8*/ 	.word	0x0500000f


	//   ....[182]....
        /*03bc*/ 	.word	0x0500000f


	//   ....[183]....
        /*03c0*/ 	.word	0x0500000f


	//   ....[184]....
        /*03c4*/ 	.word	0x0500000f


	//   ....[185]....
        /*03c8*/ 	.word	0x0500000f


	//   ....[186]....
        /*03cc*/ 	.word	0x0500000f


	//   ....[187]....
        /*03d0*/ 	.word	0x0500000f


	//   ....[188]....
        /*03d4*/ 	.word	0x0500000f


	//   ....[189]....
        /*03d8*/ 	.word	0x0500000f


	//   ....[190]....
        /*03dc*/ 	.word	0x0500000f


	//   ....[191]....
        /*03e0*/ 	.word	0x0500000f


	//   ....[192]....
        /*03e4*/ 	.word	0x0500000f


	//   ....[193]....
        /*03e8*/ 	.word	0x0500000f


	//   ....[194]....
        /*03ec*/ 	.word	0x0500000f


	//   ....[195]....
        /*03f0*/ 	.word	0x0500000f


	//   ....[196]....
        /*03f4*/ 	.word	0x0500000f


	//   ....[197]....
        /*03f8*/ 	.word	0x0500000f


	//   ....[198]....
        /*03fc*/ 	.word	0x0500000f


	//   ....[199]....
        /*0400*/ 	.word	0x0500000f


	//   ....[200]....
        /*0404*/ 	.word	0x0500000f


	//   ....[201]....
        /*0408*/ 	.word	0x0500000f


	//   ....[202]....
        /*040c*/ 	.word	0x0500000f


	//   ....[203]....
        /*0410*/ 	.word	0x0500000f


	//   ....[204]....
        /*0414*/ 	.word	0x0500000f


	//   ....[205]....
        /*0418*/ 	.word	0x0500000f


	//   ....[206]....
        /*041c*/ 	.word	0x0500000f


	//   ....[207]....
        /*0420*/ 	.word	0x0500000f


	//   ....[208]....
        /*0424*/ 	.word	0x0500000f


	//   ....[209]....
        /*0428*/ 	.word	0x0500000f


	//   ....[210]....
        /*042c*/ 	.word	0x0500000f


	//   ....[211]....
        /*0430*/ 	.word	0x0500000f


	//   ....[212]....
        /*0434*/ 	.word	0x0500000f


	//   ....[213]....
        /*0438*/ 	.word	0x0500000f


	//   ....[214]....
        /*043c*/ 	.word	0x0500000f


	//   ....[215]....
        /*0440*/ 	.word	0x0500000f


	//   ....[216]....
        /*0444*/ 	.word	0x0500000f


	//   ....[217]....
        /*0448*/ 	.word	0x0500000f


	//   ....[218]....
        /*044c*/ 	.word	0x0500000f


	//   ....[219]....
        /*0450*/ 	.word	0x0500000f


	//   ....[220]....
        /*0454*/ 	.word	0x0500000f


	//   ....[221]....
        /*0458*/ 	.word	0x0500000f


	//   ....[222]....
        /*045c*/ 	.word	0x0500000f


	//   ....[223]....
        /*0460*/ 	.word	0x0500000f


	//   ....[224]....
        /*0464*/ 	.word	0x0500000f


	//   ....[225]....
        /*0468*/ 	.word	0x0500000f


	//   ....[226]....
        /*046c*/ 	.word	0x0500000f


	//   ....[227]....
        /*0470*/ 	.word	0x0500000f


	//   ....[228]....
        /*0474*/ 	.word	0x0500000f


	//   ....[229]....
        /*0478*/ 	.word	0x0500000f


	//   ....[230]....
        /*047c*/ 	.word	0x0500000f


	//   ....[231]....
        /*0480*/ 	.word	0x0500000f


	//   ....[232]....
        /*0484*/ 	.word	0x0500000f


	//   ....[233]....
        /*0488*/ 	.word	0x0500000f


	//   ....[234]....
        /*048c*/ 	.word	0x0500000f


	//   ....[235]....
        /*0490*/ 	.word	0x0500000f


	//   ....[236]....
        /*0494*/ 	.word	0x0500000f


	//   ....[237]....
        /*0498*/ 	.word	0x0500000f


	//   ....[238]....
        /*049c*/ 	.word	0x0500000f


	//   ....[239]....
        /*04a0*/ 	.word	0x0500000f


	//   ....[240]....
        /*04a4*/ 	.word	0x0500000f


	//----- nvinfo : EIATTR_COOP_GROUP_INSTR_OFFSETS
	.align		4
.L_200:
        /*04a8*/ 	.byte	0x04, 0x28
        /*04aa*/ 	.short	(.L_202 - .L_201)


	//   ....[0]....
.L_201:
        /*04ac*/ 	.word	0x00000070


	//   ....[1]....
        /*04b0*/ 	.word	0x000000b0


	//   ....[2]....
        /*04b4*/ 	.word	0x000002d0


	//   ....[3]....
        /*04b8*/ 	.word	0x00000430


	//   ....[4]....
        /*04bc*/ 	.word	0x00000550


	//   ....[5]....
        /*04c0*/ 	.word	0x000006b0


	//   ....[6]....
        /*04c4*/ 	.word	0x00001dd0


	//   ....[7]....
        /*04c8*/ 	.word	0x000029d0


	//   ....[8]....
        /*04cc*/ 	.word	0x000037e0


	//   ....[9]....
        /*04d0*/ 	.word	0x00004110


	//   ....[10]....
        /*04d4*/ 	.word	0x00004140


	//   ....[11]....
        /*04d8*/ 	.word	0x000045e0


	//   ....[12]....
        /*04dc*/ 	.word	0x00004690


	//   ....[13]....
        /*04e0*/ 	.word	0x00006250


	//   ....[14]....
        /*04e4*/ 	.word	0x000068d0


	//   ....[15]....
        /*04e8*/ 	.word	0x00007630


	//   ....[16]....
        /*04ec*/ 	.word	0x00007750


	//   ....[17]....
        /*04f0*/ 	.word	0x00007ce0


	//   ....[18]....
        /*04f4*/ 	.word	0x00007d70


	//   ....[19]....
        /*04f8*/ 	.word	0x00009fd0


	//   ....[20]....
        /*04fc*/ 	.word	0x0000a000


	//   ....[21]....
        /*0500*/ 	.word	0x0000a030


	//   ....[22]....
        /*0504*/ 	.word	0x0000a050


	//   ....[23]....
        /*0508*/ 	.word	0x0000bc30


	//   ....[24]....
        /*050c*/ 	.word	0x0000c2a0


	//   ....[25]....
        /*0510*/ 	.word	0x0000d000


	//   ....[26]....
        /*0514*/ 	.word	0x0000d120


	//   ....[27]....
        /*0518*/ 	.word	0x0000d6b0


	//   ....[28]....
        /*051c*/ 	.word	0x0000d740


	//   ....[29]....
        /*0520*/ 	.word	0x0000e5e0


	//   ....[30]....
        /*0524*/ 	.word	0x0000e610


	//   ....[31]....
        /*0528*/ 	.word	0x0000e6c0


	//   ....[32]....
        /*052c*/ 	.word	0x0000e6d0


	//   ....[33]....
        /*0530*/ 	.word	0x0000fa60


	//   ....[34]....
        /*0534*/ 	.word	0x0000fa90


	//   ....[35]....
        /*0538*/ 	.word	0x0000fab0


	//   ....[36]....
        /*053c*/ 	.word	0x0000fac0


	//   ....[37]....
        /*0540*/ 	.word	0x000101e0


	//   ....[38]....
        /*0544*/ 	.word	0x00010220


	//   ....[39]....
        /*0548*/ 	.word	0x000102e0


	//   ....[40]....
        /*054c*/ 	.word	0x00010300


	//   ....[41]....
        /*0550*/ 	.word	0x000103c0


	//   ....[42]....
        /*0554*/ 	.word	0x000103e0


	//   ....[43]....
        /*0558*/ 	.word	0x000104b0


	//   ....[44]....
        /*055c*/ 	.word	0x000104d0


	//   ....[45]....
        /*0560*/ 	.word	0x000108a0


	//   ....[46]....
        /*0564*/ 	.word	0x000108b0


	//   ....[47]....
        /*0568*/ 	.word	0x00010ce0


	//   ....[48]....
        /*056c*/ 	.word	0x00010cf0


	//   ....[49]....
        /*0570*/ 	.word	0x00011b20


	//   ....[50]....
        /*0574*/ 	.word	0x00011b50


	//   ....[51]....
        /*0578*/ 	.word	0x00011c20


	//   ....[52]....
        /*057c*/ 	.word	0x00011c40


	//   ....[53]....
        /*0580*/ 	.word	0x00011d00


	//   ....[54]....
        /*0584*/ 	.word	0x00011d20


	//   ....[55]....
        /*0588*/ 	.word	0x00011df0


	//   ....[56]....
        /*058c*/ 	.word	0x00011e10


	//   ....[57]....
        /*0590*/ 	.word	0x00011f70


	//   ....[58]....
        /*0594*/ 	.word	0x00012160


	//   ....[59]....
        /*0598*/ 	.word	0x00012190


	//   ....[60]....
        /*059c*/ 	.word	0x000121c0


	//   ....[61]....
        /*05a0*/ 	.word	0x000121f0


	//   ....[62]....
        /*05a4*/ 	.word	0x00012220


	//   ....[63]....
        /*05a8*/ 	.word	0x00012250


	//   ....[64]....
        /*05ac*/ 	.word	0x000123c0


	//   ....[65]....
        /*05b0*/ 	.word	0x000123f0


	//   ....[66]....
        /*05b4*/ 	.word	0x00012420


	//   ....[67]....
        /*05b8*/ 	.word	0x00012450


	//   ....[68]....
        /*05bc*/ 	.word	0x00012480


	//   ....[69]....
        /*05c0*/ 	.word	0x000124b0


	//   ....[70]....
        /*05c4*/ 	.word	0x00012540


	//   ....[71]....
        /*05c8*/ 	.word	0x00012570


	//   ....[72]....
        /*05cc*/ 	.word	0x00012580


	//   ....[73]....
        /*05d0*/ 	.word	0x000125c0


	//   ....[74]....
        /*05d4*/ 	.word	0x00014800


	//   ....[75]....
        /*05d8*/ 	.word	0x00014820


	//   ....[76]....
        /*05dc*/ 	.word	0x000148d0


	//   ....[77]....
        /*05e0*/ 	.word	0x000148f0


	//   ....[78]....
        /*05e4*/ 	.word	0x00014990


	//   ....[79]....
        /*05e8*/ 	.word	0x000149b0


	//   ....[80]....
        /*05ec*/ 	.word	0x00014a50


	//   ....[81]....
        /*05f0*/ 	.word	0x00014a70


	//   ....[82]....
        /*05f4*/ 	.word	0x00014b10


	//   ....[83]....
        /*05f8*/ 	.word	0x00014b30


	//   ....[84]....
        /*05fc*/ 	.word	0x00014b40


	//   ....[85]....
        /*0600*/ 	.word	0x00014bd0


	//   ....[86]....
        /*0604*/ 	.word	0x00015330


	//   ....[87]....
        /*0608*/ 	.word	0x00015360


	//   ....[88]....
        /*060c*/ 	.word	0x000153c0


	//   ....[89]....
        /*0610*/ 	.word	0x00015410


	//   ....[90]....
        /*0614*/ 	.word	0x00015460


	//   ....[91]....
        /*0618*/ 	.word	0x000154c0


	//   ....[92]....
        /*061c*/ 	.word	0x00015510


	//   ....[93]....
        /*0620*/ 	.word	0x00015570


	//   ....[94]....
        /*0624*/ 	.word	0x000155c0


	//   ....[95]....
        /*0628*/ 	.word	0x00015620


	//   ....[96]....
        /*062c*/ 	.word	0x00015670


	//   ....[97]....
        /*0630*/ 	.word	0x000156d0


	//   ....[98]....
        /*0634*/ 	.word	0x00015720


	//   ....[99]....
        /*0638*/ 	.word	0x00015780


	//   ....[100]....
        /*063c*/ 	.word	0x000157a0


	//   ....[101]....
        /*0640*/ 	.word	0x000157e0


	//   ....[102]....
        /*0644*/ 	.word	0x00015f60


	//   ....[103]....
        /*0648*/ 	.word	0x00015f70


	//   ....[104]....
        /*064c*/ 	.word	0x00015f80


	//   ....[105]....
        /*0650*/ 	.word	0x00016010


	//   ....[106]....
        /*0654*/ 	.word	0x00016020


	//   ....[107]....
        /*0658*/ 	.word	0x00016080


	//   ....[108]....
        /*065c*/ 	.word	0x000160b0


	//   ....[109]....
        /*0660*/ 	.word	0x000160f0


	//   ....[110]....
        /*0664*/ 	.word	0x00016120


	//   ....[111]....
        /*0668*/ 	.word	0x00016160


	//   ....[112]....
        /*066c*/ 	.word	0x00016190


	//   ....[113]....
        /*0670*/ 	.word	0x000161d0


	//   ....[114]....
        /*0674*/ 	.word	0x00016440


	//   ....[115]....
        /*0678*/ 	.word	0x00016460


	//   ....[116]....
        /*067c*/ 	.word	0x00016470


	//   ....[117]....
        /*0680*/ 	.word	0x000164f0


	//   ....[118]....
        /*0684*/ 	.word	0x00016500


	//   ....[119]....
        /*0688*/ 	.word	0x00016570


	//   ....[120]....
        /*068c*/ 	.word	0x00016580


	//   ....[121]....
        /*0690*/ 	.word	0x000165f0


	//   ....[122]....
        /*0694*/ 	.word	0x00016600


	//   ....[123]....
        /*0698*/ 	.word	0x00016670


	//   ....[124]....
        /*069c*/ 	.word	0x00016680


	//   ....[125]....
        /*06a0*/ 	.word	0x00016690


	//   ....[126]....
        /*06a4*/ 	.word	0x00016c50


	//   ....[127]....
        /*06a8*/ 	.word	0x00016c80


	//   ....[128]....
        /*06ac*/ 	.word	0x00016ca0


	//   ....[129]....
        /*06b0*/ 	.word	0x00016cb0


	//   ....[130]....
        /*06b4*/ 	.word	0x00016cf0


	//   ....[131]....
        /*06b8*/ 	.word	0x00016d10


	//   ....[132]....
        /*06bc*/ 	.word	0x00016d80


	//   ....[133]....
        /*06c0*/ 	.word	0x00016da0


	//   ....[134]....
        /*06c4*/ 	.word	0x00016e00


	//   ....[135]....
        /*06c8*/ 	.word	0x00016e20


	//   ....[136]....
        /*06cc*/ 	.word	0x00016e70


	//   ....[137]....
        /*06d0*/ 	.word	0x00016e90


	//   ....[138]....
        /*06d4*/ 	.word	0x000172e0


	//   ....[139]....
        /*06d8*/ 	.word	0x000172f0


	//   ....[140]....
        /*06dc*/ 	.word	0x00017330


	//   ....[141]....
        /*06e0*/ 	.word	0x00017370


	//   ....[142]....
        /*06e4*/ 	.word	0x000173a0


	//   ....[143]....
        /*06e8*/ 	.word	0x000173d0


	//   ....[144]....
        /*06ec*/ 	.word	0x00017400


	//   ....[145]....
        /*06f0*/ 	.word	0x00017430


	//   ....[146]....
        /*06f4*/ 	.word	0x000175e0


	//   ....[147]....
        /*06f8*/ 	.word	0x00017610


	//   ....[148]....
        /*06fc*/ 	.word	0x00017640


	//   ....[149]....
        /*0700*/ 	.word	0x00017670


	//   ....[150]....
        /*0704*/ 	.word	0x000176a0


	//   ....[151]....
        /*0708*/ 	.word	0x000176d0


	//   ....[152]....
        /*070c*/ 	.word	0x00017790


	//   ....[153]....
        /*0710*/ 	.word	0x000177b0


	//   ....[154]....
        /*0714*/ 	.word	0x000177d0


	//   ....[155]....
        /*0718*/ 	.word	0x00017830


	//   ....[156]....
        /*071c*/ 	.word	0x00018250


	//   ....[157]....
        /*0720*/ 	.word	0x000188d0


	//   ....[158]....
        /*0724*/ 	.word	0x000189c0


	//   ....[159]....
        /*0728*/ 	.word	0x00018a60


	//   ....[160]....
        /*072c*/ 	.word	0x00018ac0


	//   ....[161]....
        /*0730*/ 	.word	0x00018bd0


	//   ....[162]....
        /*0734*/ 	.word	0x00018c40


	//   ....[163]....
        /*0738*/ 	.word	0x00018d50


	//   ....[164]....
        /*073c*/ 	.word	0x00018dc0


	//   ....[165]....
        /*0740*/ 	.word	0x00018ed0


	//   ....[166]....
        /*0744*/ 	.word	0x00018f40


	//   ....[167]....
        /*0748*/ 	.word	0x00019050


	//   ....[168]....
        /*074c*/ 	.word	0x000190c0


	//   ....[169]....
        /*0750*/ 	.word	0x00019160


	//   ....[170]....
        /*0754*/ 	.word	0x00019270


	//   ....[171]....
        /*0758*/ 	.word	0x000192e0


	//   ....[172]....
        /*075c*/ 	.word	0x00019360


	//   ....[173]....
        /*0760*/ 	.word	0x00019420


	//   ....[174]....
        /*0764*/ 	.word	0x000194a0


	//   ....[175]....
        /*0768*/ 	.word	0x00019580


	//   ....[176]....
        /*076c*/ 	.word	0x00019600


	//   ....[177]....
        /*0770*/ 	.word	0x000196e0


	//   ....[178]....
        /*0774*/ 	.word	0x00019760


	//   ....[179]....
        /*0778*/ 	.word	0x00019840


	//   ....[180]....
        /*077c*/ 	.word	0x000198c0


	//   ....[181]....
        /*0780*/ 	.word	0x000199a0


	//   ....[182]....
        /*0784*/ 	.word	0x00019a20


	//   ....[183]....
        /*0788*/ 	.word	0x00019b00


	//   ....[184]....
        /*078c*/ 	.word	0x00019b80


	//   ....[185]....
        /*0790*/ 	.word	0x00019c40


	//   ....[186]....
        /*0794*/ 	.word	0x00019d70


	//   ....[187]....
        /*0798*/ 	.word	0x00019e20


	//   ....[188]....
        /*079c*/ 	.word	0x00019ea0


	//   ....[189]....
        /*07a0*/ 	.word	0x00019f80


	//   ....[190]....
        /*07a4*/ 	.word	0x00019fe0


	//   ....[191]....
        /*07a8*/ 	.word	0x0001a0b0


	//   ....[192]....
        /*07ac*/ 	.word	0x0001a110


	//   ....[193]....
        /*07b0*/ 	.word	0x0001a1e0


	//   ....[194]....
        /*07b4*/ 	.word	0x0001a240


	//   ....[195]....
        /*07b8*/ 	.word	0x0001a310


	//   ....[196]....
        /*07bc*/ 	.word	0x0001a370


	//   ....[197]....
        /*07c0*/ 	.word	0x0001a440


	//   ....[198]....
        /*07c4*/ 	.word	0x0001a530


	//   ....[199]....
        /*07c8*/ 	.word	0x0001a5d0


	//   ....[200]....
        /*07cc*/ 	.word	0x0001a630


	//   ....[201]....
        /*07d0*/ 	.word	0x0001a720


	//   ....[202]....
        /*07d4*/ 	.word	0x0001a780


	//   ....[203]....
        /*07d8*/ 	.word	0x0001a860


	//   ....[204]....
        /*07dc*/ 	.word	0x0001a8c0


	//   ....[205]....
        /*07e0*/ 	.word	0x0001a9a0


	//   ....[206]....
        /*07e4*/ 	.word	0x0001aa00


	//   ....[207]....
        /*07e8*/ 	.word	0x0001aae0


	//   ....[208]....
        /*07ec*/ 	.word	0x0001ab40


	//   ....[209]....
        /*07f0*/ 	.word	0x0001ac10


	//   ....[210]....
        /*07f4*/ 	.word	0x0001ad30


	//   ....[211]....
        /*07f8*/ 	.word	0x0001ae20


	//   ....[212]....
        /*07fc*/ 	.word	0x0001aec0


	//   ....[213]....
        /*0800*/ 	.word	0x0001af90


	//   ....[214]....
        /*0804*/ 	.word	0x0001aff0


	//   ....[215]....
        /*0808*/ 	.word	0x0001b0c0


	//   ....[216]....
        /*080c*/ 	.word	0x0001b120


	//   ....[217]....
        /*0810*/ 	.word	0x0001b200


	//   ....[218]....
        /*0814*/ 	.word	0x0001b260


	//   ....[219]....
        /*0818*/ 	.word	0x0001b330


	//   ....[220]....
        /*081c*/ 	.word	0x0001b390


	//   ....[221]....
        /*0820*/ 	.word	0x0001b450


	//   ....[222]....
        /*0824*/ 	.word	0x0001b4e0


	//   ....[223]....
        /*0828*/ 	.word	0x0001b580


	//   ....[224]....
        /*082c*/ 	.word	0x0001b6f0


	//   ....[225]....
        /*0830*/ 	.word	0x0001b760


	//   ....[226]....
        /*0834*/ 	.word	0x0001b7e0


	//   ....[227]....
        /*0838*/ 	.word	0x0001b850


	//   ....[228]....
        /*083c*/ 	.word	0x0001b8c0


	//   ....[229]....
        /*0840*/ 	.word	0x0001b940


	//   ....[230]....
        /*0844*/ 	.word	0x0001b9c0


	//   ....[231]....
        /*0848*/ 	.word	0x0001ba50


	//   ....[232]....
        /*084c*/ 	.word	0x0001bac0


	//   ....[233]....
        /*0850*/ 	.word	0x0001bb30


	//   ....[234]....
        /*0854*/ 	.word	0x0001bba0


	//   ....[235]....
        /*0858*/ 	.word	0x0001bc20


	//   ....[236]....
        /*085c*/ 	.word	0x0001bc90


	//   ....[237]....
        /*0860*/ 	.word	0x0001bd20


	//   ....[238]....
        /*0864*/ 	.word	0x0001bd80


	//   ....[239]....
        /*0868*/ 	.word	0x0001be10


	//   ....[240]....
        /*086c*/ 	.word	0x0001bf40


	//----- nvinfo : EIATTR_REG_RECONFIG
	.align		4
.L_202:
        /*0870*/ 	.byte	0x01, 0x54
	.zero		2


	//----- nvinfo : EIATTR_SYSCALL_OFFSETS
	.align		4
        /*0874*/ 	.byte	0x04, 0x46
        /*0876*/ 	.short	(.L_204 - .L_203)


	//   ....[0]....
.L_203:
        /*0878*/ 	.word	0x00001fb0


	//   ....[1]....
        /*087c*/ 	.word	0x00013d70


	//   ....[2]....
        /*0880*/ 	.word	0x00013ec0


	//   ....[3]....
        /*0884*/ 	.word	0x00013fb0


	//   ....[4]....
        /*0888*/ 	.word	0x00014f10


	//----- nvinfo : EIATTR_MBARRIER_INSTR_OFFSETS
	.align		4
.L_204:
        /*088c*/ 	.byte	0x04, 0x39
        /*088e*/ 	.short	(.L_206 - .L_205)


	//   ....[0]....
.L_205:
        /*0890*/ 	.word	0x00000180
        /*0894*/ 	.word	0x000000ff
        /*0898*/ 	.word	0x0002a800
        /*089c*/ 	.short	0x0100
        /*089e*/ 	.byte	0x08
	.zero		1


	//   ....[1]....
        /*08a0*/ 	.word	0x00000190
        /*08a4*/ 	.word	0x000000ff
        /*08a8*/ 	.word	0x0002a820
        /*08ac*/ 	.short	0x0100
        /*08ae*/ 	.byte	0x08
	.zero		1


	//   ....[2]....
        /*08b0*/ 	.word	0x00000280
        /*08b4*/ 	.word	0x000000ff
        /*08b8*/ 	.word	0x0002a830
        /*08bc*/ 	.short	0x0100
        /*08be*/ 	.byte	0x08
	.zero		1


	//   ....[3]....
        /*08c0*/ 	.word	0x00000290
        /*08c4*/ 	.word	0x000000ff
        /*08c8*/ 	.word	0x0002a840
        /*08cc*/ 	.short	0x0100
        /*08ce*/ 	.byte	0x08
	.zero		1


	//   ....[4]....
        /*08d0*/ 	.word	0x000002a0
        /*08d4*/ 	.word	0x000000ff
        /*08d8*/ 	.word	0x0002a838
        /*08dc*/ 	.short	0x0100
        /*08de*/ 	.byte	0x08
	.zero		1


	//   ....[5]....
        /*08e0*/ 	.word	0x000002b0
        /*08e4*/ 	.word	0x000000ff
        /*08e8*/ 	.word	0x0002a848
        /*08ec*/ 	.short	0x0100
        /*08ee*/ 	.byte	0x08
	.zero		1


	//   ....[6]....
        /*08f0*/ 	.word	0x000003e0
        /*08f4*/ 	.word	0x000000ff
        /*08f8*/ 	.word	0x0002a850
        /*08fc*/ 	.short	0x0100
        /*08fe*/ 	.byte	0x08
	.zero		1


	//   ....[7]....
        /*0900*/ 	.word	0x000003f0
        /*0904*/ 	.word	0x000000ff
        /*0908*/ 	.word	0x0002a860
        /*090c*/ 	.short	0x0100
        /*090e*/ 	.byte	0x08
	.zero		1


	//   ....[8]....
        /*0910*/ 	.word	0x00000400
        /*0914*/ 	.word	0x000000ff
        /*0918*/ 	.word	0x0002a858
        /*091c*/ 	.short	0x0100
        /*091e*/ 	.byte	0x08
	.zero		1


	//   ....[9]....
        /*0920*/ 	.word	0x00000410
        /*0924*/ 	.word	0x000000ff
        /*0928*/ 	.word	0x0002a868
        /*092c*/ 	.short	0x0100
        /*092e*/ 	.byte	0x08
	.zero		1


	//   ....[10]....
        /*0930*/ 	.word	0x00000500
        /*0934*/ 	.word	0x000000ff
        /*0938*/ 	.word	0x0002a870
        /*093c*/ 	.short	0x0100
        /*093e*/ 	.byte	0x06
	.zero		1


	//   ....[11]....
        /*0940*/ 	.word	0x00000510
        /*0944*/ 	.word	0x000000ff
        /*0948*/ 	.word	0x0002a880
        /*094c*/ 	.short	0x0100
        /*094e*/ 	.byte	0x06
	.zero		1


	//   ....[12]....
        /*0950*/ 	.word	0x00000520
        /*0954*/ 	.word	0x000000ff
        /*0958*/ 	.word	0x0002a878
        /*095c*/ 	.short	0x0100
        /*095e*/ 	.byte	0x06
	.zero		1


	//   ....[13]....
        /*0960*/ 	.word	0x00000530
        /*0964*/ 	.word	0x000000ff
        /*0968*/ 	.word	0x0002a888
        /*096c*/ 	.short	0x0100
        /*096e*/ 	.byte	0x06
	.zero		1


	//   ....[14]....
        /*0970*/ 	.word	0x00000660
        /*0974*/ 	.word	0x000000ff
        /*0978*/ 	.word	0x0002a890
        /*097c*/ 	.short	0x0100
        /*097e*/ 	.byte	0x08
	.zero		1


	//   ....[15]....
        /*0980*/ 	.word	0x00000670
        /*0984*/ 	.word	0x000000ff
        /*0988*/ 	.word	0x0002a8a0
        /*098c*/ 	.short	0x0100
        /*098e*/ 	.byte	0x08
	.zero		1


	//   ....[16]....
        /*0990*/ 	.word	0x00000680
        /*0994*/ 	.word	0x000000ff
        /*0998*/ 	.word	0x0002a898
        /*099c*/ 	.short	0x0100
        /*099e*/ 	.byte	0x08
	.zero		1


	//   ....[17]....
        /*09a0*/ 	.word	0x00000690
        /*09a4*/ 	.word	0x000000ff
        /*09a8*/ 	.word	0x0002a8a8
        /*09ac*/ 	.short	0x0100
        /*09ae*/ 	.byte	0x08
	.zero		1


	//   ....[18]....
        /*09b0*/ 	.word	0x000007d0
        /*09b4*/ 	.word	0x000000ff
        /*09b8*/ 	.word	0x0002a8b0
        /*09bc*/ 	.short	0x0100
        /*09be*/ 	.byte	0x08
	.zero		1


	//   ....[19]....
        /*09c0*/ 	.word	0x000007e0
        /*09c4*/ 	.word	0x000000ff
        /*09c8*/ 	.word	0x0002a8c0
        /*09cc*/ 	.short	0x0100
        /*09ce*/ 	.byte	0x08
	.zero		1


	//   ....[20]....
        /*09d0*/ 	.word	0x000007f0
        /*09d4*/ 	.word	0x000000ff
        /*09d8*/ 	.word	0x0002a8b8
        /*09dc*/ 	.short	0x0100
        /*09de*/ 	.byte	0x08
	.zero		1


	//   ....[21]....
        /*09e0*/ 	.word	0x00000800
        /*09e4*/ 	.word	0x000000ff
        /*09e8*/ 	.word	0x0002a8c8
        /*09ec*/ 	.short	0x0100
        /*09ee*/ 	.byte	0x08
	.zero		1


	//   ....[22]....
        /*09f0*/ 	.word	0x00002050
        /*09f4*/ 	.word	0x000000ff
        /*09f8*/ 	.word	0x0002a800
        /*09fc*/ 	.short	0x010a
        /*09fe*/ 	.byte	0x3c
	.zero		1


	//   ....[23]....
        /*0a00*/ 	.word	0x000020d0
        /*0a04*/ 	.word	0x00000015
        /*0a08*/ 	.word	0x0002a830
        /*0a0c*/ 	.short	0x010a
        /*0a0e*/ 	.byte	0x3f
	.zero		1


	//   ....[24]....
        /*0a10*/ 	.word	0x00002110
        /*0a14*/ 	.word	0x00000015
        /*0a18*/ 	.word	0x0002a830
        /*0a1c*/ 	.short	0x010a
        /*0a1e*/ 	.byte	0x3f
	.zero		1


	//   ....[25]....
        /*0a20*/ 	.word	0x00002c20
        /*0a24*/ 	.word	0x000000ff
        /*0a28*/ 	.word	0x00000000
        /*0a2c*/ 	.short	0x0101
        /*0a2e*/ 	.byte	0x04
	.zero		1


	//   ....[26]....
        /*0a30*/ 	.word	0x000053d0
        /*0a34*/ 	.word	0x000000ff
        /*0a38*/ 	.word	0x0002a830
        /*0a3c*/ 	.short	0x010a
        /*0a3e*/ 	.byte	0x06
	.zero		1


	//   ....[27]....
        /*0a40*/ 	.word	0x00005410
        /*0a44*/ 	.word	0x000000ff
        /*0a48*/ 	.word	0x0002a830
        /*0a4c*/ 	.short	0x010a
        /*0a4e*/ 	.byte	0x06
	.zero		1


	//   ....[28]....
        /*0a50*/ 	.word	0x00005d00
        /*0a54*/ 	.word	0x000000ff
        /*0a58*/ 	.word	0x0002a850
        /*0a5c*/ 	.short	0x010a
        /*0a5e*/ 	.byte	0x07
	.zero		1


	//   ....[29]....
        /*0a60*/ 	.word	0x00005d40
        /*0a64*/ 	.word	0x000000ff
        /*0a68*/ 	.word	0x0002a850
        /*0a6c*/ 	.short	0x010a
        /*0a6e*/ 	.byte	0x07
	.zero		1


	//   ....[30]....
        /*0a70*/ 	.word	0x00006440
        /*0a74*/ 	.word	0x000000ff
        /*0a78*/ 	.word	0x00000000
        /*0a7c*/ 	.short	0x0101
        /*0a7e*/ 	.byte	0x06
	.zero		1


	//   ....[31]....
        /*0a80*/ 	.word	0x00008650
        /*0a84*/ 	.word	0x000000ff
        /*0a88*/ 	.word	0x00000000
        /*0a8c*/ 	.short	0x0101
        /*0a8e*/ 	.byte	0x07
	.zero		1


	//   ....[32]....
        /*0a90*/ 	.word	0x00008ad0
        /*0a94*/ 	.word	0x000000ff
        /*0a98*/ 	.word	0x0002a830
        /*0a9c*/ 	.short	0x010a
        /*0a9e*/ 	.byte	0x06
	.zero		1


	//   ....[33]....
        /*0aa0*/ 	.word	0x00008b10
        /*0aa4*/ 	.word	0x000000ff
        /*0aa8*/ 	.word	0x0002a830
        /*0aac*/ 	.short	0x010a
        /*0aae*/ 	.byte	0x06
	.zero		1


	//   ....[34]....
        /*0ab0*/ 	.word	0x00009400
        /*0ab4*/ 	.word	0x000000ff
        /*0ab8*/ 	.word	0x0002a850
        /*0abc*/ 	.short	0x010a
        /*0abe*/ 	.byte	0x07
	.zero		1


	//   ....[35]....
        /*0ac0*/ 	.word	0x00009440
        /*0ac4*/ 	.word	0x000000ff
        /*0ac8*/ 	.word	0x0002a850
        /*0acc*/ 	.short	0x010a
        /*0ace*/ 	.byte	0x07
	.zero		1


	//   ....[36]....
        /*0ad0*/ 	.word	0x00009b20
        /*0ad4*/ 	.word	0x000000ff
        /*0ad8*/ 	.word	0x00000000
        /*0adc*/ 	.short	0x0101
        /*0ade*/ 	.byte	0x06
	.zero		1


	//   ....[37]....
        /*0ae0*/ 	.word	0x0000ab90
        /*0ae4*/ 	.word	0x000000ff
        /*0ae8*/ 	.word	0x00000000
        /*0aec*/ 	.short	0x0101
        /*0aee*/ 	.byte	0x07
	.zero		1


	//   ....[38]....
        /*0af0*/ 	.word	0x0000adb0
        /*0af4*/ 	.word	0x000000ff
        /*0af8*/ 	.word	0x0002a830
        /*0afc*/ 	.short	0x010a
        /*0afe*/ 	.byte	0x06
	.zero		1


	//   ....[39]....
        /*0b00*/ 	.word	0x0000adf0
        /*0b04*/ 	.word	0x000000ff
        /*0b08*/ 	.word	0x0002a830
        /*0b0c*/ 	.short	0x010a
        /*0b0e*/ 	.byte	0x06
	.zero		1


	//   ....[40]....
        /*0b10*/ 	.word	0x0000b6e0
        /*0b14*/ 	.word	0x000000ff
        /*0b18*/ 	.word	0x0002a850
        /*0b1c*/ 	.short	0x010a
        /*0b1e*/ 	.byte	0x07
	.zero		1


	//   ....[41]....
        /*0b20*/ 	.word	0x0000b720
        /*0b24*/ 	.word	0x000000ff
        /*0b28*/ 	.word	0x0002a850
        /*0b2c*/ 	.short	0x010a
        /*0b2e*/ 	.byte	0x07
	.zero		1


	//   ....[42]....
        /*0b30*/ 	.word	0x0000be10
        /*0b34*/ 	.word	0x000000ff
        /*0b38*/ 	.word	0x00000000
        /*0b3c*/ 	.short	0x0101
        /*0b3e*/ 	.byte	0x06
	.zero		1


	//   ....[43]....
        /*0b40*/ 	.word	0x0000e030
        /*0b44*/ 	.word	0x000000ff
        /*0b48*/ 	.word	0x00000000
        /*0b4c*/ 	.short	0x0101
        /*0b4e*/ 	.byte	0x07
	.zero		1


	//   ....[44]....
        /*0b50*/ 	.word	0x0000e550
        /*0b54*/ 	.word	0x000000ff
        /*0b58*/ 	.word	0x0002a850
        /*0b5c*/ 	.short	0x010a
        /*0b5e*/ 	.byte	0x05
	.zero		1


	//   ....[45]....
        /*0b60*/ 	.word	0x0000e590
        /*0b64*/ 	.word	0x000000ff
        /*0b68*/ 	.word	0x0002a850
        /*0b6c*/ 	.short	0x010a
        /*0b6e*/ 	.byte	0x05
	.zero		1


	//   ....[46]....
        /*0b70*/ 	.word	0x0000ed20
        /*0b74*/ 	.word	0x000000ff
        /*0b78*/ 	.word	0x00000000
        /*0b7c*/ 	.short	0x0101
        /*0b7e*/ 	.byte	0x04
	.zero		1


	//   ....[47]....
        /*0b80*/ 	.word	0x00010210
        /*0b84*/ 	.word	0x00000013
        /*0b88*/ 	.word	0x00000000
        /*0b8c*/ 	.short	0x0101
        /*0b8e*/ 	.byte	0x3f
	.zero		1


	//   ....[48]....
        /*0b90*/ 	.word	0x000106b0
        /*0b94*/ 	.word	0x00000013
        /*0b98*/ 	.word	0x00000000
        /*0b9c*/ 	.short	0x0101
        /*0b9e*/ 	.byte	0x3f
	.zero		1


	//   ....[49]....
        /*0ba0*/ 	.word	0x000145e0
        /*0ba4*/ 	.word	0x00000007
        /*0ba8*/ 	.word	0x0002a840
        /*0bac*/ 	.short	0x010a
        /*0bae*/ 	.byte	0x3f
	.zero		1


	//   ....[50]....
        /*0bb0*/ 	.word	0x00014c90
        /*0bb4*/ 	.word	0x00000007
        /*0bb8*/ 	.word	0x0002a830
        /*0bbc*/ 	.short	0x0107
        /*0bbe*/ 	.byte	0x3f
	.zero		1


	//   ....[51]....
        /*0bc0*/ 	.word	0x00014d40
        /*0bc4*/ 	.word	0x00000007
        /*0bc8*/ 	.word	0x0002a830
        /*0bcc*/ 	.short	0x0101
        /*0bce*/ 	.byte	0x3f
	.zero		1


	//   ....[52]....
        /*0bd0*/ 	.word	0x000158f0
        /*0bd4*/ 	.word	0x00000016
        /*0bd8*/ 	.word	0x0002a800
        /*0bdc*/ 	.short	0x0107
        /*0bde*/ 	.byte	0x3f
	.zero		1


	//   ....[53]....
        /*0be0*/ 	.word	0x00015a10
        /*0be4*/ 	.word	0x00000016
        /*0be8*/ 	.word	0x0002a800
        /*0bec*/ 	.short	0x0101
        /*0bee*/ 	.byte	0x3f
	.zero		1


	//   ....[54]....
        /*0bf0*/ 	.word	0x00015a30
        /*0bf4*/ 	.word	0x00000016
        /*0bf8*/ 	.word	0x0002a820
        /*0bfc*/ 	.short	0x010a
        /*0bfe*/ 	.byte	0x3f
	.zero		1


	//   ....[55]....
        /*0c00*/ 	.word	0x00015d90
        /*0c04*/ 	.word	0x00000006
        /*0c08*/ 	.word	0x0002a840
        /*0c0c*/ 	.short	0x010a
        /*0c0e*/ 	.byte	0x3f
	.zero		1


	//   ....[56]....
        /*0c10*/ 	.word	0x00016270
        /*0c14*/ 	.word	0x00000006
        /*0c18*/ 	.word	0x0002a830
        /*0c1c*/ 	.short	0x0107
        /*0c1e*/ 	.byte	0x3f
	.zero		1


	//   ....[57]....
        /*0c20*/ 	.word	0x00016320
        /*0c24*/ 	.word	0x00000006
        /*0c28*/ 	.word	0x0002a830
        /*0c2c*/ 	.short	0x0101
        /*0c2e*/ 	.byte	0x3f
	.zero		1


	//   ....[58]....
        /*0c30*/ 	.word	0x00016380
        /*0c34*/ 	.word	0x00000004
        /*0c38*/ 	.word	0x0002a860
        /*0c3c*/ 	.short	0x010a
        /*0c3e*/ 	.byte	0x3f
	.zero		1


	//   ....[59]....
        /*0c40*/ 	.word	0x000167d0
        /*0c44*/ 	.word	0x00000004
        /*0c48*/ 	.word	0x0002a850
        /*0c4c*/ 	.short	0x0107
        /*0c4e*/ 	.byte	0x3f
	.zero		1


	//   ....[60]....
        /*0c50*/ 	.word	0x00016920
        /*0c54*/ 	.word	0x00000004
        /*0c58*/ 	.word	0x0002a850
        /*0c5c*/ 	.short	0x0101
        /*0c5e*/ 	.byte	0x3f
	.zero		1


	//   ....[61]....
        /*0c60*/ 	.word	0x00016b70
        /*0c64*/ 	.word	0x00000000
        /*0c68*/ 	.word	0x0002a860
        /*0c6c*/ 	.short	0x010a
        /*0c6e*/ 	.byte	0x3f
	.zero		1


	//   ....[62]....
        /*0c70*/ 	.word	0x00016fd0
        /*0c74*/ 	.word	0x00000000
        /*0c78*/ 	.word	0x0002a850
        /*0c7c*/ 	.short	0x0107
        /*0c7e*/ 	.byte	0x3f
	.zero		1


	//   ....[63]....
        /*0c80*/ 	.word	0x00017080
        /*0c84*/ 	.word	0x00000000
        /*0c88*/ 	.word	0x0002a850
        /*0c8c*/ 	.short	0x0101
        /*0c8e*/ 	.byte	0x3f
	.zero		1


	//   ....[64]....
        /*0c90*/ 	.word	0x000181d0
        /*0c94*/ 	.word	0x00000007
        /*0c98*/ 	.word	0x0002a820
        /*0c9c*/ 	.short	0x010a
        /*0c9e*/ 	.byte	0x3f
	.zero		1


	//   ....[65]....
        /*0ca0*/ 	.word	0x00018370
        /*0ca4*/ 	.word	0x00000005
        /*0ca8*/ 	.word	0x0002a840
        /*0cac*/ 	.short	0x010a
        /*0cae*/ 	.byte	0x3f
	.zero		1


	//   ....[66]....
        /*0cb0*/ 	.word	0x00018410
        /*0cb4*/ 	.word	0x00000003
        /*0cb8*/ 	.word	0x0002a840
        /*0cbc*/ 	.short	0x010a
        /*0cbe*/ 	.byte	0x3f
	.zero		1


	//   ....[67]....
        /*0cc0*/ 	.word	0x00018450
        /*0cc4*/ 	.word	0x00000005
        /*0cc8*/ 	.word	0x0002a860
        /*0ccc*/ 	.short	0x010a
        /*0cce*/ 	.byte	0x3f
	.zero		1


	//   ....[68]....
        /*0cd0*/ 	.word	0x00018490
        /*0cd4*/ 	.word	0x00000003
        /*0cd8*/ 	.word	0x0002a860
        /*0cdc*/ 	.short	0x010a
        /*0cde*/ 	.byte	0x3f
	.zero		1


	//   ....[69]....
        /*0ce0*/ 	.word	0x00018500
        /*0ce4*/ 	.word	0x00000003
        /*0ce8*/ 	.word	0x0002a800
        /*0cec*/ 	.short	0x010a
        /*0cee*/ 	.byte	0x3f
	.zero		1


	//   ....[70]....
        /*0cf0*/ 	.word	0x00018550
        /*0cf4*/ 	.word	0x00000015
        /*0cf8*/ 	.word	0x0002a830
        /*0cfc*/ 	.short	0x010a
        /*0cfe*/ 	.byte	0x3f
	.zero		1


	//   ....[71]....
        /*0d00*/ 	.word	0x000185b0
        /*0d04*/ 	.word	0x0000000c
        /*0d08*/ 	.word	0x0002a830
        /*0d0c*/ 	.short	0x010a
        /*0d0e*/ 	.byte	0x3f
	.zero		1


	//   ....[72]....
        /*0d10*/ 	.word	0x00018610
        /*0d14*/ 	.word	0x0000000b
        /*0d18*/ 	.word	0x0002a850
        /*0d1c*/ 	.short	0x010a
        /*0d1e*/ 	.byte	0x3f
	.zero		1


	//   ....[73]....
        /*0d20*/ 	.word	0x00018670
        /*0d24*/ 	.word	0x0000000b
        /*0d28*/ 	.word	0x0002a830
        /*0d2c*/ 	.short	0x010a
        /*0d2e*/ 	.byte	0x3f
	.zero		1


	//   ....[74]....
        /*0d30*/ 	.word	0x000186d0
        /*0d34*/ 	.word	0x0000000b
        /*0d38*/ 	.word	0x0002a850
        /*0d3c*/ 	.short	0x010a
        /*0d3e*/ 	.byte	0x3f
	.zero		1


	//   ....[75]....
        /*0d40*/ 	.word	0x00018730
        /*0d44*/ 	.word	0x0000000c
        /*0d48*/ 	.word	0x0002a830
        /*0d4c*/ 	.short	0x010a
        /*0d4e*/ 	.byte	0x3f
	.zero		1


	//   ....[76]....
        /*0d50*/ 	.word	0x00018790
        /*0d54*/ 	.word	0x0000000b
        /*0d58*/ 	.word	0x0002a850
        /*0d5c*/ 	.short	0x010a
        /*0d5e*/ 	.byte	0x3f
	.zero		1


	//   ....[77]....
        /*0d60*/ 	.word	0x000187f0
        /*0d64*/ 	.word	0x00000005
        /*0d68*/ 	.word	0x0002a850
        /*0d6c*/ 	.short	0x010a
        /*0d6e*/ 	.byte	0x3f
	.zero		1


	//   ....[78]....
        /*0d70*/ 	.word	0x00018910
        /*0d74*/ 	.word	0x00000007
        /*0d78*/ 	.word	0x0002a840
        /*0d7c*/ 	.short	0x010a
        /*0d7e*/ 	.byte	0x3f
	.zero		1


	//   ....[79]....
        /*0d80*/ 	.word	0x00019c70
        /*0d84*/ 	.word	0x00000016
        /*0d88*/ 	.word	0x0002a820
        /*0d8c*/ 	.short	0x010a
        /*0d8e*/ 	.byte	0x3f
	.zero		1


	//   ....[80]....
        /*0d90*/ 	.word	0x00019cc0
        /*0d94*/ 	.word	0x00000006
        /*0d98*/ 	.word	0x0002a840
        /*0d9c*/ 	.short	0x010a
        /*0d9e*/ 	.byte	0x3f
	.zero		1


	//   ....[81]....
        /*0da0*/ 	.word	0x0001a480
        /*0da4*/ 	.word	0x00000004
        /*0da8*/ 	.word	0x0002a860
        /*0dac*/ 	.short	0x010a
        /*0dae*/ 	.byte	0x3f
	.zero		1


	//   ....[82]....
        /*0db0*/ 	.word	0x0001ac80
        /*0db4*/ 	.word	0x00000000
        /*0db8*/ 	.word	0x0002a860
        /*0dbc*/ 	.short	0x010a
        /*0dbe*/ 	.byte	0x3f
	.zero		1


	//   ....[83]....
        /*0dc0*/ 	.word	0x0001be60
        /*0dc4*/ 	.word	0x00000007
        /*0dc8*/ 	.word	0x0002a820
        /*0dcc*/ 	.short	0x010a
        /*0dce*/ 	.byte	0x3f
	.zero		1


	//   ....[84]....
        /*0dd0*/ 	.word	0x0001c000
        /*0dd4*/ 	.word	0x00000005
        /*0dd8*/ 	.word	0x0002a840
        /*0ddc*/ 	.short	0x010a
        /*0dde*/ 	.byte	0x3f
	.zero		1


	//   ....[85]....
        /*0de0*/ 	.word	0x0001c050
        /*0de4*/ 	.word	0x00000003
        /*0de8*/ 	.word	0x0002a840
        /*0dec*/ 	.short	0x010a
        /*0dee*/ 	.byte	0x3f
	.zero		1


	//   ....[86]....
        /*0df0*/ 	.word	0x0001c0a0
        /*0df4*/ 	.word	0x00000005
        /*0df8*/ 	.word	0x0002a860
        /*0dfc*/ 	.short	0x010a
        /*0dfe*/ 	.byte	0x3f
	.zero		1


	//----- nvinfo : EIATTR_NUM_MBARRIERS
	.align		4
.L_206:
        /*0e00*/ 	.byte	0x03, 0x38
        /*0e02*/ 	.short	0x0016


	//----- nvinfo : EIATTR_EXIT_INSTR_OFFSETS
	.align		4
        /*0e04*/ 	.byte	0x04, 0x1c
        /*0e06*/ 	.short	(.L_208 - .L_207)


	//   ....[0]....
.L_207:
        /*0e08*/ 	.word	0x00000990


	//   ....[1]....
        /*0e0c*/ 	.word	0x00011f10


	//   ....[2]....
        /*0e10*/ 	.word	0x000184e0


	//----- nvinfo : EIATTR_MAX_THREADS
	.align		4
.L_208:
        /*0e14*/ 	.byte	0x04, 0x05
        /*0e16*/ 	.short	(.L_210 - .L_209)
.L_209:
        /*0e18*/ 	.word	0x00000180
        /*0e1c*/ 	.word	0x00000001
        /*0e20*/ 	.word	0x00000001


	//----- nvinfo : EIATTR_CRS_STACK_SIZE
	.align		4
.L_210:
        /*0e24*/ 	.byte	0x04, 0x1e
        /*0e26*/ 	.short	(.L_212 - .L_211)
.L_211:
        /*0e28*/ 	.word	0x00000000


	//----- nvinfo : EIATTR_CBANK_PARAM_SIZE
	.align		4
.L_212:
        /*0e2c*/ 	.byte	0x03, 0x19
        /*0e2e*/ 	.short	0x0af0


	//----- nvinfo : EIATTR_PARAM_CBANK
	.align		4
        /*0e30*/ 	.byte	0x04, 0x0a
        /*0e32*/ 	.short	(.L_214 - .L_213)
	.align		4
.L_213:
        /*0e34*/ 	.word	index@(.nv.constant0._ZN7cutlass13device_kernelIN5flash11enable_sm90INS1_16FlashAttnFwdSm90INS1_25CollectiveMainloopFwdSm90ILi2EN4cute5tupleIJNS5_1CILi1EEES8_S8_EEENS6_IJNS7_ILi128EEENS7_ILi96EEENS7_ILi192EEEEEELi128ENS_10bfloat16_tEfNS_4arch4Sm90ELb0ELb1ELb1ELb1ELb1ELb0ELb0ELb1ELb1ELb1ELb1ELb0EEENS1_21CollectiveEpilogueFwdINS6_IJSA_SA_SB_EEES9_SE_SG_Li256ELb1ELb1ELb1ELb0EEENS1_36VarlenDynamicPersistentTileSchedulerILi128ELi96ELi256ELi128ELb1ELb1ELb1ELb1ELb0ELb1EEEEEEEEEvNT_6ParamsE)
        /*0e38*/ 	.short	0x0210
        /*0e3a*/ 	.short	0x0af0


	//----- nvinfo : EIATTR_SW_WAR
	.align		4
.L_214:
        /*0e3c*/ 	.byte	0x04, 0x36
        /*0e3e*/ 	.short	(.L_216 - .L_215)
.L_215:
        /*0e40*/ 	.word	0x00000008
.L_216:


//--------------------- .nv.info._ZN7cutlass13device_kernelIN5flash11enable_sm90INS1_16FlashAttnFwdSm90INS1_25CollectiveMainloopFwdSm90ILi2EN4cute5tupleIJNS5_1CILi1EEES8_S8_EEENS6_IJNS7_ILi128EEENS7_ILi96EEENS7_ILi192EEEEEELi128ENS_10bfloat16_tEfNS_4arch4Sm90ELb0ELb1ELb1ELb1ELb1ELb1ELb0ELb1ELb1ELb1ELb1ELb0EEENS1_21CollectiveEpilogueFwdINS6_IJSA_SA_SB_EEES9_SE_SG_Li256ELb1ELb1ELb1ELb0EEENS1_36VarlenDynamicPersistentTileSchedulerILi128ELi96ELi256ELi128ELb1ELb1ELb1ELb1ELb0ELb1EEEEEEEEEvNT_6ParamsE --------------------------
	.section	.nv.info._ZN7cutlass13device_kernelIN5flash11enable_sm90INS1_16FlashAttnFwdSm90INS1_25CollectiveMainloopFwdSm90ILi2EN4cute5tupleIJNS5_1CILi1EEES8_S8_EEENS6_IJNS7_ILi128EEENS7_ILi96EEENS7_ILi192EEEEEELi128ENS_10bfloat16_tEfNS_4arch4Sm90ELb0ELb1ELb1ELb1ELb1ELb1ELb0ELb1ELb1ELb1ELb1ELb0EEENS1_21CollectiveEpilogueFwdINS6_IJSA_SA_SB_EEES9_SE_SG_Li256ELb1ELb1ELb1ELb0EEENS1_36VarlenDynamicPersistentTileSchedulerILi128ELi96ELi256ELi128ELb1ELb1ELb1ELb1ELb0ELb1EEEEEEEEEvNT_6ParamsE,"",@"SHT_CUDA_INFO"
	.sectionflags	@""
	.align	4


	//----- nvinfo : EIATTR_CUDA_API_VERSION
	.align		4
        /*0000*/ 	.byte	0x04, 0x37
        /*0002*/ 	.short	(.L_218 - .L_217)
.L_217:
        /*0004*/ 	.word	0x00000082


	//----- nvinfo : EIATTR_KPARAM_INFO
	.align		4
.L_218:
        /*0008*/ 	.byte	0x04, 0x17
        /*000a*/ 	.short	(.L_220 - .L_219)
.L_219:
        /*000c*/ 	.word	0x00000000
        /*0010*/ 	.short	0x0000
        /*0012*/ 	.short	0x0070
        /*0014*/ 	.byte	0x00, 0xf0, 0x01, 0x2a


	//----- nvinfo : EIATTR_SPARSE_MMA_MASK
	.align		4
.L_220:
        /*0018*/ 	.byte	0x03, 0x50
        /*001a*/ 	.short	0x0000


	//----- nvinfo : EIATTR_MAXREG_COUNT
	.align		4
        /*001c*/ 	.byte	0x03, 0x1b
        /*001e*/ 	.short	0x00a8


	//----- nvinfo : EIATTR_NUM_BARRIERS
	.align		4
        /*0020*/ 	.byte	0x02, 0x4c
        /*0022*/ 	.byte	0x10
	.zero		1


	//----- nvinfo : EIATTR_EXTERNS
	.align		4
        /*0024*/ 	.byte	0x04, 0x0f
        /*0026*/ 	.short	(.L_222 - .L_221)


	//   ....[0]....
	.align		4
.L_221:
        /*0028*/ 	.word	index@(__assertfail)


	//----- nvinfo : EIATTR_ANNOTATIONS
	.align		4
.L_222:
        /*002c*/ 	.byte	0x04, 0x55
        /*002e*/ 	.short	(.L_224 - .L_223)


	//   ....[0]....
.L_223:
        /* <DEDUP_REMOVED lines=37> */
        /*0274*/ 	.byte	0xf0, 0xc2, 0x02, 0x00, 0x01, 0x00, 0x00, 0x00, 0x80, 0xc4, 0x02, 0x00


	//----- nvinfo : EIATTR_MERCURY_ISA_VERSION
	.align		4
.L_224:
        /*0280*/ 	.byte	0x03, 0x5f
        /*0282*/ 	.short	0x0101


	//----- nvinfo : EIATTR_UNUSED_LOAD_BYTE_OFFSET
	.align		4
        /*0284*/ 	.byte	0x04, 0x44
        /*0286*/ 	.short	(.L_226 - .L_225)


	//   ....[0]....
.L_225:
        /*0288*/ 	.word	0x00000a50
        /*028c*/ 	.word	0x0000fff0


	//   ....[1]....
        /*0290*/ 	.word	0x00021840
        /*0294*/ 	.word	0x0000fff0


	//----- nvinfo : EIATTR_INT_WARP_WIDE_INSTR_OFFSETS
	.align		4
.L_226:
        /*0298*/ 	.byte	0x04, 0x31
        /*029a*/ 	.short	(.L_228 - .L_227)


	//   ....[0]....
.L_227:
        /*029c*/ 	.word	0x00000130


	//   ....[1]....
        /*02a0*/ 	.word	0x00000170


	//   ....[2]....
        /*02a4*/ 	.word	0x000001e0


	//   ....[3]....
        /*02a8*/ 	.word	0x00027d00


	//   ....[4]....
        /*02ac*/ 	.word	0x00027d90


	//   ....[5]....
        /*02b0*/ 	.word	0x0002ac00


	//   ....[6]....
        /*02b4*/ 	.word	0x0002ac90


	//----- nvinfo : EIATTR_COOP_GROUP_MASK_REGIDS
	.align		4
.L_228:
        /*02b8*/ 	.byte	0x04, 0x29
        /*02ba*/ 	.short	(.L_230 - .L_229)


	//   ....[0]....
.L_229:
        /*02bc*/ 	.word	0xffffffff


	//   ....[1]....
        /*02c0*/ 	.word	0xffffffff


	//   ....[2]....
        /*02c4*/ 	.word	0xffffffff


	//   ....[3]....
        /*02c8*/ 	.word	0xffffffff


	//   ....[4]....
        /*02cc*/ 	.word	0xffffffff


	//   ....[5]....
        /*02d0*/ 	.word	0xffffffff


	//   ....[6]....
        /*02d4*/ 	.word	0xffffffff


	//   ....[7]....
        /*02d8*/ 	.word	0xffffffff


	//   ....[8]....
        /*02dc*/ 	.word	0xffffffff


	//   ....[9]....
        /*02e0*/ 	.word	0xffffffff


	//   ....[10]....
        /*02e4*/ 	.word	0xffffffff


	//   ....[11]....
        /*02e8*/ 	.word	0xffffffff


	//   ....[12]....
        /*02ec*/ 	.word	0xffffffff


	//   ....[13]....
        /*02f0*/ 	.word	0xffffffff


	//   ....[14]....
        /*02f4*/ 	.word	0xffffffff


	//   ....[15]....
        /*02f8*/ 	.word	0xffffffff


	//   ....[16]....
        /*02fc*/ 	.word	0xffffffff


	//   ....[17]....
        /*0300*/ 	.word	0xffffffff


	//   ....[18]....
        /*0304*/ 	.word	0xffffffff


	//   ....[19]....
        /*0308*/ 	.word	0xffffffff


	//   ....[20]....
        /*030c*/ 	.word	0xffffffff


	//   ....[21]....
        /*0310*/ 	.word	0xffffffff


	//   ....[22]....
        /*0314*/ 	.word	0xffffffff


	//   ....[23]....
        /*0318*/ 	.word	0xffffffff


	//   ....[24]....
        /*031c*/ 	.word	0xffffffff


	//   ....[25]....
        /*0320*/ 	.word	0xffffffff


	//   ....[26]....
        /*0324*/ 	.word	0xffffffff


	//   ....[27]....
        /*0328*/ 	.word	0xffffffff


	//   ....[28]....
        /*032c*/ 	.word	0xffffffff


	//   ....[29]....
        /*0330*/ 	.word	0xffffffff


	//   ....[30]....
        /*0334*/ 	.word	0xffffffff


	//   ....[31]....
        /*0338*/ 	.word	0xffffffff


	//   ....[32]....
        /*033c*/ 	.word	0xffffffff


	//   ....[33]....
        /*0340*/ 	.word	0xffffffff


	//   ....[34]....
        /*0344*/ 	.word	0xffffffff


	//   ....[35]....
        /*0348*/ 	.word	0xffffffff


	//   ....[36]....
        /*034c*/ 	.word	0xffffffff


	//   ....[37]....
        /*0350*/ 	.word	0xffffffff


	//   ....[38]....
        /*0354*/ 	.word	0xffffffff


	//   ....[39]....
        /*0358*/ 	.word	0xffffffff


	//   ....[40]....
        /*035c*/ 	.word	0xffffffff


	//   ....[41]....
        /*0360*/ 	.word	0xffffffff


	//   ....[42]....
        /*0364*/ 	.word	0xffffffff


	//   ....[43]....
        /*0368*/ 	.word	0xffffffff


	//   ....[44]....
        /*036c*/ 	.word	0xffffffff


	//   ....[45]....
        /*0370*/ 	.word	0xffffffff


	//   ....[46]....
        /*0374*/ 	.word	0xffffffff


	//   ....[47]....
        /*0378*/ 	.word	0xffffffff


	//   ....[48]....
        /*037c*/ 	.word	0xffffffff


	//   ....[49]....
        /*0380*/ 	.word	0xffffffff


	//   ....[50]....
        /*0384*/ 	.word	0xffffffff


	//   ....[51]....
        /*0388*/ 	.word	0xffffffff


	//   ....[52]....
        /*038c*/ 	.word	0xffffffff


	//   ....[53]....
        /*0390*/ 	.word	0xffffffff


	//   ....[54]....
        /*0394*/ 	.word	0xffffffff


	//   ....[55]....
        /*0398*/ 	.word	0xffffffff


	//   ....[56]....
        /*039c*/ 	.word	0xffffffff


	//   ....[57]....
        /*03a0*/ 	.word	0xffffffff


	//   ....[58]....
        /*03a4*/ 	.word	0xffffffff


	//   ....[59]....
        /*03a8*/ 	.word	0xffffffff


	//   ....[60]....
        /*03ac*/ 	.word	0xffffffff


	//   ....[61]....
        /*03b0*/ 	.word	0xffffffff


	//   ....[62]....
        /*03b4*/ 	.word	0xffffffff


	//   ....[63]....
        /*03b8*/ 	.word	0xffffffff


	//   ....[64]....
        /*03bc*/ 	.word	0xffffffff


	//   ....[65]....
        /*03c0*/ 	.word	0xffffffff


	//   ....[66]....
        /*03c4*/ 	.word	0xffffffff


	//   ....[67]....
        /*03c8*/ 	.word	0xffffffff


	//   ....[68]....
        /*03cc*/ 	.word	0xffffffff


	//   ....[69]....
        /*03d0*/ 	.word	0xffffffff


	//   ....[70]....
        /*03d4*/ 	.word	0xffffffff


	//   ....[71]....
        /*03d8*/ 	.word	0xffffffff


	//   ....[72]....
        /*03dc*/ 	.word	0xffffffff


	//   ....[73]....
        /*03e0*/ 	.word	0xffffffff


	//   ....[74]....
        /*03e4*/ 	.word	0xffffffff


	//   ....[75]....
        /*03e8*/ 	.word	0xffffffff


	//   ....[76]....
        /*03ec*/ 	.word	0xffffffff


	//   ....[77]....
        /*03f0*/ 	.word	0xffffffff


	//   ....[78]....
        /*03f4*/ 	.word	0xffffffff


	//   ....[79]....
        /*03f8*/ 	.word	0xffffffff


	//   ....[80]....
        /*03fc*/ 	.word	0xffffffff


	//   ....[81]....
        /*0400*/ 	.word	0xffffffff


	//   ....[82]....
        /*0404*/ 	.word	0xffffffff


	//   ....[83]....
        /*0408*/ 	.word	0xffffffff


	//   ....[84]....
        /*040c*/ 	.word	0xffffffff


	//   ....[85]....
        /*0410*/ 	.word	0xffffffff


	//   ....[86]....
        /*0414*/ 	.word	0xffffffff


	//   ....[87]....
        /*0418*/ 	.word	0xffffffff


	//   ....[88]....
        /*041c*/ 	.word	0xffffffff


	//   ....[89]....
        /*0420*/ 	.word	0xffffffff


	//   ....[90]....
        /*0424*/ 	.word	0xffffffff


	//   ....[91]....
        /*0428*/ 	.word	0xffffffff


	//   ....[92]....
        /*042c*/ 	.word	0xffffffff


	//   ....[93]....
        /*0430*/ 	.word	0xffffffff


	//   ....[94]....
        /*0434*/ 	.word	0xffffffff


	//   ....[95]....
        /*0438*/ 	.word	0xffffffff


	//   ....[96]....
        /*043c*/ 	.word	0xffffffff


	//   ....[97]....
        /*0440*/ 	.word	0xffffffff


	//   ....[98]....
        /*0444*/ 	.word	0xffffffff


	//   ....[99]....
        /*0448*/ 	.word	0xffffffff


	//   ....[100]....
        /*044c*/ 	.word	0xffffffff


	//   ....[101]....
        /*0450*/ 	.word	0xffffffff


	//   ....[102]....
        /*0454*/ 	.word	0xffffffff


	//   ....[103]....
        /*0458*/ 	.word	0xffffffff


	//   ....[104]....
        /*045c*/ 	.word	0xffffffff


	//   ....[105]....
        /*0460*/ 	.word	0xffffffff


	//   ....[106]....
        /*0464*/ 	.word	0xffffffff


	//   ....[107]....
        /*0468*/ 	.word	0xffffffff


	//   ....[108]....
        /*046c*/ 	.word	0xffffffff


	//   ....[109]....
        /*0470*/ 	.word	0xffffffff


	//   ....[110]....
        /*0474*/ 	.word	0xffffffff


	//   ....[111]....
        /*0478*/ 	.word	0xffffffff


	//   ....[112]....
        /*047c*/ 	.word	0xffffffff


	//   ....[113]....
        /*0480*/ 	.word	0xffffffff


	//   ....[114]....
        /*0484*/ 	.word	0xffffffff


	//   ....[115]....
        /*0488*/ 	.word	0xffffffff


	//   ....[116]....
        /*048c*/ 	.word	0xffffffff


	//   ....[117]....
        /*0490*/ 	.word	0xffffffff


	//   ....[118]....
        /*0494*/ 	.word	0xffffffff


	//   ....[119]....
        /*0498*/ 	.word	0xffffffff


	//   ....[120]....
        /*049c*/ 	.word	0xffffffff


	//   ....[121]....
        /*04a0*/ 	.word	0xffffffff


	//   ....[122]....
        /*04a4*/ 	.word	0xffffffff


	//   ....[123]....
        /*04a8*/ 	.word	0xffffffff


	//   ....[124]....
        /*04ac*/ 	.word	0xffffffff


	//   ....[125]....
        /*04b0*/ 	.word	0xffffffff


	//   ....[126]....
        /*04b4*/ 	.word	0xffffffff


	//   ....[127]....
        /*04b8*/ 	.word	0xffffffff


	//   ....[128]....
        /*04bc*/ 	.word	0xffffffff


	//   ....[129]....
        /*04c0*/ 	.word	0xffffffff


	//   ....[130]....
        /*04c4*/ 	.word	0xffffffff


	//   ....[131]....
        /*04c8*/ 	.word	0xffffffff


	//   ....[132]....
        /*04cc*/ 	.word	0xffffffff


	//   ....[133]....
        /*04d0*/ 	.word	0xffffffff


	//   ....[134]....
        /*04d4*/ 	.word	0xffffffff


	//   ....[135]....
        /*04d8*/ 	.word	0xffffffff


	//   ....[136]....
        /*04dc*/ 	.word	0xffffffff


	//   ....[137]....
        /*04e0*/ 	.word	0xffffffff


	//   ....[138]....
        /*04e4*/ 	.word	0xffffffff


	//   ....[139]....
        /*04e8*/ 	.word	0xffffffff


	//   ....[140]....
        /*04ec*/ 	.word	0xffffffff


	//   ....[141]....
        /*04f0*/ 	.word	0xffffffff


	//   ....[142]....
        /*04f4*/ 	.word	0xffffffff


	//   ....[143]....
        /*04f8*/ 	.word	0xffffffff


	//   ....[144]....
        /*04fc*/ 	.word	0xffffffff


	//   ....[145]....
        /*0500*/ 	.word	0xffffffff


	//   ....[146]....
        /*0504*/ 	.word	0xffffffff


	//   ....[147]....
        /*0508*/ 	.word	0xffffffff


	//   ....[148]....
        /*050c*/ 	.word	0xffffffff


	//   ....[149]....
        /*0510*/ 	.word	0xffffffff


	//   ....[150]....
        /*0514*/ 	.word	0xffffffff


	//   ....[151]....
        /*0518*/ 	.word	0xffffffff


	//   ....[152]....
        /*051c*/ 	.word	0xffffffff


	//   ....[153]....
        /*0520*/ 	.word	0xffffffff


	//   ....[154]....
        /*0524*/ 	.word	0xffffffff


	//   ....[155]....
        /*0528*/ 	.word	0xffffffff


	//   ....[156]....
        /*052c*/ 	.word	0xffffffff


	//   ....[157]....
        /*0530*/ 	.word	0xffffffff


	//   ....[158]....
        /*0534*/ 	.word	0xffffffff


	//   ....[159]....
        /*0538*/ 	.word	0xffffffff


	//   ....[160]....
        /*053c*/ 	.word	0xffffffff


	//   ....[161]....
        /*0540*/ 	.word	0xffffffff


	//   ....[162]....
        /*0544*/ 	.word	0xffffffff


	//   ....[163]....
        /*0548*/ 	.word	0xffffffff


	//   ....[164]....
        /*054c*/ 	.word	0xffffffff


	//   ....[165]....
        /*0550*/ 	.word	0xffffffff


	//   ....[166]....
        /*0554*/ 	.word	0xffffffff


	//   ....[167]....
        /*0558*/ 	.word	0xffffffff


	//   ....[168]....
        /*055c*/ 	.word	0xffffffff


	//   ....[169]....
        /*0560*/ 	.word	0xffffffff


	//   ....[170]....
        /*0564*/ 	.word	0xffffffff


	//   ....[171]....
        /*0568*/ 	.word	0xffffffff


	//   ....[172]....
        /*056c*/ 	.word	0xffffffff


	//   ....[173]....
        /*0570*/ 	.word	0xffffffff


	//   ....[174]....
        /*0574*/ 	.word	0xffffffff


	//   ....[175]....
        /*0578*/ 	.word	0xffffffff


	//   ....[176]....
        /*057c*/ 	.word	0xffffffff


	//   ....[177]....
        /*0580*/ 	.word	0xffffffff


	//   ....[178]....
        /*0584*/ 	.word	0xffffffff


	//   ....[179]....
        /*0588*/ 	.word	0xffffffff


	//   ....[180]....
        /*058c*/ 	.word	0xffffffff


	//   ....[181]....
        /*0590*/ 	.word	0xffffffff


	//   ....[182]....
        /*0594*/ 	.word	0xffffffff


	//   ....[183]....
        /*0598*/ 	.word	0xffffffff


	//   ....[184]....
        /*059c*/ 	.word	0xffffffff


	//   ....[185]....
        /*05a0*/ 	.word	0xffffffff


	//   ....[186]....
        /*05a4*/ 	.word	0xffffffff


	//   ....[187]....
        /*05a8*/ 	.word	0xffffffff


	//   ....[188]....
        /*05ac*/ 	.word	0xffffffff


	//   ....[189]....
        /*05b0*/ 	.word	0xffffffff


	//   ....[190]....
        /*05b4*/ 	.word	0xffffffff


	//   ....[191]....
        /*05b8*/ 	.word	0x0500000f


	//   ....[192]....
        /*05bc*/ 	.word	0x0500000f


	//   ....[193]....
        /*05c0*/ 	.word	0x0500000f


	//   ....[194]....
        /*05c4*/ 	.word	0x0500000f


	//   ....[195]....
        /*05c8*/ 	.word	0x0500000f


	//   ....[196]....
        /*05cc*/ 	.word	0x0500000f


	//   ....[197]....
        /*05d0*/ 	.word	0x0500000f


	//   ....[198]....
        /*05d4*/ 	.word	0x0500000f


	//   ....[199]....
        /*05d8*/ 	.word	0x0500000f


	//   ....[200]....
        /*05dc*/ 	.word	0x0500000f


	//   ....[201]....
        /*05e0*/ 	.word	0x0500000f


	//   ....[202]....
        /*05e4*/ 	.word	0x0500000f


	//   ....[203]....
        /*05e8*/ 	.word	0x0500000f


	//   ....[204]....
        /*05ec*/ 	.word	0x0500000f


	//   ....[205]....
        /*05f0*/ 	.word	0x0500000f


	//   ....[206]....
        /*05f4*/ 	.word	0x0500000f


	//   ....[207]....
        /*05f8*/ 	.word	0x0500000f


	//   ....[208]....
        /*05fc*/ 	.word	0x0500000f


	//   ....[209]....
        /*0600*/ 	.word	0x0500000f


	//   ....[210]....
        /*0604*/ 	.word	0x0500000f


	//   ....[211]....
        /*0608*/ 	.word	0x0500000f


	//   ....[212]....
        /*060c*/ 	.word	0x0500000f


	//   ....[213]....
        /*0610*/ 	.word	0x0500000f


	//   ....[214]....
        /*0614*/ 	.word	0x0500000f


	//   ....[215]....
        /*0618*/ 	.word	0x0500000f


	//   ....[216]....
        /*061c*/ 	.word	0x0500000f


	//   ....[217]....
        /*0620*/ 	.word	0x0500000f


	//   ....[218]....
        /*0624*/ 	.word	0x0500000f


	//   ....[219]....
        /*0628*/ 	.word	0x0500000f


	//   ....[220]....
        /*062c*/ 	.word	0x0500000f


	//   ....[221]....
        /*0630*/ 	.word	0x0500000f


	//   ....[222]....
        /*0634*/ 	.word	0x0500000f


	//   ....[223]....
        /*0638*/ 	.word	0x0500000f


	//   ....[224]....
        /*063c*/ 	.word	0x0500000f


	//   ....[225]....
        /*0640*/ 	.word	0x0500000f


	//   ....[226]....
        /*0644*/ 	.word	0x0500000f


	//   ....[227]....
        /*0648*/ 	.word	0x0500000f


	//   ....[228]....
        /*064c*/ 	.word	0x0500000f


	//   ....[229]....
        /*0650*/ 	.word	0x0500000f


	//   ....[230]....
        /*0654*/ 	.word	0x0500000f


	//   ....[231]....
        /*0658*/ 	.word	0x0500000f


	//   ....[232]....
        /*065c*/ 	.word	0x0500000f


	//   ....[233]....
        /*0660*/ 	.word	0x0500000f


	//   ....[234]....
        /*0664*/ 	.word	0x0500000f


	//   ....[235]....
        /*0668*/ 	.word	0x0500000f


	//   ....[236]....
        /*066c*/ 	.word	0x0500000f


	//   ....[237]....
        /*0670*/ 	.word	0x0500000f


	//   ....[238]....
        /*0674*/ 	.word	0x0500000f


	//   ....[239]....
        /*0678*/ 	.word	0x0500000f


	//   ....[240]....
        /*067c*/ 	.word	0x0500000f


	//   ....[241]....
        /*0680*/ 	.word	0x0500000f


	//   ....[242]....
        /*0684*/ 	.word	0x0500000f


	//   ....[243]....
        /*0688*/ 	.word	0x0500000f


	//   ....[244]....
        /*068c*/ 	.word	0x0500000f


	//   ....[245]....
        /*0690*/ 	.word	0x0500000f


	//   ....[246]....
        /*0694*/ 	.word	0x0500000f


	//   ....[247]....
        /*0698*/ 	.word	0x0500000f


	//   ....[248]....
        /*069c*/ 	.word	0x0500000f


	//   ....[249]....
        /*06a0*/ 	.word	0x0500000f


	//   ....[250]....
        /*06a4*/ 	.word	0x0500000f


	//   ....[251]....
        /*06a8*/ 	.word	0x0500000f


	//   ....[252]....
        /*06ac*/ 	.word	0x0500000f


	//   ....[253]....
        /*06b0*/ 	.word	0x0500000f


	//   ....[254]....
        /*06b4*/ 	.word	0x0500000f


	//   ....[255]....
        /*06b8*/ 	.word	0x0500000f


	//   ....[0]....
        /*06bc*/ 	.word	0x0500000f


	//   ....[1]....
        /*06c0*/ 	.word	0x0500000f


	//   ....[2]....
        /*06c4*/ 	.word	0x0500000f


	//   ....[3]....
        /*06c8*/ 	.word	0x0500000f


	//   ....[4]....
        /*06cc*/ 	.word	0x0500000f


	//   ....[5]....
        /*06d0*/ 	.word	0x0500000f


	//   ....[6]....
        /*06d4*/ 	.word	0x0500000f


	//   ....[7]....
        /*06d8*/ 	.word	0x0500000f


	//   ....[8]....
        /*06dc*/ 	.word	0x0500000f


	//   ....[9]....
        /*06e0*/ 	.word	0x0500000f


	//   ....[10]....
        /*06e4*/ 	.word	0x0500000f


	//   ....[11]....
        /*06e8*/ 	.word	0x0500000f


	//   ....[12]....
        /*06ec*/ 	.word	0x0500000f


	//   ....[13]....
        /*06f0*/ 	.word	0x0500000f


	//   ....[14]....
        /*06f4*/ 	.word	0x0500000f


	//   ....[15]....
        /*06f8*/ 	.word	0x0500000f


	//   ....[16]....
        /*06fc*/ 	.word	0x0500000f


	//   ....[17]....
        /*0700*/ 	.word	0x0500000f


	//   ....[18]....
        /*0704*/ 	.word	0x0500000f


	//   ....[19]....
        /*0708*/ 	.word	0x0500000f


	//   ....[20]....
        /*070c*/ 	.word	0x0500000f


	//   ....[21]....
        /*0710*/ 	.word	0x0500000f


	//   ....[22]....
        /*0714*/ 	.word	0x0500000f


	//   ....[23]....
        /*0718*/ 	.word	0x0500000f


	//   ....[24]....
        /*071c*/ 	.word	0x0500000f


	//   ....[25]....
        /*0720*/ 	.word	0x0500000f


	//   ....[26]....
        /*0724*/ 	.word	0x0500000f


	//   ....[27]....
        /*0728*/ 	.word	0x0500000f


	//   ....[28]....
        /*072c*/ 	.word	0x0500000f


	//   ....[29]....
        /*0730*/ 	.word	0x0500000f


	//   ....[30]....
        /*0734*/ 	.word	0x0500000f


	//   ....[31]....
        /*0738*/ 	.word	0x0500000f


	//   ....[32]....
        /*073c*/ 	.word	0x0500000f


	//   ....[33]....
        /*0740*/ 	.word	0x0500000f


	//   ....[34]....
        /*0744*/ 	.word	0x0500000f


	//   ....[35]....
        /*0748*/ 	.word	0x0500000f


	//   ....[36]....
        /*074c*/ 	.word	0x0500000f


	//   ....[37]....
        /*0750*/ 	.word	0x0500000f


	//   ....[38]....
        /*0754*/ 	.word	0x0500000f


	//   ....[39]....
        /*0758*/ 	.word	0x0500000f


	//   ....[40]....
        /*075c*/ 	.word	0x0500000f


	//   ....[41]....
        /*0760*/ 	.word	0x0500000f


	//   ....[42]....
        /*0764*/ 	.word	0x0500000f


	//   ....[43]....
        /*0768*/ 	.word	0x0500000f


	//   ....[44]....
        /*076c*/ 	.word	0x0500000f


	//   ....[45]....
        /*0770*/ 	.word	0x0500000f


	//   ....[46]....
        /*0774*/ 	.word	0x0500000f


	//   ....[47]....
        /*0778*/ 	.word	0x0500000f


	//----- nvinfo : EIATTR_COOP_GROUP_INSTR_OFFSETS
	.align		4
.L_230:
        /*077c*/ 	.byte	0x04, 0x28
        /*077e*/ 	.short	(.L_232 - .L_231)


	//   ....[0]....
.L_231:
        /*0780*/ 	.word	0x00000060


	//   ....[1]....
        /*0784*/ 	.word	0x00000140


	//   ....[2]....
        /*0788*/ 	.word	0x00000190


	//   ....[3]....
        /*078c*/ 	.word	0x000003c0


	//   ....[4]....
        /*0790*/ 	.word	0x00000520


	//   ....[5]....
        /*0794*/ 	.word	0x00000640


	//   ....[6]....
        /*0798*/ 	.word	0x000007a0


	//   ....[7]....
        /*079c*/ 	.word	0x00003f30


	//   ....[8]....
        /*07a0*/ 	.word	0x00003f40


	//   ....[9]....
        /*07a4*/ 	.word	0x000055f0


	//   ....[10]....
        /*07a8*/ 	.word	0x00005600


	//   ....[11]....
        /*07ac*/ 	.word	0x00007770


	//   ....[12]....
        /*07b0*/ 	.word	0x00007780


	//   ....[13]....
        /*07b4*/ 	.word	0x00008f60


	//   ....[14]....
        /*07b8*/ 	.word	0x00008f70


	//   ....[15]....
        /*07bc*/ 	.word	0x0000a990


	//   ....[16]....
        /*07c0*/ 	.word	0x0000a9a0


	//   ....[17]....
        /*07c4*/ 	.word	0x0000ac30


	//   ....[18]....
        /*07c8*/ 	.word	0x0000ac40


	//   ....[19]....
        /*07cc*/ 	.word	0x0000b170


	//   ....[20]....
        /*07d0*/ 	.word	0x0000b190


	//   ....[21]....
        /*07d4*/ 	.word	0x0000b310


	//   ....[22]....
        /*07d8*/ 	.word	0x0000b330


	//   ....[23]....
        /*07dc*/ 	.word	0x0000bf00


	//   ....[24]....
        /*07e0*/ 	.word	0x0000c650


	//   ....[25]....
        /*07e4*/ 	.word	0x0000c660


	//   ....[26]....
        /*07e8*/ 	.word	0x0000c670


	//   ....[27]....
        /*07ec*/ 	.word	0x0000c680


	//   ....[28]....
        /*07f0*/ 	.word	0x0000cef0


	//   ....[29]....
        /*07f4*/ 	.word	0x0000cf00


	//   ....[30]....
        /*07f8*/ 	.word	0x0000cf10


	//   ....[31]....
        /*07fc*/ 	.word	0x0000cf20


	//   ....[32]....
        /*0800*/ 	.word	0x00010020


	//   ....[33]....
        /*0804*/ 	.word	0x00010030


	//   ....[34]....
        /*0808*/ 	.word	0x00010040


	//   ....[35]....
        /*080c*/ 	.word	0x00010050


	//   ....[36]....
        /*0810*/ 	.word	0x00010700


	//   ....[37]....
        /*0814*/ 	.word	0x00010710


	//   ....[38]....
        /*0818*/ 	.word	0x00010720


	//   ....[39]....
        /*081c*/ 	.word	0x00010730


	//   ....[40]....
        /*0820*/ 	.word	0x00014570


	//   ....[41]....
        /*0824*/ 	.word	0x00014a50


	//   ....[42]....
        /*0828*/ 	.word	0x00015790


	//   ....[43]....
        /*082c*/ 	.word	0x000158d0


	//   ....[44]....
        /*0830*/ 	.word	0x00015df0


	//   ....[45]....
        /*0834*/ 	.word	0x00015e70


	//   ....[46]....
        /*0838*/ 	.word	0x000180a0


	//   ....[47]....
        /*083c*/ 	.word	0x00018620


	//   ....[48]....
        /*0840*/ 	.word	0x00019480


	//   ....[49]....
        /*0844*/ 	.word	0x00019590


	//   ....[50]....
        /*0848*/ 	.word	0x00019ba0


	//   ....[51]....
        /*084c*/ 	.word	0x00019bf0


	//   ....[52]....
        /*0850*/ 	.word	0x0001c370


	//   ....[53]....
        /*0854*/ 	.word	0x0001c390


	//   ....[54]....
        /*0858*/ 	.word	0x0001c3b0


	//   ....[55]....
        /*085c*/ 	.word	0x0001c3d0


	//   ....[56]....
        /*0860*/ 	.word	0x0001e500


	//   ....[57]....
        /*0864*/ 	.word	0x0001eb00


	//   ....[58]....
        /*0868*/ 	.word	0x0001f8e0


	//   ....[59]....
        /*086c*/ 	.word	0x0001f9f0


	//   ....[60]....
        /*0870*/ 	.word	0x0001ffe0


	//   ....[61]....
        /*0874*/ 	.word	0x00020060


	//   ....[62]....
        /*0878*/ 	.word	0x00021120


	//   ....[63]....
        /*087c*/ 	.word	0x000211a0


	//   ....[64]....
        /*0880*/ 	.word	0x000211d0


	//   ....[65]....
        /*0884*/ 	.word	0x000211e0


	//   ....[66]....
        /*0888*/ 	.word	0x000222f0


	//   ....[67]....
        /*088c*/ 	.word	0x00022300


	//   ....[68]....
        /*0890*/ 	.word	0x00022310


	//   ....[69]....
        /*0894*/ 	.word	0x00022320


	//   ....[70]....
        /*0898*/ 	.word	0x000229e0


	//   ....[71]....
        /*089c*/ 	.word	0x00022a20


	//   ....[72]....
        /*08a0*/ 	.word	0x00022af0


	//   ....[73]....
        /*08a4*/ 	.word	0x00022b10


	//   ....[74]....
        /*08a8*/ 	.word	0x00022bd0


	//   ....[75]....
        /*08ac*/ 	.word	0x00022bf0


	//   ....[76]....
        /*08b0*/ 	.word	0x00022cc0


	//   ....[77]....
        /*08b4*/ 	.word	0x00022ce0


	//   ....[78]....
        /*08b8*/ 	.word	0x00023160


	//   ....[79]....
        /*08bc*/ 	.word	0x00023180


	//   ....[80]....
        /*08c0*/ 	.word	0x000235c0


	//   ....[81]....
        /*08c4*/ 	.word	0x000235d0


	//   ....[82]....
        /*08c8*/ 	.word	0x00024240


	//   ....[83]....
        /*08cc*/ 	.word	0x00024250


	//   ....[84]....
        /*08d0*/ 	.word	0x00024310


	//   ....[85]....
        /*08d4*/ 	.word	0x00024330


	//   ....[86]....
        /*08d8*/ 	.word	0x000243f0


	//   ....[87]....
        /*08dc*/ 	.word	0x00024410


	//   ....[88]....
        /*08e0*/ 	.word	0x000244e0


	//   ....[89]....
        /*08e4*/ 	.word	0x00024500


	//   ....[90]....
        /*08e8*/ 	.word	0x00024650


	//   ....[91]....
        /*08ec*/ 	.word	0x00024840


	//   ....[92]....
        /*08f0*/ 	.word	0x00024870


	//   ....[93]....
        /*08f4*/ 	.word	0x000248a0


	//   ....[94]....
        /*08f8*/ 	.word	0x000248d0


	//   ....[95]....
        /*08fc*/ 	.word	0x00024900


	//   ....[96]....
        /*0900*/ 	.word	0x00024930


	//   ....[97]....
        /*0904*/ 	.word	0x00024ac0


	//   ....[98]....
        /*0908*/ 	.word	0x00024af0


	//   ....[99]....
        /*090c*/ 	.word	0x00024b20


	//   ....[100]....
        /*0910*/ 	.word	0x00024b50


	//   ....[101]....
        /*0914*/ 	.word	0x00024b80


	//   ....[102]....
        /*0918*/ 	.word	0x00024bb0


	//   ....[103]....
        /*091c*/ 	.word	0x00024c40


	//   ....[104]....
        /*0920*/ 	.word	0x00024c70


	//   ....[105]....
        /*0924*/ 	.word	0x00024c80


	//   ....[106]....
        /*0928*/ 	.word	0x00024cc0


	//   ....[107]....
        /*092c*/ 	.word	0x00026430


	//   ....[108]....
        /*0930*/ 	.word	0x00028960


	//   ....[109]....
        /*0934*/ 	.word	0x00028980


	//   ....[110]....
        /*0938*/ 	.word	0x00028a30


	//   ....[111]....
        /*093c*/ 	.word	0x00028a50


	//   ....[112]....
        /*0940*/ 	.word	0x00028af0


	//   ....[113]....
        /*0944*/ 	.word	0x00028b10


	//   ....[114]....
        /*0948*/ 	.word	0x00028bb0


	//   ....[115]....
        /*094c*/ 	.word	0x00028bd0


	//   ....[116]....
        /*0950*/ 	.word	0x00028c70


	//   ....[117]....
        /*0954*/ 	.word	0x00028c90


	//   ....[118]....
        /*0958*/ 	.word	0x00028ca0


	//   ....[119]....
        /*095c*/ 	.word	0x00028d30


	//   ....[120]....
        /*0960*/ 	.word	0x000294d0


	//   ....[121]....
        /*0964*/ 	.word	0x00029500


	//   ....[122]....
        /*0968*/ 	.word	0x00029520


	//   ....[123]....
        /*096c*/ 	.word	0x000295b0


	//   ....[124]....
        /*0970*/ 	.word	0x000295c0


	//   ....[125]....
        /*0974*/ 	.word	0x00029660


	//   ....[126]....
        /*0978*/ 	.word	0x00029670


	//   ....[127]....
        /*097c*/ 	.word	0x00029710


	//   ....[128]....
        /*0980*/ 	.word	0x00029720


	//   ....[129]....
        /*0984*/ 	.word	0x000297c0


	//   ....[130]....
        /*0988*/ 	.word	0x000297d0


	//   ....[131]....
        /*098c*/ 	.word	0x00029870


	//   ....[132]....
        /*0990*/ 	.word	0x00029880


	//   ....[133]....
        /*0994*/ 	.word	0x00029920


	//   ....[134]....
        /*0998*/ 	.word	0x00029930


	//   ....[135]....
        /*099c*/ 	.word	0x00029940


	//   ....[136]....
        /*09a0*/ 	.word	0x0002a100


	//   ....[137]....
        /*09a4*/ 	.word	0x0002a110


	//   ....[138]....
        /*09a8*/ 	.word	0x0002a120


	//   ....[139]....
        /*09ac*/ 	.word	0x0002a1b0


	//   ....[140]....
        /*09b0*/ 	.word	0x0002a1c0


	//   ....[141]....
        /*09b4*/ 	.word	0x0002a220


	//   ....[142]....
        /*09b8*/ 	.word	0x0002a250


	//   ....[143]....
        /*09bc*/ 	.word	0x0002a290


	//   ....[144]....
        /*09c0*/ 	.word	0x0002a2c0


	//   ....[145]....
        /*09c4*/ 	.word	0x0002a300


	//   ....[146]....
        /*09c8*/ 	.word	0x0002a330


	//   ....[147]....
        /*09cc*/ 	.word	0x0002a370


	//   ....[148]....
        /*09d0*/ 	.word	0x0002a5e0


	//   ....[149]....
        /*09d4*/ 	.word	0x0002a600


	//   ....[150]....
        /*09d8*/ 	.word	0x0002a690


	//   ....[151]....
        /*09dc*/ 	.word	0x0002a6a0


	//   ....[152]....
        /*09e0*/ 	.word	0x0002a710


	//   ....[153]....
        /*09e4*/ 	.word	0x0002a720


	//   ....[154]....
        /*09e8*/ 	.word	0x0002a790


	//   ....[155]....
        /*09ec*/ 	.word	0x0002a7a0


	//   ....[156]....
        /*09f0*/ 	.word	0x0002a810


	//   ....[157]....
        /*09f4*/ 	.word	0x0002a820


	//   ....[158]....
        /*09f8*/ 	.word	0x0002a830


	//   ....[159]....
        /*09fc*/ 	.word	0x0002a8a0


	//   ....[160]....
        /*0a00*/ 	.word	0x0002ae10


	//   ....[161]....
        /*0a04*/ 	.word	0x0002ae40


	//   ....[162]....
        /*0a08*/ 	.word	0x0002ae60


	//   ....[163]....
        /*0a0c*/ 	.word	0x0002ae70


	//   ....[164]....
        /*0a10*/ 	.word	0x0002aeb0


	//   ....[165]....
        /*0a14*/ 	.word	0x0002aed0


	//   ....[166]....
        /*0a18*/ 	.word	0x0002af40


	//   ....[167]....
        /*0a1c*/ 	.word	0x0002af60


	//   ....[168]....
        /*0a20*/ 	.word	0x0002afc0


	//   ....[169]....
        /*0a24*/ 	.word	0x0002afe0


	//   ....[170]....
        /*0a28*/ 	.word	0x0002b030


	//   ....[171]....
        /*0a2c*/ 	.word	0x0002b050


	//   ....[172]....
        /*0a30*/ 	.word	0x0002b480


	//   ....[173]....
        /*0a34*/ 	.word	0x0002b4b0


	//   ....[174]....
        /*0a38*/ 	.word	0x0002b510


	//   ....[175]....
        /*0a3c*/ 	.word	0x0002b540


	//   ....[176]....
        /*0a40*/ 	.word	0x0002b570


	//   ....[177]....
        /*0a44*/ 	.word	0x0002b5a0


	//   ....[178]....
        /*0a48*/ 	.word	0x0002b5d0


	//   ....[179]....
        /*0a4c*/ 	.word	0x0002b600


	//   ....[180]....
        /*0a50*/ 	.word	0x0002b7a0


	//   ....[181]....
        /*0a54*/ 	.word	0x0002b7d0


	//   ....[182]....
        /*0a58*/ 	.word	0x0002b800


	//   ....[183]....
        /*0a5c*/ 	.word	0x0002b830


	//   ....[184]....
        /*0a60*/ 	.word	0x0002b860


	//   ....[185]....
        /*0a64*/ 	.word	0x0002b890


	//   ....[186]....
        /*0a68*/ 	.word	0x0002b950


	//   ....[187]....
        /*0a6c*/ 	.word	0x0002b970


	//   ....[188]....
        /*0a70*/ 	.word	0x0002b990


	//   ....[189]....
        /*0a74*/ 	.word	0x0002b9f0


	//   ....[190]....
        /*0a78*/ 	.word	0x0002c410


	//   ....[191]....
        /*0a7c*/ 	.word	0x0002c750


	//   ....[192]....
        /*0a80*/ 	.word	0x0002c7e0


	//   ....[193]....
        /*0a84*/ 	.word	0x0002c880


	//   ....[194]....
        /*0a88*/ 	.word	0x0002c910


	//   ....[195]....
        /*0a8c*/ 	.word	0x0002ca00


	//   ....[196]....
        /*0a90*/ 	.word	0x0002ca90


	//   ....[197]....
        /*0a94*/ 	.word	0x0002cb30


	//   ....[198]....
        /*0a98*/ 	.word	0x0002cbc0


	//   ....[199]....
        /*0a9c*/ 	.word	0x0002ccb0


	//   ....[200]....
        /*0aa0*/ 	.word	0x0002cd40


	//   ....[201]....
        /*0aa4*/ 	.word	0x0002cde0


	//   ....[202]....
        /*0aa8*/ 	.word	0x0002ce70


	//   ....[203]....
        /*0aac*/ 	.word	0x0002cf60


	//   ....[204]....
        /*0ab0*/ 	.word	0x0002cff0


	//   ....[205]....
        /*0ab4*/ 	.word	0x0002d040


	//   ....[206]....
        /*0ab8*/ 	.word	0x0002d090


	//   ....[207]....
        /*0abc*/ 	.word	0x0002d130


	//   ....[208]....
        /*0ac0*/ 	.word	0x0002d1c0


	//   ....[209]....
        /*0ac4*/ 	.word	0x0002d210


	//   ....[210]....
        /*0ac8*/ 	.word	0x0002d260


	//   ....[211]....
        /*0acc*/ 	.word	0x0002d350


	//   ....[212]....
        /*0ad0*/ 	.word	0x0002d3e0


	//   ....[213]....
        /*0ad4*/ 	.word	0x0002d430


	//   ....[214]....
        /*0ad8*/ 	.word	0x0002d480


	//   ....[215]....
        /*0adc*/ 	.word	0x0002d510


	//   ....[216]....
        /*0ae0*/ 	.word	0x0002d5a0


	//   ....[217]....
        /*0ae4*/ 	.word	0x0002d5f0


	//   ....[218]....
        /*0ae8*/ 	.word	0x0002d640


	//   ....[219]....
        /*0aec*/ 	.word	0x0002d9e0


	//   ....[220]....
        /*0af0*/ 	.word	0x0002dcc0


	//   ....[221]....
        /*0af4*/ 	.word	0x0002ddb0


	//   ....[222]....
        /*0af8*/ 	.word	0x0002de50


	//   ....[223]....
        /*0afc*/ 	.word	0x0002deb0


	//   ....[224]....
        /*0b00*/ 	.word	0x0002dfc0


	//   ....[225]....
        /*0b04*/ 	.word	0x0002e030


	//   ....[226]....
        /*0b08*/ 	.word	0x0002e140


	//   ....[227]....
        /*0b0c*/ 	.word	0x0002e1b0


	//   ....[228]....
        /*0b10*/ 	.word	0x0002e2c0


	//   ....[229]....
        /*0b14*/ 	.word	0x0002e330


	//   ....[230]....
        /*0b18*/ 	.word	0x0002e440


	//   ....[231]....
        /*0b1c*/ 	.word	0x0002e4b0


	//   ....[232]....
        /*0b20*/ 	.word	0x0002e550


	//   ....[233]....
        /*0b24*/ 	.word	0x0002e660


	//   ....[234]....
        /*0b28*/ 	.word	0x0002e6c0


	//   ....[235]....
        /*0b2c*/ 	.word	0x0002e720


	//   ....[236]....
        /*0b30*/ 	.word	0x0002e820


	//   ....[237]....
        /*0b34*/ 	.word	0x0002e880


	//   ....[238]....
        /*0b38*/ 	.word	0x0002e990


	//   ....[239]....
        /*0b3c*/ 	.word	0x0002e9f0


	//   ....[240]....
        /*0b40*/ 	.word	0x0002eb00


	//   ....[241]....
        /*0b44*/ 	.word	0x0002eb60


	//   ....[242]....
        /*0b48*/ 	.word	0x0002ec70


	//   ....[243]....
        /*0b4c*/ 	.word	0x0002ecd0


	//   ....[244]....
        /*0b50*/ 	.word	0x0002ede0


	//   ....[245]....
        /*0b54*/ 	.word	0x0002ee40


	//   ....[246]....
        /*0b58*/ 	.word	0x0002ef50


	//   ....[247]....
        /*0b5c*/ 	.word	0x0002efb0


	//   ....[248]....
        /*0b60*/ 	.word	0x0002f0a0


	//   ....[249]....
        /*0b64*/ 	.word	0x0002f1d0


	//   ....[250]....
        /*0b68*/ 	.word	0x0002f280


	//   ....[251]....
        /*0b6c*/ 	.word	0x0002f300


	//   ....[252]....
        /*0b70*/ 	.word	0x0002f3e0


	//   ....[253]....
        /*0b74*/ 	.word	0x0002f440


	//   ....[254]....
        /*0b78*/ 	.word	0x0002f510


	//   ....[255]....
        /*0b7c*/ 	.word	0x0002f570


	//   ....[0]....
        /*0b80*/ 	.word	0x0002f640


	//   ....[1]....
        /*0b84*/ 	.word	0x0002f6a0


	//   ....[2]....
        /*0b88*/ 	.word	0x0002f770


	//   ....[3]....
        /*0b8c*/ 	.word	0x0002f7d0


	//   ....[4]....
        /*0b90*/ 	.word	0x0002f8a0


	//   ....[5]....
        /*0b94*/ 	.word	0x0002f990


	//   ....[6]....
        /*0b98*/ 	.word	0x0002fa30


	//   ....[7]....
        /*0b9c*/ 	.word	0x0002fa90


	//   ....[8]....
        /*0ba0*/ 	.word	0x0002fb80


	//   ....[9]....
        /*0ba4*/ 	.word	0x0002fbe0


	//   ....[10]....
        /*0ba8*/ 	.word	0x0002fcc0


	//   ....[11]....
        /*0bac*/ 	.word	0x0002fd20


	//   ....[12]....
        /*0bb0*/ 	.word	0x0002fe00


	//   ....[13]....
        /*0bb4*/ 	.word	0x0002fe60


	//   ....[14]....
        /*0bb8*/ 	.word	0x0002ff40


	//   ....[15]....
        /*0bbc*/ 	.word	0x0002ffa0


	//   ....[16]....
        /*0bc0*/ 	.word	0x00030070


	//   ....[17]....
        /*0bc4*/ 	.word	0x000301a0


	//   ....[18]....
        /*0bc8*/ 	.word	0x000302a0


	//   ....[19]....
        /*0bcc*/ 	.word	0x00030330


	//   ....[20]....
        /*0bd0*/ 	.word	0x00030400


	//   ....[21]....
        /*0bd4*/ 	.word	0x00030460


	//   ....[22]....
        /*0bd8*/ 	.word	0x00030530


	//   ....[23]....
        /*0bdc*/ 	.word	0x00030590


	//   ....[24]....
        /*0be0*/ 	.word	0x00030670


	//   ....[25]....
        /*0be4*/ 	.word	0x000306d0


	//   ....[26]....
        /*0be8*/ 	.word	0x000307a0


	//   ....[27]....
        /*0bec*/ 	.word	0x00030800


	//   ....[28]....
        /*0bf0*/ 	.word	0x000308c0


	//   ....[29]....
        /*0bf4*/ 	.word	0x00030950


	//   ....[30]....
        /*0bf8*/ 	.word	0x000309f0


	//   ....[31]....
        /*0bfc*/ 	.word	0x00030b70


	//   ....[32]....
        /*0c00*/ 	.word	0x00030be0


	//   ....[33]....
        /*0c04*/ 	.word	0x00030c50


	//   ....[34]....
        /*0c08*/ 	.word	0x00030cc0


	//   ....[35]....
        /*0c0c*/ 	.word	0x00030d30


	//   ....[36]....
        /*0c10*/ 	.word	0x00030db0


	//   ....[37]....
        /*0c14*/ 	.word	0x00030e30


	//   ....[38]....
        /*0c18*/ 	.word	0x00030ec0


	//   ....[39]....
        /*0c1c*/ 	.word	0x00030f30


	//   ....[40]....
        /*0c20*/ 	.word	0x00030fa0


	//   ....[41]....
        /*0c24*/ 	.word	0x00031010


	//   ....[42]....
        /*0c28*/ 	.word	0x00031090


	//   ....[43]....
        /*0c2c*/ 	.word	0x00031100


	//   ....[44]....
        /*0c30*/ 	.word	0x00031190


	//   ....[45]....
        /*0c34*/ 	.word	0x000311f0


	//   ....[46]....
        /*0c38*/ 	.word	0x00031280


	//   ....[47]....
        /*0c3c*/ 	.word	0x000313b0


	//----- nvinfo : EIATTR_REG_RECONFIG
	.align		4
.L_232:
        /*0c40*/ 	.byte	0x01, 0x54
	.zero		2


	//----- nvinfo : EIATTR_SYSCALL_OFFSETS
	.align		4
        /*0c44*/ 	.byte	0x04, 0x46
        /*0c46*/ 	.short	(.L_234 - .L_233)


	//   ....[0]....
.L_233:
        /*0c48*/ 	.word	0x000022a0


	//   ....[1]....
        /*0c4c*/ 	.word	0x000023f0


	//   ....[2]....
        /*0c50*/ 	.word	0x0000c0a0


	//   ....[3]....
        /*0c54*/ 	.word	0x0000c3c0


	//   ....[4]....
        /*0c58*/ 	.word	0x00027ef0


	//   ....[5]....
        /*0c5c*/ 	.word	0x00028040


	//   ....[6]....
        /*0c60*/ 	.word	0x00028130


	//   ....[7]....
        /*0c64*/ 	.word	0x000290f0


	//----- nvinfo : EIATTR_MBARRIER_INSTR_OFFSETS
	.align		4
.L_234:
        /*0c68*/ 	.byte	0x04, 0x39
        /*0c6a*/ 	.short	(.L_236 - .L_235)


	//   ....[0]....
.L_235:
        /*0c6c*/ 	.word	0x00000270
        /*0c70*/ 	.word	0x000000ff
        /*0c74*/ 	.word	0x0002a800
        /*0c78*/ 	.short	0x0100
        /*0c7a*/ 	.byte	0x08
	.zero		1


	//   ....[1]....
        /*0c7c*/ 	.word	0x00000280
        /*0c80*/ 	.word	0x000000ff
        /*0c84*/ 	.word	0x0002a820
        /*0c88*/ 	.short	0x0100
        /*0c8a*/ 	.byte	0x08
	.zero		1


	//   ....[2]....
        /*0c8c*/ 	.word	0x00000370
        /*0c90*/ 	.word	0x000000ff
        /*0c94*/ 	.word	0x0002a830
        /*0c98*/ 	.short	0x0100
        /*0c9a*/ 	.byte	0x08
	.zero		1


	//   ....[3]....
        /*0c9c*/ 	.word	0x00000380
        /*0ca0*/ 	.word	0x000000ff
        /*0ca4*/ 	.word	0x0002a840
        /*0ca8*/ 	.short	0x0100
        /*0caa*/ 	.byte	0x08
	.zero		1


	//   ....[4]....
        /*0cac*/ 	.word	0x00000390
        /*0cb0*/ 	.word	0x000000ff
        /*0cb4*/ 	.word	0x0002a838
        /*0cb8*/ 	.short	0x0100
        /*0cba*/ 	.byte	0x08
	.zero		1


	//   ....[5]....
        /*0cbc*/ 	.word	0x000003a0
        /*0cc0*/ 	.word	0x000000ff
        /*0cc4*/ 	.word	0x0002a848
        /*0cc8*/ 	.short	0x0100
        /*0cca*/ 	.byte	0x08
	.zero		1


	//   ....[6]....
        /*0ccc*/ 	.word	0x000004d0
        /*0cd0*/ 	.word	0x000000ff
        /*0cd4*/ 	.word	0x0002a850
        /*0cd8*/ 	.short	0x0100
        /*0cda*/ 	.byte	0x08
	.zero		1


	//   ....[7]....
        /*0cdc*/ 	.word	0x000004e0
        /*0ce0*/ 	.word	0x000000ff
        /*0ce4*/ 	.word	0x0002a860
        /*0ce8*/ 	.short	0x0100
        /*0cea*/ 	.byte	0x08
	.zero		1


	//   ....[8]....
        /*0cec*/ 	.word	0x000004f0
        /*0cf0*/ 	.word	0x000000ff
        /*0cf4*/ 	.word	0x0002a858
        /*0cf8*/ 	.short	0x0100
        /*0cfa*/ 	.byte	0x08
	.zero		1


	//   ....[9]....
        /*0cfc*/ 	.word	0x00000500
        /*0d00*/ 	.word	0x000000ff
        /*0d04*/ 	.word	0x0002a868
        /*0d08*/ 	.short	0x0100
        /*0d0a*/ 	.byte	0x08
	.zero		1


	//   ....[10]....
        /*0d0c*/ 	.word	0x000005f0
        /*0d10*/ 	.word	0x000000ff
        /*0d14*/ 	.word	0x0002a870
        /*0d18*/ 	.short	0x0100
        /*0d1a*/ 	.byte	0x06
	.zero		1


	//   ....[11]....
        /*0d1c*/ 	.word	0x00000600
        /*0d20*/ 	.word	0x000000ff
        /*0d24*/ 	.word	0x0002a880
        /*0d28*/ 	.short	0x0100
        /*0d2a*/ 	.byte	0x06
	.zero		1


	//   ....[12]....
        /*0d2c*/ 	.word	0x00000610
        /*0d30*/ 	.word	0x000000ff
        /*0d34*/ 	.word	0x0002a878
        /*0d38*/ 	.short	0x0100
        /*0d3a*/ 	.byte	0x06
	.zero		1


	//   ....[13]....
        /*0d3c*/ 	.word	0x00000620
        /*0d40*/ 	.word	0x000000ff
        /*0d44*/ 	.word	0x0002a888
        /*0d48*/ 	.short	0x0100
        /*0d4a*/ 	.byte	0x06
	.zero		1


	//   ....[14]....
        /*0d4c*/ 	.word	0x00000750
        /*0d50*/ 	.word	0x000000ff
        /*0d54*/ 	.word	0x0002a890
        /*0d58*/ 	.short	0x0100
        /*0d5a*/ 	.byte	0x08
	.zero		1


	//   ....[15]....
        /*0d5c*/ 	.word	0x00000760
        /*0d60*/ 	.word	0x000000ff
        /*0d64*/ 	.word	0x0002a8a0
        /*0d68*/ 	.short	0x0100
        /*0d6a*/ 	.byte	0x08
	.zero		1


	//   ....[16]....
        /*0d6c*/ 	.word	0x00000770
        /*0d70*/ 	.word	0x000000ff
        /*0d74*/ 	.word	0x0002a898
        /*0d78*/ 	.short	0x0100
        /*0d7a*/ 	.byte	0x08
	.zero		1


	//   ....[17]....
        /*0d7c*/ 	.word	0x00000780
        /*0d80*/ 	.word	0x000000ff
        /*0d84*/ 	.word	0x0002a8a8
        /*0d88*/ 	.short	0x0100
        /*0d8a*/ 	.byte	0x08
	.zero		1


	//   ....[18]....
        /*0d8c*/ 	.word	0x000008b0
        /*0d90*/ 	.word	0x000000ff
        /*0d94*/ 	.word	0x0002a8b0
        /*0d98*/ 	.short	0x0100
        /*0d9a*/ 	.byte	0x08
	.zero		1


	//   ....[19]....
        /*0d9c*/ 	.word	0x000008c0
        /*0da0*/ 	.word	0x000000ff
        /*0da4*/ 	.word	0x0002a8c0
        /*0da8*/ 	.short	0x0100
        /*0daa*/ 	.byte	0x08
	.zero		1


	//   ....[20]....
        /*0dac*/ 	.word	0x000008d0
        /*0db0*/ 	.word	0x000000ff
        /*0db4*/ 	.word	0x0002a8b8
        /*0db8*/ 	.short	0x0100
        /*0dba*/ 	.byte	0x08
	.zero		1


	//   ....[21]....
        /*0dbc*/ 	.word	0x000008e0
        /*0dc0*/ 	.word	0x000000ff
        /*0dc4*/ 	.word	0x0002a8c8
        /*0dc8*/ 	.short	0x0100
        /*0dca*/ 	.byte	0x08
	.zero		1


	//   ....[22]....
        /*0dcc*/ 	.word	0x00003ee0
        /*0dd0*/ 	.word	0x00000056
        /*0dd4*/ 	.word	0x0002a890
        /*0dd8*/ 	.short	0x010a
        /*0dda*/ 	.byte	0x3f
	.zero		1


	//   ....[23]....
        /*0ddc*/ 	.word	0x00007700
        /*0de0*/ 	.word	0x00000056
        /*0de4*/ 	.word	0x0002a890
        /*0de8*/ 	.short	0x010a
        /*0dea*/ 	.byte	0x3f
	.zero		1


	//   ....[24]....
        /*0dec*/ 	.word	0x0000a7f0
        /*0df0*/ 	.word	0x00000056
        /*0df4*/ 	.word	0x0002a890
        /*0df8*/ 	.short	0x010a
        /*0dfa*/ 	.byte	0x3f
	.zero		1


	//   ....[25]....
        /*0dfc*/ 	.word	0x0000af90
        /*0e00*/ 	.word	0x0000000b
        /*0e04*/ 	.word	0x00000000
        /*0e08*/ 	.short	0x0101
        /*0e0a*/ 	.byte	0x3f
	.zero		1


	//   ....[26]....
        /*0e0c*/ 	.word	0x0000afd0
        /*0e10*/ 	.word	0x00000056
        /*0e14*/ 	.word	0x0002a8b0
        /*0e18*/ 	.short	0x010a
        /*0e1a*/ 	.byte	0x3f
	.zero		1


	//   ....[27]....
        /*0e1c*/ 	.word	0x0000b560
        /*0e20*/ 	.word	0x00000056
        /*0e24*/ 	.word	0x00000000
        /*0e28*/ 	.short	0x0101
        /*0e2a*/ 	.byte	0x3f
	.zero		1


	//   ....[28]....
        /*0e2c*/ 	.word	0x0000c120
        /*0e30*/ 	.word	0x00000002
        /*0e34*/ 	.word	0x0002a800
        /*0e38*/ 	.short	0x010a
        /*0e3a*/ 	.byte	0x3f
	.zero		1


	//   ....[29]....
        /*0e3c*/ 	.word	0x0000c170
        /*0e40*/ 	.word	0x00000002
        /*0e44*/ 	.word	0x0002a800
        /*0e48*/ 	.short	0x010a
        /*0e4a*/ 	.byte	0x3f
	.zero		1


	//   ....[30]....
        /*0e4c*/ 	.word	0x0000d600
        /*0e50*/ 	.word	0x00000002
        /*0e54*/ 	.word	0x0002a800
        /*0e58*/ 	.short	0x010a
        /*0e5a*/ 	.byte	0x3f
	.zero		1


	//   ....[31]....
        /*0e5c*/ 	.word	0x00010bf0
        /*0e60*/ 	.word	0x00000002
        /*0e64*/ 	.word	0x0002a800
        /*0e68*/ 	.short	0x010a
        /*0e6a*/ 	.byte	0x3f
	.zero		1


	//   ....[32]....
        /*0e6c*/ 	.word	0x000137e0
        /*0e70*/ 	.word	0x00000015
        /*0e74*/ 	.word	0x0002a830
        /*0e78*/ 	.short	0x010a
        /*0e7a*/ 	.byte	0x3f
	.zero		1


	//   ....[33]....
        /*0e7c*/ 	.word	0x00013820
        /*0e80*/ 	.word	0x00000015
        /*0e84*/ 	.word	0x0002a830
        /*0e88*/ 	.short	0x010a
        /*0e8a*/ 	.byte	0x3f
	.zero		1


	//   ....[34]....
        /*0e8c*/ 	.word	0x000145a0
        /*0e90*/ 	.word	0x00000004
        /*0e94*/ 	.word	0x00000000
        /*0e98*/ 	.short	0x0101
        /*0e9a*/ 	.byte	0x3f
	.zero		1


	//   ....[35]....
        /*0e9c*/ 	.word	0x00016ca0
        /*0ea0*/ 	.word	0x00000014
        /*0ea4*/ 	.word	0x0002a830
        /*0ea8*/ 	.short	0x010a
        /*0eaa*/ 	.byte	0x3f
	.zero		1


	//   ....[36]....
        /*0eac*/ 	.word	0x00016d20
        /*0eb0*/ 	.word	0x00000014
        /*0eb4*/ 	.word	0x0002a830
        /*0eb8*/ 	.short	0x010a
        /*0eba*/ 	.byte	0x3f
	.zero		1


	//   ....[37]....
        /*0ebc*/ 	.word	0x00017a00
        /*0ec0*/ 	.word	0x00000015
        /*0ec4*/ 	.word	0x0002a850
        /*0ec8*/ 	.short	0x010a
        /*0eca*/ 	.byte	0x3f
	.zero		1


	//   ....[38]....
        /*0ecc*/ 	.word	0x00017a50
        /*0ed0*/ 	.word	0x00000015
        /*0ed4*/ 	.word	0x0002a850
        /*0ed8*/ 	.short	0x010a
        /*0eda*/ 	.byte	0x3f
	.zero		1


	//   ....[39]....
        /*0edc*/ 	.word	0x00018170
        /*0ee0*/ 	.word	0x0000000a
        /*0ee4*/ 	.word	0x00000000
        /*0ee8*/ 	.short	0x0101
        /*0eea*/ 	.byte	0x3f
	.zero		1


	//   ....[40]....
        /*0eec*/ 	.word	0x0001a3f0
        /*0ef0*/ 	.word	0x00000015
        /*0ef4*/ 	.word	0x00000000
        /*0ef8*/ 	.short	0x0101
        /*0efa*/ 	.byte	0x3f
	.zero		1


	//   ....[41]....
        /*0efc*/ 	.word	0x0001a970
        /*0f00*/ 	.word	0x00000014
        /*0f04*/ 	.word	0x0002a830
        /*0f08*/ 	.short	0x010a
        /*0f0a*/ 	.byte	0x3f
	.zero		1


	//   ....[42]....
        /*0f0c*/ 	.word	0x0001a9f0
        /*0f10*/ 	.word	0x00000014
        /*0f14*/ 	.word	0x0002a830
        /*0f18*/ 	.short	0x010a
        /*0f1a*/ 	.byte	0x3f
	.zero		1


	//   ....[43]....
        /*0f1c*/ 	.word	0x0001b6d0
        /*0f20*/ 	.word	0x00000015
        /*0f24*/ 	.word	0x0002a850
        /*0f28*/ 	.short	0x010a
        /*0f2a*/ 	.byte	0x3f
	.zero		1


	//   ....[44]....
        /*0f2c*/ 	.word	0x0001b720
        /*0f30*/ 	.word	0x00000015
        /*0f34*/ 	.word	0x0002a850
        /*0f38*/ 	.short	0x010a
        /*0f3a*/ 	.byte	0x3f
	.zero		1


	//   ....[45]....
        /*0f3c*/ 	.word	0x0001be50
        /*0f40*/ 	.word	0x00000014
        /*0f44*/ 	.word	0x00000000
        /*0f48*/ 	.short	0x0101
        /*0f4a*/ 	.byte	0x3f
	.zero		1


	//   ....[46]....
        /*0f4c*/ 	.word	0x0001ce40
        /*0f50*/ 	.word	0x00000015
        /*0f54*/ 	.word	0x00000000
        /*0f58*/ 	.short	0x0101
        /*0f5a*/ 	.byte	0x3f
	.zero		1


	//   ....[47]....
        /*0f5c*/ 	.word	0x0001d100
        /*0f60*/ 	.word	0x00000003
        /*0f64*/ 	.word	0x0002a830
        /*0f68*/ 	.short	0x010a
        /*0f6a*/ 	.byte	0x3f
	.zero		1


	//   ....[48]....
        /*0f6c*/ 	.word	0x0001d180
        /*0f70*/ 	.word	0x00000003
        /*0f74*/ 	.word	0x0002a830
        /*0f78*/ 	.short	0x010a
        /*0f7a*/ 	.byte	0x3f
	.zero		1


	//   ....[49]....
        /*0f7c*/ 	.word	0x0001de60
        /*0f80*/ 	.word	0x0000000f
        /*0f84*/ 	.word	0x0002a850
        /*0f88*/ 	.short	0x010a
        /*0f8a*/ 	.byte	0x3f
	.zero		1


	//   ....[50]....
        /*0f8c*/ 	.word	0x0001deb0
        /*0f90*/ 	.word	0x0000000f
        /*0f94*/ 	.word	0x0002a850
        /*0f98*/ 	.short	0x010a
        /*0f9a*/ 	.byte	0x3f
	.zero		1


	//   ....[51]....
        /*0f9c*/ 	.word	0x0001e5d0
        /*0fa0*/ 	.word	0x00000008
        /*0fa4*/ 	.word	0x00000000
        /*0fa8*/ 	.short	0x0101
        /*0faa*/ 	.byte	0x3f
	.zero		1


	//   ....[52]....
        /*0fac*/ 	.word	0x00020850
        /*0fb0*/ 	.word	0x0000000f
        /*0fb4*/ 	.word	0x00000000
        /*0fb8*/ 	.short	0x0101
        /*0fba*/ 	.byte	0x3f
	.zero		1


	//   ....[53]....
        /*0fbc*/ 	.word	0x00020e30
        /*0fc0*/ 	.word	0x00000008
        /*0fc4*/ 	.word	0x0002a850
        /*0fc8*/ 	.short	0x010a
        /*0fca*/ 	.byte	0x3f
	.zero		1


	//   ....[54]....
        /*0fcc*/ 	.word	0x00020ed0
        /*0fd0*/ 	.word	0x00000008
        /*0fd4*/ 	.word	0x0002a850
        /*0fd8*/ 	.short	0x010a
        /*0fda*/ 	.byte	0x3f
	.zero		1


	//   ....[55]....
        /*0fdc*/ 	.word	0x000213d0
        /*0fe0*/ 	.word	0x00000003
        /*0fe4*/ 	.word	0x00000000
        /*0fe8*/ 	.short	0x0101
        /*0fea*/ 	.byte	0x3f
	.zero		1


	//   ....[56]....
        /*0fec*/ 	.word	0x000229d0
        /*0ff0*/ 	.word	0x00000000
        /*0ff4*/ 	.word	0x00000000
        /*0ff8*/ 	.short	0x0101
        /*0ffa*/ 	.byte	0x3f
	.zero		1


	//   ....[57]....
        /*0ffc*/ 	.word	0x00023170
        /*1000*/ 	.word	0x00000006
        /*1004*/ 	.word	0x00000000
        /*1008*/ 	.short	0x0101
        /*100a*/ 	.byte	0x3f
	.zero		1


	//   ....[58]....
        /*100c*/ 	.word	0x00026510
        /*1010*/ 	.word	0x00000011
        /*1014*/ 	.word	0x0002a820
        /*1018*/ 	.short	0x010a
        /*101a*/ 	.byte	0x3f
	.zero		1


	//   ....[59]....
        /*101c*/ 	.word	0x000265a0
        /*1020*/ 	.word	0x0000000c
        /*1024*/ 	.word	0x0002a8a0
        /*1028*/ 	.short	0x010a
        /*102a*/ 	.byte	0x3f
	.zero		1


	//   ....[60]....
        /*102c*/ 	.word	0x000269e0
        /*1030*/ 	.word	0x0000000c
        /*1034*/ 	.word	0x0002a8c0
        /*1038*/ 	.short	0x010a
        /*103a*/ 	.byte	0x3f
	.zero		1


	//   ....[61]....
        /*103c*/ 	.word	0x00026e10
        /*1040*/ 	.word	0x0000000a
        /*1044*/ 	.word	0x0002a8a0
        /*1048*/ 	.short	0x010a
        /*104a*/ 	.byte	0x3f
	.zero		1


	//   ....[62]....
        /*104c*/ 	.word	0x00027240
        /*1050*/ 	.word	0x0000000a
        /*1054*/ 	.word	0x0002a8c0
        /*1058*/ 	.short	0x010a
        /*105a*/ 	.byte	0x3f
	.zero		1


	//   ....[63]....
        /*105c*/ 	.word	0x00028740
        /*1060*/ 	.word	0x00000007
        /*1064*/ 	.word	0x0002a840
        /*1068*/ 	.short	0x010a
        /*106a*/ 	.byte	0x3f
	.zero		1


	//   ....[64]....
        /*106c*/ 	.word	0x00028df0
        /*1070*/ 	.word	0x00000007
        /*1074*/ 	.word	0x0002a830
        /*1078*/ 	.short	0x0107
        /*107a*/ 	.byte	0x3f
	.zero		1


	//   ....[65]....
        /*107c*/ 	.word	0x00028ea0
        /*1080*/ 	.word	0x00000007
        /*1084*/ 	.word	0x0002a830
        /*1088*/ 	.short	0x0101
        /*108a*/ 	.byte	0x3f
	.zero		1


	//   ....[66]....
        /*108c*/ 	.word	0x00029a90
        /*1090*/ 	.word	0x00000011
        /*1094*/ 	.word	0x0002a800
        /*1098*/ 	.short	0x0107
        /*109a*/ 	.byte	0x3f
	.zero		1


	//   ....[67]....
        /*109c*/ 	.word	0x00029ba0
        /*10a0*/ 	.word	0x00000011
        /*10a4*/ 	.word	0x0002a800
        /*10a8*/ 	.short	0x0101
        /*10aa*/ 	.byte	0x3f
	.zero		1


	//   ....[68]....
        /*10ac*/ 	.word	0x00029bc0
        /*10b0*/ 	.word	0x00000011
        /*10b4*/ 	.word	0x0002a820
        /*10b8*/ 	.short	0x010a
        /*10ba*/ 	.byte	0x3f
	.zero		1


	//   ....[69]....
        /*10bc*/ 	.word	0x00029f30
        /*10c0*/ 	.word	0x00000005
        /*10c4*/ 	.word	0x0002a840
        /*10c8*/ 	.short	0x010a
        /*10ca*/ 	.byte	0x3f
	.zero		1


	//   ....[70]....
        /*10cc*/ 	.word	0x0002a410
        /*10d0*/ 	.word	0x00000005
        /*10d4*/ 	.word	0x0002a830
        /*10d8*/ 	.short	0x0107
        /*10da*/ 	.byte	0x3f
	.zero		1


	//   ....[71]....
        /*10dc*/ 	.word	0x0002a4c0
        /*10e0*/ 	.word	0x00000005
        /*10e4*/ 	.word	0x0002a830
        /*10e8*/ 	.short	0x0101
        /*10ea*/ 	.byte	0x3f
	.zero		1


	//   ....[72]....
        /*10ec*/ 	.word	0x0002a520
        /*10f0*/ 	.word	0x00000005
        /*10f4*/ 	.word	0x0002a860
        /*10f8*/ 	.short	0x010a
        /*10fa*/ 	.byte	0x3f
	.zero		1


	//   ....[73]....
        /*10fc*/ 	.word	0x0002a980
        /*1100*/ 	.word	0x00000005
        /*1104*/ 	.word	0x0002a850
        /*1108*/ 	.short	0x0107
        /*110a*/ 	.byte	0x3f
	.zero		1


	//   ....[74]....
        /*110c*/ 	.word	0x0002aae0
        /*1110*/ 	.word	0x00000005
        /*1114*/ 	.word	0x0002a850
        /*1118*/ 	.short	0x0101
        /*111a*/ 	.byte	0x3f
	.zero		1


	//   ....[75]....
        /*111c*/ 	.word	0x0002ad30
        /*1120*/ 	.word	0x00000000
        /*1124*/ 	.word	0x0002a860
        /*1128*/ 	.short	0x010a
        /*112a*/ 	.byte	0x3f
	.zero		1


	//   ....[76]....
        /*112c*/ 	.word	0x0002b190
        /*1130*/ 	.word	0x00000000
        /*1134*/ 	.word	0x0002a850
        /*1138*/ 	.short	0x0107
        /*113a*/ 	.byte	0x3f
	.zero		1


	//   ....[77]....
        /*113c*/ 	.word	0x0002b240
        /*1140*/ 	.word	0x00000000
        /*1144*/ 	.word	0x0002a850
        /*1148*/ 	.short	0x0101
        /*114a*/ 	.byte	0x3f
	.zero		1


	//   ....[78]....
        /*114c*/ 	.word	0x0002c390
        /*1150*/ 	.word	0x00000007
        /*1154*/ 	.word	0x0002a820
        /*1158*/ 	.short	0x010a
        /*115a*/ 	.byte	0x3f
	.zero		1


	//   ....[79]....
        /*115c*/ 	.word	0x0002c520
        /*1160*/ 	.word	0x00000005
        /*1164*/ 	.word	0x0002a840
        /*1168*/ 	.short	0x010a
        /*116a*/ 	.byte	0x3f
	.zero		1


	//   ....[80]....
        /*116c*/ 	.word	0x0002c5c0
        /*1170*/ 	.word	0x00000003
        /*1174*/ 	.word	0x0002a840
        /*1178*/ 	.short	0x010a
        /*117a*/ 	.byte	0x3f
	.zero		1


	//   ....[81]....
        /*117c*/ 	.word	0x0002c600
        /*1180*/ 	.word	0x00000005
        /*1184*/ 	.word	0x0002a860
        /*1188*/ 	.short	0x010a
        /*118a*/ 	.byte	0x3f
	.zero		1


	//   ....[82]....
        /*118c*/ 	.word	0x0002c640
        /*1190*/ 	.word	0x00000003
        /*1194*/ 	.word	0x0002a860
        /*1198*/ 	.short	0x010a
        /*119a*/ 	.byte	0x3f
	.zero		1


	//   ....[83]....
        /*119c*/ 	.word	0x0002c6a0
        /*11a0*/ 	.word	0x00000056
        /*11a4*/ 	.word	0x0002a890
        /*11a8*/ 	.short	0x010a
        /*11aa*/ 	.byte	0x3f
	.zero		1


	//   ....[84]....
        /*11ac*/ 	.word	0x0002c950
        /*11b0*/ 	.word	0x00000056
        /*11b4*/ 	.word	0x0002a890
        /*11b8*/ 	.short	0x010a
        /*11ba*/ 	.byte	0x3f
	.zero		1


	//   ....[85]....
        /*11bc*/ 	.word	0x0002cc00
        /*11c0*/ 	.word	0x00000056
        /*11c4*/ 	.word	0x0002a890
        /*11c8*/ 	.short	0x010a
        /*11ca*/ 	.byte	0x3f
	.zero		1


	//   ....[86]....
        /*11cc*/ 	.word	0x0002ceb0
        /*11d0*/ 	.word	0x00000056
        /*11d4*/ 	.word	0x0002a8b0
        /*11d8*/ 	.short	0x010a
        /*11da*/ 	.byte	0x3f
	.zero		1


	//   ....[87]....
        /*11dc*/ 	.word	0x0002d2a0
        /*11e0*/ 	.word	0x00000002
        /*11e4*/ 	.word	0x0002a800
        /*11e8*/ 	.short	0x010a
        /*11ea*/ 	.byte	0x3f
	.zero		1


	//   ....[88]....
        /*11ec*/ 	.word	0x0002d680
        /*11f0*/ 	.word	0x00000002
        /*11f4*/ 	.word	0x0002a800
        /*11f8*/ 	.short	0x010a
        /*11fa*/ 	.byte	0x3f
	.zero		1


	//   ....[89]....
        /*11fc*/ 	.word	0x0002d6d0
        /*1200*/ 	.word	0x00000015
        /*1204*/ 	.word	0x0002a830
        /*1208*/ 	.short	0x010a
        /*120a*/ 	.byte	0x3f
	.zero		1


	//   ....[90]....
        /*120c*/ 	.word	0x0002d720
        /*1210*/ 	.word	0x00000014
        /*1214*/ 	.word	0x0002a830
        /*1218*/ 	.short	0x010a
        /*121a*/ 	.byte	0x3f
	.zero		1


	//   ....[91]....
        /*121c*/ 	.word	0x0002d770
        /*1220*/ 	.word	0x00000015
        /*1224*/ 	.word	0x0002a850
        /*1228*/ 	.short	0x010a
        /*122a*/ 	.byte	0x3f
	.zero		1


	//   ....[92]....
        /*122c*/ 	.word	0x0002d7c0
        /*1230*/ 	.word	0x00000014
        /*1234*/ 	.word	0x0002a830
        /*1238*/ 	.short	0x010a
        /*123a*/ 	.byte	0x3f
	.zero		1


	//   ....[93]....
        /*123c*/ 	.word	0x0002d810
        /*1240*/ 	.word	0x00000015
        /*1244*/ 	.word	0x0002a850
        /*1248*/ 	.short	0x010a
        /*124a*/ 	.byte	0x3f
	.zero		1


	//   ....[94]....
        /*124c*/ 	.word	0x0002d860
        /*1250*/ 	.word	0x00000003
        /*1254*/ 	.word	0x0002a830
        /*1258*/ 	.short	0x010a
        /*125a*/ 	.byte	0x3f
	.zero		1


	//   ....[95]....
        /*125c*/ 	.word	0x0002d8b0
        /*1260*/ 	.word	0x0000000f
        /*1264*/ 	.word	0x0002a850
        /*1268*/ 	.short	0x010a
        /*126a*/ 	.byte	0x3f
	.zero		1


	//   ....[96]....
        /*126c*/ 	.word	0x0002d900
        /*1270*/ 	.word	0x00000008
        /*1274*/ 	.word	0x0002a850
        /*1278*/ 	.short	0x010a
        /*127a*/ 	.byte	0x3f
	.zero		1


	//   ....[97]....
        /*127c*/ 	.word	0x0002daa0
        /*1280*/ 	.word	0x00000011
        /*1284*/ 	.word	0x0002a820
        /*1288*/ 	.short	0x010a
        /*128a*/ 	.byte	0x3f
	.zero		1


	//   ....[98]....
        /*128c*/ 	.word	0x0002daf0
        /*1290*/ 	.word	0x0000000c
        /*1294*/ 	.word	0x0002a8a0
        /*1298*/ 	.short	0x010a
        /*129a*/ 	.byte	0x3f
	.zero		1


	//   ....[99]....
        /*129c*/ 	.word	0x0002db40
        /*12a0*/ 	.word	0x0000000c
        /*12a4*/ 	.word	0x0002a8c0
        /*12a8*/ 	.short	0x010a
        /*12aa*/ 	.byte	0x3f
	.zero		1


	//   ....[100]....
        /*12ac*/ 	.word	0x0002db90
        /*12b0*/ 	.word	0x0000000a
        /*12b4*/ 	.word	0x0002a8a0
        /*12b8*/ 	.short	0x010a
        /*12ba*/ 	.byte	0x3f
	.zero		1


	//   ....[101]....
        /*12bc*/ 	.word	0x0002dbe0
        /*12c0*/ 	.word	0x0000000a
        /*12c4*/ 	.word	0x0002a8c0
        /*12c8*/ 	.short	0x010a
        /*12ca*/ 	.byte	0x3f
	.zero		1


	//   ....[102]....
        /*12cc*/ 	.word	0x0002dd00
        /*12d0*/ 	.word	0x00000007
        /*12d4*/ 	.word	0x0002a840
        /*12d8*/ 	.short	0x010a
        /*12da*/ 	.byte	0x3f
	.zero		1


	//   ....[103]....
        /*12dc*/ 	.word	0x0002f0d0
        /*12e0*/ 	.word	0x00000011
        /*12e4*/ 	.word	0x0002a820
        /*12e8*/ 	.short	0x010a
        /*12ea*/ 	.byte	0x3f
	.zero		1


	//   ....[104]....
        /*12ec*/ 	.word	0x0002f120
        /*12f0*/ 	.word	0x00000005
        /*12f4*/ 	.word	0x0002a840
        /*12f8*/ 	.short	0x010a
        /*12fa*/ 	.byte	0x3f
	.zero		1


	//   ....[105]....
        /*12fc*/ 	.word	0x0002f8e0
        /*1300*/ 	.word	0x00000005
        /*1304*/ 	.word	0x0002a860
        /*1308*/ 	.short	0x010a
        /*130a*/ 	.byte	0x3f
	.zero		1


	//   ....[106]....
        /*130c*/ 	.word	0x000300f0
        /*1310*/ 	.word	0x00000000
        /*1314*/ 	.word	0x0002a860
        /*1318*/ 	.short	0x010a
        /*131a*/ 	.byte	0x3f
	.zero		1


	//   ....[107]....
        /*131c*/ 	.word	0x000312d0
        /*1320*/ 	.word	0x00000007
        /*1324*/ 	.word	0x0002a820
        /*1328*/ 	.short	0x010a
        /*132a*/ 	.byte	0x3f
	.zero		1


	//   ....[108]....
        /*132c*/ 	.word	0x00031470
        /*1330*/ 	.word	0x00000005
        /*1334*/ 	.word	0x0002a840
        /*1338*/ 	.short	0x010a
        /*133a*/ 	.byte	0x3f
	.zero		1


	//   ....[109]....
        /*133c*/ 	.word	0x000314c0
        /*1340*/ 	.word	0x00000003
        /*1344*/ 	.word	0x0002a840
        /*1348*/ 	.short	0x010a
        /*134a*/ 	.byte	0x3f
	.zero		1


	//   ....[110]....
        /*134c*/ 	.word	0x00031510
        /*1350*/ 	.word	0x00000005
        /*1354*/ 	.word	0x0002a860
        /*1358*/ 	.short	0x010a
        /*135a*/ 	.byte	0x3f
	.zero		1


	//----- nvinfo : EIATTR_NUM_MBARRIERS
	.align		4
.L_236:
        /*135c*/ 	.byte	0x03, 0x38
        /*135e*/ 	.short	0x0016


	//----- nvinfo : EIATTR_EXIT_INSTR_OFFSETS
	.align		4
        /*1360*/ 	.byte	0x04, 0x1c
        /*1362*/ 	.short	(.L_238 - .L_237)


	//   ....[0]....
.L_237:
        /*1364*/ 	.word	0x0002c690


	//----- nvinfo : EIATTR_MAX_THREADS
	.align		4
.L_238:
        /*1368*/ 	.byte	0x04, 0x05
        /*136a*/ 	.short	(.L_240 - .L_239)
.L_239:
        /*136c*/ 	.word	0x00000180
        /*1370*/ 	.word	0x00000001
        /*1374*/ 	.word	0x00000001


	//----- nvinfo : EIATTR_CRS_STACK_SIZE
	.align		4
.L_240:
        /*1378*/ 	.byte	0x04, 0x1e
        /*137a*/ 	.short	(.L_242 - .L_241)
.L_241:
        /*137c*/ 	.word	0x00000000


	//----- nvinfo : EIATTR_CBANK_PARAM_SIZE
	.align		4
.L_242:
        /*1380*/ 	.byte	0x03, 0x19
        /*1382*/ 	.short	0x0af0


	//----- nvinfo : EIATTR_PARAM_CBANK
	.align		4
        /*1384*/ 	.byte	0x04, 0x0a
        /*1386*/ 	.short	(.L_244 - .L_243)
	.align		4
.L_243:
        /*1388*/ 	.word	index@(.nv.constant0._ZN7cutlass13device_kernelIN5flash11enable_sm90INS1_16FlashAttnFwdSm90INS1_25CollectiveMainloopFwdSm90ILi2EN4cute5tupleIJNS5_1CILi1EEES8_S8_EEENS6_IJNS7_ILi128EEENS7_ILi96EEENS7_ILi192EEEEEELi128ENS_10bfloat16_tEfNS_4arch4Sm90ELb0ELb1ELb1ELb1ELb1ELb1ELb0ELb1ELb1ELb1ELb1ELb0EEENS1_21CollectiveEpilogueFwdINS6_IJSA_SA_SB_EEES9_SE_SG_Li256ELb1ELb1ELb1ELb0EEENS1_36VarlenDynamicPersistentTileSchedulerILi128ELi96ELi256ELi128ELb1ELb1ELb1ELb1ELb0ELb1EEEEEEEEEvNT_6ParamsE)
        /*138c*/ 	.short	0x0210
        /*138e*/ 	.short	0x0af0


	//----- nvinfo : EIATTR_SW_WAR
	.align		4
.L_244:
        /*1390*/ 	.byte	0x04, 0x36
        /*1392*/ 	.short	(.L_246 - .L_245)
.L_245:
        /*1394*/ 	.word	0x00000008
.L_246:


//--------------------- .nv.info._ZN7cutlass13device_kernelIN5flash11enable_sm90INS1_16FlashAttnFwdSm90INS1_25CollectiveMainloopFwdSm90ILi2EN4cute5tupleIJNS5_1CILi1EEES8_S8_EEENS6_IJNS7_ILi128EEENS7_ILi96EEENS7_ILi192EEEEEELi128ENS_10bfloat16_tEfNS_4arch4Sm90ELb1ELb0ELb1ELb0ELb1ELb0ELb0ELb1ELb1ELb1ELb1ELb0EEENS1_21CollectiveEpilogueFwdINS6_IJSA_SA_SB_EEES9_SE_SG_Li256ELb0ELb1ELb1ELb0EEENS1_19SingleTileSchedulerILb0ELb1ELb1ELi128EEEEEEEEEvNT_6ParamsE --------------------------
	.section	.nv.info._ZN7cutlass13device_kernelIN5flash11enable_sm90INS1_16FlashAttnFwdSm90INS1_25CollectiveMainloopFwdSm90ILi2EN4cute5tupleIJNS5_1CILi1EEES8_S8_EEENS6_IJNS7_ILi128EEENS7_ILi96EEENS7_ILi192EEEEEELi128ENS_10bfloat16_tEfNS_4arch4Sm90ELb1ELb0ELb1ELb0ELb1ELb0ELb0ELb1ELb1ELb1ELb1ELb0EEENS1_21CollectiveEpilogueFwdINS6_IJSA_SA_SB_EEES9_SE_SG_Li256ELb0ELb1ELb1ELb0EEENS1_19SingleTileSchedulerILb0ELb1ELb1ELi128EEEEEEEEEvNT_6ParamsE,"",@"SHT_CUDA_INFO"
	.sectionflags	@""
	.align	4


	//----- nvinfo : EIATTR_CUDA_API_VERSION
	.align		4
        /*0000*/ 	.byte	0x04, 0x37
        /*0002*/ 	.short	(.L_248 - .L_247)
.L_247:
        /*0004*/ 	.word	0x00000082


	//----- nvinfo : EIATTR_KPARAM_INFO
	.align		4
.L_248:
        /*0008*/ 	.byte	0x04, 0x17
        /*000a*/ 	.short	(.L_250 - .L_249)
.L_249:
        /*000c*/ 	.word	0x00000000
        /*0010*/ 	.short	0x0000
        /*0012*/ 	.short	0x0070
        /*0014*/ 	.byte	0x00, 0xf0, 0x01, 0x28


	//----- nvinfo : EIATTR_SPARSE_MMA_MASK
	.align		4
.L_250:
        /*0018*/ 	.byte	0x03, 0x50
        /*001a*/ 	.short	0x0000


	//----- nvinfo : EIATTR_MAXREG_COUNT
	.align		4
        /*001c*/ 	.byte	0x03, 0x1b
        /*001e*/ 	.short	0x00a8


	//----- nvinfo : EIATTR_NUM_BARRIERS
	.align		4
        /*0020*/ 	.byte	0x02, 0x4c
        /*0022*/ 	.byte	0x09
	.zero		1


	//----- nvinfo : EIATTR_EXTERNS
	.align		4
        /*0024*/ 	.byte	0x04, 0x0f
        /*0026*/ 	.short	(.L_252 - .L_251)


	//   ....[0]....
	.align		4
.L_251:
        /*0028*/ 	.word	index@(__assertfail)


	//----- nvinfo : EIATTR_MERCURY_ISA_VERSION
	.align		4
.L_252:
        /*002c*/ 	.byte	0x03, 0x5f
        /*002e*/ 	.short	0x0101


	//----- nvinfo : EIATTR_INT_WARP_WIDE_INSTR_OFFSETS
	.align		4
        /*0030*/ 	.byte	0x04, 0x31
        /*0032*/ 	.short	(.L_254 - .L_253)


	//   ....[0]....
.L_253:
        /*0034*/ 	.word	0x000000b0


	//   ....[1]....
        /*0038*/ 	.word	0x000000c0


	//   ....[2]....
        /*003c*/ 	.word	0x00000160


	//----- nvinfo : EIATTR_COOP_GROUP_MASK_REGIDS
	.align		4
.L_254:
        /*0040*/ 	.byte	0x04, 0x29
        /*0042*/ 	.short	(.L_256 - .L_255)


	//   ....[0]....
.L_255:
        /*0044*/ 	.word	0xffffffff


	//   ....[1]....
        /*0048*/ 	.word	0xffffffff


	//   ....[2]....
        /*004c*/ 	.word	0xffffffff


	//   ....[3]....
        /*0050*/ 	.word	0xffffffff


	//   ....[4]....
        /*0054*/ 	.word	0xffffffff


	//   ....[5]....
        /*0058*/ 	.word	0xffffffff


	//   ....[6]....
        /*005c*/ 	.word	0xffffffff


	//   ....[7]....
        /*0060*/ 	.word	0xffffffff


	//   ....[8]....
        /*0064*/ 	.word	0xffffffff


	//   ....[9]....
        /*0068*/ 	.word	0xffffffff


	//   ....[10]....
        /*006c*/ 	.word	0xffffffff


	//   ....[11]....
        /*0070*/ 	.word	0xffffffff


	//   ....[12]....
        /*0074*/ 	.word	0xffffffff


	//   ....[13]....
        /*0078*/ 	.word	0xffffffff


	//   ....[14]....
        /*007c*/ 	.word	0xffffffff


	//   ....[15]....
        /*0080*/ 	.word	0xffffffff


	//   ....[16]....
        /*0084*/ 	.word	0xffffffff


	//   ....[17]....
        /*0088*/ 	.word	0xffffffff


	//   ....[18]....
        /*008c*/ 	.word	0xffffffff


	//   ....[19]....
        /*0090*/ 	.word	0xffffffff


	//   ....[20]....
        /*0094*/ 	.word	0xffffffff


	//   ....[21]....
        /*0098*/ 	.word	0xffffffff


	//   ....[22]....
        /*009c*/ 	.word	0xffffffff


	//   ....[23]....
        /*00a0*/ 	.word	0xffffffff


	//   ....[24]....
        /*00a4*/ 	.word	0xffffffff


	//   ....[25]....
        /*00a8*/ 	.word	0xffffffff


	//   ....[26]....
        /*00ac*/ 	.word	0xffffffff


	//   ....[27]....
        /*00b0*/ 	.word	0xffffffff


	//   ....[28]....
        /*00b4*/ 	.word	0xffffffff


	//   ....[29]....
        /*00b8*/ 	.word	0xffffffff


	//   ....[30]....
        /*00bc*/ 	.word	0xffffffff


	//   ....[31]....
        /*00c0*/ 	.word	0xffffffff


	//   ....[32]....
        /*00c4*/ 	.word	0xffffffff


	//   ....[33]....
        /*00c8*/ 	.word	0xffffffff


	//   ....[34]....
        /*00cc*/ 	.word	0xffffffff


	//   ....[35]....
        /*00d0*/ 	.word	0xffffffff


	//   ....[36]....
        /*00d4*/ 	.word	0xffffffff


	//   ....[37]....
        /*00d8*/ 	.word	0xffffffff


	//   ....[38]....
        /*00dc*/ 	.word	0xffffffff


	//   ....[39]....
        /*00e0*/ 	.word	0xffffffff


	//   ....[40]....
        /*00e4*/ 	.word	0xffffffff


	//   ....[41]....
        /*00e8*/ 	.word	0xffffffff


	//   ....[42]....
        /*00ec*/ 	.word	0xffffffff


	//   ....[43]....
        /*00f0*/ 	.word	0xffffffff


	//   ....[44]....
        /*00f4*/ 	.word	0xffffffff


	//   ....[45]....
        /*00f8*/ 	.word	0xffffffff


	//   ....[46]....
        /*00fc*/ 	.word	0xffffffff


	//   ....[47]....
        /*0100*/ 	.word	0xffffffff


	//   ....[48]....
        /*0104*/ 	.word	0xffffffff


	//   ....[49]....
        /*0108*/ 	.word	0xffffffff


	//   ....[50]....
        /*010c*/ 	.word	0xffffffff


	//   ....[51]....
        /*0110*/ 	.word	0xffffffff


	//   ....[52]....
        /*0114*/ 	.word	0xffffffff


	//   ....[53]....
        /*0118*/ 	.word	0xffffffff


	//   ....[54]....
        /*011c*/ 	.word	0xffffffff


	//   ....[55]....
        /*0120*/ 	.word	0xffffffff


	//   ....[56]....
        /*0124*/ 	.word	0xffffffff


	//   ....[57]....
        /*0128*/ 	.word	0xffffffff


	//   ....[58]....
        /*012c*/ 	.word	0xffffffff


	//   ....[59]....
        /*0130*/ 	.word	0xffffffff


	//   ....[60]....
        /*0134*/ 	.word	0xffffffff


	//   ....[61]....
        /*0138*/ 	.word	0xffffffff


	//   ....[62]....
        /*013c*/ 	.word	0xffffffff


	//   ....[63]....
        /*0140*/ 	.word	0xffffffff


	//   ....[64]....
        /*0144*/ 	.word	0xffffffff


	//   ....[65]....
        /*0148*/ 	.word	0xffffffff


	//   ....[66]....
        /*014c*/ 	.word	0xffffffff


	//   ....[67]....
        /*0150*/ 	.word	0xffffffff


	//   ....[68]....
        /*0154*/ 	.word	0xffffffff


	//   ....[69]....
        /*0158*/ 	.word	0xffffffff


	//   ....[70]....
        /*015c*/ 	.word	0xffffffff


	//   ....[71]....
        /*0160*/ 	.word	0xffffffff


	//   ....[72]....
        /*0164*/ 	.word	0xffffffff


	//   ....[73]....
        /*0168*/ 	.word	0xffffffff


	//   ....[74]....
        /*016c*/ 	.word	0xffffffff


	//   ....[75]....
        /*0170*/ 	.word	0xffffffff


	//   ....[76]....
        /*0174*/ 	.word	0xffffffff


	//   ....[77]....
        /*0178*/ 	.word	0xffffffff


	//   ....[78]....
        /*017c*/ 	.word	0xffffffff


	//   ....[79]....
        /*0180*/ 	.word	0xffffffff


	//   ....[80]....
        /*0184*/ 	.word	0xffffffff


	//   ....[81]....
        /*0188*/ 	.word	0xffffffff


	//   ....[82]....
        /*018c*/ 	.word	0xffffffff


	//   ....[83]....
        /*0190*/ 	.word	0xffffffff


	//   ....[84]....
        /*0194*/ 	.word	0xffffffff


	//   ....[85]....
        /*0198*/ 	.word	0xffffffff


	//   ....[86]....
        /*019c*/ 	.word	0xffffffff


	//   ....[87]....
        /*01a0*/ 	.word	0xffffffff


	//   ....[88]....
        /*01a4*/ 	.word	0xffffffff


	//   ....[89]....
        /*01a8*/ 	.word	0xffffffff


	//   ....[90]....
        /*01ac*/ 	.word	0xffffffff


	//   ....[91]....
        /*01b0*/ 	.word	0xffffffff


	//   ....[92]....
        /*01b4*/ 	.word	0xffffffff


	//   ....[93]....
        /*01b8*/ 	.word	0xffffffff


	//   ....[94]....
        /*01bc*/ 	.word	0xffffffff


	//   ....[95]....
        /*01c0*/ 	.word	0xffffffff


	//   ....[96]....
        /*01c4*/ 	.word	0xffffffff


	//   ....[97]....
        /*01c8*/ 	.word	0xffffffff


	//   ....[98]....
        /*01cc*/ 	.word	0xffffffff


	//   ....[99]....
        /*01d0*/ 	.word	0xffffffff


	//   ....[100]....
        /*01d4*/ 	.word	0xffffffff


	//   ....[101]....
        /*01d8*/ 	.word	0x0500000f


	//   ....[102]....
        /*01dc*/ 	.word	0x0500000f


	//   ....[103]....
        /*01e0*/ 	.word	0x0500000f


	//   ....[104]....
        /*01e4*/ 	.word	0x0500000f


	//   ....[105]....
        /*01e8*/ 	.word	0x0500000f


	//   ....[106]....
        /*01ec*/ 	.word	0x0500000f


	//   ....[107]....
        /*01f0*/ 	.word	0x0500000f


	//   ....[108]....
        /*01f4*/ 	.word	0x0500000f


	//   ....[109]....
        /*01f8*/ 	.word	0x0500000f


	//   ....[110]....
        /*01fc*/ 	.word	0x0500000f


	//   ....[111]....
        /*0200*/ 	.word	0x0500000f


	//   ....[112]....
        /*0204*/ 	.word	0x0500000f


	//   ....[113]....
        /*0208*/ 	.word	0x0500000f


	//   ....[114]....
        /*020c*/ 	.word	0x0500000f


	//   ....[115]....
        /*0210*/ 	.word	0x0500000f


	//   ....[116]....
        /*0214*/ 	.word	0x0500000f


	//   ....[117]....
        /*0218*/ 	.word	0x0500000f


	//   ....[118]....
        /*021c*/ 	.word	0x0500000f


	//   ....[119]....
        /*0220*/ 	.word	0x0500000f


	//   ....[120]....
        /*0224*/ 	.word	0x0500000f


	//   ....[121]....
        /*0228*/ 	.word	0x0500000f


	//   ....[122]....
        /*022c*/ 	.word	0x0500000f


	//   ....[123]....
        /*0230*/ 	.word	0x0500000f


	//   ....[124]....
        /*0234*/ 	.word	0x0500000f


	//   ....[125]....
        /*0238*/ 	.word	0x0500000f


	//   ....[126]....
        /*023c*/ 	.word	0x0500000f


	//   ....[127]....
        /*0240*/ 	.word	0x0500000f


	//   ....[128]....
        /*0244*/ 	.word	0x0500000f


	//   ....[129]....
        /*0248*/ 	.word	0x0500000f


	//   ....[130]....
        /*024c*/ 	.word	0x0500000f


	//   ....[131]....
        /*0250*/ 	.word	0x0500000f


	//   ....[132]....
        /*0254*/ 	.word	0x0500000f


	//   ....[133]....
        /*0258*/ 	.word	0x0500000f


	//   ....[134]....
        /*025c*/ 	.word	0x0500000f


	//   ....[135]....
        /*0260*/ 	.word	0x0500000f


	//   ....[136]....
        /*0264*/ 	.word	0x0500000f


	//   ....[137]....
        /*0268*/ 	.word	0x0500000f


	//   ....[138]....
        /*026c*/ 	.word	0x0500000f


	//   ....[139]....
        /*0270*/ 	.word	0x0500000f


	//   ....[140]....
        /*0274*/ 	.word	0x0500000f


	//   ....[141]....
        /*0278*/ 	.word	0x0500000f


	//   ....[142]....
        /*027c*/ 	.word	0x0500000f


	//   ....[143]....
        /*0280*/ 	.word	0x0500000f


	//   ....[144]....
        /*0284*/ 	.word	0x0500000f


	//   ....[145]....
        /*0288*/ 	.word	0x0500000f


	//   ....[146]....
        /*028c*/ 	.word	0x0500000f


	//   ....[147]....
        /*0290*/ 	.word	0x0500000f


	//   ....[148]....
        /*0294*/ 	.word	0x0500000f


	//   ....[149]....
        /*0298*/ 	.word	0x0500000f


	//   ....[150]....
        /*029c*/ 	.word	0x0500000f


	//   ....[151]....
        /*02a0*/ 	.word	0x0500000f


	//   ....[152]....
        /*02a4*/ 	.word	0x0500000f


	//   ....[153]....
        /*02a8*/ 	.word	0x0500000f


	//   ....[154]....
        /*02ac*/ 	.word	0x0500000f


	//   ....[155]....
        /*02b0*/ 	.word	0x0500000f


	//   ....[156]....
        /*02b4*/ 	.word	0x0500000f


	//   ....[157]....
        /*02b8*/ 	.word	0x0500000f


	//   ....[158]....
        /*02bc*/ 	.word	0x0500000f


	//   ....[159]....
        /*02c0*/ 	.word	0x0500000f


	//   ....[160]....
        /*02c4*/ 	.word	0x0500000f


	//   ....[161]....
        /*02c8*/ 	.word	0x0500000f


	//   ....[162]....
        /*02cc*/ 	.word	0x0500000f


	//   ....[163]....
        /*02d0*/ 	.word	0x0500000f


	//   ....[164]....
        /*02d4*/ 	.word	0x0500000f


	//   ....[165]....
        /*02d8*/ 	.word	0x0500000f


	//   ....[166]....
        /*02dc*/ 	.word	0x0500000f


	//----- nvinfo : EIATTR_COOP_GROUP_INSTR_OFFSETS
	.align		4
.L_256:
        /*02e0*/ 	.byte	0x04, 0x28
        /*02e2*/ 	.short	(.L_258 - .L_257)


	//   ....[0]....
.L_257:
        /*02e4*/ 	.word	0x00000060


	//   ....[1]....
        /*02e8*/ 	.word	0x000000a0


	//   ....[2]....
        /*02ec*/ 	.word	0x000002c0


	//   ....[3]....
        /*02f0*/ 	.word	0x00000420


	//   ....[4]....
        /*02f4*/ 	.word	0x00000540


	//   ....[5]....
        /*02f8*/ 	.word	0x000006a0


	//   ....[6]....
        /*02fc*/ 	.word	0x000010a0


	//   ....[7]....
        /*0300*/ 	.word	0x00001dd0


	//   ....[8]....
        /*0304*/ 	.word	0x00001eb0


	//   ....[9]....
        /*0308*/ 	.word	0x000026e0


	//   ....[10]....
        /*030c*/ 	.word	0x00002790


	//   ....[11]....
        /*0310*/ 	.word	0x00002eb0


	//   ....[12]....
        /*0314*/ 	.word	0x00002f10


	//   ....[13]....
        /*0318*/ 	.word	0x00004860


	//   ....[14]....
        /*031c*/ 	.word	0x00004a10


	//   ....[15]....
        /*0320*/ 	.word	0x00005150


	//   ....[16]....
        /*0324*/ 	.word	0x000051a0


	//   ....[17]....
        /*0328*/ 	.word	0x000058c0


	//   ....[18]....
        /*032c*/ 	.word	0x00005970


	//   ....[19]....
        /*0330*/ 	.word	0x000078d0


	//   ....[20]....
        /*0334*/ 	.word	0x00007910


	//   ....[21]....
        /*0338*/ 	.word	0x00007930


	//   ....[22]....
        /*033c*/ 	.word	0x00007950


	//   ....[23]....
        /*0340*/ 	.word	0x00008a20


	//   ....[24]....
        /*0344*/ 	.word	0x00008a50


	//   ....[25]....
        /*0348*/ 	.word	0x00008b10


	//   ....[26]....
        /*034c*/ 	.word	0x00008b20


	//   ....[27]....
        /*0350*/ 	.word	0x000099a0


	//   ....[28]....
        /*0354*/ 	.word	0x000099e0


	//   ....[29]....
        /*0358*/ 	.word	0x00009a20


	//   ....[30]....
        /*035c*/ 	.word	0x00009a50


	//   ....[31]....
        /*0360*/ 	.word	0x00009a60


	//   ....[32]....
        /*0364*/ 	.word	0x00009a80


	//   ....[33]....
        /*0368*/ 	.word	0x0000a0c0


	//   ....[34]....
        /*036c*/ 	.word	0x0000a0d0


	//   ....[35]....
        /*0370*/ 	.word	0x0000aad0


	//   ....[36]....
        /*0374*/ 	.word	0x0000bdf0


	//   ....[37]....
        /*0378*/ 	.word	0x0000be10


	//   ....[38]....
        /*037c*/ 	.word	0x0000be20


	//   ....[39]....
        /*0380*/ 	.word	0x0000be30


	//   ....[40]....
        /*0384*/ 	.word	0x0000be40


	//   ....[41]....
        /*0388*/ 	.word	0x0000be50


	//   ....[42]....
        /*038c*/ 	.word	0x0000bee0


	//   ....[43]....
        /*0390*/ 	.word	0x0000bf00


	//   ....[44]....
        /*0394*/ 	.word	0x0000bf70


	//   ....[45]....
        /*0398*/ 	.word	0x0000bf80


	//   ....[46]....
        /*039c*/ 	.word	0x0000bf90


	//   ....[47]....
        /*03a0*/ 	.word	0x0000c030


	//   ....[48]....
        /*03a4*/ 	.word	0x0000c6b0


	//   ....[49]....
        /*03a8*/ 	.word	0x0000c6e0


	//   ....[50]....
        /*03ac*/ 	.word	0x0000c710


	//   ....[51]....
        /*03b0*/ 	.word	0x0000c740


	//   ....[52]....
        /*03b4*/ 	.word	0x0000c7e0


	//   ....[53]....
        /*03b8*/ 	.word	0x0000c810


	//   ....[54]....
        /*03bc*/ 	.word	0x0000c820


	//   ....[55]....
        /*03c0*/ 	.word	0x0000c880


	//   ....[56]....
        /*03c4*/ 	.word	0x0000c930


	//   ....[57]....
        /*03c8*/ 	.word	0x0000c950


	//   ....[58]....
        /*03cc*/ 	.word	0x0000c960


	//   ....[59]....
        /*03d0*/ 	.word	0x0000c9c0


	//   ....[60]....
        /*03d4*/ 	.word	0x0000ca70


	//   ....[61]....
        /*03d8*/ 	.word	0x0000ca90


	//   ....[62]....
        /*03dc*/ 	.word	0x0000caa0


	//   ....[63]....
        /*03e0*/ 	.word	0x0000caf0


	//   ....[64]....
        /*03e4*/ 	.word	0x0000d240


	//   ....[65]....
        /*03e8*/ 	.word	0x0000d260


	//   ....[66]....
        /*03ec*/ 	.word	0x0000d270


	//   ....[67]....
        /*03f0*/ 	.word	0x0000d280


	//   ....[68]....
        /*03f4*/ 	.word	0x0000d2a0


	//   ....[69]....
        /*03f8*/ 	.word	0x0000d2c0


	//   ....[70]....
        /*03fc*/ 	.word	0x0000d320


	//   ....[71]....
        /*0400*/ 	.word	0x0000d370


	//   ....[72]....
        /*0404*/ 	.word	0x0000d390


	//   ....[73]....
        /*0408*/ 	.word	0x0000d3d0


	//   ....[74]....
        /*040c*/ 	.word	0x0000d3f0


	//   ....[75]....
        /*0410*/ 	.word	0x0000d410


	//   ....[76]....
        /*0414*/ 	.word	0x0000d6b0


	//   ....[77]....
        /*0418*/ 	.word	0x0000d6c0


	//   ....[78]....
        /*041c*/ 	.word	0x0000d6d0


	//   ....[79]....
        /*0420*/ 	.word	0x0000d6f0


	//   ....[80]....
        /*0424*/ 	.word	0x0000d780


	//   ....[81]....
        /*0428*/ 	.word	0x0000d7b0


	//   ....[82]....
        /*042c*/ 	.word	0x0000d800


	//   ....[83]....
        /*0430*/ 	.word	0x0000d830


	//   ....[84]....
        /*0434*/ 	.word	0x0000d880


	//   ....[85]....
        /*0438*/ 	.word	0x0000d8b0


	//   ....[86]....
        /*043c*/ 	.word	0x0000d900


	//   ....[87]....
        /*0440*/ 	.word	0x0000d930


	//   ....[88]....
        /*0444*/ 	.word	0x0000dd90


	//   ....[89]....
        /*0448*/ 	.word	0x0000ddc0


	//   ....[90]....
        /*044c*/ 	.word	0x0000ddf0


	//   ....[91]....
        /*0450*/ 	.word	0x0000de20


	//   ....[92]....
        /*0454*/ 	.word	0x0000de50


	//   ....[93]....
        /*0458*/ 	.word	0x0000de60


	//   ....[94]....
        /*045c*/ 	.word	0x0000de70


	//   ....[95]....
        /*0460*/ 	.word	0x0000de90


	//   ....[96]....
        /*0464*/ 	.word	0x0000deb0


	//   ....[97]....
        /*0468*/ 	.word	0x0000ded0


	//   ....[98]....
        /*046c*/ 	.word	0x0000e010


	//   ....[99]....
        /*0470*/ 	.word	0x0000e070


	//   ....[100]....
        /*0474*/ 	.word	0x0000e2d0


	//   ....[101]....
        /*0478*/ 	.word	0x0000e840


	//   ....[102]....
        /*047c*/ 	.word	0x0000e930


	//   ....[103]....
        /*0480*/ 	.word	0x0000e9d0


	//   ....[104]....
        /*0484*/ 	.word	0x0000ea30


	//   ....[105]....
        /*0488*/ 	.word	0x0000eb00


	//   ....[106]....
        /*048c*/ 	.word	0x0000eb80


	//   ....[107]....
        /*0490*/ 	.word	0x0000ec50


	//   ....[108]....
        /*0494*/ 	.word	0x0000ecc0


	//   ....[109]....
        /*0498*/ 	.word	0x0000edb0


	//   ....[110]....
        /*049c*/ 	.word	0x0000ee30


	//   ....[111]....
        /*04a0*/ 	.word	0x0000ef00


	//   ....[112]....
        /*04a4*/ 	.word	0x0000ef70


	//   ....[113]....
        /*04a8*/ 	.word	0x0000f050


	//   ....[114]....
        /*04ac*/ 	.word	0x0000f0e0


	//   ....[115]....
        /*04b0*/ 	.word	0x0000f150


	//   ....[116]....
        /*04b4*/ 	.word	0x0000f1f0


	//   ....[117]....
        /*04b8*/ 	.word	0x0000f2c0


	//   ....[118]....
        /*04bc*/ 	.word	0x0000f340


	//   ....[119]....
        /*04c0*/ 	.word	0x0000f420


	//   ....[120]....
        /*04c4*/ 	.word	0x0000f4a0


	//   ....[121]....
        /*04c8*/ 	.word	0x0000f570


	//   ....[122]....
        /*04cc*/ 	.word	0x0000f5f0


	//   ....[123]....
        /*04d0*/ 	.word	0x0000f6d0


	//   ....[124]....
        /*04d4*/ 	.word	0x0000f750


	//   ....[125]....
        /*04d8*/ 	.word	0x0000f820


	//   ....[126]....
        /*04dc*/ 	.word	0x0000f8a0


	//   ....[127]....
        /*04e0*/ 	.word	0x0000f980


	//   ....[128]....
        /*04e4*/ 	.word	0x0000f9f0


	//   ....[129]....
        /*04e8*/ 	.word	0x0000fab0


	//   ....[130]....
        /*04ec*/ 	.word	0x0000fbf0


	//   ....[131]....
        /*04f0*/ 	.word	0x0000fc90


	//   ....[132]....
        /*04f4*/ 	.word	0x0000fd70


	//   ....[133]....
        /*04f8*/ 	.word	0x0000fdc0


	//   ....[134]....
        /*04fc*/ 	.word	0x0000fea0


	//   ....[135]....
        /*0500*/ 	.word	0x0000fef0


	//   ....[136]....
        /*0504*/ 	.word	0x0000fff0


	//   ....[137]....
        /*0508*/ 	.word	0x00010040


	//   ....[138]....
        /*050c*/ 	.word	0x00010140


	//   ....[139]....
        /*0510*/ 	.word	0x00010190


	//   ....[140]....
        /*0514*/ 	.word	0x00010270


	//   ....[141]....
        /*0518*/ 	.word	0x000102c0


	//   ....[142]....
        /*051c*/ 	.word	0x000103b0


	//   ....[143]....
        /*0520*/ 	.word	0x00010440


	//   ....[144]....
        /*0524*/ 	.word	0x000104a0


	//   ....[145]....
        /*0528*/ 	.word	0x00010580


	//   ....[146]....
        /*052c*/ 	.word	0x00010620


	//   ....[147]....
        /*0530*/ 	.word	0x000106e0


	//   ....[148]....
        /*0534*/ 	.word	0x00010780


	//   ....[149]....
        /*0538*/ 	.word	0x00010840


	//   ....[150]....
        /*053c*/ 	.word	0x000108e0


	//   ....[151]....
        /*0540*/ 	.word	0x000109a0


	//   ....[152]....
        /*0544*/ 	.word	0x00010a40


	//   ....[153]....
        /*0548*/ 	.word	0x00010b00


	//   ....[154]....
        /*054c*/ 	.word	0x00010c20


	//   ....[155]....
        /*0550*/ 	.word	0x00010cc0


	//   ....[156]....
        /*0554*/ 	.word	0x00010d70


	//   ....[157]....
        /*0558*/ 	.word	0x00010e40


	//   ....[158]....
        /*055c*/ 	.word	0x00010eb0


	//   ....[159]....
        /*0560*/ 	.word	0x00010f80


	//   ....[160]....
        /*0564*/ 	.word	0x00010ff0


	//   ....[161]....
        /*0568*/ 	.word	0x000110e0


	//   ....[162]....
        /*056c*/ 	.word	0x00011150


	//   ....[163]....
        /*0570*/ 	.word	0x00011230


	//   ....[164]....
        /*0574*/ 	.word	0x000112a0


	//   ....[165]....
        /*0578*/ 	.word	0x00011360


	//   ....[166]....
        /*057c*/ 	.word	0x00011440


	//----- nvinfo : EIATTR_REG_RECONFIG
	.align		4
.L_258:
        /*0580*/ 	.byte	0x01, 0x54
	.zero		2


	//----- nvinfo : EIATTR_SYSCALL_OFFSETS
	.align		4
        /*0584*/ 	.byte	0x04, 0x46
        /*0586*/ 	.short	(.L_260 - .L_259)


	//   ....[0]....
.L_259:
        /*0588*/ 	.word	0x00001260


	//   ....[1]....
        /*058c*/ 	.word	0x0000b310


	//   ....[2]....
        /*0590*/ 	.word	0x0000b450


	//   ....[3]....
        /*0594*/ 	.word	0x0000b540


	//   ....[4]....
        /*0598*/ 	.word	0x0000c3f0


	//----- nvinfo : EIATTR_MBARRIER_INSTR_OFFSETS
	.align		4
.L_260:
        /*059c*/ 	.byte	0x04, 0x39
        /*059e*/ 	.short	(.L_262 - .L_261)


	//   ....[0]....
.L_261:
        /*05a0*/ 	.word	0x00000170
        /*05a4*/ 	.word	0x000000ff
        /*05a8*/ 	.word	0x0002a800
        /*05ac*/ 	.short	0x0100
        /*05ae*/ 	.byte	0x08
	.zero		1


	//   ....[1]....
        /*05b0*/ 	.word	0x00000180
        /*05b4*/ 	.word	0x000000ff
        /*05b8*/ 	.word	0x0002a820
        /*05bc*/ 	.short	0x0100
        /*05be*/ 	.byte	0x08
	.zero		1


	//   ....[2]....
        /*05c0*/ 	.word	0x00000270
        /*05c4*/ 	.word	0x000000ff
        /*05c8*/ 	.word	0x0002a830
        /*05cc*/ 	.short	0x0100
        /*05ce*/ 	.byte	0x08
	.zero		1


	//   ....[3]....
        /*05d0*/ 	.word	0x00000280
        /*05d4*/ 	.word	0x000000ff
        /*05d8*/ 	.word	0x0002a840
        /*05dc*/ 	.short	0x0100
        /*05de*/ 	.byte	0x08
	.zero		1


	//   ....[4]....
        /*05e0*/ 	.word	0x00000290
        /*05e4*/ 	.word	0x000000ff
        /*05e8*/ 	.word	0x0002a838
        /*05ec*/ 	.short	0x0100
        /*05ee*/ 	.byte	0x08
	.zero		1


	//   ....[5]....
        /*05f0*/ 	.word	0x000002a0
        /*05f4*/ 	.word	0x000000ff
        /*05f8*/ 	.word	0x0002a848
        /*05fc*/ 	.short	0x0100
        /*05fe*/ 	.byte	0x08
	.zero		1


	//   ....[6]....
        /*0600*/ 	.word	0x000003d0
        /*0604*/ 	.word	0x000000ff
        /*0608*/ 	.word	0x0002a850
        /*060c*/ 	.short	0x0100
        /*060e*/ 	.byte	0x08
	.zero		1


	//   ....[7]....
        /*0610*/ 	.word	0x000003e0
        /*0614*/ 	.word	0x000000ff
        /*0618*/ 	.word	0x0002a860
        /*061c*/ 	.short	0x0100
        /*061e*/ 	.byte	0x08
	.zero		1


	//   ....[8]....
        /*0620*/ 	.word	0x000003f0
        /*0624*/ 	.word	0x000000ff
        /*0628*/ 	.word	0x0002a858
        /*062c*/ 	.short	0x0100
        /*062e*/ 	.byte	0x08
	.zero		1


	//   ....[9]....
        /*0630*/ 	.word	0x00000400
        /*0634*/ 	.word	0x000000ff
        /*0638*/ 	.word	0x0002a868
        /*063c*/ 	.short	0x0100
        /*063e*/ 	.byte	0x08
	.zero		1


	//   ....[10]....
        /*0640*/ 	.word	0x000004f0
        /*0644*/ 	.word	0x000000ff
        /*0648*/ 	.word	0x0002a870
        /*064c*/ 	.short	0x0100
        /*064e*/ 	.byte	0x06
	.zero		1


	//   ....[11]....
        /*0650*/ 	.word	0x00000500
        /*0654*/ 	.word	0x000000ff
        /*0658*/ 	.word	0x0002a880
        /*065c*/ 	.short	0x0100
        /*065e*/ 	.byte	0x06
	.zero		1


	//   ....[12]....
        /*0660*/ 	.word	0x00000510
        /*0664*/ 	.word	0x000000ff
        /*0668*/ 	.word	0x0002a878
        /*066c*/ 	.short	0x0100
        /*066e*/ 	.byte	0x06
	.zero		1


	//   ....[13]....
        /*0670*/ 	.word	0x00000520
        /*0674*/ 	.word	0x000000ff
        /*0678*/ 	.word	0x0002a888
        /*067c*/ 	.short	0x0100
        /*067e*/ 	.byte	0x06
	.zero		1


	//   ....[14]....
        /*0680*/ 	.word	0x00000650
        /*0684*/ 	.word	0x000000ff
        /*0688*/ 	.word	0x0002a890
        /*068c*/ 	.short	0x0100
        /*068e*/ 	.byte	0x08
	.zero		1


	//   ....[15]....
        /*0690*/ 	.word	0x00000660
        /*0694*/ 	.word	0x000000ff
        /*0698*/ 	.word	0x0002a8a0
        /*069c*/ 	.short	0x0100
        /*069e*/ 	.byte	0x08
	.zero		1


	//   ....[16]....
        /*06a0*/ 	.word	0x00000670
        /*06a4*/ 	.word	0x000000ff
        /*06a8*/ 	.word	0x0002a898
        /*06ac*/ 	.short	0x0100
        /*06ae*/ 	.byte	0x08
	.zero		1


	//   ....[17]....
        /*06b0*/ 	.word	0x00000680
        /*06b4*/ 	.word	0x000000ff
        /*06b8*/ 	.word	0x0002a8a8
        /*06bc*/ 	.short	0x0100
        /*06be*/ 	.byte	0x08
	.zero		1


	//   ....[18]....
        /*06c0*/ 	.word	0x000007c0
        /*06c4*/ 	.word	0x000000ff
        /*06c8*/ 	.word	0x0002a8b0
        /*06cc*/ 	.short	0x0100
        /*06ce*/ 	.byte	0x08
	.zero		1


	//   ....[19]....
        /*06d0*/ 	.word	0x000007d0
        /*06d4*/ 	.word	0x000000ff
        /*06d8*/ 	.word	0x0002a8c0
        /*06dc*/ 	.short	0x0100
        /*06de*/ 	.byte	0x08
	.zero		1


	//   ....[20]....
        /*06e0*/ 	.word	0x000007e0
        /*06e4*/ 	.word	0x000000ff
        /*06e8*/ 	.word	0x0002a8b8
        /*06ec*/ 	.short	0x0100
        /*06ee*/ 	.byte	0x08
	.zero		1


	//   ....[21]....
        /*06f0*/ 	.word	0x000007f0
        /*06f4*/ 	.word	0x000000ff
        /*06f8*/ 	.word	0x0002a8c8
        /*06fc*/ 	.short	0x0100
        /*06fe*/ 	.byte	0x08
	.zero		1


	//   ....[22]....
        /*0700*/ 	.word	0x00001280
        /*0704*/ 	.word	0x000000ff
        /*0708*/ 	.word	0x0002a800
        /*070c*/ 	.short	0x010a
        /*070e*/ 	.byte	0x27
	.zero		1


	//   ....[23]....
        /*0710*/ 	.word	0x00001300
        /*0714*/ 	.word	0x000000ff
        /*0718*/ 	.word	0x0002a830
        /*071c*/ 	.short	0x010a
        /*071e*/ 	.byte	0x27
	.zero		1


	//   ....[24]....
        /*0720*/ 	.word	0x00001360
        /*0724*/ 	.word	0x000000ff
        /*0728*/ 	.word	0x0002a830
        /*072c*/ 	.short	0x010a
        /*072e*/ 	.byte	0x27
	.zero		1


	//   ....[25]....
        /*0730*/ 	.word	0x00002350
        /*0734*/ 	.word	0x000000ff
        /*0738*/ 	.word	0x00000000
        /*073c*/ 	.short	0x0101
        /*073e*/ 	.byte	0x04
	.zero		1


	//   ....[26]....
        /*0740*/ 	.word	0x00003b60
        /*0744*/ 	.word	0x000000ff
        /*0748*/ 	.word	0x0002a830
        /*074c*/ 	.short	0x010a
        /*074e*/ 	.byte	0x07
	.zero		1


	//   ....[27]....
        /*0750*/ 	.word	0x00003ba0
        /*0754*/ 	.word	0x000000ff
        /*0758*/ 	.word	0x0002a830
        /*075c*/ 	.short	0x010a
        /*075e*/ 	.byte	0x07
	.zero		1


	//   ....[28]....
        /*0760*/ 	.word	0x000043f0
        /*0764*/ 	.word	0x000000ff
        /*0768*/ 	.word	0x0002a850
        /*076c*/ 	.short	0x010a
        /*076e*/ 	.byte	0x0a
	.zero		1


	//   ....[29]....
        /*0770*/ 	.word	0x00004430
        /*0774*/ 	.word	0x000000ff
        /*0778*/ 	.word	0x0002a850
        /*077c*/ 	.short	0x010a
        /*077e*/ 	.byte	0x0a
	.zero		1


	//   ....[30]....
        /*0780*/ 	.word	0x00004d20
        /*0784*/ 	.word	0x000000ff
        /*0788*/ 	.word	0x00000000
        /*078c*/ 	.short	0x0101
        /*078e*/ 	.byte	0x07
	.zero		1


	//   ....[31]....
        /*0790*/ 	.word	0x00006230
        /*0794*/ 	.word	0x000000ff
        /*0798*/ 	.word	0x00000000
        /*079c*/ 	.short	0x0101
        /*079e*/ 	.byte	0x0a
	.zero		1


	//   ....[32]....
        /*07a0*/ 	.word	0x00006490
        /*07a4*/ 	.word	0x000000ff
        /*07a8*/ 	.word	0x0002a830
        /*07ac*/ 	.short	0x010a
        /*07ae*/ 	.byte	0x26
	.zero		1


	//   ....[33]....
        /*07b0*/ 	.word	0x000064d0
        /*07b4*/ 	.word	0x000000ff
        /*07b8*/ 	.word	0x0002a830
        /*07bc*/ 	.short	0x010a
        /*07be*/ 	.byte	0x26
	.zero		1


	//   ....[34]....
        /*07c0*/ 	.word	0x00006d20
        /*07c4*/ 	.word	0x000000ff
        /*07c8*/ 	.word	0x0002a850
        /*07cc*/ 	.short	0x010a
        /*07ce*/ 	.byte	0x05
	.zero		1


	//   ....[35]....
        /*07d0*/ 	.word	0x00006d60
        /*07d4*/ 	.word	0x000000ff
        /*07d8*/ 	.word	0x0002a850
        /*07dc*/ 	.short	0x010a
        /*07de*/ 	.byte	0x05
	.zero		1


	//   ....[36]....
        /*07e0*/ 	.word	0x000073c0
        /*07e4*/ 	.word	0x000000ff
        /*07e8*/ 	.word	0x00000000
        /*07ec*/ 	.short	0x0101
        /*07ee*/ 	.byte	0x26
	.zero		1


	//   ....[37]....
        /*07f0*/ 	.word	0x000083d0
        /*07f4*/ 	.word	0x000000ff
        /*07f8*/ 	.word	0x00000000
        /*07fc*/ 	.short	0x0101
        /*07fe*/ 	.byte	0x05
	.zero		1


	//   ....[38]....
        /*0800*/ 	.word	0x00008990
        /*0804*/ 	.word	0x000000ff
        /*0808*/ 	.word	0x0002a850
        /*080c*/ 	.short	0x010a
        /*080e*/ 	.byte	0x05
	.zero		1


	//   ....[39]....
        /*0810*/ 	.word	0x000089d0
        /*0814*/ 	.word	0x000000ff
        /*0818*/ 	.word	0x0002a850
        /*081c*/ 	.short	0x010a
        /*081e*/ 	.byte	0x05
	.zero		1


	//   ....[40]....
        /*0820*/ 	.word	0x00008ea0
        /*0824*/ 	.word	0x000000ff
        /*0828*/ 	.word	0x00000000
        /*082c*/ 	.short	0x0101
        /*082e*/ 	.byte	0x04
	.zero		1


	//   ....[41]....
        /*0830*/ 	.word	0x00009a70
        /*0834*/ 	.word	0x000000ff
        /*0838*/ 	.word	0x00000000
        /*083c*/ 	.short	0x0101
        /*083e*/ 	.byte	0x04
	.zero		1


	//   ....[42]....
        /*0840*/ 	.word	0x0000bbb0
        /*0844*/ 	.word	0x000000ff
        /*0848*/ 	.word	0x0002a840
        /*084c*/ 	.short	0x010a
        /*084e*/ 	.byte	0x2e
	.zero		1


	//   ....[43]....
        /*0850*/ 	.word	0x0000c1b0
        /*0854*/ 	.word	0x000000ff
        /*0858*/ 	.word	0x0002a830
        /*085c*/ 	.short	0x0107
        /*085e*/ 	.byte	0x2e
	.zero		1


	//   ....[44]....
        /*0860*/ 	.word	0x0000c220
        /*0864*/ 	.word	0x000000ff
        /*0868*/ 	.word	0x0002a830
        /*086c*/ 	.short	0x0101
        /*086e*/ 	.byte	0x2e
	.zero		1


	//   ....[45]....
        /*0870*/ 	.word	0x0000cc40
        /*0874*/ 	.word	0x000000ff
        /*0878*/ 	.word	0x0002a800
        /*087c*/ 	.short	0x0107
        /*087e*/ 	.byte	0x2e
	.zero		1


	//   ....[46]....
        /*0880*/ 	.word	0x0000cca0
        /*0884*/ 	.word	0x000000ff
        /*0888*/ 	.word	0x0002a800
        /*088c*/ 	.short	0x0101
        /*088e*/ 	.byte	0x2e
	.zero		1


	//   ....[47]....
        /*0890*/ 	.word	0x0000ccb0
        /*0894*/ 	.word	0x000000ff
        /*0898*/ 	.word	0x0002a820
        /*089c*/ 	.short	0x010a
        /*089e*/ 	.byte	0x2e
	.zero		1


	//   ....[48]....
        /*08a0*/ 	.word	0x0000d020
        /*08a4*/ 	.word	0x0000001a
        /*08a8*/ 	.word	0x0002a840
        /*08ac*/ 	.short	0x010a
        /*08ae*/ 	.byte	0x3f
	.zero		1


	//   ....[49]....
        /*08b0*/ 	.word	0x0000d530
        /*08b4*/ 	.word	0x0000001a
        /*08b8*/ 	.word	0x0002a830
        /*08bc*/ 	.short	0x0107
        /*08be*/ 	.byte	0x3f
	.zero		1


	//   ....[50]....
        /*08c0*/ 	.word	0x0000d5e0
        /*08c4*/ 	.word	0x0000001a
        /*08c8*/ 	.word	0x0002a830
        /*08cc*/ 	.short	0x0101
        /*08ce*/ 	.byte	0x3f
	.zero		1


	//   ....[51]....
        /*08d0*/ 	.word	0x0000d640
        /*08d4*/ 	.word	0x00000000
        /*08d8*/ 	.word	0x0002a860
        /*08dc*/ 	.short	0x010a
        /*08de*/ 	.byte	0x3f
	.zero		1


	//   ....[52]....
        /*08e0*/ 	.word	0x0000daa0
        /*08e4*/ 	.word	0x00000000
        /*08e8*/ 	.word	0x0002a850
        /*08ec*/ 	.short	0x0107
        /*08ee*/ 	.byte	0x3f
	.zero		1


	//   ....[53]....
        /*08f0*/ 	.word	0x0000dba0
        /*08f4*/ 	.word	0x00000000
        /*08f8*/ 	.word	0x0002a850
        /*08fc*/ 	.short	0x0101
        /*08fe*/ 	.byte	0x3f
	.zero		1


	//   ....[54]....
        /*0900*/ 	.word	0x0000dd20
        /*0904*/ 	.word	0x00000000
        /*0908*/ 	.word	0x0002a860
        /*090c*/ 	.short	0x010a
        /*090e*/ 	.byte	0x3f
	.zero		1


	//   ....[55]....
        /*0910*/ 	.word	0x0000e140
        /*0914*/ 	.word	0x00000000
        /*0918*/ 	.word	0x0002a850
        /*091c*/ 	.short	0x0107
        /*091e*/ 	.byte	0x3f
	.zero		1


	//   ....[56]....
        /*0920*/ 	.word	0x0000e1f0
        /*0924*/ 	.word	0x00000000
        /*0928*/ 	.word	0x0002a850
        /*092c*/ 	.short	0x0101
        /*092e*/ 	.byte	0x3f
	.zero		1


	//   ....[57]....
        /*0930*/ 	.word	0x0000e290
        /*0934*/ 	.word	0x00000005
        /*0938*/ 	.word	0x0002a820
        /*093c*/ 	.short	0x010a
        /*093e*/ 	.byte	0x3f
	.zero		1


	//   ....[58]....
        /*0940*/ 	.word	0x0000e3d0
        /*0944*/ 	.word	0x00000006
        /*0948*/ 	.word	0x0002a840
        /*094c*/ 	.short	0x010a
        /*094e*/ 	.byte	0x3f
	.zero		1


	//   ....[59]....
        /*0950*/ 	.word	0x0000e470
        /*0954*/ 	.word	0x00000005
        /*0958*/ 	.word	0x0002a840
        /*095c*/ 	.short	0x010a
        /*095e*/ 	.byte	0x3f
	.zero		1


	//   ....[60]....
        /*0960*/ 	.word	0x0000e4b0
        /*0964*/ 	.word	0x00000006
        /*0968*/ 	.word	0x0002a860
        /*096c*/ 	.short	0x010a
        /*096e*/ 	.byte	0x3f
	.zero		1


	//   ....[61]....
        /*0970*/ 	.word	0x0000e4f0
        /*0974*/ 	.word	0x00000005
        /*0978*/ 	.word	0x0002a860
        /*097c*/ 	.short	0x010a
        /*097e*/ 	.byte	0x3f
	.zero		1


	//   ....[62]....
        /*0980*/ 	.word	0x0000e560
        /*0984*/ 	.word	0x00000003
        /*0988*/ 	.word	0x0002a800
        /*098c*/ 	.short	0x010a
        /*098e*/ 	.byte	0x3f
	.zero		1


	//   ....[63]....
        /*0990*/ 	.word	0x0000e5c0
        /*0994*/ 	.word	0x00000003
        /*0998*/ 	.word	0x0002a830
        /*099c*/ 	.short	0x010a
        /*099e*/ 	.byte	0x3f
	.zero		1


	//   ....[64]....
        /*09a0*/ 	.word	0x0000e620
        /*09a4*/ 	.word	0x0000000c
        /*09a8*/ 	.word	0x0002a830
        /*09ac*/ 	.short	0x010a
        /*09ae*/ 	.byte	0x3f
	.zero		1


	//   ....[65]....
        /*09b0*/ 	.word	0x0000e680
        /*09b4*/ 	.word	0x00000006
        /*09b8*/ 	.word	0x0002a850
        /*09bc*/ 	.short	0x010a
        /*09be*/ 	.byte	0x3f
	.zero		1


	//   ....[66]....
        /*09c0*/ 	.word	0x0000e6e0
        /*09c4*/ 	.word	0x0000000c
        /*09c8*/ 	.word	0x0002a830
        /*09cc*/ 	.short	0x010a
        /*09ce*/ 	.byte	0x3f
	.zero		1


	//   ....[67]....
        /*09d0*/ 	.word	0x0000e740
        /*09d4*/ 	.word	0x00000006
        /*09d8*/ 	.word	0x0002a850
        /*09dc*/ 	.short	0x010a
        /*09de*/ 	.byte	0x3f
	.zero		1


	//   ....[68]....
        /*09e0*/ 	.word	0x0000e7a0
        /*09e4*/ 	.word	0x00000005
        /*09e8*/ 	.word	0x0002a850
        /*09ec*/ 	.short	0x010a
        /*09ee*/ 	.byte	0x3f
	.zero		1


	//   ....[69]....
        /*09f0*/ 	.word	0x0000e880
        /*09f4*/ 	.word	0x00000005
        /*09f8*/ 	.word	0x0002a840
        /*09fc*/ 	.short	0x010a
        /*09fe*/ 	.byte	0x3f
	.zero		1


	//   ....[70]....
        /*0a00*/ 	.word	0x0000faf0
        /*0a04*/ 	.word	0x00000003
        /*0a08*/ 	.word	0x0002a820
        /*0a0c*/ 	.short	0x010a
        /*0a0e*/ 	.byte	0x3f
	.zero		1


	//   ....[71]....
        /*0a10*/ 	.word	0x0000fb40
        /*0a14*/ 	.word	0x0000001a
        /*0a18*/ 	.word	0x0002a840
        /*0a1c*/ 	.short	0x010a
        /*0a1e*/ 	.byte	0x3f
	.zero		1


	//   ....[72]....
        /*0a20*/ 	.word	0x00010300
        /*0a24*/ 	.word	0x00000000
        /*0a28*/ 	.word	0x0002a860
        /*0a2c*/ 	.short	0x010a
        /*0a2e*/ 	.byte	0x3f
	.zero		1


	//   ....[73]....
        /*0a30*/ 	.word	0x00010b70
        /*0a34*/ 	.word	0x00000000
        /*0a38*/ 	.word	0x0002a860
        /*0a3c*/ 	.short	0x010a
        /*0a3e*/ 	.byte	0x3f
	.zero		1


	//   ....[74]....
        /*0a40*/ 	.word	0x00011390
        /*0a44*/ 	.word	0x00000005
        /*0a48*/ 	.word	0x0002a820
        /*0a4c*/ 	.short	0x010a
        /*0a4e*/ 	.byte	0x3f
	.zero		1


	//   ....[75]....
        /*0a50*/ 	.word	0x00011500
        /*0a54*/ 	.word	0x00000006
        /*0a58*/ 	.word	0x0002a840
        /*0a5c*/ 	.short	0x010a
        /*0a5e*/ 	.byte	0x3f
	.zero		1


	//   ....[76]....
        /*0a60*/ 	.word	0x00011550
        /*0a64*/ 	.word	0x00000005
        /*0a68*/ 	.word	0x0002a840
        /*0a6c*/ 	.short	0x010a
        /*0a6e*/ 	.byte	0x3f
	.zero		1


	//   ....[77]....
        /*0a70*/ 	.word	0x000115a0
        /*0a74*/ 	.word	0x00000006
        /*0a78*/ 	.word	0x0002a860
        /*0a7c*/ 	.short	0x010a
        /*0a7e*/ 	.byte	0x3f
	.zero		1


	//----- nvinfo : EIATTR_NUM_MBARRIERS
	.align		4
.L_262:
        /*0a80*/ 	.byte	0x03, 0x38
        /*0a82*/ 	.short	0x0016


	//----- nvinfo : EIATTR_EXIT_INSTR_OFFSETS
	.align		4
        /*0a84*/ 	.byte	0x04, 0x1c
        /*0a86*/ 	.short	(.L_264 - .L_263)


	//   ....[0]....
.L_263:
        /*0a88*/ 	.word	0x0000e540


	//----- nvinfo : EIATTR_MAX_THREADS
	.align		4
.L_264:
        /*0a8c*/ 	.byte	0x04, 0x05
        /*0a8e*/ 	.short	(.L_266 - .L_265)
.L_265:
        /*0a90*/ 	.word	0x00000180
        /*0a94*/ 	.word	0x00000001
        /*0a98*/ 	.word	0x00000001


	//----- nvinfo : EIATTR_CRS_STACK_SIZE
	.align		4
.L_266:
        /*0a9c*/ 	.byte	0x04, 0x1e
        /*0a9e*/ 	.short	(.L_268 - .L_267)
.L_267:
        /*0aa0*/ 	.word	0x00000000


	//----- nvinfo : EIATTR_CBANK_PARAM_SIZE
	.align		4
.L_268:
        /*0aa4*/ 	.byte	0x03, 0x19
        /*0aa6*/ 	.short	0x0a70


	//----- nvinfo : EIATTR_PARAM_CBANK
	.align		4
        /*0aa8*/ 	.byte	0x04, 0x0a
        /*0aaa*/ 	.short	(.L_270 - .L_269)
	.align		4
.L_269:
        /*0aac*/ 	.word	index@(.nv.constant0._ZN7cutlass13device_kernelIN5flash11enable_sm90INS1_16FlashAttnFwdSm90INS1_25CollectiveMainloopFwdSm90ILi2EN4cute5tupleIJNS5_1CILi1EEES8_S8_EEENS6_IJNS7_ILi128EEENS7_ILi96EEENS7_ILi192EEEEEELi128ENS_10bfloat16_tEfNS_4arch4Sm90ELb1ELb0ELb1ELb0ELb1ELb0ELb0ELb1ELb1ELb1ELb1ELb0EEENS1_21CollectiveEpilogueFwdINS6_IJSA_SA_SB_EEES9_SE_SG_Li256ELb0ELb1ELb1ELb0EEENS1_19SingleTileSchedulerILb0ELb1ELb1ELi128EEEEEEEEEvNT_6ParamsE)
        /*0ab0*/ 	.short	0x0210
        /*0ab2*/ 	.short	0x0a70


	//----- nvinfo : EIATTR_SW_WAR
	.align		4
.L_270:
        /*0ab4*/ 	.byte	0x04, 0x36
        /*0ab6*/ 	.short	(.L_272 - .L_271)
.L_271:
        /*0ab8*/ 	.word	0x00000008
.L_272:


//--------------------- .nv.info._ZN7cutlass13device_kernelIN5flash11enable_sm90INS1_16FlashAttnFwdSm90INS1_25CollectiveMainloopFwdSm90ILi2EN4cute5tupleIJNS5_1CILi1EEES8_S8_EEENS6_IJNS7_ILi128EEENS7_ILi96EEENS7_ILi192EEEEEELi128ENS_10bfloat16_tEfNS_4arch4Sm90ELb1ELb0ELb1ELb1ELb1ELb0ELb0ELb1ELb1ELb1ELb1ELb0EEENS1_21CollectiveEpilogueFwdINS6_IJSA_SA_SB_EEES9_SE_SG_Li256ELb1ELb1ELb1ELb0EEENS1_36VarlenDynamicPersistentTileSchedulerILi128ELi96ELi256ELi128ELb1ELb1ELb1ELb1ELb1ELb1EEEEEEEEEvNT_6ParamsE --------------------------
	.section	.nv.info._ZN7cutlass13device_kernelIN5flash11enable_sm90INS1_16FlashAttnFwdSm90INS1_25CollectiveMainloopFwdSm90ILi2EN4cute5tupleIJNS5_1CILi1EEES8_S8_EEENS6_IJNS7_ILi128EEENS7_ILi96EEENS7_ILi192EEEEEELi128ENS_10bfloat16_tEfNS_4arch4Sm90ELb1ELb0ELb1ELb1ELb1ELb0ELb0ELb1ELb1ELb1ELb1ELb0EEENS1_21CollectiveEpilogueFwdINS6_IJSA_SA_SB_EEES9_SE_SG_Li256ELb1ELb1ELb1ELb0EEENS1_36VarlenDynamicPersistentTileSchedulerILi128ELi96ELi256ELi128ELb1ELb1ELb1ELb1ELb1ELb1EEEEEEEEEvNT_6ParamsE,"",@"SHT_CUDA_INFO"
	.sectionflags	@""
	.align	4


	//----- nvinfo : EIATTR_CUDA_API_VERSION
	.align		4
        /*0000*/ 	.byte	0x04, 0x37
        /*0002*/ 	.short	(.L_274 - .L_273)
.L_273:
        /*0004*/ 	.word	0x00000082


	//----- nvinfo : EIATTR_KPARAM_INFO
	.align		4
.L_274:
        /*0008*/ 	.byte	0x04, 0x17
        /*000a*/ 	.short	(.L_276 - .L_275)
.L_275:
        /*000c*/ 	.word	0x00000000
        /*0010*/ 	.short	0x0000
        /*0012*/ 	.short	0x0070
        /*0014*/ 	.byte	0x00, 0xf0, 0x01, 0x2a


	//----- nvinfo : EIATTR_SPARSE_MMA_MASK
	.align		4
.L_276:
        /*0018*/ 	.byte	0x03, 0x50
        /*001a*/ 	.short	0x0000


	//----- nvinfo : EIATTR_MAXREG_COUNT
	.align		4
        /*001c*/ 	.byte	0x03, 0x1b
        /*001e*/ 	.short	0x00a8


	//----- nvinfo : EIATTR_NUM_BARRIERS
	.align		4
        /*0020*/ 	.byte	0x02, 0x4c
        /*0022*/ 	.byte	0x09
	.zero		1


	//----- nvinfo : EIATTR_EXTERNS
	.align		4
        /*0024*/ 	.byte	0x04, 0x0f
        /*0026*/ 	.short	(.L_278 - .L_277)


	//   ....[0]....
	.align		4
.L_277:
        /*0028*/ 	.word	index@(__assertfail)


	//----- nvinfo : EIATTR_ANNOTATIONS
	.align		4
.L_278:
        /*002c*/ 	.byte	0x04, 0x55
        /*002e*/ 	.short	(.L_280 - .L_279)


	//   ....[0]....
.L_279:
        /* <DEDUP_REMOVED lines=13> */


	//----- nvinfo : EIATTR_MERCURY_ISA_VERSION
	.align		4
.L_280:
        /*00f0*/ 	.byte	0x03, 0x5f
        /*00f2*/ 	.short	0x0101


	//----- nvinfo : EIATTR_UNUSED_LOAD_BYTE_OFFSET
	.align		4
        /*00f4*/ 	.byte	0x04, 0x44
        /*00f6*/ 	.short	(.L_282 - .L_281)


	//   ....[0]....
.L_281:
        /*00f8*/ 	.word	0x00000950
        /*00fc*/ 	.word	0x0000fff0


	//   ....[1]....
        /*0100*/ 	.word	0x00009fb0
        /*0104*/ 	.word	0x0000fff0


	//----- nvinfo : EIATTR_INT_WARP_WIDE_INSTR_OFFSETS
	.align		4
.L_282:
        /*0108*/ 	.byte	0x04, 0x31
        /*010a*/ 	.short	(.L_284 - .L_283)


	//   ....[0]....
.L_283:
        /*010c*/ 	.word	0x000000c0


	//   ....[1]....
        /*0110*/ 	.word	0x000000d0


	//   ....[2]....
        /*0114*/ 	.word	0x00000170


	//   ....[3]....
        /*0118*/ 	.word	0x0000e910


	//   ....[4]....
        /*011c*/ 	.word	0x0000e9a0


	//   ....[5]....
        /*0120*/ 	.word	0x000117e0


	//   ....[6]....
        /*0124*/ 	.word	0x00011870


	//----- nvinfo : EIATTR_COOP_GROUP_MASK_REGIDS
	.align		4
.L_284:
        /*0128*/ 	.byte	0x04, 0x29
        /*012a*/ 	.short	(.L_286 - .L_285)


	//   ....[0]....
.L_285:
        /*012c*/ 	.word	0xffffffff


	//   ....[1]....
        /*0130*/ 	.word	0xffffffff


	//   ....[2]....
        /*0134*/ 	.word	0xffffffff


	//   ....[3]....
        /*0138*/ 	.word	0xffffffff


	//   ....[4]....
        /*013c*/ 	.word	0xffffffff


	//   ....[5]....
        /*0140*/ 	.word	0xffffffff


	//   ....[6]....
        /*0144*/ 	.word	0xffffffff


	//   ....[7]....
        /*0148*/ 	.word	0xffffffff


	//   ....[8]....
        /*014c*/ 	.word	0xffffffff


	//   ....[9]....
        /*0150*/ 	.word	0xffffffff


	//   ....[10]....
        /*0154*/ 	.word	0xffffffff


	//   ....[11]....
        /*0158*/ 	.word	0xffffffff


	//   ....[12]....
        /*015c*/ 	.word	0xffffffff


	//   ....[13]....
        /*0160*/ 	.word	0xffffffff


	//   ....[14]....
        /*0164*/ 	.word	0xffffffff


	//   ....[15]....
        /*0168*/ 	.word	0xffffffff


	//   ....[16]....
        /*016c*/ 	.word	0xffffffff


	//   ....[17]....
        /*0170*/ 	.word	0xffffffff


	//   ....[18]....
        /*0174*/ 	.word	0xffffffff


	//   ....[19]....
        /*0178*/ 	.word	0xffffffff


	//   ....[20]....
        /*017c*/ 	.word	0xffffffff


	//   ....[21]....
        /*0180*/ 	.word	0xffffffff


	//   ....[22]....
        /*0184*/ 	.word	0xffffffff


	//   ....[23]....
        /*0188*/ 	.word	0xffffffff


	//   ....[24]....
        /*018c*/ 	.word	0xffffffff


	//   ....[25]....
        /*0190*/ 	.word	0xffffffff


	//   ....[26]....
        /*0194*/ 	.word	0xffffffff


	//   ....[27]....
        /*0198*/ 	.word	0xffffffff


	//   ....[28]....
        /*019c*/ 	.word	0xffffffff


	//   ....[29]....
        /*01a0*/ 	.word	0xffffffff


	//   ....[30]....
        /*01a4*/ 	.word	0xffffffff


	//   ....[31]....
        /*01a8*/ 	.word	0xffffffff


	//   ....[32]....
        /*01ac*/ 	.word	0xffffffff


	//   ....[33]....
        /*01b0*/ 	.word	0xffffffff


	//   ....[34]....
        /*01b4*/ 	.word	0xffffffff


	//   ....[35]....
        /*01b8*/ 	.word	0xffffffff


	//   ....[36]....
        /*01bc*/ 	.word	0xffffffff


	//   ....[37]....
        /*01c0*/ 	.word	0xffffffff


	//   ....[38]....
        /*01c4*/ 	.word	0xffffffff


	//   ....[39]....
        /*01c8*/ 	.word	0xffffffff


	//   ....[40]....
        /*01cc*/ 	.word	0xffffffff


	//   ....[41]....
        /*01d0*/ 	.word	0xffffffff


	//   ....[42]....
        /*01d4*/ 	.word	0xffffffff


	//   ....[43]....
        /*01d8*/ 	.word	0xffffffff


	//   ....[44]....
        /*01dc*/ 	.word	0xffffffff


	//   ....[45]....
        /*01e0*/ 	.word	0xffffffff


	//   ....[46]....
        /*01e4*/ 	.word	0xffffffff


	//   ....[47]....
        /*01e8*/ 	.word	0xffffffff


	//   ....[48]....
        /*01ec*/ 	.word	0xffffffff


	//   ....[49]....
        /*01f0*/ 	.word	0xffffffff


	//   ....[50]....
        /*01f4*/ 	.word	0xffffffff


	//   ....[51]....
        /*01f8*/ 	.word	0xffffffff


	//   ....[52]....
        /*01fc*/ 	.word	0xffffffff


	//   ....[53]....
        /*0200*/ 	.word	0xffffffff


	//   ....[54]....
        /*0204*/ 	.word	0xffffffff


	//   ....[55]....
        /*0208*/ 	.word	0xffffffff


	//   ....[56]....
        /*020c*/ 	.word	0xffffffff


	//   ....[57]....
        /*0210*/ 	.word	0xffffffff


	//   ....[58]....
        /*0214*/ 	.word	0xffffffff


	//   ....[59]....
        /*0218*/ 	.word	0xffffffff


	//   ....[60]....
        /*021c*/ 	.word	0xffffffff


	//   ....[61]....
        /*0220*/ 	.word	0xffffffff


	//   ....[62]....
        /*0224*/ 	.word	0xffffffff


	//   ....[63]....
        /*0228*/ 	.word	0xffffffff


	//   ....[64]....
        /*022c*/ 	.word	0xffffffff


	//   ....[65]....
        /*0230*/ 	.word	0xffffffff


	//   ....[66]....
        /*0234*/ 	.word	0xffffffff


	//   ....[67]....
        /*0238*/ 	.word	0xffffffff


	//   ....[68]....
        /*023c*/ 	.word	0xffffffff


	//   ....[69]....
        /*0240*/ 	.word	0xffffffff


	//   ....[70]....
        /*0244*/ 	.word	0xffffffff


	//   ....[71]....
        /*0248*/ 	.word	0xffffffff


	//   ....[72]....
        /*024c*/ 	.word	0xffffffff


	//   ....[73]....
        /*0250*/ 	.word	0xffffffff


	//   ....[74]....
        /*0254*/ 	.word	0xffffffff


	//   ....[75]....
        /*0258*/ 	.word	0xffffffff


	//   ....[76]....
        /*025c*/ 	.word	0xffffffff


	//   ....[77]....
        /*0260*/ 	.word	0xffffffff


	//   ....[78]....
        /*0264*/ 	.word	0xffffffff


	//   ....[79]....
        /*0268*/ 	.word	0xffffffff


	//   ....[80]....
        /*026c*/ 	.word	0xffffffff


	//   ....[81]....
        /*0270*/ 	.word	0xffffffff


	//   ....[82]....
        /*0274*/ 	.word	0xffffffff


	//   ....[83]....
        /*0278*/ 	.word	0xffffffff


	//   ....[84]....
        /*027c*/ 	.word	0xffffffff


	//   ....[85]....
        /*0280*/ 	.word	0xffffffff


	//   ....[86]....
        /*0284*/ 	.word	0xffffffff


	//   ....[87]....
        /*0288*/ 	.word	0xffffffff


	//   ....[88]....
        /*028c*/ 	.word	0xffffffff


	//   ....[89]....
        /*0290*/ 	.word	0xffffffff


	//   ....[90]....
        /*0294*/ 	.word	0xffffffff


	//   ....[91]....
        /*0298*/ 	.word	0xffffffff


	//   ....[92]....
        /*029c*/ 	.word	0xffffffff


	//   ....[93]....
        /*02a0*/ 	.word	0xffffffff


	//   ....[94]....
        /*02a4*/ 	.word	0xffffffff


	//   ....[95]....
        /*02a8*/ 	.word	0xffffffff


	//   ....[96]....
        /*02ac*/ 	.word	0xffffffff


	//   ....[97]....
        /*02b0*/ 	.word	0xffffffff


	//   ....[98]....
        /*02b4*/ 	.word	0xffffffff


	//   ....[99]....
        /*02b8*/ 	.word	0xffffffff


	//   ....[100]....
        /*02bc*/ 	.word	0xffffffff


	//   ....[101]....
        /*02c0*/ 	.word	0xffffffff


	//   ....[102]....
        /*02c4*/ 	.word	0xffffffff


	//   ....[103]....
        /*02c8*/ 	.word	0xffffffff


	//   ....[104]....
        /*02cc*/ 	.word	0xffffffff


	//   ....[105]....
        /*02d0*/ 	.word	0xffffffff


	//   ....[106]....
        /*02d4*/ 	.word	0xffffffff


	//   ....[107]....
        /*02d8*/ 	.word	0xffffffff


	//   ....[108]....
        /*02dc*/ 	.word	0xffffffff


	//   ....[109]....
        /*02e0*/ 	.word	0xffffffff


	//   ....[110]....
        /*02e4*/ 	.word	0xffffffff


	//   ....[111]....
        /*02e8*/ 	.word	0xffffffff


	//   ....[112]....
        /*02ec*/ 	.word	0xffffffff


	//   ....[113]....
        /*02f0*/ 	.word	0xffffffff


	//   ....[114]....
        /*02f4*/ 	.word	0xffffffff


	//   ....[115]....
        /*02f8*/ 	.word	0xffffffff


	//   ....[116]....
        /*02fc*/ 	.word	0xffffffff


	//   ....[117]....
        /*0300*/ 	.word	0xffffffff


	//   ....[118]....
        /*0304*/ 	.word	0xffffffff


	//   ....[119]....
        /*0308*/ 	.word	0xffffffff


	//   ....[120]....
        /*030c*/ 	.word	0xffffffff


	//   ....[121]....
        /*0310*/ 	.word	0xffffffff


	//   ....[122]....
        /*0314*/ 	.word	0xffffffff


	//   ....[123]....
        /*0318*/ 	.word	0xffffffff


	//   ....[124]....
        /*031c*/ 	.word	0xffffffff


	//   ....[125]....
        /*0320*/ 	.word	0xffffffff


	//   ....[126]....
        /*0324*/ 	.word	0xffffffff


	//   ....[127]....
        /*0328*/ 	.word	0xffffffff


	//   ....[128]....
        /*032c*/ 	.word	0xffffffff


	//   ....[129]....
        /*0330*/ 	.word	0xffffffff


	//   ....[130]....
        /*0334*/ 	.word	0xffffffff


	//   ....[131]....
        /*0338*/ 	.word	0xffffffff


	//   ....[132]....
        /*033c*/ 	.word	0xffffffff


	//   ....[133]....
        /*0340*/ 	.word	0xffffffff


	//   ....[134]....
        /*0344*/ 	.word	0xffffffff


	//   ....[135]....
        /*0348*/ 	.word	0xffffffff


	//   ....[136]....
        /*034c*/ 	.word	0xffffffff


	//   ....[137]....
        /*0350*/ 	.word	0xffffffff


	//   ....[138]....
        /*0354*/ 	.word	0xffffffff


	//   ....[139]....
        /*0358*/ 	.word	0xffffffff


	//   ....[140]....
        /*035c*/ 	.word	0xffffffff


	//   ....[141]....
        /*0360*/ 	.word	0xffffffff


	//   ....[142]....
        /*0364*/ 	.word	0xffffffff


	//   ....[143]....
        /*0368*/ 	.word	0xffffffff


	//   ....[144]....
        /*036c*/ 	.word	0xffffffff


	//   ....[145]....
        /*0370*/ 	.word	0xffffffff


	//   ....[146]....
        /*0374*/ 	.word	0xffffffff


	//   ....[147]....
        /*0378*/ 	.word	0xffffffff


	//   ....[148]....
        /*037c*/ 	.word	0xffffffff


	//   ....[149]....
        /*0380*/ 	.word	0xffffffff


	//   ....[150]....
        /*0384*/ 	.word	0xffffffff


	//   ....[151]....
        /*0388*/ 	.word	0x0500000f


	//   ....[152]....
        /*038c*/ 	.word	0x0500000f


	//   ....[153]....
        /*0390*/ 	.word	0x0500000f


	//   ....[154]....
        /*0394*/ 	.word	0x0500000f


	//   ....[155]....
        /*0398*/ 	.word	0x0500000f


	//   ....[156]....
        /*039c*/ 	.word	0x0500000f


	//   ....[157]....
        /*03a0*/ 	.word	0x0500000f


	//   ....[158]....
        /*03a4*/ 	.word	0x0500000f


	//   ....[159]....
        /*03a8*/ 	.word	0x0500000f


	//   ....[160]....
        /*03ac*/ 	.word	0x0500000f


	//   ....[161]....
        /*03b0*/ 	.word	0x0500000f


	//   ....[162]....
        /*03b4*/ 	.word	0x0500000f


	//   ....[163]....
        /*03b8*/ 	.word	0x0500000f


	//   ....[164]....
        /*03bc*/ 	.word	0x0500000f


	//   ....[165]....
        /*03c0*/ 	.word	0x0500000f


	//   ....[166]....
        /*03c4*/ 	.word	0x0500000f


	//   ....[167]....
        /*03c8*/ 	.word	0x0500000f


	//   ....[168]....
        /*03cc*/ 	.word	0x0500000f


	//   ....[169]....
        /*03d0*/ 	.word	0x0500000f


	//   ....[170]....
        /*03d4*/ 	.word	0x0500000f


	//   ....[171]....
        /*03d8*/ 	.word	0x0500000f


	//   ....[172]....
        /*03dc*/ 	.word	0x0500000f


	//   ....[173]....
        /*03e0*/ 	.word	0x0500000f


	//   ....[174]....
        /*03e4*/ 	.word	0x0500000f


	//   ....[175]....
        /*03e8*/ 	.word	0x0500000f


	//   ....[176]....
        /*03ec*/ 	.word	0x0500000f


	//   ....[177]....
        /*03f0*/ 	.word	0x0500000f


	//   ....[178]....
        /*03f4*/ 	.word	0x0500000f


	//   ....[179]....
        /*03f8*/ 	.word	0x0500000f


	//   ....[180]....
        /*03fc*/ 	.word	0x0500000f


	//   ....[181]....
        /*0400*/ 	.word	0x0500000f


	//   ....[182]....
        /*0404*/ 	.word	0x0500000f


	//   ....[183]....
        /*0408*/ 	.word	0x0500000f


	//   ....[184]....
        /*040c*/ 	.word	0x0500000f


	//   ....[185]....
        /*0410*/ 	.word	0x0500000f


	//   ....[186]....
        /*0414*/ 	.word	0x0500000f


	//   ....[187]....
        /*0418*/ 	.word	0x0500000f


	//   ....[188]....
        /*041c*/ 	.word	0x0500000f


	//   ....[189]....
        /*0420*/ 	.word	0x0500000f


	//   ....[190]....
        /*0424*/ 	.word	0x0500000f


	//   ....[191]....
        /*0428*/ 	.word	0x0500000f


	//   ....[192]....
        /*042c*/ 	.word	0x0500000f


	//   ....[193]....
        /*0430*/ 	.word	0x0500000f


	//   ....[194]....
        /*0434*/ 	.word	0x0500000f


	//   ....[195]....
        /*0438*/ 	.word	0x0500000f


	//   ....[196]....
        /*043c*/ 	.word	0x0500000f


	//   ....[197]....
        /*0440*/ 	.word	0x0500000f


	//   ....[198]....
        /*0444*/ 	.word	0x0500000f


	//   ....[199]....
        /*0448*/ 	.word	0x0500000f


	//   ....[200]....
        /*044c*/ 	.word	0x0500000f


	//   ....[201]....
        /*0450*/ 	.word	0x0500000f


	//   ....[202]....
        /*0454*/ 	.word	0x0500000f


	//   ....[203]....
        /*0458*/ 	.word	0x0500000f


	//   ....[204]....
        /*045c*/ 	.word	0x0500000f


	//   ....[205]....
        /*0460*/ 	.word	0x0500000f


	//   ....[206]....
        /*0464*/ 	.word	0x0500000f


	//   ....[207]....
        /*0468*/ 	.word	0x0500000f


	//   ....[208]....
        /*046c*/ 	.word	0x0500000f


	//   ....[209]....
        /*0470*/ 	.word	0x0500000f


	//   ....[210]....
        /*0474*/ 	.word	0x0500000f


	//   ....[211]....
        /*0478*/ 	.word	0x0500000f


	//   ....[212]....
        /*047c*/ 	.word	0x0500000f


	//   ....[213]....
        /*0480*/ 	.word	0x0500000f


	//   ....[214]....
        /*0484*/ 	.word	0x0500000f


	//   ....[215]....
        /*0488*/ 	.word	0x0500000f


	//   ....[216]....
        /*048c*/ 	.word	0x0500000f


	//   ....[217]....
        /*0490*/ 	.word	0x0500000f


	//   ....[218]....
        /*0494*/ 	.word	0x0500000f


	//   ....[219]....
        /*0498*/ 	.word	0x0500000f


	//   ....[220]....
        /*049c*/ 	.word	0x0500000f


	//   ....[221]....
        /*04a0*/ 	.word	0x0500000f


	//   ....[222]....
        /*04a4*/ 	.word	0x0500000f


	//   ....[223]....
        /*04a8*/ 	.word	0x0500000f


	//   ....[224]....
        /*04ac*/ 	.word	0x0500000f


	//   ....[225]....
        /*04b0*/ 	.word	0x0500000f


	//   ....[226]....
        /*04b4*/ 	.word	0x0500000f


	//   ....[227]....
        /*04b8*/ 	.word	0x0500000f


	//   ....[228]....
        /*04bc*/ 	.word	0x0500000f


	//   ....[229]....
        /*04c0*/ 	.word	0x0500000f


	//   ....[230]....
        /*04c4*/ 	.word	0x0500000f


	//   ....[231]....
        /*04c8*/ 	.word	0x0500000f


	//   ....[232]....
        /*04cc*/ 	.word	0x0500000f


	//   ....[233]....
        /*04d0*/ 	.word	0x0500000f


	//   ....[234]....
        /*04d4*/ 	.word	0x0500000f


	//----- nvinfo : EIATTR_COOP_GROUP_INSTR_OFFSETS
	.align		4
.L_286:
        /*04d8*/ 	.byte	0x04, 0x28
        /*04da*/ 	.short	(.L_288 - .L_287)


	//   ....[0]....
.L_287:
        /*04dc*/ 	.word	0x00000070


	//   ....[1]....
        /*04e0*/ 	.word	0x000000b0


	//   ....[2]....
        /*04e4*/ 	.word	0x000002d0


	//   ....[3]....
        /*04e8*/ 	.word	0x00000430


	//   ....[4]....
        /*04ec*/ 	.word	0x00000550


	//   ....[5]....
        /*04f0*/ 	.word	0x000006b0


	//   ....[6]....
        /*04f4*/ 	.word	0x00001b80


	//   ....[7]....
        /*04f8*/ 	.word	0x00002720


	//   ....[8]....
        /*04fc*/ 	.word	0x00002970


	//   ....[9]....
        /*0500*/ 	.word	0x00003170


	//   ....[10]....
        /*0504*/ 	.word	0x000031e0


	//   ....[11]....
        /*0508*/ 	.word	0x00003980


	//   ....[12]....
        /*050c*/ 	.word	0x000039f0


	//   ....[13]....
        /*0510*/ 	.word	0x000053a0


	//   ....[14]....
        /*0514*/ 	.word	0x00005510


	//   ....[15]....
        /*0518*/ 	.word	0x00005c80


	//   ....[16]....
        /*051c*/ 	.word	0x00005d30


	//   ....[17]....
        /*0520*/ 	.word	0x00006420


	//   ....[18]....
        /*0524*/ 	.word	0x00006480


	//   ....[19]....
        /*0528*/ 	.word	0x00008550


	//   ....[20]....
        /*052c*/ 	.word	0x000085a0


	//   ....[21]....
        /*0530*/ 	.word	0x000085c0


	//   ....[22]....
        /*0534*/ 	.word	0x000085e0


	//   ....[23]....
        /*0538*/ 	.word	0x000096e0


	//   ....[24]....
        /*053c*/ 	.word	0x00009710


	//   ....[25]....
        /*0540*/ 	.word	0x000097d0


	//   ....[26]....
        /*0544*/ 	.word	0x000097e0


	//   ....[27]....
        /*0548*/ 	.word	0x0000ab30


	//   ....[28]....
        /*054c*/ 	.word	0x0000ab70


	//   ....[29]....
        /*0550*/ 	.word	0x0000aba0


	//   ....[30]....
        /*0554*/ 	.word	0x0000abd0


	//   ....[31]....
        /*0558*/ 	.word	0x0000b2a0


	//   ....[32]....
        /*055c*/ 	.word	0x0000b2e0


	//   ....[33]....
        /*0560*/ 	.word	0x0000b3a0


	//   ....[34]....
        /*0564*/ 	.word	0x0000b3c0


	//   ....[35]....
        /*0568*/ 	.word	0x0000b480


	//   ....[36]....
        /*056c*/ 	.word	0x0000b4a0


	//   ....[37]....
        /*0570*/ 	.word	0x0000b570


	//   ....[38]....
        /*0574*/ 	.word	0x0000b590


	//   ....[39]....
        /*0578*/ 	.word	0x0000b960


	//   ....[40]....
        /*057c*/ 	.word	0x0000b970


	//   ....[41]....
        /*0580*/ 	.word	0x0000bda0


	//   ....[42]....
        /*0584*/ 	.word	0x0000bdb0


	//   ....[43]....
        /*0588*/ 	.word	0x0000cb60


	//   ....[44]....
        /*058c*/ 	.word	0x0000cb80


	//   ....[45]....
        /*0590*/ 	.word	0x0000cc40


	//   ....[46]....
        /*0594*/ 	.word	0x0000cc60


	//   ....[47]....
        /*0598*/ 	.word	0x0000cd20


	//   ....[48]....
        /*059c*/ 	.word	0x0000cd40


	//   ....[49]....
        /*05a0*/ 	.word	0x0000ce10


	//   ....[50]....
        /*05a4*/ 	.word	0x0000ce30


	//   ....[51]....
        /*05a8*/ 	.word	0x0000cf70


	//   ....[52]....
        /*05ac*/ 	.word	0x0000d180


	//   ....[53]....
        /*05b0*/ 	.word	0x0000d1b0


	//   ....[54]....
        /*05b4*/ 	.word	0x0000d1e0


	//   ....[55]....
        /*05b8*/ 	.word	0x0000d210


	//   ....[56]....
        /*05bc*/ 	.word	0x0000d240


	//   ....[57]....
        /*05c0*/ 	.word	0x0000d270


	//   ....[58]....
        /*05c4*/ 	.word	0x0000d3e0


	//   ....[59]....
        /*05c8*/ 	.word	0x0000d410


	//   ....[60]....
        /*05cc*/ 	.word	0x0000d440


	//   ....[61]....
        /*05d0*/ 	.word	0x0000d470


	//   ....[62]....
        /*05d4*/ 	.word	0x0000d4a0


	//   ....[63]....
        /*05d8*/ 	.word	0x0000d4d0


	//   ....[64]....
        /*05dc*/ 	.word	0x0000d560


	//   ....[65]....
        /*05e0*/ 	.word	0x0000d590


	//   ....[66]....
        /*05e4*/ 	.word	0x0000d5a0


	//   ....[67]....
        /*05e8*/ 	.word	0x0000d5e0


	//   ....[68]....
        /*05ec*/ 	.word	0x0000f580


	//   ....[69]....
        /*05f0*/ 	.word	0x0000f5a0


	//   ....[70]....
        /*05f4*/ 	.word	0x0000f650


	//   ....[71]....
        /*05f8*/ 	.word	0x0000f670


	//   ....[72]....
        /*05fc*/ 	.word	0x0000f710


	//   ....[73]....
        /*0600*/ 	.word	0x0000f730


	//   ....[74]....
        /*0604*/ 	.word	0x0000f7d0


	//   ....[75]....
        /*0608*/ 	.word	0x0000f7f0


	//   ....[76]....
        /*060c*/ 	.word	0x0000f890


	//   ....[77]....
        /*0610*/ 	.word	0x0000f8b0


	//   ....[78]....
        /*0614*/ 	.word	0x0000f8c0


	//   ....[79]....
        /*0618*/ 	.word	0x0000f950


	//   ....[80]....
        /*061c*/ 	.word	0x000100d0


	//   ....[81]....
        /*0620*/ 	.word	0x00010100


	//   ....[82]....
        /*0624*/ 	.word	0x00010160


	//   ....[83]....
        /*0628*/ 	.word	0x000101c0


	//   ....[84]....
        /*062c*/ 	.word	0x00010210


	//   ....[85]....
        /*0630*/ 	.word	0x00010270


	//   ....[86]....
        /*0634*/ 	.word	0x000102b0


	//   ....[87]....
        /*0638*/ 	.word	0x00010320


	//   ....[88]....
        /*063c*/ 	.word	0x00010370


	//   ....[89]....
        /*0640*/ 	.word	0x000103d0


	//   ....[90]....
        /*0644*/ 	.word	0x00010410


	//   ....[91]....
        /*0648*/ 	.word	0x00010480


	//   ....[92]....
        /*064c*/ 	.word	0x000104d0


	//   ....[93]....
        /*0650*/ 	.word	0x00010520


	//   ....[94]....
        /*0654*/ 	.word	0x00010540


	//   ....[95]....
        /*0658*/ 	.word	0x00010570


	//   ....[96]....
        /*065c*/ 	.word	0x00010d00


	//   ....[97]....
        /*0660*/ 	.word	0x00010d10


	//   ....[98]....
        /*0664*/ 	.word	0x00010d30


	//   ....[99]....
        /*0668*/ 	.word	0x00010db0


	//   ....[100]....
        /*066c*/ 	.word	0x00010dc0


	//   ....[101]....
        /*0670*/ 	.word	0x00010e20


	//   ....[102]....
        /*0674*/ 	.word	0x00010e50


	//   ....[103]....
        /*0678*/ 	.word	0x00010e90


	//   ....[104]....
        /*067c*/ 	.word	0x00010ec0


	//   ....[105]....
        /*0680*/ 	.word	0x00010f00


	//   ....[106]....
        /*0684*/ 	.word	0x00010f30


	//   ....[107]....
        /*0688*/ 	.word	0x00010f70


	//   ....[108]....
        /*068c*/ 	.word	0x000111e0


	//   ....[109]....
        /*0690*/ 	.word	0x00011200


	//   ....[110]....
        /*0694*/ 	.word	0x00011210


	//   ....[111]....
        /*0698*/ 	.word	0x00011290


	//   ....[112]....
        /*069c*/ 	.word	0x000112a0


	//   ....[113]....
        /*06a0*/ 	.word	0x00011310


	//   ....[114]....
        /*06a4*/ 	.word	0x00011320


	//   ....[115]....
        /*06a8*/ 	.word	0x00011390


	//   ....[116]....
        /*06ac*/ 	.word	0x000113a0


	//   ....[117]....
        /*06b0*/ 	.word	0x00011410


	//   ....[118]....
        /*06b4*/ 	.word	0x00011420


	//   ....[119]....
        /*06b8*/ 	.word	0x00011430


	//   ....[120]....
        /*06bc*/ 	.word	0x000119e0


	//   ....[121]....
        /*06c0*/ 	.word	0x00011a00


	//   ....[122]....
        /*06c4*/ 	.word	0x00011a10


	//   ....[123]....
        /*06c8*/ 	.word	0x00011a20


	//   ....[124]....
        /*06cc*/ 	.word	0x00011a90


	//   ....[125]....
        /*06d0*/ 	.word	0x00011ab0


	//   ....[126]....
        /*06d4*/ 	.word	0x00011b20


	//   ....[127]....
        /*06d8*/ 	.word	0x00011b40


	//   ....[128]....
        /*06dc*/ 	.word	0x00011ba0


	//   ....[129]....
        /*06e0*/ 	.word	0x00011bc0


	//   ....[130]....
        /*06e4*/ 	.word	0x00011c10


	//   ....[131]....
        /*06e8*/ 	.word	0x00011c30


	//   ....[132]....
        /*06ec*/ 	.word	0x00012080


	//   ....[133]....
        /*06f0*/ 	.word	0x00012090


	//   ....[134]....
        /*06f4*/ 	.word	0x000120d0


	//   ....[135]....
        /*06f8*/ 	.word	0x00012110


	//   ....[136]....
        /*06fc*/ 	.word	0x00012140


	//   ....[137]....
        /*0700*/ 	.word	0x00012170


	//   ....[138]....
        /*0704*/ 	.word	0x000121a0


	//   ....[139]....
        /*0708*/ 	.word	0x000121d0


	//   ....[140]....
        /*070c*/ 	.word	0x00012380


	//   ....[141]....
        /*0710*/ 	.word	0x000123b0


	//   ....[142]....
        /*0714*/ 	.word	0x000123e0


	//   ....[143]....
        /*0718*/ 	.word	0x00012410


	//   ....[144]....
        /*071c*/ 	.word	0x00012440


	//   ....[145]....
        /*0720*/ 	.word	0x00012470


	//   ....[146]....
        /*0724*/ 	.word	0x00012530


	//   ....[147]....
        /*0728*/ 	.word	0x00012550


	//   ....[148]....
        /*072c*/ 	.word	0x00012570


	//   ....[149]....
        /*0730*/ 	.word	0x000125d0


	//   ....[150]....
        /*0734*/ 	.word	0x00012ff0


	//   ....[151]....
        /*0738*/ 	.word	0x000135a0


	//   ....[152]....
        /*073c*/ 	.word	0x00013690


	//   ....[153]....
        /*0740*/ 	.word	0x00013730


	//   ....[154]....
        /*0744*/ 	.word	0x00013790


	//   ....[155]....
        /*0748*/ 	.word	0x000138a0


	//   ....[156]....
        /*074c*/ 	.word	0x00013910


	//   ....[157]....
        /*0750*/ 	.word	0x00013a20


	//   ....[158]....
        /*0754*/ 	.word	0x00013a90


	//   ....[159]....
        /*0758*/ 	.word	0x00013ba0


	//   ....[160]....
        /*075c*/ 	.word	0x00013c10


	//   ....[161]....
        /*0760*/ 	.word	0x00013d20


	//   ....[162]....
        /*0764*/ 	.word	0x00013d90


	//   ....[163]....
        /*0768*/ 	.word	0x00013e30


	//   ....[164]....
        /*076c*/ 	.word	0x00013f40


	//   ....[165]....
        /*0770*/ 	.word	0x00013fb0


	//   ....[166]....
        /*0774*/ 	.word	0x00014030


	//   ....[167]....
        /*0778*/ 	.word	0x00014100


	//   ....[168]....
        /*077c*/ 	.word	0x00014180


	//   ....[169]....
        /*0780*/ 	.word	0x00014260


	//   ....[170]....
        /*0784*/ 	.word	0x000142e0


	//   ....[171]....
        /*0788*/ 	.word	0x000143c0


	//   ....[172]....
        /*078c*/ 	.word	0x00014440


	//   ....[173]....
        /*0790*/ 	.word	0x00014520


	//   ....[174]....
        /*0794*/ 	.word	0x000145a0


	//   ....[175]....
        /*0798*/ 	.word	0x00014680


	//   ....[176]....
        /*079c*/ 	.word	0x00014700


	//   ....[177]....
        /*07a0*/ 	.word	0x000147d0


	//   ....[178]....
        /*07a4*/ 	.word	0x00014850


	//   ....[179]....
        /*07a8*/ 	.word	0x00014910


	//   ....[180]....
        /*07ac*/ 	.word	0x00014a40


	//   ....[181]....
        /*07b0*/ 	.word	0x00014af0


	//   ....[182]....
        /*07b4*/ 	.word	0x00014b60


	//   ....[183]....
        /*07b8*/ 	.word	0x00014c50


	//   ....[184]....
        /*07bc*/ 	.word	0x00014cb0


	//   ....[185]....
        /*07c0*/ 	.word	0x00014d80


	//   ....[186]....
        /*07c4*/ 	.word	0x00014de0


	//   ....[187]....
        /*07c8*/ 	.word	0x00014eb0


	//   ....[188]....
        /*07cc*/ 	.word	0x00014f10


	//   ....[189]....
        /*07d0*/ 	.word	0x00014fe0


	//   ....[190]....
        /*07d4*/ 	.word	0x00015040


	//   ....[191]....
        /*07d8*/ 	.word	0x00015110


	//   ....[192]....
        /*07dc*/ 	.word	0x00015200


	//   ....[193]....
        /*07e0*/ 	.word	0x000152a0


	//   ....[194]....
        /*07e4*/ 	.word	0x00015300


	//   ....[195]....
        /*07e8*/ 	.word	0x000153f0


	//   ....[196]....
        /*07ec*/ 	.word	0x00015450


	//   ....[197]....
        /*07f0*/ 	.word	0x00015530


	//   ....[198]....
        /*07f4*/ 	.word	0x00015590


	//   ....[199]....
        /*07f8*/ 	.word	0x00015670


	//   ....[200]....
        /*07fc*/ 	.word	0x000156d0


	//   ....[201]....
        /*0800*/ 	.word	0x000157b0


	//   ....[202]....
        /*0804*/ 	.word	0x00015810


	//   ....[203]....
        /*0808*/ 	.word	0x000158e0


	//   ....[204]....
        /*080c*/ 	.word	0x00015a00


	//   ....[205]....
        /*0810*/ 	.word	0x00015ad0


	//   ....[206]....
        /*0814*/ 	.word	0x00015b90


	//   ....[207]....
        /*0818*/ 	.word	0x00015c60


	//   ....[208]....
        /*081c*/ 	.word	0x00015cc0


	//   ....[209]....
        /*0820*/ 	.word	0x00015d90


	//   ....[210]....
        /*0824*/ 	.word	0x00015df0


	//   ....[211]....
        /*0828*/ 	.word	0x00015ed0


	//   ....[212]....
        /*082c*/ 	.word	0x00015f30


	//   ....[213]....
        /*0830*/ 	.word	0x00016000


	//   ....[214]....
        /*0834*/ 	.word	0x00016060


	//   ....[215]....
        /*0838*/ 	.word	0x00016120


	//   ....[216]....
        /*083c*/ 	.word	0x000161b0


	//   ....[217]....
        /*0840*/ 	.word	0x00016250


	//   ....[218]....
        /*0844*/ 	.word	0x000163c0


	//   ....[219]....
        /*0848*/ 	.word	0x00016430


	//   ....[220]....
        /*084c*/ 	.word	0x000164b0


	//   ....[221]....
        /*0850*/ 	.word	0x00016520


	//   ....[222]....
        /*0854*/ 	.word	0x00016590


	//   ....[223]....
        /*0858*/ 	.word	0x00016610


	//   ....[224]....
        /*085c*/ 	.word	0x00016690


	//   ....[225]....
        /*0860*/ 	.word	0x00016720


	//   ....[226]....
        /*0864*/ 	.word	0x00016790


	//   ....[227]....
        /*0868*/ 	.word	0x00016800


	//   ....[228]....
        /*086c*/ 	.word	0x00016870


	//   ....[229]....
        /*0870*/ 	.word	0x000168f0


	//   ....[230]....
        /*0874*/ 	.word	0x00016960


	//   ....[231]....
        /*0878*/ 	.word	0x000169f0


	//   ....[232]....
        /*087c*/ 	.word	0x00016a50


	//   ....[233]....
        /*0880*/ 	.word	0x00016ae0


	//   ....[234]....
        /*0884*/ 	.word	0x00016c10


	//----- nvinfo : EIATTR_REG_RECONFIG
	.align		4
.L_288:
        /*0888*/ 	.byte	0x01, 0x54
	.zero		2


	//----- nvinfo : EIATTR_SYSCALL_OFFSETS
	.align		4
        /*088c*/ 	.byte	0x04, 0x46
        /*088e*/ 	.short	(.L_290 - .L_289)


	//   ....[0]....
.L_289:
        /*0890*/ 	.word	0x00001d60


	//   ....[1]....
        /*0894*/ 	.word	0x0000eb00


	//   ....[2]....
        /*0898*/ 	.word	0x0000ec50


	//   ....[3]....
        /*089c*/ 	.word	0x0000ed40


	//   ....[4]....
        /*08a0*/ 	.word	0x0000fce0


	//----- nvinfo : EIATTR_MBARRIER_INSTR_OFFSETS
	.align		4
.L_290:
        /*08a4*/ 	.byte	0x04, 0x39
        /*08a6*/ 	.short	(.L_292 - .L_291)


	//   ....[0]....
.L_291:
        /*08a8*/ 	.word	0x00000180
        /*08ac*/ 	.word	0x000000ff
        /*08b0*/ 	.word	0x0002a800
        /*08b4*/ 	.short	0x0100
        /*08b6*/ 	.byte	0x08
	.zero		1


	//   ....[1]....
        /*08b8*/ 	.word	0x00000190
        /*08bc*/ 	.word	0x000000ff
        /*08c0*/ 	.word	0x0002a820
        /*08c4*/ 	.short	0x0100
        /*08c6*/ 	.byte	0x08
	.zero		1


	//   ....[2]....
        /*08c8*/ 	.word	0x00000280
        /*08cc*/ 	.word	0x000000ff
        /*08d0*/ 	.word	0x0002a830
        /*08d4*/ 	.short	0x0100
        /*08d6*/ 	.byte	0x08
	.zero		1


	//   ....[3]....
        /*08d8*/ 	.word	0x00000290
        /*08dc*/ 	.word	0x000000ff
        /*08e0*/ 	.word	0x0002a840
        /*08e4*/ 	.short	0x0100
        /*08e6*/ 	.byte	0x08
	.zero		1


	//   ....[4]....
        /*08e8*/ 	.word	0x000002a0
        /*08ec*/ 	.word	0x000000ff
        /*08f0*/ 	.word	0x0002a838
        /*08f4*/ 	.short	0x0100
        /*08f6*/ 	.byte	0x08
	.zero		1


	//   ....[5]....
        /*08f8*/ 	.word	0x000002b0
        /*08fc*/ 	.word	0x000000ff
        /*0900*/ 	.word	0x0002a848
        /*0904*/ 	.short	0x0100
        /*0906*/ 	.byte	0x08
	.zero		1


	//   ....[6]....
        /*0908*/ 	.word	0x000003e0
        /*090c*/ 	.word	0x000000ff
        /*0910*/ 	.word	0x0002a850
        /*0914*/ 	.short	0x0100
        /*0916*/ 	.byte	0x08
	.zero		1


	//   ....[7]....
        /*0918*/ 	.word	0x000003f0
        /*091c*/ 	.word	0x000000ff
        /*0920*/ 	.word	0x0002a860
        /*0924*/ 	.short	0x0100
        /*0926*/ 	.byte	0x08
	.zero		1


	//   ....[8]....
        /*0928*/ 	.word	0x00000400
        /*092c*/ 	.word	0x000000ff
        /*0930*/ 	.word	0x0002a858
        /*0934*/ 	.short	0x0100
        /*0936*/ 	.byte	0x08
	.zero		1


	//   ....[9]....
        /*0938*/ 	.word	0x00000410
        /*093c*/ 	.word	0x000000ff
        /*0940*/ 	.word	0x0002a868
        /*0944*/ 	.short	0x0100
        /*0946*/ 	.byte	0x08
	.zero		1


	//   ....[10]....
        /*0948*/ 	.word	0x00000500
        /*094c*/ 	.word	0x000000ff
        /*0950*/ 	.word	0x0002a870
        /*0954*/ 	.short	0x0100
        /*0956*/ 	.byte	0x06
	.zero		1


	//   ....[11]....
        /*0958*/ 	.word	0x00000510
        /*095c*/ 	.word	0x000000ff
        /*0960*/ 	.word	0x0002a880
        /*0964*/ 	.short	0x0100
        /*0966*/ 	.byte	0x06
	.zero		1


	//   ....[12]....
        /*0968*/ 	.word	0x00000520
        /*096c*/ 	.word	0x000000ff
        /*0970*/ 	.word	0x0002a878
        /*0974*/ 	.short	0x0100
        /*0976*/ 	.byte	0x06
	.zero		1


	//   ....[13]....
        /*0978*/ 	.word	0x00000530
        /*097c*/ 	.word	0x000000ff
        /*0980*/ 	.word	0x0002a888
        /*0984*/ 	.short	0x0100
        /*0986*/ 	.byte	0x06
	.zero		1


	//   ....[14]....
        /*0988*/ 	.word	0x00000660
        /*098c*/ 	.word	0x000000ff
        /*0990*/ 	.word	0x0002a890
        /*0994*/ 	.short	0x0100
        /*0996*/ 	.byte	0x08
	.zero		1


	//   ....[15]....
        /*0998*/ 	.word	0x00000670
        /*099c*/ 	.word	0x000000ff
        /*09a0*/ 	.word	0x0002a8a0
        /*09a4*/ 	.short	0x0100
        /*09a6*/ 	.byte	0x08
	.zero		1


	//   ....[16]....
        /*09a8*/ 	.word	0x00000680
        /*09ac*/ 	.word	0x000000ff
        /*09b0*/ 	.word	0x0002a898
        /*09b4*/ 	.short	0x0100
        /*09b6*/ 	.byte	0x08
	.zero		1


	//   ....[17]....
        /*09b8*/ 	.word	0x00000690
        /*09bc*/ 	.word	0x000000ff
        /*09c0*/ 	.word	0x0002a8a8
        /*09c4*/ 	.short	0x0100
        /*09c6*/ 	.byte	0x08
	.zero		1


	//   ....[18]....
        /*09c8*/ 	.word	0x000007d0
        /*09cc*/ 	.word	0x000000ff
        /*09d0*/ 	.word	0x0002a8b0
        /*09d4*/ 	.short	0x0100
        /*09d6*/ 	.byte	0x08
	.zero		1


	//   ....[19]....
        /*09d8*/ 	.word	0x000007e0
        /*09dc*/ 	.word	0x000000ff
        /*09e0*/ 	.word	0x0002a8c0
        /*09e4*/ 	.short	0x0100
        /*09e6*/ 	.byte	0x08
	.zero		1


	//   ....[20]....
        /*09e8*/ 	.word	0x000007f0
        /*09ec*/ 	.word	0x000000ff
        /*09f0*/ 	.word	0x0002a8b8
        /*09f4*/ 	.short	0x0100
        /*09f6*/ 	.byte	0x08
	.zero		1


	//   ....[21]....
        /*09f8*/ 	.word	0x00000800
        /*09fc*/ 	.word	0x000000ff
        /*0a00*/ 	.word	0x0002a8c8
        /*0a04*/ 	.short	0x0100
        /*0a06*/ 	.byte	0x08
	.zero		1


	//   ....[22]....
        /*0a08*/ 	.word	0x00001e00
        /*0a0c*/ 	.word	0x000000ff
        /*0a10*/ 	.word	0x0002a800
        /*0a14*/ 	.short	0x010a
        /*0a16*/ 	.byte	0x28
	.zero		1


	//   ....[23]....
        /*0a18*/ 	.word	0x00001e80
        /*0a1c*/ 	.word	0x00000000
        /*0a20*/ 	.word	0x0002a830
        /*0a24*/ 	.short	0x010a
        /*0a26*/ 	.byte	0x3f
	.zero		1


	//   ....[24]....
        /*0a28*/ 	.word	0x00001ec0
        /*0a2c*/ 	.word	0x00000000
        /*0a30*/ 	.word	0x0002a830
        /*0a34*/ 	.short	0x010a
        /*0a36*/ 	.byte	0x3f
	.zero		1


	//   ....[25]....
        /*0a38*/ 	.word	0x00002ee0
        /*0a3c*/ 	.word	0x000000ff
        /*0a40*/ 	.word	0x00000000
        /*0a44*/ 	.short	0x0101
        /*0a46*/ 	.byte	0x05
	.zero		1


	//   ....[26]....
        /*0a48*/ 	.word	0x00004570
        /*0a4c*/ 	.word	0x000000ff
        /*0a50*/ 	.word	0x0002a830
        /*0a54*/ 	.short	0x010a
        /*0a56*/ 	.byte	0x08
	.zero		1


	//   ....[27]....
        /*0a58*/ 	.word	0x000045b0
        /*0a5c*/ 	.word	0x000000ff
        /*0a60*/ 	.word	0x0002a830
        /*0a64*/ 	.short	0x010a
        /*0a66*/ 	.byte	0x08
	.zero		1


	//   ....[28]....
        /*0a68*/ 	.word	0x00004ef0
        /*0a6c*/ 	.word	0x000000ff
        /*0a70*/ 	.word	0x0002a850
        /*0a74*/ 	.short	0x010a
        /*0a76*/ 	.byte	0x09
	.zero		1


	//   ....[29]....
        /*0a78*/ 	.word	0x00004f30
        /*0a7c*/ 	.word	0x000000ff
        /*0a80*/ 	.word	0x0002a850
        /*0a84*/ 	.short	0x010a
        /*0a86*/ 	.byte	0x09
	.zero		1


	//   ....[30]....
        /*0a88*/ 	.word	0x000056a0
        /*0a8c*/ 	.word	0x000000ff
        /*0a90*/ 	.word	0x00000000
        /*0a94*/ 	.short	0x0101
        /*0a96*/ 	.byte	0x08
	.zero		1


	//   ....[31]....
        /*0a98*/ 	.word	0x00006e00
        /*0a9c*/ 	.word	0x000000ff
        /*0aa0*/ 	.word	0x00000000
        /*0aa4*/ 	.short	0x0101
        /*0aa6*/ 	.byte	0x09
	.zero		1


	//   ....[32]....
        /*0aa8*/ 	.word	0x00007000
        /*0aac*/ 	.word	0x000000ff
        /*0ab0*/ 	.word	0x0002a830
        /*0ab4*/ 	.short	0x010a
        /*0ab6*/ 	.byte	0x08
	.zero		1


	//   ....[33]....
        /*0ab8*/ 	.word	0x00007040
        /*0abc*/ 	.word	0x000000ff
        /*0ac0*/ 	.word	0x0002a830
        /*0ac4*/ 	.short	0x010a
        /*0ac6*/ 	.byte	0x08
	.zero		1


	//   ....[34]....
        /*0ac8*/ 	.word	0x00007980
        /*0acc*/ 	.word	0x000000ff
        /*0ad0*/ 	.word	0x0002a850
        /*0ad4*/ 	.short	0x010a
        /*0ad6*/ 	.byte	0x08
	.zero		1


	//   ....[35]....
        /*0ad8*/ 	.word	0x000079c0
        /*0adc*/ 	.word	0x000000ff
        /*0ae0*/ 	.word	0x0002a850
        /*0ae4*/ 	.short	0x010a
        /*0ae6*/ 	.byte	0x08
	.zero		1


	//   ....[36]....
        /*0ae8*/ 	.word	0x000080a0
        /*0aec*/ 	.word	0x000000ff
        /*0af0*/ 	.word	0x00000000
        /*0af4*/ 	.short	0x0101
        /*0af6*/ 	.byte	0x05
	.zero		1


	//   ....[37]....
        /*0af8*/ 	.word	0x00009130
        /*0afc*/ 	.word	0x000000ff
        /*0b00*/ 	.word	0x00000000
        /*0b04*/ 	.short	0x0101
        /*0b06*/ 	.byte	0x08
	.zero		1


	//   ....[38]....
        /*0b08*/ 	.word	0x00009650
        /*0b0c*/ 	.word	0x000000ff
        /*0b10*/ 	.word	0x0002a850
        /*0b14*/ 	.short	0x010a
        /*0b16*/ 	.byte	0x05
	.zero		1


	//   ....[39]....
        /*0b18*/ 	.word	0x00009690
        /*0b1c*/ 	.word	0x000000ff
        /*0b20*/ 	.word	0x0002a850
        /*0b24*/ 	.short	0x010a
        /*0b26*/ 	.byte	0x05
	.zero		1


	//   ....[40]....
        /*0b28*/ 	.word	0x00009e20
        /*0b2c*/ 	.word	0x000000ff
        /*0b30*/ 	.word	0x00000000
        /*0b34*/ 	.short	0x0101
        /*0b36*/ 	.byte	0x04
	.zero		1


	//   ....[41]....
        /*0b38*/ 	.word	0x0000b2d0
        /*0b3c*/ 	.word	0x00000061
        /*0b40*/ 	.word	0x00000000
        /*0b44*/ 	.short	0x0101
        /*0b46*/ 	.byte	0x3f
	.zero		1


	//   ....[42]....
        /*0b48*/ 	.word	0x0000b770
        /*0b4c*/ 	.word	0x00000061
        /*0b50*/ 	.word	0x00000000
        /*0b54*/ 	.short	0x0101
        /*0b56*/ 	.byte	0x3f
	.zero		1


	//   ....[43]....
        /*0b58*/ 	.word	0x0000f360
        /*0b5c*/ 	.word	0x00000007
        /*0b60*/ 	.word	0x0002a840
        /*0b64*/ 	.short	0x010a
        /*0b66*/ 	.byte	0x3f
	.zero		1


	//   ....[44]....
        /*0b68*/ 	.word	0x0000fa10
        /*0b6c*/ 	.word	0x00000007
        /*0b70*/ 	.word	0x0002a830
        /*0b74*/ 	.short	0x0107
        /*0b76*/ 	.byte	0x3f
	.zero		1


	//   ....[45]....
        /*0b78*/ 	.word	0x0000fae0
        /*0b7c*/ 	.word	0x00000007
        /*0b80*/ 	.word	0x0002a830
        /*0b84*/ 	.short	0x0101
        /*0b86*/ 	.byte	0x3f
	.zero		1


	//   ....[46]....
        /*0b88*/ 	.word	0x00010690
        /*0b8c*/ 	.word	0x00000016
        /*0b90*/ 	.word	0x0002a800
        /*0b94*/ 	.short	0x0107
        /*0b96*/ 	.byte	0x3f
	.zero		1


	//   ....[47]....
        /*0b98*/ 	.word	0x000107b0
        /*0b9c*/ 	.word	0x00000016
        /*0ba0*/ 	.word	0x0002a800
        /*0ba4*/ 	.short	0x0101
        /*0ba6*/ 	.byte	0x3f
	.zero		1


	//   ....[48]....
        /*0ba8*/ 	.word	0x000107d0
        /*0bac*/ 	.word	0x00000016
        /*0bb0*/ 	.word	0x0002a820
        /*0bb4*/ 	.short	0x010a
        /*0bb6*/ 	.byte	0x3f
	.zero		1


	//   ....[49]....
        /*0bb8*/ 	.word	0x00010b30
        /*0bbc*/ 	.word	0x00000006
        /*0bc0*/ 	.word	0x0002a840
        /*0bc4*/ 	.short	0x010a
        /*0bc6*/ 	.byte	0x3f
	.zero		1


	//   ....[50]....
        /*0bc8*/ 	.word	0x00011010
        /*0bcc*/ 	.word	0x00000006
        /*0bd0*/ 	.word	0x0002a830
        /*0bd4*/ 	.short	0x0107
        /*0bd6*/ 	.byte	0x3f
	.zero		1


	//   ....[51]....
        /*0bd8*/ 	.word	0x000110c0
        /*0bdc*/ 	.word	0x00000006
        /*0be0*/ 	.word	0x0002a830
        /*0be4*/ 	.short	0x0101
        /*0be6*/ 	.byte	0x3f
	.zero		1


	//   ....[52]....
        /*0be8*/ 	.word	0x00011120
        /*0bec*/ 	.word	0x00000004
        /*0bf0*/ 	.word	0x0002a860
        /*0bf4*/ 	.short	0x010a
        /*0bf6*/ 	.byte	0x3f
	.zero		1


	//   ....[53]....
        /*0bf8*/ 	.word	0x00011570
        /*0bfc*/ 	.word	0x00000004
        /*0c00*/ 	.word	0x0002a850
        /*0c04*/ 	.short	0x0107
        /*0c06*/ 	.byte	0x3f
	.zero		1


	//   ....[54]....
        /*0c08*/ 	.word	0x000116c0
        /*0c0c*/ 	.word	0x00000004
        /*0c10*/ 	.word	0x0002a850
        /*0c14*/ 	.short	0x0101
        /*0c16*/ 	.byte	0x3f
	.zero		1


	//   ....[55]....
        /*0c18*/ 	.word	0x00011910
        /*0c1c*/ 	.word	0x00000000
        /*0c20*/ 	.word	0x0002a860
        /*0c24*/ 	.short	0x010a
        /*0c26*/ 	.byte	0x3f
	.zero		1


	//   ....[56]....
        /*0c28*/ 	.word	0x00011d70
        /*0c2c*/ 	.word	0x00000000
        /*0c30*/ 	.word	0x0002a850
        /*0c34*/ 	.short	0x0107
        /*0c36*/ 	.byte	0x3f
	.zero		1


	//   ....[57]....
        /*0c38*/ 	.word	0x00011e20
        /*0c3c*/ 	.word	0x00000000
        /*0c40*/ 	.word	0x0002a850
        /*0c44*/ 	.short	0x0101
        /*0c46*/ 	.byte	0x3f
	.zero		1


	//   ....[58]....
        /*0c48*/ 	.word	0x00012f70
        /*0c4c*/ 	.word	0x00000004
        /*0c50*/ 	.word	0x0002a820
        /*0c54*/ 	.short	0x010a
        /*0c56*/ 	.byte	0x3f
	.zero		1


	//   ....[59]....
        /*0c58*/ 	.word	0x00013110
        /*0c5c*/ 	.word	0x00000005
        /*0c60*/ 	.word	0x0002a840
        /*0c64*/ 	.short	0x010a
        /*0c66*/ 	.byte	0x3f
	.zero		1


	//   ....[60]....
        /*0c68*/ 	.word	0x000131b0
        /*0c6c*/ 	.word	0x0000001b
        /*0c70*/ 	.word	0x0002a840
        /*0c74*/ 	.short	0x010a
        /*0c76*/ 	.byte	0x3f
	.zero		1


	//   ....[61]....
        /*0c78*/ 	.word	0x000131f0
        /*0c7c*/ 	.word	0x00000005
        /*0c80*/ 	.word	0x0002a860
        /*0c84*/ 	.short	0x010a
        /*0c86*/ 	.byte	0x3f
	.zero		1


	//   ....[62]....
        /*0c88*/ 	.word	0x00013230
        /*0c8c*/ 	.word	0x0000001b
        /*0c90*/ 	.word	0x0002a860
        /*0c94*/ 	.short	0x010a
        /*0c96*/ 	.byte	0x3f
	.zero		1


	//   ....[63]....
        /*0c98*/ 	.word	0x000132a0
        /*0c9c*/ 	.word	0x00000003
        /*0ca0*/ 	.word	0x0002a800
        /*0ca4*/ 	.short	0x010a
        /*0ca6*/ 	.byte	0x3f
	.zero		1


	//   ....[64]....
        /*0ca8*/ 	.word	0x000132f0
        /*0cac*/ 	.word	0x00000000
        /*0cb0*/ 	.word	0x0002a830
        /*0cb4*/ 	.short	0x010a
        /*0cb6*/ 	.byte	0x3f
	.zero		1


	//   ....[65]....
        /*0cb8*/ 	.word	0x00013350
        /*0cbc*/ 	.word	0x0000000c
        /*0cc0*/ 	.word	0x0002a830
        /*0cc4*/ 	.short	0x010a
        /*0cc6*/ 	.byte	0x3f
	.zero		1


	//   ....[66]....
        /*0cc8*/ 	.word	0x000133b0
        /*0ccc*/ 	.word	0x0000000b
        /*0cd0*/ 	.word	0x0002a850
        /*0cd4*/ 	.short	0x010a
        /*0cd6*/ 	.byte	0x3f
	.zero		1


	//   ....[67]....
        /*0cd8*/ 	.word	0x00013410
        /*0cdc*/ 	.word	0x0000000c
        /*0ce0*/ 	.word	0x0002a830
        /*0ce4*/ 	.short	0x010a
        /*0ce6*/ 	.byte	0x3f
	.zero		1


	//   ....[68]....
        /*0ce8*/ 	.word	0x00013470
        /*0cec*/ 	.word	0x0000000b
        /*0cf0*/ 	.word	0x0002a850
        /*0cf4*/ 	.short	0x010a
        /*0cf6*/ 	.byte	0x3f
	.zero		1


	//   ....[69]....
        /*0cf8*/ 	.word	0x000134d0
        /*0cfc*/ 	.word	0x00000003
        /*0d00*/ 	.word	0x0002a850
        /*0d04*/ 	.short	0x010a
        /*0d06*/ 	.byte	0x3f
	.zero		1


	//   ....[70]....
        /*0d08*/ 	.word	0x000135e0
        /*0d0c*/ 	.word	0x00000007
        /*0d10*/ 	.word	0x0002a840
        /*0d14*/ 	.short	0x010a
        /*0d16*/ 	.byte	0x3f
	.zero		1


	//   ....[71]....
        /*0d18*/ 	.word	0x00014940
        /*0d1c*/ 	.word	0x00000016
        /*0d20*/ 	.word	0x0002a820
        /*0d24*/ 	.short	0x010a
        /*0d26*/ 	.byte	0x3f
	.zero		1


	//   ....[72]....
        /*0d28*/ 	.word	0x00014990
        /*0d2c*/ 	.word	0x00000006
        /*0d30*/ 	.word	0x0002a840
        /*0d34*/ 	.short	0x010a
        /*0d36*/ 	.byte	0x3f
	.zero		1


	//   ....[73]....
        /*0d38*/ 	.word	0x00015150
        /*0d3c*/ 	.word	0x00000004
        /*0d40*/ 	.word	0x0002a860
        /*0d44*/ 	.short	0x010a
        /*0d46*/ 	.byte	0x3f
	.zero		1


	//   ....[74]....
        /*0d48*/ 	.word	0x00015950
        /*0d4c*/ 	.word	0x00000000
        /*0d50*/ 	.word	0x0002a860
        /*0d54*/ 	.short	0x010a
        /*0d56*/ 	.byte	0x3f
	.zero		1


	//   ....[75]....
        /*0d58*/ 	.word	0x00016b30
        /*0d5c*/ 	.word	0x00000004
        /*0d60*/ 	.word	0x0002a820
        /*0d64*/ 	.short	0x010a
        /*0d66*/ 	.byte	0x3f
	.zero		1


	//   ....[76]....
        /*0d68*/ 	.word	0x00016cd0
        /*0d6c*/ 	.word	0x00000005
        /*0d70*/ 	.word	0x0002a840
        /*0d74*/ 	.short	0x010a
        /*0d76*/ 	.byte	0x3f
	.zero		1


	//   ....[77]....
        /*0d78*/ 	.word	0x00016d20
        /*0d7c*/ 	.word	0x0000001b
        /*0d80*/ 	.word	0x0002a840
        /*0d84*/ 	.short	0x010a
        /*0d86*/ 	.byte	0x3f
	.zero		1


	//   ....[78]....
        /*0d88*/ 	.word	0x00016d70
        /*0d8c*/ 	.word	0x00000005
        /*0d90*/ 	.word	0x0002a860
        /*0d94*/ 	.short	0x010a
        /*0d96*/ 	.byte	0x3f
	.zero		1


	//----- nvinfo : EIATTR_NUM_MBARRIERS
	.align		4
.L_292:
        /*0d98*/ 	.byte	0x03, 0x38
        /*0d9a*/ 	.short	0x0016


	//----- nvinfo : EIATTR_EXIT_INSTR_OFFSETS
	.align		4
        /*0d9c*/ 	.byte	0x04, 0x1c
        /*0d9e*/ 	.short	(.L_294 - .L_293)


	//   ....[0]....
.L_293:
        /*0da0*/ 	.word	0x00000990


	//   ....[1]....
        /*0da4*/ 	.word	0x0000cf20


	//   ....[2]....
        /*0da8*/ 	.word	0x00013280


	//----- nvinfo : EIATTR_MAX_THREADS
	.align		4
.L_294:
        /*0dac*/ 	.byte	0x04, 0x05
        /*0dae*/ 	.short	(.L_296 - .L_295)
.L_295:
        /*0db0*/ 	.word	0x00000180
        /*0db4*/ 	.word	0x00000001
        /*0db8*/ 	.word	0x00000001


	//----- nvinfo : EIATTR_CRS_STACK_SIZE
	.align		4
.L_296:
        /*0dbc*/ 	.byte	0x04, 0x1e
        /*0dbe*/ 	.short	(.L_298 - .L_297)
.L_297:
        /*0dc0*/ 	.word	0x00000000


	//----- nvinfo : EIATTR_CBANK_PARAM_SIZE
	.align		4
.L_298:
        /*0dc4*/ 	.byte	0x03, 0x19
        /*0dc6*/ 	.short	0x0af0


	//----- nvinfo : EIATTR_PARAM_CBANK
	.align		4
        /*0dc8*/ 	.byte	0x04, 0x0a
        /*0dca*/ 	.short	(.L_300 - .L_299)
	.align		4
.L_299:
        /*0dcc*/ 	.word	index@(.nv.constant0._ZN7cutlass13device_kernelIN5flash11enable_sm90INS1_16FlashAttnFwdSm90INS1_25CollectiveMainloopFwdSm90ILi2EN4cute5tupleIJNS5_1CILi1EEES8_S8_EEENS6_IJNS7_ILi128EEENS7_ILi96EEENS7_ILi192EEEEEELi128ENS_10bfloat16_tEfNS_4arch4Sm90ELb1ELb0ELb1ELb1ELb1ELb0ELb0ELb1ELb1ELb1ELb1ELb0EEENS1_21CollectiveEpilogueFwdINS6_IJSA_SA_SB_EEES9_SE_SG_Li256ELb1ELb1ELb1ELb0EEENS1_36VarlenDynamicPersistentTileSchedulerILi128ELi96ELi256ELi128ELb1ELb1ELb1ELb1ELb1ELb1EEEEEEEEEvNT_6ParamsE)
        /*0dd0*/ 	.short	0x0210
        /*0dd2*/ 	.short	0x0af0


	//----- nvinfo : EIATTR_SW_WAR
	.align		4
.L_300:
        /*0dd4*/ 	.byte	0x04, 0x36
        /*0dd6*/ 	.short	(.L_302 - .L_301)
.L_301:
        /*0dd8*/ 	.word	0x00000008
.L_302:


//--------------------- .nv.info._ZN7cutlass13device_kernelIN5flash11enable_sm90INS1_16FlashAttnFwdSm90INS1_25CollectiveMainloopFwdSm90ILi2EN4cute5tupleIJNS5_1CILi1EEES8_S8_EEENS6_IJNS7_ILi128EEENS7_ILi96EEENS7_ILi192EEEEEELi128ENS_10bfloat16_tEfNS_4arch4Sm90ELb1ELb0ELb1ELb1ELb1ELb1ELb0ELb1ELb1ELb1ELb1ELb0EEENS1_21CollectiveEpilogueFwdINS6_IJSA_SA_SB_EEES9_SE_SG_Li256ELb1ELb1ELb1ELb0EEENS1_36VarlenDynamicPersistentTileSchedulerILi128ELi96ELi256ELi128ELb1ELb1ELb1ELb1ELb1ELb1EEEEEEEEEvNT_6ParamsE --------------------------
	.section	.nv.info._ZN7cutlass13device_kernelIN5flash11enable_sm90INS1_16FlashAttnFwdSm90INS1_25CollectiveMainloopFwdSm90ILi2EN4cute5tupleIJNS5_1CILi1EEES8_S8_EEENS6_IJNS7_ILi128EEENS7_ILi96EEENS7_ILi192EEEEEELi128ENS_10bfloat16_tEfNS_4arch4Sm90ELb1ELb0ELb1ELb1ELb1ELb1ELb0ELb1ELb1ELb1ELb1ELb0EEENS1_21CollectiveEpilogueFwdINS6_IJSA_SA_SB_EEES9_SE_SG_Li256ELb1ELb1ELb1ELb0EEENS1_36VarlenDynamicPersistentTileSchedulerILi128ELi96ELi256ELi128ELb1ELb1ELb1ELb1ELb1ELb1EEEEEEEEEvNT_6ParamsE,"",@"SHT_CUDA_INFO"
	.sectionflags	@""
	.align	4


	//----- nvinfo : EIATTR_CUDA_API_VERSION
	.align		4
        /*0000*/ 	.byte	0x04, 0x37
        /*0002*/ 	.short	(.L_304 - .L_303)
.L_303:
        /*0004*/ 	.word	0x00000082


	//----- nvinfo : EIATTR_KPARAM_INFO
	.align		4
.L_304:
        /*0008*/ 	.byte	0x04, 0x17
        /*000a*/ 	.short	(.L_306 - .L_305)
.L_305:
        /*000c*/ 	.word	0x00000000
        /*0010*/ 	.short	0x0000
        /*0012*/ 	.short	0x0070
        /*0014*/ 	.byte	0x00, 0xf0, 0x01, 0x2a


	//----- nvinfo : EIATTR_SPARSE_MMA_MASK
	.align		4
.L_306:
        /*0018*/ 	.byte	0x03, 0x50
        /*001a*/ 	.short	0x0000


	//----- nvinfo : EIATTR_MAXREG_COUNT
	.align		4
        /*001c*/ 	.byte	0x03, 0x1b
        /*001e*/ 	.short	0x00a8


	//----- nvinfo : EIATTR_NUM_BARRIERS
	.align		4
        /*0020*/ 	.byte	0x02, 0x4c
        /*0022*/ 	.byte	0x10
	.zero		1


	//----- nvinfo : EIATTR_EXTERNS
	.align		4
        /*0024*/ 	.byte	0x04, 0x0f
        /*0026*/ 	.short	(.L_308 - .L_307)


	//   ....[0]....
	.align		4
.L_307:
        /*0028*/ 	.word	index@(__assertfail)


	//----- nvinfo : EIATTR_ANNOTATIONS
	.align		4
.L_308:
        /*002c*/ 	.byte	0x04, 0x55
        /*002e*/ 	.short	(.L_310 - .L_309)


	//   ....[0]....
.L_309:
        /* <DEDUP_REMOVED lines=41> */


	//----- nvinfo : EIATTR_MERCURY_ISA_VERSION
	.align		4
.L_310:
        /*02a8*/ 	.byte	0x03, 0x5f
        /*02aa*/ 	.short	0x0101


	//----- nvinfo : EIATTR_UNUSED_LOAD_BYTE_OFFSET
	.align		4
        /*02ac*/ 	.byte	0x04, 0x44
        /*02ae*/ 	.short	(.L_312 - .L_311)


	//   ....[0]....
.L_311:
        /*02b0*/ 	.word	0x00000a50
        /*02b4*/ 	.word	0x0000fff0


	//   ....[1]....
        /*02b8*/ 	.word	0x0001bd80
        /*02bc*/ 	.word	0x0000fff0


	//----- nvinfo : EIATTR_INT_WARP_WIDE_INSTR_OFFSETS
	.align		4
.L_312:
        /*02c0*/ 	.byte	0x04, 0x31
        /*02c2*/ 	.short	(.L_314 - .L_313)


	//   ....[0]....
.L_313:
        /*02c4*/ 	.word	0x00000130


	//   ....[1]....
        /*02c8*/ 	.word	0x00000170


	//   ....[2]....
        /*02cc*/ 	.word	0x000001e0


	//   ....[3]....
        /*02d0*/ 	.word	0x00021be0


	//   ....[4]....
        /*02d4*/ 	.word	0x00021c70


	//   ....[5]....
        /*02d8*/ 	.word	0x00024ac0


	//   ....[6]....
        /*02dc*/ 	.word	0x00024b50


	//----- nvinfo : EIATTR_COOP_GROUP_MASK_REGIDS
	.align		4
.L_314:
        /*02e0*/ 	.byte	0x04, 0x29
        /*02e2*/ 	.short	(.L_316 - .L_315)


	//   ....[0]....
.L_315:
        /*02e4*/ 	.word	0xffffffff


	//   ....[1]....
        /*02e8*/ 	.word	0xffffffff


	//   ....[2]....
        /*02ec*/ 	.word	0xffffffff


	//   ....[3]....
        /*02f0*/ 	.word	0xffffffff


	//   ....[4]....
        /*02f4*/ 	.word	0xffffffff


	//   ....[5]....
        /*02f8*/ 	.word	0xffffffff


	//   ....[6]....
        /*02fc*/ 	.word	0xffffffff


	//   ....[7]....
        /*0300*/ 	.word	0xffffffff


	//   ....[8]....
        /*0304*/ 	.word	0xffffffff


	//   ....[9]....
        /*0308*/ 	.word	0xffffffff


	//   ....[10]....
        /*030c*/ 	.word	0xffffffff


	//   ....[11]....
        /*0310*/ 	.word	0xffffffff


	//   ....[12]....
        /*0314*/ 	.word	0xffffffff


	//   ....[13]....
        /*0318*/ 	.word	0xffffffff


	//   ....[14]....
        /*031c*/ 	.word	0xffffffff


	//   ....[15]....
        /*0320*/ 	.word	0xffffffff


	//   ....[16]....
        /*0324*/ 	.word	0xffffffff


	//   ....[17]....
        /*0328*/ 	.word	0xffffffff


	//   ....[18]....
        /*032c*/ 	.word	0xffffffff


	//   ....[19]....
        /*0330*/ 	.word	0xffffffff


	//   ....[20]....
        /*0334*/ 	.word	0xffffffff


	//   ....[21]....
        /*0338*/ 	.word	0xffffffff


	//   ....[22]....
        /*033c*/ 	.word	0xffffffff


	//   ....[23]....
        /*0340*/ 	.word	0xffffffff


	//   ....[24]....
        /*0344*/ 	.word	0xffffffff


	//   ....[25]....
        /*0348*/ 	.word	0xffffffff


	//   ....[26]....
        /*034c*/ 	.word	0xffffffff


	//   ....[27]....
        /*0350*/ 	.word	0xffffffff


	//   ....[28]....
        /*0354*/ 	.word	0xffffffff


	//   ....[29]....
        /*0358*/ 	.word	0xffffffff


	//   ....[30]....
        /*035c*/ 	.word	0xffffffff


	//   ....[31]....
        /*0360*/ 	.word	0xffffffff


	//   ....[32]....
        /*0364*/ 	.word	0xffffffff


	//   ....[33]....
        /*0368*/ 	.word	0xffffffff


	//   ....[34]....
        /*036c*/ 	.word	0xffffffff


	//   ....[35]....
        /*0370*/ 	.word	0xffffffff


	//   ....[36]....
        /*0374*/ 	.word	0xffffffff


	//   ....[37]....
        /*0378*/ 	.word	0xffffffff


	//   ....[38]....
        /*037c*/ 	.word	0xffffffff


	//   ....[39]....
        /*0380*/ 	.word	0xffffffff


	//   ....[40]....
        /*0384*/ 	.word	0xffffffff


	//   ....[41]....
        /*0388*/ 	.word	0xffffffff


	//   ....[42]....
        /*038c*/ 	.word	0xffffffff


	//   ....[43]....
        /*0390*/ 	.word	0xffffffff


	//   ....[44]....
        /*0394*/ 	.word	0xffffffff


	//   ....[45]....
        /*0398*/ 	.word	0xffffffff


	//   ....[46]....
        /*039c*/ 	.word	0xffffffff


	//   ....[47]....
        /*03a0*/ 	.word	0xffffffff


	//   ....[48]....
        /*03a4*/ 	.word	0xffffffff


	//   ....[49]....
        /*03a8*/ 	.word	0xffffffff


	//   ....[50]....
        /*03ac*/ 	.word	0xffffffff


	//   ....[51]....
        /*03b0*/ 	.word	0xffffffff


	//   ....[52]....
        /*03b4*/ 	.word	0xffffffff


	//   ....[53]....
        /*03b8*/ 	.word	0xffffffff


	//   ....[54]....
        /*03bc*/ 	.word	0xffffffff


	//   ....[55]....
        /*03c0*/ 	.word	0xffffffff


	//   ....[56]....
        /*03c4*/ 	.word	0xffffffff


	//   ....[57]....
        /*03c8*/ 	.word	0xffffffff


	//   ....[58]....
        /*03cc*/ 	.word	0xffffffff


	//   ....[59]....
        /*03d0*/ 	.word	0xffffffff


	//   ....[60]....
        /*03d4*/ 	.word	0xffffffff


	//   ....[61]....
        /*03d8*/ 	.word	0xffffffff


	//   ....[62]....
        /*03dc*/ 	.word	0xffffffff


	//   ....[63]....
        /*03e0*/ 	.word	0xffffffff


	//   ....[64]....
        /*03e4*/ 	.word	0xffffffff


	//   ....[65]....
        /*03e8*/ 	.word	0xffffffff


	//   ....[66]....
        /*03ec*/ 	.word	0xffffffff


	//   ....[67]....
        /*03f0*/ 	.word	0xffffffff


	//   ....[68]....
        /*03f4*/ 	.word	0xffffffff


	//   ....[69]....
        /*03f8*/ 	.word	0xffffffff


	//   ....[70]....
        /*03fc*/ 	.word	0xffffffff


	//   ....[71]....
        /*0400*/ 	.word	0xffffffff


	//   ....[72]....
        /*0404*/ 	.word	0xffffffff


	//   ....[73]....
        /*0408*/ 	.word	0xffffffff


	//   ....[74]....
        /*040c*/ 	.word	0xffffffff


	//   ....[75]....
        /*0410*/ 	.word	0xffffffff


	//   ....[76]....
        /*0414*/ 	.word	0xffffffff


	//   ....[77]....
        /*0418*/ 	.word	0xffffffff


	//   ....[78]....
        /*041c*/ 	.word	0xffffffff


	//   ....[79]....
        /*0420*/ 	.word	0xffffffff


	//   ....[80]....
        /*0424*/ 	.word	0xffffffff


	//   ....[81]....
        /*0428*/ 	.word	0xffffffff


	//   ....[82]....
        /*042c*/ 	.word	0xffffffff


	//   ....[83]....
        /*0430*/ 	.word	0xffffffff


	//   ....[84]....
        /*0434*/ 	.word	0xffffffff


	//   ....[85]....
        /*0438*/ 	.word	0xffffffff


	//   ....[86]....
        /*043c*/ 	.word	0xffffffff


	//   ....[87]....
        /*0440*/ 	.word	0xffffffff


	//   ....[88]....
        /*0444*/ 	.word	0xffffffff


	//   ....[89]....
        /*0448*/ 	.word	0xffffffff


	//   ....[90]....
        /*044c*/ 	.word	0xffffffff


	//   ....[91]....
        /*0450*/ 	.word	0xffffffff


	//   ....[92]....
        /*0454*/ 	.word	0xffffffff


	//   ....[93]....
        /*0458*/ 	.word	0xffffffff


	//   ....[94]....
        /*045c*/ 	.word	0xffffffff


	//   ....[95]....
        /*0460*/ 	.word	0xffffffff


	//   ....[96]....
        /*0464*/ 	.word	0xffffffff


	//   ....[97]....
        /*0468*/ 	.word	0xffffffff


	//   ....[98]....
        /*046c*/ 	.word	0xffffffff


	//   ....[99]....
        /*0470*/ 	.word	0xffffffff


	//   ....[100]....
        /*0474*/ 	.word	0xffffffff


	//   ....[101]....
        /*0478*/ 	.word	0xffffffff


	//   ....[102]....
        /*047c*/ 	.word	0xffffffff


	//   ....[103]....
        /*0480*/ 	.word	0xffffffff


	//   ....[104]....
        /*0484*/ 	.word	0xffffffff


	//   ....[105]....
        /*0488*/ 	.word	0xffffffff


	//   ....[106]....
        /*048c*/ 	.word	0xffffffff


	//   ....[107]....
        /*0490*/ 	.word	0xffffffff


	//   ....[108]....
        /*0494*/ 	.word	0xffffffff


	//   ....[109]....
        /*0498*/ 	.word	0xffffffff


	//   ....[110]....
        /*049c*/ 	.word	0xffffffff


	//   ....[111]....
        /*04a0*/ 	.word	0xffffffff


	//   ....[112]....
        /*04a4*/ 	.word	0xffffffff


	//   ....[113]....
        /*04a8*/ 	.word	0xffffffff


	//   ....[114]....
        /*04ac*/ 	.word	0xffffffff


	//   ....[115]....
        /*04b0*/ 	.word	0xffffffff


	//   ....[116]....
        /*04b4*/ 	.word	0xffffffff


	//   ....[117]....
        /*04b8*/ 	.word	0xffffffff


	//   ....[118]....
        /*04bc*/ 	.word	0xffffffff


	//   ....[119]....
        /*04c0*/ 	.word	0xffffffff


	//   ....[120]....
        /*04c4*/ 	.word	0xffffffff


	//   ....[121]....
        /*04c8*/ 	.word	0xffffffff


	//   ....[122]....
        /*04cc*/ 	.word	0xffffffff


	//   ....[123]....
        /*04d0*/ 	.word	0xffffffff


	//   ....[124]....
        /*04d4*/ 	.word	0xffffffff


	//   ....[125]....
        /*04d8*/ 	.word	0xffffffff


	//   ....[126]....
        /*04dc*/ 	.word	0xffffffff


	//   ....[127]....
        /*04e0*/ 	.word	0xffffffff


	//   ....[128]....
        /*04e4*/ 	.word	0xffffffff


	//   ....[129]....
        /*04e8*/ 	.word	0xffffffff


	//   ....[130]....
        /*04ec*/ 	.word	0xffffffff


	//   ....[131]....
        /*04f0*/ 	.word	0xffffffff


	//   ....[132]....
        /*04f4*/ 	.word	0xffffffff


	//   ....[133]....
        /*04f8*/ 	.word	0xffffffff


	//   ....[134]....
        /*04fc*/ 	.word	0xffffffff


	//   ....[135]....
        /*0500*/ 	.word	0xffffffff


	//   ....[136]....
        /*0504*/ 	.word	0xffffffff


	//   ....[137]....
        /*0508*/ 	.word	0xffffffff


	//   ....[138]....
        /*050c*/ 	.word	0xffffffff


	//   ....[139]....
        /*0510*/ 	.word	0xffffffff


	//   ....[140]....
        /*0514*/ 	.word	0xffffffff


	//   ....[141]....
        /*0518*/ 	.word	0xffffffff


	//   ....[142]....
        /*051c*/ 	.word	0xffffffff


	//   ....[143]....
        /*0520*/ 	.word	0xffffffff


	//   ....[144]....
        /*0524*/ 	.word	0xffffffff


	//   ....[145]....
        /*0528*/ 	.word	0xffffffff


	//   ....[146]....
        /*052c*/ 	.word	0xffffffff


	//   ....[147]....
        /*0530*/ 	.word	0xffffffff


	//   ....[148]....
        /*0534*/ 	.word	0xffffffff


	//   ....[149]....
        /*0538*/ 	.word	0xffffffff


	//   ....[150]....
        /*053c*/ 	.word	0xffffffff


	//   ....[151]....
        /*0540*/ 	.word	0xffffffff


	//   ....[152]....
        /*0544*/ 	.word	0xffffffff


	//   ....[153]....
        /*0548*/ 	.word	0xffffffff


	//   ....[154]....
        /*054c*/ 	.word	0xffffffff


	//   ....[155]....
        /*0550*/ 	.word	0xffffffff


	//   ....[156]....
        /*0554*/ 	.word	0xffffffff


	//   ....[157]....
        /*0558*/ 	.word	0xffffffff


	//   ....[158]....
        /*055c*/ 	.word	0xffffffff


	//   ....[159]....
        /*0560*/ 	.word	0xffffffff


	//   ....[160]....
        /*0564*/ 	.word	0xffffffff


	//   ....[161]....
        /*0568*/ 	.word	0xffffffff


	//   ....[162]....
        /*056c*/ 	.word	0xffffffff


	//   ....[163]....
        /*0570*/ 	.word	0xffffffff


	//   ....[164]....
        /*0574*/ 	.word	0xffffffff


	//   ....[165]....
        /*0578*/ 	.word	0xffffffff


	//   ....[166]....
        /*057c*/ 	.word	0xffffffff


	//   ....[167]....
        /*0580*/ 	.word	0xffffffff


	//   ....[168]....
        /*0584*/ 	.word	0xffffffff


	//   ....[169]....
        /*0588*/ 	.word	0xffffffff


	//   ....[170]....
        /*058c*/ 	.word	0xffffffff


	//   ....[171]....
        /*0590*/ 	.word	0xffffffff


	//   ....[172]....
        /*0594*/ 	.word	0xffffffff


	//   ....[173]....
        /*0598*/ 	.word	0xffffffff


	//   ....[174]....
        /*059c*/ 	.word	0xffffffff


	//   ....[175]....
        /*05a0*/ 	.word	0xffffffff


	//   ....[176]....
        /*05a4*/ 	.word	0xffffffff


	//   ....[177]....
        /*05a8*/ 	.word	0xffffffff


	//   ....[178]....
        /*05ac*/ 	.word	0xffffffff


	//   ....[179]....
        /*05b0*/ 	.word	0xffffffff


	//   ....[180]....
        /*05b4*/ 	.word	0xffffffff


	//   ....[181]....
        /*05b8*/ 	.word	0xffffffff


	//   ....[182]....
        /*05bc*/ 	.word	0xffffffff


	//   ....[183]....
        /*05c0*/ 	.word	0xffffffff


	//   ....[184]....
        /*05c4*/ 	.word	0xffffffff


	//   ....[185]....
        /*05c8*/ 	.word	0x0500000f


	//   ....[186]....
        /*05cc*/ 	.word	0x0500000f


	//   ....[187]....
        /*05d0*/ 	.word	0x0500000f


	//   ....[188]....
        /*05d4*/ 	.word	0x0500000f


	//   ....[189]....
        /*05d8*/ 	.word	0x0500000f


	//   ....[190]....
        /*05dc*/ 	.word	0x0500000f


	//   ....[191]....
        /*05e0*/ 	.word	0x0500000f


	//   ....[192]....
        /*05e4*/ 	.word	0x0500000f


	//   ....[193]....
        /*05e8*/ 	.word	0x0500000f


	//   ....[194]....
        /*05ec*/ 	.word	0x0500000f


	//   ....[195]....
        /*05f0*/ 	.word	0x0500000f


	//   ....[196]....
        /*05f4*/ 	.word	0x0500000f


	//   ....[197]....
        /*05f8*/ 	.word	0x0500000f


	//   ....[198]....
        /*05fc*/ 	.word	0x0500000f


	//   ....[199]....
        /*0600*/ 	.word	0x0500000f


	//   ....[200]....
        /*0604*/ 	.word	0x0500000f


	//   ....[201]....
        /*0608*/ 	.word	0x0500000f


	//   ....[202]....
        /*060c*/ 	.word	0x0500000f


	//   ....[203]....
        /*0610*/ 	.word	0x0500000f


	//   ....[204]....
        /*0614*/ 	.word	0x0500000f


	//   ....[205]....
        /*0618*/ 	.word	0x0500000f


	//   ....[206]....
        /*061c*/ 	.word	0x0500000f


	//   ....[207]....
        /*0620*/ 	.word	0x0500000f


	//   ....[208]....
        /*0624*/ 	.word	0x0500000f


	//   ....[209]....
        /*0628*/ 	.word	0x0500000f


	//   ....[210]....
        /*062c*/ 	.word	0x0500000f


	//   ....[211]....
        /*0630*/ 	.word	0x0500000f


	//   ....[212]....
        /*0634*/ 	.word	0x0500000f


	//   ....[213]....
        /*0638*/ 	.word	0x0500000f


	//   ....[214]....
        /*063c*/ 	.word	0x0500000f


	//   ....[215]....
        /*0640*/ 	.word	0x0500000f


	//   ....[216]....
        /*0644*/ 	.word	0x0500000f


	//   ....[217]....
        /*0648*/ 	.word	0x0500000f


	//   ....[218]....
        /*064c*/ 	.word	0x0500000f


	//   ....[219]....
        /*0650*/ 	.word	0x0500000f


	//   ....[220]....
        /*0654*/ 	.word	0x0500000f


	//   ....[221]....
        /*0658*/ 	.word	0x0500000f


	//   ....[222]....
        /*065c*/ 	.word	0x0500000f


	//   ....[223]....
        /*0660*/ 	.word	0x0500000f


	//   ....[224]....
        /*0664*/ 	.word	0x0500000f


	//   ....[225]....
        /*0668*/ 	.word	0x0500000f


	//   ....[226]....
        /*066c*/ 	.word	0x0500000f


	//   ....[227]....
        /*0670*/ 	.word	0x0500000f


	//   ....[228]....
        /*0674*/ 	.word	0x0500000f


	//   ....[229]....
        /*0678*/ 	.word	0x0500000f


	//   ....[230]....
        /*067c*/ 	.word	0x0500000f


	//   ....[231]....
        /*0680*/ 	.word	0x0500000f


	//   ....[232]....
        /*0684*/ 	.word	0x0500000f


	//   ....[233]....
        /*0688*/ 	.word	0x0500000f


	//   ....[234]....
        /*068c*/ 	.word	0x0500000f


	//   ....[235]....
        /*0690*/ 	.word	0x0500000f


	//   ....[236]....
        /*0694*/ 	.word	0x0500000f


	//   ....[237]....
        /*0698*/ 	.word	0x0500000f


	//   ....[238]....
        /*069c*/ 	.word	0x0500000f


	//   ....[239]....
        /*06a0*/ 	.word	0x0500000f


	//   ....[240]....
        /*06a4*/ 	.word	0x0500000f


	//   ....[241]....
        /*06a8*/ 	.word	0x0500000f


	//   ....[242]....
        /*06ac*/ 	.word	0x0500000f


	//   ....[243]....
        /*06b0*/ 	.word	0x0500000f


	//   ....[244]....
        /*06b4*/ 	.word	0x0500000f


	//   ....[245]....
        /*06b8*/ 	.word	0x0500000f


	//   ....[246]....
        /*06bc*/ 	.word	0x0500000f


	//   ....[247]....
        /*06c0*/ 	.word	0x0500000f


	//   ....[248]....
        /*06c4*/ 	.word	0x0500000f


	//   ....[249]....
        /*06c8*/ 	.word	0x0500000f


	//   ....[250]....
        /*06cc*/ 	.word	0x0500000f


	//   ....[251]....
        /*06d0*/ 	.word	0x0500000f


	//   ....[252]....
        /*06d4*/ 	.word	0x0500000f


	//   ....[253]....
        /*06d8*/ 	.word	0x0500000f


	//   ....[254]....
        /*06dc*/ 	.word	0x0500000f


	//   ....[255]....
        /*06e0*/ 	.word	0x0500000f


	//   ....[0]....
        /*06e4*/ 	.word	0x0500000f


	//   ....[1]....
        /*06e8*/ 	.word	0x0500000f


	//   ....[2]....
        /*06ec*/ 	.word	0x0500000f


	//   ....[3]....
        /*06f0*/ 	.word	0x0500000f


	//   ....[4]....
        /*06f4*/ 	.word	0x0500000f


	//   ....[5]....
        /*06f8*/ 	.word	0x0500000f


	//   ....[6]....
        /*06fc*/ 	.word	0x0500000f


	//   ....[7]....
        /*0700*/ 	.word	0x0500000f


	//   ....[8]....
        /*0704*/ 	.word	0x0500000f


	//   ....[9]....
        /*0708*/ 	.word	0x0500000f


	//   ....[10]....
        /*070c*/ 	.word	0x0500000f


	//   ....[11]....
        /*0710*/ 	.word	0x0500000f


	//   ....[12]....
        /*0714*/ 	.word	0x0500000f


	//   ....[13]....
        /*0718*/ 	.word	0x0500000f


	//   ....[14]....
        /*071c*/ 	.word	0x0500000f


	//   ....[15]....
        /*0720*/ 	.word	0x0500000f


	//   ....[16]....
        /*0724*/ 	.word	0x0500000f


	//   ....[17]....
        /*0728*/ 	.word	0x0500000f


	//   ....[18]....
        /*072c*/ 	.word	0x0500000f


	//   ....[19]....
        /*0730*/ 	.word	0x0500000f


	//   ....[20]....
        /*0734*/ 	.word	0x0500000f


	//   ....[21]....
        /*0738*/ 	.word	0x0500000f


	//   ....[22]....
        /*073c*/ 	.word	0x0500000f


	//   ....[23]....
        /*0740*/ 	.word	0x0500000f


	//   ....[24]....
        /*0744*/ 	.word	0x0500000f


	//   ....[25]....
        /*0748*/ 	.word	0x0500000f


	//   ....[26]....
        /*074c*/ 	.word	0x0500000f


	//   ....[27]....
        /*0750*/ 	.word	0x0500000f


	//   ....[28]....
        /*0754*/ 	.word	0x0500000f


	//   ....[29]....
        /*0758*/ 	.word	0x0500000f


	//   ....[30]....
        /*075c*/ 	.word	0x0500000f


	//   ....[31]....
        /*0760*/ 	.word	0x0500000f


	//   ....[32]....
        /*0764*/ 	.word	0x0500000f


	//   ....[33]....
        /*0768*/ 	.word	0x0500000f


	//   ....[34]....
        /*076c*/ 	.word	0x0500000f


	//   ....[35]....
        /*0770*/ 	.word	0x0500000f


	//   ....[36]....
        /*0774*/ 	.word	0x0500000f


	//   ....[37]....
        /*0778*/ 	.word	0x0500000f


	//   ....[38]....
        /*077c*/ 	.word	0x0500000f


	//   ....[39]....
        /*0780*/ 	.word	0x0500000f


	//   ....[40]....
        /*0784*/ 	.word	0x0500000f


	//   ....[41]....
        /*0788*/ 	.word	0x0500000f


	//----- nvinfo : EIATTR_COOP_GROUP_INSTR_OFFSETS
	.align		4
.L_316:
        /*078c*/ 	.byte	0x04, 0x28
        /*078e*/ 	.short	(.L_318 - .L_317)


	//   ....[0]....
.L_317:
        /*0790*/ 	.word	0x00000060


	//   ....[1]....
        /*0794*/ 	.word	0x00000140


	//   ....[2]....
        /*0798*/ 	.word	0x00000190


	//   ....[3]....
        /*079c*/ 	.word	0x000003c0


	//   ....[4]....
        /*07a0*/ 	.word	0x00000520


	//   ....[5]....
        /*07a4*/ 	.word	0x00000640


	//   ....[6]....
        /*07a8*/ 	.word	0x000007a0


	//   ....[7]....
        /*07ac*/ 	.word	0x00003c70


	//   ....[8]....
        /*07b0*/ 	.word	0x00003c80


	//   ....[9]....
        /*07b4*/ 	.word	0x00005320


	//   ....[10]....
        /*07b8*/ 	.word	0x00005330


	//   ....[11]....
        /*07bc*/ 	.word	0x000074f0


	//   ....[12]....
        /*07c0*/ 	.word	0x00007500


	//   ....[13]....
        /*07c4*/ 	.word	0x00008d30


	//   ....[14]....
        /*07c8*/ 	.word	0x00008d40


	//   ....[15]....
        /*07cc*/ 	.word	0x0000a730


	//   ....[16]....
        /*07d0*/ 	.word	0x0000a740


	//   ....[17]....
        /*07d4*/ 	.word	0x0000a9d0


	//   ....[18]....
        /*07d8*/ 	.word	0x0000a9e0


	//   ....[19]....
        /*07dc*/ 	.word	0x0000af10


	//   ....[20]....
        /*07e0*/ 	.word	0x0000af30


	//   ....[21]....
        /*07e4*/ 	.word	0x0000b0b0


	//   ....[22]....
        /*07e8*/ 	.word	0x0000b0d0


	//   ....[23]....
        /*07ec*/ 	.word	0x0000b920


	//   ....[24]....
        /*07f0*/ 	.word	0x0000c060


	//   ....[25]....
        /*07f4*/ 	.word	0x0000c070


	//   ....[26]....
        /*07f8*/ 	.word	0x0000c080


	//   ....[27]....
        /*07fc*/ 	.word	0x0000c090


	//   ....[28]....
        /*0800*/ 	.word	0x0000c910


	//   ....[29]....
        /*0804*/ 	.word	0x0000c920


	//   ....[30]....
        /*0808*/ 	.word	0x0000c930


	//   ....[31]....
        /*080c*/ 	.word	0x0000c940


	//   ....[32]....
        /*0810*/ 	.word	0x0000fa40


	//   ....[33]....
        /*0814*/ 	.word	0x0000fa50


	//   ....[34]....
        /*0818*/ 	.word	0x0000fa60


	//   ....[35]....
        /*081c*/ 	.word	0x0000fa70


	//   ....[36]....
        /*0820*/ 	.word	0x00010110


	//   ....[37]....
        /*0824*/ 	.word	0x00010120


	//   ....[38]....
        /*0828*/ 	.word	0x00010130


	//   ....[39]....
        /*082c*/ 	.word	0x00010140


	//   ....[40]....
        /*0830*/ 	.word	0x00013f70


	//   ....[41]....
        /*0834*/ 	.word	0x00013fb0


	//   ....[42]....
        /*0838*/ 	.word	0x000145b0


	//   ....[43]....
        /*083c*/ 	.word	0x00014630


	//   ....[44]....
        /*0840*/ 	.word	0x00014e80


	//   ....[45]....
        /*0844*/ 	.word	0x00014f90


	//   ....[46]....
        /*0848*/ 	.word	0x00016d90


	//   ....[47]....
        /*084c*/ 	.word	0x000175b0


	//   ....[48]....
        /*0850*/ 	.word	0x00017620


	//   ....[49]....
        /*0854*/ 	.word	0x00017630


	//   ....[50]....
        /*0858*/ 	.word	0x00017bb0


	//   ....[51]....
        /*085c*/ 	.word	0x00017d70


	//   ....[52]....
        /*0860*/ 	.word	0x0001a280


	//   ....[53]....
        /*0864*/ 	.word	0x0001a2a0


	//   ....[54]....
        /*0868*/ 	.word	0x0001a2c0


	//   ....[55]....
        /*086c*/ 	.word	0x0001a2e0


	//   ....[56]....
        /*0870*/ 	.word	0x0001b650


	//   ....[57]....
        /*0874*/ 	.word	0x0001b6d0


	//   ....[58]....
        /*0878*/ 	.word	0x0001b700


	//   ....[59]....
        /*087c*/ 	.word	0x0001b710


	//   ....[60]....
        /*0880*/ 	.word	0x0001c820


	//   ....[61]....
        /*0884*/ 	.word	0x0001c830


	//   ....[62]....
        /*0888*/ 	.word	0x0001c840


	//   ....[63]....
        /*088c*/ 	.word	0x0001c850


	//   ....[64]....
        /*0890*/ 	.word	0x0001cf10


	//   ....[65]....
        /*0894*/ 	.word	0x0001cf50


	//   ....[66]....
        /*0898*/ 	.word	0x0001d020


	//   ....[67]....
        /*089c*/ 	.word	0x0001d040


	//   ....[68]....
        /*08a0*/ 	.word	0x0001d100


	//   ....[69]....
        /*08a4*/ 	.word	0x0001d120


	//   ....[70]....
        /*08a8*/ 	.word	0x0001d1f0


	//   ....[71]....
        /*08ac*/ 	.word	0x0001d210


	//   ....[72]....
        /*08b0*/ 	.word	0x0001d660


	//   ....[73]....
        /*08b4*/ 	.word	0x0001d680


	//   ....[74]....
        /*08b8*/ 	.word	0x0001dac0


	//   ....[75]....
        /*08bc*/ 	.word	0x0001dad0


	//   ....[76]....
        /*08c0*/ 	.word	0x0001e720


	//   ....[77]....
        /*08c4*/ 	.word	0x0001e740


	//   ....[78]....
        /*08c8*/ 	.word	0x0001e800


	//   ....[79]....
        /*08cc*/ 	.word	0x0001e820


	//   ....[80]....
        /*08d0*/ 	.word	0x0001e8e0


	//   ....[81]....
        /*08d4*/ 	.word	0x0001e900


	//   ....[82]....
        /*08d8*/ 	.word	0x0001e9d0


	//   ....[83]....
        /*08dc*/ 	.word	0x0001e9f0


	//   ....[84]....
        /*08e0*/ 	.word	0x0001eb40


	//   ....[85]....
        /*08e4*/ 	.word	0x0001ed30


	//   ....[86]....
        /*08e8*/ 	.word	0x0001ed60


	//   ....[87]....
        /*08ec*/ 	.word	0x0001ed90


	//   ....[88]....
        /*08f0*/ 	.word	0x0001edc0


	//   ....[89]....
        /*08f4*/ 	.word	0x0001edf0


	//   ....[90]....
        /*08f8*/ 	.word	0x0001ee20


	//   ....[91]....
        /*08fc*/ 	.word	0x0001efb0


	//   ....[92]....
        /*0900*/ 	.word	0x0001efe0


	//   ....[93]....
        /*0904*/ 	.word	0x0001f010


	//   ....[94]....
        /*0908*/ 	.word	0x0001f040


	//   ....[95]....
        /*090c*/ 	.word	0x0001f070


	//   ....[96]....
        /*0910*/ 	.word	0x0001f0a0


	//   ....[97]....
        /*0914*/ 	.word	0x0001f130


	//   ....[98]....
        /*0918*/ 	.word	0x0001f160


	//   ....[99]....
        /*091c*/ 	.word	0x0001f170


	//   ....[100]....
        /*0920*/ 	.word	0x0001f1b0


	//   ....[101]....
        /*0924*/ 	.word	0x00020660


	//   ....[102]....
        /*0928*/ 	.word	0x00022830


	//   ....[103]....
        /*092c*/ 	.word	0x00022850


	//   ....[104]....
        /*0930*/ 	.word	0x00022900


	//   ....[105]....
        /*0934*/ 	.word	0x00022920


	//   ....[106]....
        /*0938*/ 	.word	0x000229c0


	//   ....[107]....
        /*093c*/ 	.word	0x000229e0


	//   ....[108]....
        /*0940*/ 	.word	0x00022a80


	//   ....[109]....
        /*0944*/ 	.word	0x00022aa0


	//   ....[110]....
        /*0948*/ 	.word	0x00022b40


	//   ....[111]....
        /*094c*/ 	.word	0x00022b60


	//   ....[112]....
        /*0950*/ 	.word	0x00022b70


	//   ....[113]....
        /*0954*/ 	.word	0x00022c00


	//   ....[114]....
        /*0958*/ 	.word	0x00023390


	//   ....[115]....
        /*095c*/ 	.word	0x000233c0


	//   ....[116]....
        /*0960*/ 	.word	0x000233e0


	//   ....[117]....
        /*0964*/ 	.word	0x00023470


	//   ....[118]....
        /*0968*/ 	.word	0x00023480


	//   ....[119]....
        /*096c*/ 	.word	0x00023520


	//   ....[120]....
        /*0970*/ 	.word	0x00023530


	//   ....[121]....
        /*0974*/ 	.word	0x000235d0


	//   ....[122]....
        /*0978*/ 	.word	0x000235e0


	//   ....[123]....
        /*097c*/ 	.word	0x00023680


	//   ....[124]....
        /*0980*/ 	.word	0x00023690


	//   ....[125]....
        /*0984*/ 	.word	0x00023730


	//   ....[126]....
        /*0988*/ 	.word	0x00023740


	//   ....[127]....
        /*098c*/ 	.word	0x000237e0


	//   ....[128]....
        /*0990*/ 	.word	0x000237f0


	//   ....[129]....
        /*0994*/ 	.word	0x00023800


	//   ....[130]....
        /*0998*/ 	.word	0x00023fc0


	//   ....[131]....
        /*099c*/ 	.word	0x00023fd0


	//   ....[132]....
        /*09a0*/ 	.word	0x00023fe0


	//   ....[133]....
        /*09a4*/ 	.word	0x00024070


	//   ....[134]....
        /*09a8*/ 	.word	0x00024080


	//   ....[135]....
        /*09ac*/ 	.word	0x000240e0


	//   ....[136]....
        /*09b0*/ 	.word	0x00024110


	//   ....[137]....
        /*09b4*/ 	.word	0x00024150


	//   ....[138]....
        /*09b8*/ 	.word	0x00024180


	//   ....[139]....
        /*09bc*/ 	.word	0x000241c0


	//   ....[140]....
        /*09c0*/ 	.word	0x000241f0


	//   ....[141]....
        /*09c4*/ 	.word	0x00024230


	//   ....[142]....
        /*09c8*/ 	.word	0x000244a0


	//   ....[143]....
        /*09cc*/ 	.word	0x000244c0


	//   ....[144]....
        /*09d0*/ 	.word	0x00024550


	//   ....[145]....
        /*09d4*/ 	.word	0x00024560


	//   ....[146]....
        /*09d8*/ 	.word	0x000245d0


	//   ....[147]....
        /*09dc*/ 	.word	0x000245e0


	//   ....[148]....
        /*09e0*/ 	.word	0x00024650


	//   ....[149]....
        /*09e4*/ 	.word	0x00024660


	//   ....[150]....
        /*09e8*/ 	.word	0x000246d0


	//   ....[151]....
        /*09ec*/ 	.word	0x000246e0


	//   ....[152]....
        /*09f0*/ 	.word	0x000246f0


	//   ....[153]....
        /*09f4*/ 	.word	0x00024760


	//   ....[154]....
        /*09f8*/ 	.word	0x00024cd0


	//   ....[155]....
        /*09fc*/ 	.word	0x00024d00


	//   ....[156]....
        /*0a00*/ 	.word	0x00024d20


	//   ....[157]....
        /*0a04*/ 	.word	0x00024d30


	//   ....[158]....
        /*0a08*/ 	.word	0x00024d70


	//   ....[159]....
        /*0a0c*/ 	.word	0x00024d90


	//   ....[160]....
        /*0a10*/ 	.word	0x00024e00


	//   ....[161]....
        /*0a14*/ 	.word	0x00024e20


	//   ....[162]....
        /*0a18*/ 	.word	0x00024e80


	//   ....[163]....
        /*0a1c*/ 	.word	0x00024ea0


	//   ....[164]....
        /*0a20*/ 	.word	0x00024ef0


	//   ....[165]....
        /*0a24*/ 	.word	0x00024f10


	//   ....[166]....
        /*0a28*/ 	.word	0x00025340


	//   ....[167]....
        /*0a2c*/ 	.word	0x00025370


	//   ....[168]....
        /*0a30*/ 	.word	0x000253d0


	//   ....[169]....
        /*0a34*/ 	.word	0x00025400


	//   ....[170]....
        /*0a38*/ 	.word	0x00025430


	//   ....[171]....
        /*0a3c*/ 	.word	0x00025460


	//   ....[172]....
        /*0a40*/ 	.word	0x00025490


	//   ....[173]....
        /*0a44*/ 	.word	0x000254c0


	//   ....[174]....
        /*0a48*/ 	.word	0x00025660


	//   ....[175]....
        /*0a4c*/ 	.word	0x00025690


	//   ....[176]....
        /*0a50*/ 	.word	0x000256c0


	//   ....[177]....
        /*0a54*/ 	.word	0x000256f0


	//   ....[178]....
        /*0a58*/ 	.word	0x00025720


	//   ....[179]....
        /*0a5c*/ 	.word	0x00025750


	//   ....[180]....
        /*0a60*/ 	.word	0x00025810


	//   ....[181]....
        /*0a64*/ 	.word	0x00025830


	//   ....[182]....
        /*0a68*/ 	.word	0x00025850


	//   ....[183]....
        /*0a6c*/ 	.word	0x000258b0


	//   ....[184]....
        /*0a70*/ 	.word	0x000262d0


	//   ....[185]....
        /*0a74*/ 	.word	0x00026610


	//   ....[186]....
        /*0a78*/ 	.word	0x000266a0


	//   ....[187]....
        /*0a7c*/ 	.word	0x00026740


	//   ....[188]....
        /*0a80*/ 	.word	0x000267d0


	//   ....[189]....
        /*0a84*/ 	.word	0x000268c0


	//   ....[190]....
        /*0a88*/ 	.word	0x00026950


	//   ....[191]....
        /*0a8c*/ 	.word	0x000269f0


	//   ....[192]....
        /*0a90*/ 	.word	0x00026a80


	//   ....[193]....
        /*0a94*/ 	.word	0x00026b70


	//   ....[194]....
        /*0a98*/ 	.word	0x00026c00


	//   ....[195]....
        /*0a9c*/ 	.word	0x00026ca0


	//   ....[196]....
        /*0aa0*/ 	.word	0x00026d30


	//   ....[197]....
        /*0aa4*/ 	.word	0x00026e20


	//   ....[198]....
        /*0aa8*/ 	.word	0x00026eb0


	//   ....[199]....
        /*0aac*/ 	.word	0x00026f00


	//   ....[200]....
        /*0ab0*/ 	.word	0x00026f50


	//   ....[201]....
        /*0ab4*/ 	.word	0x00026ff0


	//   ....[202]....
        /*0ab8*/ 	.word	0x00027080


	//   ....[203]....
        /*0abc*/ 	.word	0x000270d0


	//   ....[204]....
        /*0ac0*/ 	.word	0x00027120


	//   ....[205]....
        /*0ac4*/ 	.word	0x00027210


	//   ....[206]....
        /*0ac8*/ 	.word	0x000272a0


	//   ....[207]....
        /*0acc*/ 	.word	0x000272f0


	//   ....[208]....
        /*0ad0*/ 	.word	0x00027340


	//   ....[209]....
        /*0ad4*/ 	.word	0x000273e0


	//   ....[210]....
        /*0ad8*/ 	.word	0x00027470


	//   ....[211]....
        /*0adc*/ 	.word	0x000274c0


	//   ....[212]....
        /*0ae0*/ 	.word	0x00027510


	//   ....[213]....
        /*0ae4*/ 	.word	0x00027810


	//   ....[214]....
        /*0ae8*/ 	.word	0x00027af0


	//   ....[215]....
        /*0aec*/ 	.word	0x00027be0


	//   ....[216]....
        /*0af0*/ 	.word	0x00027c80


	//   ....[217]....
        /*0af4*/ 	.word	0x00027ce0


	//   ....[218]....
        /*0af8*/ 	.word	0x00027df0


	//   ....[219]....
        /*0afc*/ 	.word	0x00027e60


	//   ....[220]....
        /*0b00*/ 	.word	0x00027f70


	//   ....[221]....
        /*0b04*/ 	.word	0x00027fe0


	//   ....[222]....
        /*0b08*/ 	.word	0x000280f0


	//   ....[223]....
        /*0b0c*/ 	.word	0x00028160


	//   ....[224]....
        /*0b10*/ 	.word	0x00028270


	//   ....[225]....
        /*0b14*/ 	.word	0x000282e0


	//   ....[226]....
        /*0b18*/ 	.word	0x000283c0


	//   ....[227]....
        /*0b1c*/ 	.word	0x000284c0


	//   ....[228]....
        /*0b20*/ 	.word	0x00028520


	//   ....[229]....
        /*0b24*/ 	.word	0x00028580


	//   ....[230]....
        /*0b28*/ 	.word	0x00028680


	//   ....[231]....
        /*0b2c*/ 	.word	0x000286e0


	//   ....[232]....
        /*0b30*/ 	.word	0x000287f0


	//   ....[233]....
        /*0b34*/ 	.word	0x00028850


	//   ....[234]....
        /*0b38*/ 	.word	0x00028960


	//   ....[235]....
        /*0b3c*/ 	.word	0x000289c0


	//   ....[236]....
        /*0b40*/ 	.word	0x00028ad0


	//   ....[237]....
        /*0b44*/ 	.word	0x00028b30


	//   ....[238]....
        /*0b48*/ 	.word	0x00028c40


	//   ....[239]....
        /*0b4c*/ 	.word	0x00028ca0


	//   ....[240]....
        /*0b50*/ 	.word	0x00028db0


	//   ....[241]....
        /*0b54*/ 	.word	0x00028e10


	//   ....[242]....
        /*0b58*/ 	.word	0x00028f00


	//   ....[243]....
        /*0b5c*/ 	.word	0x00029030


	//   ....[244]....
        /*0b60*/ 	.word	0x000290e0


	//   ....[245]....
        /*0b64*/ 	.word	0x00029160


	//   ....[246]....
        /*0b68*/ 	.word	0x00029240


	//   ....[247]....
        /*0b6c*/ 	.word	0x000292a0


	//   ....[248]....
        /*0b70*/ 	.word	0x00029370


	//   ....[249]....
        /*0b74*/ 	.word	0x000293d0


	//   ....[250]....
        /*0b78*/ 	.word	0x000294a0


	//   ....[251]....
        /*0b7c*/ 	.word	0x00029500


	//   ....[252]....
        /*0b80*/ 	.word	0x000295d0


	//   ....[253]....
        /*0b84*/ 	.word	0x00029630


	//   ....[254]....
        /*0b88*/ 	.word	0x00029700


	//   ....[255]....
        /*0b8c*/ 	.word	0x000297f0


	//   ....[0]....
        /*0b90*/ 	.word	0x00029890


	//   ....[1]....
        /*0b94*/ 	.word	0x000298f0


	//   ....[2]....
        /*0b98*/ 	.word	0x000299e0


	//   ....[3]....
        /*0b9c*/ 	.word	0x00029a40


	//   ....[4]....
        /*0ba0*/ 	.word	0x00029b20


	//   ....[5]....
        /*0ba4*/ 	.word	0x00029b80


	//   ....[6]....
        /*0ba8*/ 	.word	0x00029c60


	//   ....[7]....
        /*0bac*/ 	.word	0x00029cc0


	//   ....[8]....
        /*0bb0*/ 	.word	0x00029da0


	//   ....[9]....
        /*0bb4*/ 	.word	0x00029e00


	//   ....[10]....
        /*0bb8*/ 	.word	0x00029ed0


	//   ....[11]....
        /*0bbc*/ 	.word	0x0002a000


	//   ....[12]....
        /*0bc0*/ 	.word	0x0002a100


	//   ....[13]....
        /*0bc4*/ 	.word	0x0002a190


	//   ....[14]....
        /*0bc8*/ 	.word	0x0002a260


	//   ....[15]....
        /*0bcc*/ 	.word	0x0002a2c0


	//   ....[16]....
        /*0bd0*/ 	.word	0x0002a390


	//   ....[17]....
        /*0bd4*/ 	.word	0x0002a3f0


	//   ....[18]....
        /*0bd8*/ 	.word	0x0002a4d0


	//   ....[19]....
        /*0bdc*/ 	.word	0x0002a530


	//   ....[20]....
        /*0be0*/ 	.word	0x0002a600


	//   ....[21]....
        /*0be4*/ 	.word	0x0002a660


	//   ....[22]....
        /*0be8*/ 	.word	0x0002a720


	//   ....[23]....
        /*0bec*/ 	.word	0x0002a7b0


	//   ....[24]....
        /*0bf0*/ 	.word	0x0002a850


	//   ....[25]....
        /*0bf4*/ 	.word	0x0002a9d0


	//   ....[26]....
        /*0bf8*/ 	.word	0x0002aa40


	//   ....[27]....
        /*0bfc*/ 	.word	0x0002aab0


	//   ....[28]....
        /*0c00*/ 	.word	0x0002ab20


	//   ....[29]....
        /*0c04*/ 	.word	0x0002ab90


	//   ....[30]....
        /*0c08*/ 	.word	0x0002ac10


	//   ....[31]....
        /*0c0c*/ 	.word	0x0002ac90


	//   ....[32]....
        /*0c10*/ 	.word	0x0002ad20


	//   ....[33]....
        /*0c14*/ 	.word	0x0002ad90


	//   ....[34]....
        /*0c18*/ 	.word	0x0002ae00


	//   ....[35]....
        /*0c1c*/ 	.word	0x0002ae70


	//   ....[36]....
        /*0c20*/ 	.word	0x0002aef0


	//   ....[37]....
        /*0c24*/ 	.word	0x0002af60


	//   ....[38]....
        /*0c28*/ 	.word	0x0002aff0


	//   ....[39]....
        /*0c2c*/ 	.word	0x0002b050


	//   ....[40]....
        /*0c30*/ 	.word	0x0002b0e0


	//   ....[41]....
        /*0c34*/ 	.word	0x0002b210


	//----- nvinfo : EIATTR_REG_RECONFIG
	.align		4
.L_318:
        /*0c38*/ 	.byte	0x01, 0x54
	.zero		2


	//----- nvinfo : EIATTR_SYSCALL_OFFSETS
	.align		4
        /*0c3c*/ 	.byte	0x04, 0x46
        /*0c3e*/ 	.short	(.L_320 - .L_319)


	//   ....[0]....
.L_319:
        /*0c40*/ 	.word	0x00001fe0


	//   ....[1]....
        /*0c44*/ 	.word	0x00002130


	//   ....[2]....
        /*0c48*/ 	.word	0x0000bac0


	//   ....[3]....
        /*0c4c*/ 	.word	0x0000bde0


	//   ....[4]....
        /*0c50*/ 	.word	0x00021dd0


	//   ....[5]....
        /*0c54*/ 	.word	0x00021f20


	//   ....[6]....
        /*0c58*/ 	.word	0x00022010


	//   ....[7]....
        /*0c5c*/ 	.word	0x00022fb0


	//----- nvinfo : EIATTR_MBARRIER_INSTR_OFFSETS
	.align		4
.L_320:
        /*0c60*/ 	.byte	0x04, 0x39
        /*0c62*/ 	.short	(.L_322 - .L_321)


	//   ....[0]....
.L_321:
        /*0c64*/ 	.word	0x00000270
        /*0c68*/ 	.word	0x000000ff
        /*0c6c*/ 	.word	0x0002a800
        /*0c70*/ 	.short	0x0100
        /*0c72*/ 	.byte	0x08
	.zero		1


	//   ....[1]....
        /*0c74*/ 	.word	0x00000280
        /*0c78*/ 	.word	0x000000ff
        /*0c7c*/ 	.word	0x0002a820
        /*0c80*/ 	.short	0x0100
        /*0c82*/ 	.byte	0x08
	.zero		1


	//   ....[2]....
        /*0c84*/ 	.word	0x00000370
        /*0c88*/ 	.word	0x000000ff
        /*0c8c*/ 	.word	0x0002a830
        /*0c90*/ 	.short	0x0100
        /*0c92*/ 	.byte	0x08
	.zero		1


	//   ....[3]....
        /*0c94*/ 	.word	0x00000380
        /*0c98*/ 	.word	0x000000ff
        /*0c9c*/ 	.word	0x0002a840
        /*0ca0*/ 	.short	0x0100
        /*0ca2*/ 	.byte	0x08
	.zero		1


	//   ....[4]....
        /*0ca4*/ 	.word	0x00000390
        /*0ca8*/ 	.word	0x000000ff
        /*0cac*/ 	.word	0x0002a838
        /*0cb0*/ 	.short	0x0100
        /*0cb2*/ 	.byte	0x08
	.zero		1


	//   ....[5]....
        /*0cb4*/ 	.word	0x000003a0
        /*0cb8*/ 	.word	0x000000ff
        /*0cbc*/ 	.word	0x0002a848
        /*0cc0*/ 	.short	0x0100
        /*0cc2*/ 	.byte	0x08
	.zero		1


	//   ....[6]....
        /*0cc4*/ 	.word	0x000004d0
        /*0cc8*/ 	.word	0x000000ff
        /*0ccc*/ 	.word	0x0002a850
        /*0cd0*/ 	.short	0x0100
        /*0cd2*/ 	.byte	0x08
	.zero		1


	//   ....[7]....
        /*0cd4*/ 	.word	0x000004e0
        /*0cd8*/ 	.word	0x000000ff
        /*0cdc*/ 	.word	0x0002a860
        /*0ce0*/ 	.short	0x0100
        /*0ce2*/ 	.byte	0x08
	.zero		1


	//   ....[8]....
        /*0ce4*/ 	.word	0x000004f0
        /*0ce8*/ 	.word	0x000000ff
        /*0cec*/ 	.word	0x0002a858
        /*0cf0*/ 	.short	0x0100
        /*0cf2*/ 	.byte	0x08
	.zero		1


	//   ....[9]....
        /*0cf4*/ 	.word	0x00000500
        /*0cf8*/ 	.word	0x000000ff
        /*0cfc*/ 	.word	0x0002a868
        /*0d00*/ 	.short	0x0100
        /*0d02*/ 	.byte	0x08
	.zero		1


	//   ....[10]....
        /*0d04*/ 	.word	0x000005f0
        /*0d08*/ 	.word	0x000000ff
        /*0d0c*/ 	.word	0x0002a870
        /*0d10*/ 	.short	0x0100
        /*0d12*/ 	.byte	0x06
	.zero		1


	//   ....[11]....
        /*0d14*/ 	.word	0x00000600
        /*0d18*/ 	.word	0x000000ff
        /*0d1c*/ 	.word	0x0002a880
        /*0d20*/ 	.short	0x0100
        /*0d22*/ 	.byte	0x06
	.zero		1


	//   ....[12]....
        /*0d24*/ 	.word	0x00000610
        /*0d28*/ 	.word	0x000000ff
        /*0d2c*/ 	.word	0x0002a878
        /*0d30*/ 	.short	0x0100
        /*0d32*/ 	.byte	0x06
	.zero		1


	//   ....[13]....
        /*0d34*/ 	.word	0x00000620
        /*0d38*/ 	.word	0x000000ff
        /*0d3c*/ 	.word	0x0002a888
        /*0d40*/ 	.short	0x0100
        /*0d42*/ 	.byte	0x06
	.zero		1


	//   ....[14]....
        /*0d44*/ 	.word	0x00000750
        /*0d48*/ 	.word	0x000000ff
        /*0d4c*/ 	.word	0x0002a890
        /*0d50*/ 	.short	0x0100
        /*0d52*/ 	.byte	0x08
	.zero		1


	//   ....[15]....
        /*0d54*/ 	.word	0x00000760
        /*0d58*/ 	.word	0x000000ff
        /*0d5c*/ 	.word	0x0002a8a0
        /*0d60*/ 	.short	0x0100
        /*0d62*/ 	.byte	0x08
	.zero		1


	//   ....[16]....
        /*0d64*/ 	.word	0x00000770
        /*0d68*/ 	.word	0x000000ff
        /*0d6c*/ 	.word	0x0002a898
        /*0d70*/ 	.short	0x0100
        /*0d72*/ 	.byte	0x08
	.zero		1


	//   ....[17]....
        /*0d74*/ 	.word	0x00000780
        /*0d78*/ 	.word	0x000000ff
        /*0d7c*/ 	.word	0x0002a8a8
        /*0d80*/ 	.short	0x0100
        /*0d82*/ 	.byte	0x08
	.zero		1


	//   ....[18]....
        /*0d84*/ 	.word	0x000008b0
        /*0d88*/ 	.word	0x000000ff
        /*0d8c*/ 	.word	0x0002a8b0
        /*0d90*/ 	.short	0x0100
        /*0d92*/ 	.byte	0x08
	.zero		1


	//   ....[19]....
        /*0d94*/ 	.word	0x000008c0
        /*0d98*/ 	.word	0x000000ff
        /*0d9c*/ 	.word	0x0002a8c0
        /*0da0*/ 	.short	0x0100
        /*0da2*/ 	.byte	0x08
	.zero		1


	//   ....[20]....
        /*0da4*/ 	.word	0x000008d0
        /*0da8*/ 	.word	0x000000ff
        /*0dac*/ 	.word	0x0002a8b8
        /*0db0*/ 	.short	0x0100
        /*0db2*/ 	.byte	0x08
	.zero		1


	//   ....[21]....
        /*0db4*/ 	.word	0x000008e0
        /*0db8*/ 	.word	0x000000ff
        /*0dbc*/ 	.word	0x0002a8c8
        /*0dc0*/ 	.short	0x0100
        /*0dc2*/ 	.byte	0x08
	.zero		1


	//   ....[22]....
        /*0dc4*/ 	.word	0x00003c20
        /*0dc8*/ 	.word	0x00000054
        /*0dcc*/ 	.word	0x0002a890
        /*0dd0*/ 	.short	0x010a
        /*0dd2*/ 	.byte	0x3f
	.zero		1


	//   ....[23]....
        /*0dd4*/ 	.word	0x00007480
        /*0dd8*/ 	.word	0x00000054
        /*0ddc*/ 	.word	0x0002a890
        /*0de0*/ 	.short	0x010a
        /*0de2*/ 	.byte	0x3f
	.zero		1


	//   ....[24]....
        /*0de4*/ 	.word	0x0000a590
        /*0de8*/ 	.word	0x00000054
        /*0dec*/ 	.word	0x0002a890
        /*0df0*/ 	.short	0x010a
        /*0df2*/ 	.byte	0x3f
	.zero		1


	//   ....[25]....
        /*0df4*/ 	.word	0x0000ad30
        /*0df8*/ 	.word	0x0000000b
        /*0dfc*/ 	.word	0x00000000
        /*0e00*/ 	.short	0x0101
        /*0e02*/ 	.byte	0x3f
	.zero		1


	//   ....[26]....
        /*0e04*/ 	.word	0x0000ad70
        /*0e08*/ 	.word	0x00000054
        /*0e0c*/ 	.word	0x0002a8b0
        /*0e10*/ 	.short	0x010a
        /*0e12*/ 	.byte	0x3f
	.zero		1


	//   ....[27]....
        /*0e14*/ 	.word	0x0000b300
        /*0e18*/ 	.word	0x00000054
        /*0e1c*/ 	.word	0x00000000
        /*0e20*/ 	.short	0x0101
        /*0e22*/ 	.byte	0x3f
	.zero		1


	//   ....[28]....
        /*0e24*/ 	.word	0x0000bb40
        /*0e28*/ 	.word	0x00000002
        /*0e2c*/ 	.word	0x0002a800
        /*0e30*/ 	.short	0x010a
        /*0e32*/ 	.byte	0x3f
	.zero		1


	//   ....[29]....
        /*0e34*/ 	.word	0x0000bb90
        /*0e38*/ 	.word	0x00000002
        /*0e3c*/ 	.word	0x0002a800
        /*0e40*/ 	.short	0x010a
        /*0e42*/ 	.byte	0x3f
	.zero		1


	//   ....[30]....
        /*0e44*/ 	.word	0x0000cff0
        /*0e48*/ 	.word	0x00000002
        /*0e4c*/ 	.word	0x0002a800
        /*0e50*/ 	.short	0x010a
        /*0e52*/ 	.byte	0x3f
	.zero		1


	//   ....[31]....
        /*0e54*/ 	.word	0x000105d0
        /*0e58*/ 	.word	0x00000002
        /*0e5c*/ 	.word	0x0002a800
        /*0e60*/ 	.short	0x010a
        /*0e62*/ 	.byte	0x3f
	.zero		1


	//   ....[32]....
        /*0e64*/ 	.word	0x000131e0
        /*0e68*/ 	.word	0x00000000
        /*0e6c*/ 	.word	0x0002a830
        /*0e70*/ 	.short	0x010a
        /*0e72*/ 	.byte	0x3f
	.zero		1


	//   ....[33]....
        /*0e74*/ 	.word	0x00013220
        /*0e78*/ 	.word	0x00000000
        /*0e7c*/ 	.word	0x0002a830
        /*0e80*/ 	.short	0x010a
        /*0e82*/ 	.byte	0x3f
	.zero		1


	//   ....[34]....
        /*0e84*/ 	.word	0x00014e60
        /*0e88*/ 	.word	0x0000001d
        /*0e8c*/ 	.word	0x00000000
        /*0e90*/ 	.short	0x0101
        /*0e92*/ 	.byte	0x3f
	.zero		1


	//   ....[35]....
        /*0e94*/ 	.word	0x00015ad0
        /*0e98*/ 	.word	0x0000000e
        /*0e9c*/ 	.word	0x0002a830
        /*0ea0*/ 	.short	0x010a
        /*0ea2*/ 	.byte	0x3f
	.zero		1


	//   ....[36]....
        /*0ea4*/ 	.word	0x00015b50
        /*0ea8*/ 	.word	0x0000000e
        /*0eac*/ 	.word	0x0002a830
        /*0eb0*/ 	.short	0x010a
        /*0eb2*/ 	.byte	0x3f
	.zero		1


	//   ....[37]....
        /*0eb4*/ 	.word	0x000167c0
        /*0eb8*/ 	.word	0x00000014
        /*0ebc*/ 	.word	0x0002a850
        /*0ec0*/ 	.short	0x010a
        /*0ec2*/ 	.byte	0x3f
	.zero		1


	//   ....[38]....
        /*0ec4*/ 	.word	0x00016810
        /*0ec8*/ 	.word	0x00000014
        /*0ecc*/ 	.word	0x0002a850
        /*0ed0*/ 	.short	0x010a
        /*0ed2*/ 	.byte	0x3f
	.zero		1


	//   ....[39]....
        /*0ed4*/ 	.word	0x00016ec0
        /*0ed8*/ 	.word	0x0000000e
        /*0edc*/ 	.word	0x00000000
        /*0ee0*/ 	.short	0x0101
        /*0ee2*/ 	.byte	0x3f
	.zero		1


	//   ....[40]....
        /*0ee4*/ 	.word	0x00018660
        /*0ee8*/ 	.word	0x00000014
        /*0eec*/ 	.word	0x00000000
        /*0ef0*/ 	.short	0x0101
        /*0ef2*/ 	.byte	0x3f
	.zero		1


	//   ....[41]....
        /*0ef4*/ 	.word	0x00018910
        /*0ef8*/ 	.word	0x00000008
        /*0efc*/ 	.word	0x0002a830
        /*0f00*/ 	.short	0x010a
        /*0f02*/ 	.byte	0x3f
	.zero		1


	//   ....[42]....
        /*0f04*/ 	.word	0x00018990
        /*0f08*/ 	.word	0x00000008
        /*0f0c*/ 	.word	0x0002a830
        /*0f10*/ 	.short	0x010a
        /*0f12*/ 	.byte	0x3f
	.zero		1


	//   ....[43]....
        /*0f14*/ 	.word	0x00019600
        /*0f18*/ 	.word	0x0000000e
        /*0f1c*/ 	.word	0x0002a850
        /*0f20*/ 	.short	0x010a
        /*0f22*/ 	.byte	0x3f
	.zero		1


	//   ....[44]....
        /*0f24*/ 	.word	0x00019650
        /*0f28*/ 	.word	0x0000000e
        /*0f2c*/ 	.word	0x0002a850
        /*0f30*/ 	.short	0x010a
        /*0f32*/ 	.byte	0x3f
	.zero		1


	//   ....[45]....
        /*0f34*/ 	.word	0x0001a510
        /*0f38*/ 	.word	0x0000005f
        /*0f3c*/ 	.word	0x00000000
        /*0f40*/ 	.short	0x0101
        /*0f42*/ 	.byte	0x3f
	.zero		1


	//   ....[46]....
        /*0f44*/ 	.word	0x0001ad90
        /*0f48*/ 	.word	0x0000000e
        /*0f4c*/ 	.word	0x00000000
        /*0f50*/ 	.short	0x0101
        /*0f52*/ 	.byte	0x3f
	.zero		1


	//   ....[47]....
        /*0f54*/ 	.word	0x0001b370
        /*0f58*/ 	.word	0x00000006
        /*0f5c*/ 	.word	0x0002a850
        /*0f60*/ 	.short	0x010a
        /*0f62*/ 	.byte	0x3f
	.zero		1


	//   ....[48]....
        /*0f64*/ 	.word	0x0001b410
        /*0f68*/ 	.word	0x00000006
        /*0f6c*/ 	.word	0x0002a850
        /*0f70*/ 	.short	0x010a
        /*0f72*/ 	.byte	0x3f
	.zero		1


	//   ....[49]....
        /*0f74*/ 	.word	0x0001b910
        /*0f78*/ 	.word	0x00000007
        /*0f7c*/ 	.word	0x00000000
        /*0f80*/ 	.short	0x0101
        /*0f82*/ 	.byte	0x3f
	.zero		1


	//   ....[50]....
        /*0f84*/ 	.word	0x0001cf00
        /*0f88*/ 	.word	0x00000000
        /*0f8c*/ 	.word	0x00000000
        /*0f90*/ 	.short	0x0101
        /*0f92*/ 	.byte	0x3f
	.zero		1


	//   ....[51]....
        /*0f94*/ 	.word	0x0001d670
        /*0f98*/ 	.word	0x00000004
        /*0f9c*/ 	.word	0x00000000
        /*0fa0*/ 	.short	0x0101
        /*0fa2*/ 	.byte	0x3f
	.zero		1


	//   ....[52]....
        /*0fa4*/ 	.word	0x00020740
        /*0fa8*/ 	.word	0x00000016
        /*0fac*/ 	.word	0x0002a820
        /*0fb0*/ 	.short	0x010a
        /*0fb2*/ 	.byte	0x3f
	.zero		1


	//   ....[53]....
        /*0fb4*/ 	.word	0x000207d0
        /*0fb8*/ 	.word	0x0000000d
        /*0fbc*/ 	.word	0x0002a8a0
        /*0fc0*/ 	.short	0x010a
        /*0fc2*/ 	.byte	0x3f
	.zero		1


	//   ....[54]....
        /*0fc4*/ 	.word	0x00020c10
        /*0fc8*/ 	.word	0x0000000d
        /*0fcc*/ 	.word	0x0002a8c0
        /*0fd0*/ 	.short	0x010a
        /*0fd2*/ 	.byte	0x3f
	.zero		1


	//   ....[55]....
        /*0fd4*/ 	.word	0x00021040
        /*0fd8*/ 	.word	0x0000000c
        /*0fdc*/ 	.word	0x0002a8a0
        /*0fe0*/ 	.short	0x010a
        /*0fe2*/ 	.byte	0x3f
	.zero		1


	//   ....[56]....
        /*0fe4*/ 	.word	0x00021470
        /*0fe8*/ 	.word	0x0000000c
        /*0fec*/ 	.word	0x0002a8c0
        /*0ff0*/ 	.short	0x010a
        /*0ff2*/ 	.byte	0x3f
	.zero		1


	//   ....[57]....
        /*0ff4*/ 	.word	0x00022610
        /*0ff8*/ 	.word	0x00000007
        /*0ffc*/ 	.word	0x0002a840
        /*1000*/ 	.short	0x010a
        /*1002*/ 	.byte	0x3f
	.zero		1


	//   ....[58]....
        /*1004*/ 	.word	0x00022cc0
        /*1008*/ 	.word	0x00000007
        /*100c*/ 	.word	0x0002a830
        /*1010*/ 	.short	0x0107
        /*1012*/ 	.byte	0x3f
	.zero		1


	//   ....[59]....
        /*1014*/ 	.word	0x00022d80
        /*1018*/ 	.word	0x00000007
        /*101c*/ 	.word	0x0002a830
        /*1020*/ 	.short	0x0101
        /*1022*/ 	.byte	0x3f
	.zero		1


	//   ....[60]....
        /*1024*/ 	.word	0x00023950
        /*1028*/ 	.word	0x00000016
        /*102c*/ 	.word	0x0002a800
        /*1030*/ 	.short	0x0107
        /*1032*/ 	.byte	0x3f
	.zero		1


	//   ....[61]....
        /*1034*/ 	.word	0x00023a60
        /*1038*/ 	.word	0x00000016
        /*103c*/ 	.word	0x0002a800
        /*1040*/ 	.short	0x0101
        /*1042*/ 	.byte	0x3f
	.zero		1


	//   ....[62]....
        /*1044*/ 	.word	0x00023a80
        /*1048*/ 	.word	0x00000016
        /*104c*/ 	.word	0x0002a820
        /*1050*/ 	.short	0x010a
        /*1052*/ 	.byte	0x3f
	.zero		1


	//   ....[63]....
        /*1054*/ 	.word	0x00023df0
        /*1058*/ 	.word	0x00000005
        /*105c*/ 	.word	0x0002a840
        /*1060*/ 	.short	0x010a
        /*1062*/ 	.byte	0x3f
	.zero		1


	//   ....[64]....
        /*1064*/ 	.word	0x000242d0
        /*1068*/ 	.word	0x00000005
        /*106c*/ 	.word	0x0002a830
        /*1070*/ 	.short	0x0107
        /*1072*/ 	.byte	0x3f
	.zero		1


	//   ....[65]....
        /*1074*/ 	.word	0x00024380
        /*1078*/ 	.word	0x00000005
        /*107c*/ 	.word	0x0002a830
        /*1080*/ 	.short	0x0101
        /*1082*/ 	.byte	0x3f
	.zero		1


	//   ....[66]....
        /*1084*/ 	.word	0x000243e0
        /*1088*/ 	.word	0x00000005
        /*108c*/ 	.word	0x0002a860
        /*1090*/ 	.short	0x010a
        /*1092*/ 	.byte	0x3f
	.zero		1


	//   ....[67]....
        /*1094*/ 	.word	0x00024840
        /*1098*/ 	.word	0x00000005
        /*109c*/ 	.word	0x0002a850
        /*10a0*/ 	.short	0x0107
        /*10a2*/ 	.byte	0x3f
	.zero		1


	//   ....[68]....
        /*10a4*/ 	.word	0x000249a0
        /*10a8*/ 	.word	0x00000005
        /*10ac*/ 	.word	0x0002a850
        /*10b0*/ 	.short	0x0101
        /*10b2*/ 	.byte	0x3f
	.zero		1


	//   ....[69]....
        /*10b4*/ 	.word	0x00024bf0
        /*10b8*/ 	.word	0x00000000
        /*10bc*/ 	.word	0x0002a860
        /*10c0*/ 	.short	0x010a
        /*10c2*/ 	.byte	0x3f
	.zero		1


	//   ....[70]....
        /*10c4*/ 	.word	0x00025050
        /*10c8*/ 	.word	0x00000000
        /*10cc*/ 	.word	0x0002a850
        /*10d0*/ 	.short	0x0107
        /*10d2*/ 	.byte	0x3f
	.zero		1


	//   ....[71]....
        /*10d4*/ 	.word	0x00025110
        /*10d8*/ 	.word	0x00000000
        /*10dc*/ 	.word	0x0002a850
        /*10e0*/ 	.short	0x0101
        /*10e2*/ 	.byte	0x3f
	.zero		1


	//   ....[72]....
        /*10e4*/ 	.word	0x00026250
        /*10e8*/ 	.word	0x00000005
        /*10ec*/ 	.word	0x0002a820
        /*10f0*/ 	.short	0x010a
        /*10f2*/ 	.byte	0x3f
	.zero		1


	//   ....[73]....
        /*10f4*/ 	.word	0x000263e0
        /*10f8*/ 	.word	0x00000003
        /*10fc*/ 	.word	0x0002a840
        /*1100*/ 	.short	0x010a
        /*1102*/ 	.byte	0x3f
	.zero		1


	//   ....[74]....
        /*1104*/ 	.word	0x00026480
        /*1108*/ 	.word	0x00000005
        /*110c*/ 	.word	0x0002a840
        /*1110*/ 	.short	0x010a
        /*1112*/ 	.byte	0x3f
	.zero		1


	//   ....[75]....
        /*1114*/ 	.word	0x000264c0
        /*1118*/ 	.word	0x00000003
        /*111c*/ 	.word	0x0002a860
        /*1120*/ 	.short	0x010a
        /*1122*/ 	.byte	0x3f
	.zero		1


	//   ....[76]....
        /*1124*/ 	.word	0x00026500
        /*1128*/ 	.word	0x00000005
        /*112c*/ 	.word	0x0002a860
        /*1130*/ 	.short	0x010a
        /*1132*/ 	.byte	0x3f
	.zero		1


	//   ....[77]....
        /*1134*/ 	.word	0x00026560
        /*1138*/ 	.word	0x00000054
        /*113c*/ 	.word	0x0002a890
        /*1140*/ 	.short	0x010a
        /*1142*/ 	.byte	0x3f
	.zero		1


	//   ....[78]....
        /*1144*/ 	.word	0x00026810
        /*1148*/ 	.word	0x00000054
        /*114c*/ 	.word	0x0002a890
        /*1150*/ 	.short	0x010a
        /*1152*/ 	.byte	0x3f
	.zero		1


	//   ....[79]....
        /*1154*/ 	.word	0x00026ac0
        /*1158*/ 	.word	0x00000054
        /*115c*/ 	.word	0x0002a890
        /*1160*/ 	.short	0x010a
        /*1162*/ 	.byte	0x3f
	.zero		1


	//   ....[80]....
        /*1164*/ 	.word	0x00026d70
        /*1168*/ 	.word	0x00000054
        /*116c*/ 	.word	0x0002a8b0
        /*1170*/ 	.short	0x010a
        /*1172*/ 	.byte	0x3f
	.zero		1


	//   ....[81]....
        /*1174*/ 	.word	0x00027160
        /*1178*/ 	.word	0x00000002
        /*117c*/ 	.word	0x0002a800
        /*1180*/ 	.short	0x010a
        /*1182*/ 	.byte	0x3f
	.zero		1


	//   ....[82]....
        /*1184*/ 	.word	0x00027550
        /*1188*/ 	.word	0x00000002
        /*118c*/ 	.word	0x0002a800
        /*1190*/ 	.short	0x010a
        /*1192*/ 	.byte	0x3f
	.zero		1


	//   ....[83]....
        /*1194*/ 	.word	0x000275a0
        /*1198*/ 	.word	0x00000000
        /*119c*/ 	.word	0x0002a830
        /*11a0*/ 	.short	0x010a
        /*11a2*/ 	.byte	0x3f
	.zero		1


	//   ....[84]....
        /*11a4*/ 	.word	0x000275f0
        /*11a8*/ 	.word	0x0000000e
        /*11ac*/ 	.word	0x0002a830
        /*11b0*/ 	.short	0x010a
        /*11b2*/ 	.byte	0x3f
	.zero		1


	//   ....[85]....
        /*11b4*/ 	.word	0x00027640
        /*11b8*/ 	.word	0x00000014
        /*11bc*/ 	.word	0x0002a850
        /*11c0*/ 	.short	0x010a
        /*11c2*/ 	.byte	0x3f
	.zero		1


	//   ....[86]....
        /*11c4*/ 	.word	0x00027690
        /*11c8*/ 	.word	0x00000008
        /*11cc*/ 	.word	0x0002a830
        /*11d0*/ 	.short	0x010a
        /*11d2*/ 	.byte	0x3f
	.zero		1


	//   ....[87]....
        /*11d4*/ 	.word	0x000276e0
        /*11d8*/ 	.word	0x0000000e
        /*11dc*/ 	.word	0x0002a850
        /*11e0*/ 	.short	0x010a
        /*11e2*/ 	.byte	0x3f
	.zero		1


	//   ....[88]....
        /*11e4*/ 	.word	0x00027730
        /*11e8*/ 	.word	0x00000006
        /*11ec*/ 	.word	0x0002a850
        /*11f0*/ 	.short	0x010a
        /*11f2*/ 	.byte	0x3f
	.zero		1


	//   ....[89]....
        /*11f4*/ 	.word	0x000278d0
        /*11f8*/ 	.word	0x00000016
        /*11fc*/ 	.word	0x0002a820
        /*1200*/ 	.short	0x010a
        /*1202*/ 	.byte	0x3f
	.zero		1


	//   ....[90]....
        /*1204*/ 	.word	0x00027920
        /*1208*/ 	.word	0x0000000d
        /*120c*/ 	.word	0x0002a8a0
        /*1210*/ 	.short	0x010a
        /*1212*/ 	.byte	0x3f
	.zero		1


	//   ....[91]....
        /*1214*/ 	.word	0x00027970
        /*1218*/ 	.word	0x0000000d
        /*121c*/ 	.word	0x0002a8c0
        /*1220*/ 	.short	0x010a
        /*1222*/ 	.byte	0x3f
	.zero		1


	//   ....[92]....
        /*1224*/ 	.word	0x000279c0
        /*1228*/ 	.word	0x0000000c
        /*122c*/ 	.word	0x0002a8a0
        /*1230*/ 	.short	0x010a
        /*1232*/ 	.byte	0x3f
	.zero		1


	//   ....[93]....
        /*1234*/ 	.word	0x00027a10
        /*1238*/ 	.word	0x0000000c
        /*123c*/ 	.word	0x0002a8c0
        /*1240*/ 	.short	0x010a
        /*1242*/ 	.byte	0x3f
	.zero		1


	//   ....[94]....
        /*1244*/ 	.word	0x00027b30
        /*1248*/ 	.word	0x00000007
        /*124c*/ 	.word	0x0002a840
        /*1250*/ 	.short	0x010a
        /*1252*/ 	.byte	0x3f
	.zero		1


	//   ....[95]....
        /*1254*/ 	.word	0x00028f30
        /*1258*/ 	.word	0x00000016
        /*125c*/ 	.word	0x0002a820
        /*1260*/ 	.short	0x010a
        /*1262*/ 	.byte	0x3f
	.zero		1


	//   ....[96]....
        /*1264*/ 	.word	0x00028f80
        /*1268*/ 	.word	0x00000005
        /*126c*/ 	.word	0x0002a840
        /*1270*/ 	.short	0x010a
        /*1272*/ 	.byte	0x3f
	.zero		1


	//   ....[97]....
        /*1274*/ 	.word	0x00029740
        /*1278*/ 	.word	0x00000005
        /*127c*/ 	.word	0x0002a860
        /*1280*/ 	.short	0x010a
        /*1282*/ 	.byte	0x3f
	.zero		1


	//   ....[98]....
        /*1284*/ 	.word	0x00029f50
        /*1288*/ 	.word	0x00000000
        /*128c*/ 	.word	0x0002a860
        /*1290*/ 	.short	0x010a
        /*1292*/ 	.byte	0x3f
	.zero		1


	//   ....[99]....
        /*1294*/ 	.word	0x0002b130
        /*1298*/ 	.word	0x00000005
        /*129c*/ 	.word	0x0002a820
        /*12a0*/ 	.short	0x010a
        /*12a2*/ 	.byte	0x3f
	.zero		1


	//   ....[100]....
        /*12a4*/ 	.word	0x0002b2d0
        /*12a8*/ 	.word	0x00000003
        /*12ac*/ 	.word	0x0002a840
        /*12b0*/ 	.short	0x010a
        /*12b2*/ 	.byte	0x3f
	.zero		1


	//   ....[101]....
        /*12b4*/ 	.word	0x0002b320
        /*12b8*/ 	.word	0x00000005
        /*12bc*/ 	.word	0x0002a840
        /*12c0*/ 	.short	0x010a
        /*12c2*/ 	.byte	0x3f
	.zero		1


	//   ....[102]....
        /*12c4*/ 	.word	0x0002b370
        /*12c8*/ 	.word	0x00000003
        /*12cc*/ 	.word	0x0002a860
        /*12d0*/ 	.short	0x010a
        /*12d2*/ 	.byte	0x3f
	.zero		1


	//----- nvinfo : EIATTR_NUM_MBARRIERS
	.align		4
.L_322:
        /*12d4*/ 	.byte	0x03, 0x38
        /*12d6*/ 	.short	0x0016


	//----- nvinfo : EIATTR_EXIT_INSTR_OFFSETS
	.align		4
        /*12d8*/ 	.byte	0x04, 0x1c
        /*12da*/ 	.short	(.L_324 - .L_323)


	//   ....[0]....
.L_323:
        /*12dc*/ 	.word	0x00026550


	//----- nvinfo : EIATTR_MAX_THREADS
	.align		4
.L_324:
        /*12e0*/ 	.byte	0x04, 0x05
        /*12e2*/ 	.short	(.L_326 - .L_325)
.L_325:
        /*12e4*/ 	.word	0x00000180
        /*12e8*/ 	.word	0x00000001
        /*12ec*/ 	.word	0x00000001


	//----- nvinfo : EIATTR_CRS_STACK_SIZE
	.align		4
.L_326:
        /*12f0*/ 	.byte	0x04, 0x1e
        /*12f2*/ 	.short	(.L_328 - .L_327)
.L_327:
        /*12f4*/ 	.word	0x00000000


	//----- nvinfo : EIATTR_CBANK_PARAM_SIZE
	.align		4
.L_328:
        /*12f8*/ 	.byte	0x03, 0x19
        /*12fa*/ 	.short	0x0af0


	//----- nvinfo : EIATTR_PARAM_CBANK
	.align		4
        /*12fc*/ 	.byte	0x04, 0x0a
        /*12fe*/ 	.short	(.L_330 - .L_329)
	.align		4
.L_329:
        /*1300*/ 	.word	index@(.nv.constant0._ZN7cutlass13device_kernelIN5flash11enable_sm90INS1_16FlashAttnFwdSm90INS1_25CollectiveMainloopFwdSm90ILi2EN4cute5tupleIJNS5_1CILi1EEES8_S8_EEENS6_IJNS7_ILi128EEENS7_ILi96EEENS7_ILi192EEEEEELi128ENS_10bfloat16_tEfNS_4arch4Sm90ELb1ELb0ELb1ELb1ELb1ELb1ELb0ELb1ELb1ELb1ELb1ELb0EEENS1_21CollectiveEpilogueFwdINS6_IJSA_SA_SB_EEES9_SE_SG_Li256ELb1ELb1ELb1ELb0EEENS1_36VarlenDynamicPersistentTileSchedulerILi128ELi96ELi256ELi128ELb1ELb1ELb1ELb1ELb1ELb1EEEEEEEEEvNT_6ParamsE)
        /*1304*/ 	.short	0x0210
        /*1306*/ 	.short	0x0af0


	//----- nvinfo : EIATTR_SW_WAR
	.align		4
.L_330:
        /*1308*/ 	.byte	0x04, 0x36
        /*130a*/ 	.short	(.L_332 - .L_331)
.L_331:
        /*130c*/ 	.word	0x00000008
.L_332:


//--------------------- .nv.callgraph             --------------------------
	.section	.nv.callgraph,"",@"SHT_CUDA_CALLGRAPH"
	.align	4
	.sectionentsize	8
	.align		4
        /*0000*/ 	.word	0x00000000
	.align		4
        /*0004*/ 	.word	0xffffffff
	.align		4
        /*0008*/ 	.word	index@(_ZN7cutlass13device_kernelIN5flash11enable_sm90INS1_16FlashAttnFwdSm90INS1_25CollectiveMainloopFwdSm90ILi2EN4cute5tupleIJNS5_1CILi1EEES8_S8_EEENS6_IJNS7_ILi128EEENS7_ILi96EEENS7_ILi192EEEEEELi128ENS_10bfloat16_tEfNS_4arch4Sm90ELb0ELb0ELb1ELb0ELb1ELb0ELb0ELb1ELb1ELb1ELb1ELb0EEENS1_21CollectiveEpilogueFwdINS6_IJSA_SA_SB_EEES9_SE_SG_Li256ELb0ELb1ELb1ELb0EEENS1_19SingleTileSchedulerILb0ELb1ELb1ELi128EEEEEEEEEvNT_6ParamsE)
	.align		4
        /*000c*/ 	.word	index@(__assertfail)
	.align		4
        /*0010*/ 	.word	index@(_ZN7cutlass13device_kernelIN5flash11enable_sm90INS1_16FlashAttnFwdSm90INS1_25CollectiveMainloopFwdSm90ILi2EN4cute5tupleIJNS5_1CILi1EEES8_S8_EEENS6_IJNS7_ILi128EEENS7_ILi96EEENS7_ILi192EEEEEELi128ENS_10bfloat16_tEfNS_4arch4Sm90ELb0ELb0ELb1ELb1ELb1ELb0ELb0ELb1ELb1ELb1ELb1ELb0EEENS1_21CollectiveEpilogueFwdINS6_IJSA_SA_SB_EEES9_SE_SG_Li256ELb1ELb1ELb1ELb0EEENS1_36VarlenDynamicPersistentTileSchedulerILi128ELi96ELi256ELi128ELb1ELb1ELb1ELb0ELb1ELb1EEEEEEEEEvNT_6ParamsE)
	.align		4
        /*0014*/ 	.word	index@(__assertfail)
	.align		4
        /*0018*/ 	.word	index@(_ZN7cutlass13device_kernelIN5flash11enable_sm90INS1_16FlashAttnFwdSm90INS1_25CollectiveMainloopFwdSm90ILi2EN4cute5tupleIJNS5_1CILi1EEES8_S8_EEENS6_IJNS7_ILi128EEENS7_ILi96EEENS7_ILi192EEEEEELi128ENS_10bfloat16_tEfNS_4arch4Sm90ELb0ELb0ELb1ELb1ELb1ELb1ELb0ELb1ELb1ELb1ELb1ELb0EEENS1_21CollectiveEpilogueFwdINS6_IJSA_SA_SB_EEES9_SE_SG_Li256ELb1ELb1ELb1ELb0EEENS1_36VarlenDynamicPersistentTileSchedulerILi128ELi96ELi256ELi128ELb1ELb1ELb1ELb0ELb1ELb1EEEEEEEEEvNT_6ParamsE)
	.align		4
        /*001c*/ 	.word	index@(__assertfail)
	.align		4
        /*0020*/ 	.word	index@(_ZN7cutlass13device_kernelIN5flash11enable_sm90INS1_16FlashAttnFwdSm90INS1_25CollectiveMainloopFwdSm90ILi2EN4cute5tupleIJNS5_1CILi1EEES8_S8_EEENS6_IJNS7_ILi128EEENS7_ILi96EEENS7_ILi192EEEEEELi128ENS_10bfloat16_tEfNS_4arch4Sm90ELb0ELb1ELb1ELb0ELb1ELb0ELb0ELb1ELb1ELb1ELb1ELb0EEENS1_21CollectiveEpilogueFwdINS6_IJSA_SA_SB_EEES9_SE_SG_Li256ELb0ELb1ELb1ELb0EEENS1_19SingleTileSchedulerILb0ELb1ELb1ELi128EEEEEEEEEvNT_6ParamsE)
	.align		4
        /*0024*/ 	.word	index@(__assertfail)
	.align		4
        /*0028*/ 	.word	index@(_ZN7cutlass13device_kernelIN5flash11enable_sm90INS1_16FlashAttnFwdSm90INS1_25CollectiveMainloopFwdSm90ILi2EN4cute5tupleIJNS5_1CILi1EEES8_S8_EEENS6_IJNS7_ILi128EEENS7_ILi96EEENS7_ILi192EEEEEELi128ENS_10bfloat16_tEfNS_4arch4Sm90ELb0ELb1ELb1ELb1ELb1ELb0ELb0ELb1ELb1ELb1ELb1ELb0EEENS1_21CollectiveEpilogueFwdINS6_IJSA_SA_SB_EEES9_SE_SG_Li256ELb1ELb1ELb1ELb0EEENS1_36VarlenDynamicPersistentTileSchedulerILi128ELi96ELi256ELi128ELb1ELb1ELb1ELb1ELb0ELb1EEEEEEEEEvNT_6ParamsE)
	.align		4
        /*002c*/ 	.word	index@(__assertfail)
	.align		4
        /*0030*/ 	.word	index@(_ZN7cutlass13device_kernelIN5flash11enable_sm90INS1_16FlashAttnFwdSm90INS1_25CollectiveMainloopFwdSm90ILi2EN4cute5tupleIJNS5_1CILi1EEES8_S8_EEENS6_IJNS7_ILi128EEENS7_ILi96EEENS7_ILi192EEEEEELi128ENS_10bfloat16_tEfNS_4arch4Sm90ELb0ELb1ELb1ELb1ELb1ELb1ELb0ELb1ELb1ELb1ELb1ELb0EEENS1_21CollectiveEpilogueFwdINS6_IJSA_SA_SB_EEES9_SE_SG_Li256ELb1ELb1ELb1ELb0EEENS1_36VarlenDynamicPersistentTileSchedulerILi128ELi96ELi256ELi128ELb1ELb1ELb1ELb1ELb0ELb1EEEEEEEEEvNT_6ParamsE)
	.align		4
        /*0034*/ 	.word	index@(__assertfail)
	.align		4
        /*0038*/ 	.word	index@(_ZN7cutlass13device_kernelIN5flash11enable_sm90INS1_16FlashAttnFwdSm90INS1_25CollectiveMainloopFwdSm90ILi2EN4cute5tupleIJNS5_1CILi1EEES8_S8_EEENS6_IJNS7_ILi128EEENS7_ILi96EEENS7_ILi192EEEEEELi128ENS_10bfloat16_tEfNS_4arch4Sm90ELb1ELb0ELb1ELb0ELb1ELb0ELb0ELb1ELb1ELb1ELb1ELb0EEENS1_21CollectiveEpilogueFwdINS6_IJSA_SA_SB_EEES9_SE_SG_Li256ELb0ELb1ELb1ELb0EEENS1_19SingleTileSchedulerILb0ELb1ELb1ELi128EEEEEEEEEvNT_6ParamsE)
	.align		4
        /*003c*/ 	.word	index@(__assertfail)
	.align		4
        /*0040*/ 	.word	index@(_ZN7cutlass13device_kernelIN5flash11enable_sm90INS1_16FlashAttnFwdSm90INS1_25CollectiveMainloopFwdSm90ILi2EN4cute5tupleIJNS5_1CILi1EEES8_S8_EEENS6_IJNS7_ILi128EEENS7_ILi96EEENS7_ILi192EEEEEELi128ENS_10bfloat16_tEfNS_4arch4Sm90ELb1ELb0ELb1ELb1ELb1ELb0ELb0ELb1ELb1ELb1ELb1ELb0EEENS1_21CollectiveEpilogueFwdINS6_IJSA_SA_SB_EEES9_SE_SG_Li256ELb1ELb1ELb1ELb0EEENS1_36VarlenDynamicPersistentTileSchedulerILi128ELi96ELi256ELi128ELb1ELb1ELb1ELb1ELb1ELb1EEEEEEEEEvNT_6ParamsE)
	.align		4
        /*0044*/ 	.word	index@(__assertfail)
	.align		4
        /*0048*/ 	.word	index@(_ZN7cutlass13device_kernelIN5flash11enable_sm90INS1_16FlashAttnFwdSm90INS1_25CollectiveMainloopFwdSm90ILi2EN4cute5tupleIJNS5_1CILi1EEES8_S8_EEENS6_IJNS7_ILi128EEENS7_ILi96EEENS7_ILi192EEEEEELi128ENS_10bfloat16_tEfNS_4arch4Sm90ELb1ELb0ELb1ELb1ELb1ELb1ELb0ELb1ELb1ELb1ELb1ELb0EEENS1_21CollectiveEpilogueFwdINS6_IJSA_SA_SB_EEES9_SE_SG_Li256ELb1ELb1ELb1ELb0EEENS1_36VarlenDynamicPersistentTileSchedulerILi128ELi96ELi256ELi128ELb1ELb1ELb1ELb1ELb1ELb1EEEEEEEEEvNT_6ParamsE)
	.align		4
        /*004c*/ 	.word	index@(__assertfail)
	.align		4
        /*0050*/ 	.word	0x00000000
	.align		4
        /*0054*/ 	.word	0xfffffffe
	.align		4
        /*0058*/ 	.word	0x00000000
	.align		4
        /*005c*/ 	.word	0xfffffffd
	.align		4
        /*0060*/ 	.word	0x00000000
	.align		4
        /*0064*/ 	.word	0xfffffffc


//--------------------- .nv.constant4             --------------------------
	.section	.nv.constant4,"a",@progbits
	.align	8
	.align		8
.nv.constant4:
        /*0000*/ 	.dword	__assertfail
	.align		8
        /*0008*/ 	.dword	__unnamed_1
	.align		8
        /*0010*/ 	.dword	__unnamed_2
	.align		8
        /*0018*/ 	.dword	__unnamed_3
	.align		8
        /*0020*/ 	.dword	__unnamed_4
	.align		8
        /*0028*/ 	.dword	__unnamed_5
	.align		8
        /*0030*/ 	.dword	__unnamed_6
	.align		8
        /*0038*/ 	.dword	_ZN90_INTERNAL_d4a72ce5_54_flash_fwd_hdim192_128_bf16_paged_split_softcap_sm90_cu_9d2915ae_31104cuda3std3__45__cpo5beginE
	.align		8
        /*0040*/ 	.dword	_ZN90_INTERNAL_d4a72ce5_54_flash_fwd_hdim192_128_bf16_paged_split_softcap_sm90_cu_9d2915ae_31104cuda3std3__45__cpo3endE
	.align		8
        /*0048*/ 	.dword	_ZN90_INTERNAL_d4a72ce5_54_flash_fwd_hdim192_128_bf16_paged_split_softcap_sm90_cu_9d2915ae_31104cuda3std3__45__cpo6cbeginE
	.align		8
        /*0050*/ 	.dword	_ZN90_INTERNAL_d4a72ce5_54_flash_fwd_hdim192_128_bf16_paged_split_softcap_sm90_cu_9d2915ae_31104cuda3std3__45__cpo4cendE
	.align		8
        /*0058*/ 	.dword	_ZN90_INTERNAL_d4a72ce5_54_flash_fwd_hdim192_128_bf16_paged_split_softcap_sm90_cu_9d2915ae_31104cuda3std3__492_GLOBAL__N__d4a72ce5_54_flash_fwd_hdim192_128_bf16_paged_split_softcap_sm90_cu_9d2915ae_31106ignoreE
	.align		8
        /*0060*/ 	.dword	_ZN90_INTERNAL_d4a72ce5_54_flash_fwd_hdim192_128_bf16_paged_split_softcap_sm90_cu_9d2915ae_31104cuda3std3__419piecewise_constructE
	.align		8
        /*0068*/ 	.dword	_ZN90_INTERNAL_d4a72ce5_54_flash_fwd_hdim192_128_bf16_paged_split_softcap_sm90_cu_9d2915ae_31104cuda3std3__48in_placeE
	.align		8
        /*0070*/ 	.dword	_ZN90_INTERNAL_d4a72ce5_54_flash_fwd_hdim192_128_bf16_paged_split_softcap_sm90_cu_9d2915ae_31104cuda3std6ranges3__45__cpo4swapE
	.align		8
        /*0078*/ 	.dword	_ZN90_INTERNAL_d4a72ce5_54_flash_fwd_hdim192_128_bf16_paged_split_softcap_sm90_cu_9d2915ae_31104cuda3std6ranges3__45__cpo9iter_moveE
	.align		8
        /*0080*/ 	.dword	_ZN90_INTERNAL_d4a72ce5_54_flash_fwd_hdim192_128_bf16_paged_split_softcap_sm90_cu_9d2915ae_31104cute7productE
	.align		8
        /*0088*/ 	.dword	_ZN90_INTERNAL_d4a72ce5_54_flash_fwd_hdim192_128_bf16_paged_split_softcap_sm90_cu_9d2915ae_31104cute1_E
	.align		8
        /*0090*/ 	.dword	$str$23
	.align		8
        /*0098*/ 	.dword	$str$24


//--------------------- .text._ZN7cutlass13device_kernelIN5flash11enable_sm90INS1_16FlashAttnFwdSm90INS1_25CollectiveMainloopFwdSm90ILi2EN4cute5tupleIJNS5_1CILi1EEES8_S8_EEENS6_IJNS7_ILi128EEENS7_ILi96EEENS7_ILi192EEEEEELi128ENS_10bfloat16_tEfNS_4arch4Sm90ELb0ELb0ELb1ELb0ELb1ELb0ELb0ELb1ELb1ELb1ELb1ELb0EEENS1_21CollectiveEpilogueFwdINS6_IJSA_SA_SB_EEES9_SE_SG_Li256ELb0ELb1ELb1ELb0EEENS1_19SingleTileSchedulerILb0ELb1ELb1ELi128EEEEEEEEEvNT_6ParamsE --------------------------
	.section	.text._ZN7cutlass13device_kernelIN5flash11enable_sm90INS1_16FlashAttnFwdSm90INS1_25CollectiveMainloopFwdSm90ILi2EN4cute5tupleIJNS5_1CILi1EEES8_S8_EEENS6_IJNS7_ILi128EEENS7_ILi96EEENS7_ILi192EEEEEELi128ENS_10bfloat16_tEfNS_4arch4Sm90ELb0ELb0ELb1ELb0ELb1ELb0ELb0ELb1ELb1ELb1ELb1ELb0EEENS1_21CollectiveEpilogueFwdINS6_IJSA_SA_SB_EEES9_SE_SG_Li256ELb0ELb1ELb1ELb0EEENS1_19SingleTileSchedulerILb0ELb1ELb1ELi128EEEEEEEEEvNT_6ParamsE,"ax",@progbits
	.align	128
.text._ZN7cutlass13device_kernelIN5flash11enable_sm90INS1_16FlashAttnFwdSm90INS1_25CollectiveMainloopFwdSm90ILi2EN4cute5tupleIJNS5_1CILi1EEES8_S8_EEENS6_IJNS7_ILi128EEENS7_ILi96EEENS7_ILi192EEEEEELi128ENS_10bfloat16_tEfNS_4arch4Sm90ELb0ELb0ELb1ELb0ELb1ELb0ELb0ELb1ELb1ELb1ELb1ELb0EEENS1_21CollectiveEpilogueFwdINS6_IJSA_SA_SB_EEES9_SE_SG_Li256ELb0ELb1ELb1ELb0EEENS1_19SingleTileSchedulerILb0ELb1ELb1ELi128EEEEEEEEEvNT_6ParamsE:
        .type           _ZN7cutlass13device_kernelIN5flash11enable_sm90INS1_16FlashAttnFwdSm90INS1_25CollectiveMainloopFwdSm90ILi2EN4cute5tupleIJNS5_1CILi1EEES8_S8_EEENS6_IJNS7_ILi128EEENS7_ILi96EEENS7_ILi192EEEEEELi128ENS_10bfloat16_tEfNS_4arch4Sm90ELb0ELb0ELb1ELb0ELb1ELb0ELb0ELb1ELb1ELb1ELb1ELb0EEENS1_21CollectiveEpilogueFwdINS6_IJSA_SA_SB_EEES9_SE_SG_Li256ELb0ELb1ELb1ELb0EEENS1_19SingleTileSchedulerILb0ELb1ELb1ELi128EEEEEEEEEvNT_6ParamsE,@function
        .size           _ZN7cutlass13device_kernelIN5flash11enable_sm90INS1_16FlashAttnFwdSm90INS1_25CollectiveMainloopFwdSm90ILi2EN4cute5tupleIJNS5_1CILi1EEES8_S8_EEENS6_IJNS7_ILi128EEENS7_ILi96EEENS7_ILi192EEEEEELi128ENS_10bfloat16_tEfNS_4arch4Sm90ELb0ELb0ELb1ELb0ELb1ELb0ELb0ELb1ELb1ELb1ELb1ELb0EEENS1_21CollectiveEpilogueFwdINS6_IJSA_SA_SB_EEES9_SE_SG_Li256ELb0ELb1ELb1ELb0EEENS1_19SingleTileSchedulerILb0ELb1ELb1ELi128EEEEEEEEEvNT_6ParamsE,(.L_x_3204 - _ZN7cutlass13device_kernelIN5flash11enable_sm90INS1_16FlashAttnFwdSm90INS1_25CollectiveMainloopFwdSm90ILi2EN4cute5tupleIJNS5_1CILi1EEES8_S8_EEENS6_IJNS7_ILi128EEENS7_ILi96EEENS7_ILi192EEEEEELi128ENS_10bfloat16_tEfNS_4arch4Sm90ELb0ELb0ELb1ELb0ELb1ELb0ELb0ELb1ELb1ELb1ELb1ELb0EEENS1_21CollectiveEpilogueFwdINS6_IJSA_SA_SB_EEES9_SE_SG_Li256ELb0ELb1ELb1ELb0EEENS1_19SingleTileSchedulerILb0ELb1ELb1ELi128EEEEEEEEEvNT_6ParamsE)
        .other          _ZN7cutlass13device_kernelIN5flash11enable_sm90INS1_16FlashAttnFwdSm90INS1_25CollectiveMainloopFwdSm90ILi2EN4cute5tupleIJNS5_1CILi1EEES8_S8_EEENS6_IJNS7_ILi128EEENS7_ILi96EEENS7_ILi192EEEEEELi128ENS_10bfloat16_tEfNS_4arch4Sm90ELb0ELb0ELb1ELb0ELb1ELb0ELb0ELb1ELb1ELb1ELb1ELb0EEENS1_21CollectiveEpilogueFwdINS6_IJSA_SA_SB_EEES9_SE_SG_Li256ELb0ELb1ELb1ELb0EEENS1_19SingleTileSchedulerILb0ELb1ELb1ELi128EEEEEEEEEvNT_6ParamsE,@"STO_CUDA_ENTRY STV_DEFAULT"
_ZN7cutlass13device_kernelIN5flash11enable_sm90INS1_16FlashAttnFwdSm90INS1_25CollectiveMainloopFwdSm90ILi2EN4cute5tupleIJNS5_1CILi1EEES8_S8_EEENS6_IJNS7_ILi128EEENS7_ILi96EEENS7_ILi192EEEEEELi128ENS_10bfloat16_tEfNS_4arch4Sm90ELb0ELb0ELb1ELb0ELb1ELb0ELb0ELb1ELb1ELb1ELb1ELb0EEENS1_21CollectiveEpilogueFwdINS6_IJSA_SA_SB_EEES9_SE_SG_Li256ELb0ELb1ELb1ELb0EEENS1_19SingleTileSchedulerILb0ELb1ELb1ELi128EEEEEEEEEvNT_6ParamsE:
[----:B------:R-:W0:Y:S01]  /*0000*/  LDC R1, c[0x0][0x28] ;  /* 0x00000a00ff017b82 */ /* 0x000e220000000800 */
[----:B------:R-:W1:Y:S01]  /*0010*/  S2R R25, SR_TID.X ;  /* 0x0000000000197919 */ /* 0x000e620000002100 */
[----:B------:R-:W-:Y:S01]  /*0020*/  ELECT P0, URZ, PT ;  /* 0x00000000003f782f */ /* 0x000fe20003800000 */
[----:B------:R-:W-:Y:S01]  /*0030*/  UMOV UR4, 0x80 ;  /* 0x0000008000047882 */ /* 0x000fe20000000000 */
[----:B------:R-:W-:Y:S01]  /*0040*/  UMOV UR7, 0x100 ;  /* 0x0000010000077882 */ /* 0x000fe20000000000 */
[----:B-1----:R-:W-:-:S05]  /*0050*/  SHF.R.U32.HI R0, RZ, 0x5, R25 ;  /* 0x00000005ff007819 */ /* 0x002fca0000011619 */
[----:B------:R-:W1:Y:S02]  /*0060*/  SHFL.IDX PT, R2, R0, RZ, 0x1f ;  /* 0x00001fff00027589 */ /* 0x000e6400000e0000 */
[C---:B-1----:R-:W-:Y:S02]  /*0070*/  ISETP.NE.OR P0, PT, R2.reuse, RZ, !P0 ;  /* 0x000000ff0200720c */ /* 0x042fe40004705670 */
[----:B------:R-:W-:Y:S02]  /*0080*/  ISETP.NE.AND P1, PT, R2, RZ, PT ;  /* 0x000000ff0200720c */ /* 0x000fe40003f25270 */
[----:B------:R-:W-:-:S06]  /*0090*/  SHF.R.U32.HI R2, RZ, 0x7, R25 ;  /* 0x00000007ff027819 */ /* 0x000fcc0000011619 */
[----:B------:R-:W1:Y:S03]  /*00a0*/  SHFL.IDX PT, R2, R2, RZ, 0x1f ;  /* 0x00001fff02027589 */ /* 0x000e6600000e0000 */
[----:B------:R-:W-:Y:S01]  /*00b0*/  VOTEU.ALL UP0, P0 ;  /* 0x00000000003f7886 */ /* 0x000fe20000000000 */
[----:B------:R-:W-:-:S04]  /*00c0*/  VOTEU.ALL UP1, P0 ;  /* 0x00000000003f7886 */ /* 0x000fc80000020000 */
[----:B------:R-:W2:Y:S01]  /*00d0*/  @!UP0 S2UR UR8, SR_CgaCtaId ;  /* 0x00000000000889c3 */ /* 0x000ea20000008800 */
[----:B------:R-:W-:Y:S01]  /*00e0*/  @!UP0 UMOV UR6, 0x400 ;  /* 0x0000040000068882 */ /* 0x000fe20000000000 */
[----:B------:R-:W-:-:S04]  /*00f0*/  @!UP0 UIADD3 UR4, -UR4, 0x100000, URZ ;  /* 0x0010000004048890 */ /* 0x000fc8000fffe13f */
[----:B------:R-:W-:Y:S02]  /*0100*/  @!UP0 USHF.L.U32 UR5, UR4, 0xb, URZ ;  /* 0x0000000b04058899 */ /* 0x000fe4000800063f */
[----:B------:R-:W-:Y:S02]  /*0110*/  @!UP0 USHF.L.U32 UR4, UR4, 0x1, URZ ;  /* 0x0000000104048899 */ /* 0x000fe4000800063f */
[----:B--2---:R-:W-:Y:S02]  /*0120*/  @!UP0 ULEA UR8, UR8, UR6, 0x18 ;  /* 0x0000000608088291 */ /* 0x004fe4000f8ec03f */
[----:B------:R-:W-:-:S04]  /*0130*/  @!UP0 UIADD3 UR6, -UR7, 0x100000, URZ ;  /* 0x0010000007068890 */ /* 0x000fc8000fffe13f */
[----:B------:R-:W-:Y:S02]  /*0140*/  @!UP0 USHF.L.U32 UR7, UR6, 0xb, URZ ;  /* 0x0000000b06078899 */ /* 0x000fe4000800063f */
[----:B------:R-:W-:Y:S01]  /*0150*/  @!UP0 USHF.L.U32 UR6, UR6, 0x1, URZ ;  /* 0x0000000106068899 */ /* 0x000fe2000800063f */
[----:B------:R-:W-:-:S05]  /*0160*/  VOTEU.ALL UP0, P0 ;  /* 0x00000000003f7886 */ /* 0x000fca0000000000 */
[----:B------:R2:W3:Y:S06]  /*0170*/  @!UP0 SYNCS.EXCH.64 URZ, [UR8+0x2a800], UR4 ;  /* 0x02a80004083f85b2 */ /* 0x0004ec0008000100 */
[----:B------:R2:W4:Y:S02]  /*0180*/  @!UP1 SYNCS.EXCH.64 URZ, [UR8+0x2a820], UR6 ;  /* 0x02a82006083f95b2 */ /* 0x0005240008000100 */
[----:B012---:R-:W-:Y:S05]  /*0190*/  @P1 BRA `(.L_x_0) ;  /* 0x0000000000481947 */ /* 0x007fea0003800000 */
[----:B------:R-:W0:Y:S01]  /*01a0*/  S2UR UR5, SR_CgaCtaId ;  /* 0x00000000000579c3 */ /* 0x000e220000008800 */
[----:B------:R-:W-:Y:S01]  /*01b0*/  UMOV UR4, 0x400 ;  /* 0x0000040000047882 */ /* 0x000fe20000000000 */
[----:B------:R-:W-:Y:S01]  /*01c0*/  UMOV UR6, 0x80 ;  /* 0x0000008000067882 */ /* 0x000fe20000000000 */
[----:B------:R-:W-:Y:S01]  /*01d0*/  UMOV UR7, 0x100 ;  /* 0x0000010000077882 */ /* 0x000fe20000000000 */
[----:B------:R-:W-:Y:S01]  /*01e0*/  ELECT P0, URZ, PT ;  /* 0x00000000003f782f */ /* 0x000fe20003800000 */
[----:B0-----:R-:W-:Y:S02]  /*01f0*/  ULEA UR8, UR5, UR4, 0x18 ;  /* 0x0000000405087291 */ /* 0x001fe4000f8ec03f */
[----:B------:R-:W-:-:S04]  /*0200*/  UIADD3 UR4, -UR6, 0x100000, URZ ;  /* 0x0010000006047890 */ /* 0x000fc8000fffe13f */
[----:B------:R-:W-:Y:S02]  /*0210*/  USHF.L.U32 UR5, UR4, 0xb, URZ ;  /* 0x0000000b04057899 */ /* 0x000fe4000800063f */
[----:B------:R-:W-:Y:S02]  /*0220*/  USHF.L.U32 UR4, UR4, 0x1, URZ ;  /* 0x0000000104047899 */ /* 0x000fe4000800063f */
[----:B------:R-:W-:-:S04]  /*0230*/  UIADD3 UR6, -UR7, 0x100000, URZ ;  /* 0x0010000007067890 */ /* 0x000fc8000fffe13f */
[----:B------:R-:W-:Y:S02]  /*0240*/  USHF.L.U32 UR7, UR6, 0xb, URZ ;  /* 0x0000000b06077899 */ /* 0x000fe4000800063f */
[----:B------:R-:W-:Y:S01]  /*0250*/  USHF.L.U32 UR6, UR6, 0x1, URZ ;  /* 0x0000000106067899 */ /* 0x000fe2000800063f */
[----:B------:R-:W0:Y:S03]  /*0260*/  FENCE.VIEW.ASYNC.S ;  /* 0x00000000000073c6 */ /* 0x000e260000000000 */
[----:B0-----:R0:W1:Y:S08]  /*0270*/  SYNCS.EXCH.64 URZ, [UR8+0x2a830], UR4 ;  /* 0x02a83004083f75b2 */ /* 0x0010700008000100 */
[----:B------:R0:W2:Y:S01]  /*0280*/  SYNCS.EXCH.64 URZ, [UR8+0x2a840], UR6 ;  /* 0x02a84006083f75b2 */ /* 0x0000a20008000100 */
[----:B------:R0:W0:Y:S01]  /*0290*/  SYNCS.EXCH.64 URZ, [UR8+0x2a838], UR4 ;  /* 0x02a83804083f75b2 */ /* 0x0000220008000100 */
[----:B------:R0:W0:Y:S01]  /*02a0*/  SYNCS.EXCH.64 URZ, [UR8+0x2a848], UR6 ;  /* 0x02a84806083f75b2 */ /* 0x0000220008000100 */
[----:B------:R-:W-:Y:S01]  /*02b0*/  NOP ;  /* 0x0000000000007918 */ /* 0x000fe20000000000 */
.L_x_0:
[----:B------:R-:W5:Y:S01]  /*02c0*/  SHFL.IDX PT, R3, R0, RZ, 0x1f ;  /* 0x00001fff00037589 */ /* 0x000f6200000e0000 */
[----:B------:R-:W-:Y:S01]  /*02d0*/  NOP ;  /* 0x0000000000007918 */ /* 0x000fe20000000000 */
[----:B-----5:R-:W-:-:S13]  /*02e0*/  ISETP.NE.AND P0, PT, R3, RZ, PT ;  /* 0x000000ff0300720c */ /* 0x020fda0003f05270 */
[----:B------:R-:W-:Y:S05]  /*02f0*/  @P0 BRA `(.L_x_1) ;  /* 0x0000000000480947 */ /* 0x000fea0003800000 */
[----:B0-----:R-:W0:Y:S01]  /*0300*/  S2UR UR5, SR_CgaCtaId ;  /* 0x00000000000579c3 */ /* 0x001e220000008800 */
        /* <DEDUP_REMOVED lines=12> */
[----:B0-----:R0:W0:Y:S08]  /*03d0*/  SYNCS.EXCH.64 URZ, [UR8+0x2a850], UR4 ;  /* 0x02a85004083f75b2 */ /* 0x0010300008000100 */
[----:B------:R0:W0:Y:S01]  /*03e0*/  SYNCS.EXCH.64 URZ, [UR8+0x2a860], UR6 ;  /* 0x02a86006083f75b2 */ /* 0x0000220008000100 */
[----:B------:R0:W0:Y:S01]  /*03f0*/  SYNCS.EXCH.64 URZ, [UR8+0x2a858], UR4 ;  /* 0x02a85804083f75b2 */ /* 0x0000220008000100 */
[----:B------:R0:W0:Y:S01]  /*0400*/  SYNCS.EXCH.64 URZ, [UR8+0x2a868], UR6 ;  /* 0x02a86806083f75b2 */ /* 0x0000220008000100 */
[----:B------:R-:W-:Y:S01]  /*0410*/  NOP ;  /* 0x0000000000007918 */ /* 0x000fe20000000000 */
.L_x_1:
[----:B------:R-:W5:Y:S01]  /*0420*/  SHFL.IDX PT, R3, R0, RZ, 0x1f ;  /* 0x00001fff00037589 */ /* 0x000f6200000e0000 */
[----:B------:R-:W-:Y:S01]  /*0430*/  NOP ;  /* 0x0000000000007918 */ /* 0x000fe20000000000 */
[----:B-----5:R-:W-:-:S13]  /*0440*/  ISETP.NE.AND P0, PT, R3, RZ, PT ;  /* 0x000000ff0300720c */ /* 0x020fda0003f05270 */
[----:B------:R-:W-:Y:S05]  /*0450*/  @P0 BRA `(.L_x_2) ;  /* 0x0000000000380947 */ /* 0x000fea0003800000 */
[----:B0-----:R-:W0:Y:S01]  /*0460*/  S2UR UR5, SR_CgaCtaId ;  /* 0x00000000000579c3 */ /* 0x001e220000008800 */
[----:B------:R-:W-:Y:S01]  /*0470*/  UMOV UR4, 0x400 ;  /* 0x0000040000047882 */ /* 0x000fe20000000000 */
[----:B------:R-:W-:Y:S01]  /*0480*/  UMOV UR7, 0x80 ;  /* 0x0000008000077882 */ /* 0x000fe20000000000 */
[----:B------:R-:W-:Y:S01]  /*0490*/  ELECT P0, URZ, PT ;  /* 0x00000000003f782f */ /* 0x000fe20003800000 */
[----:B0-----:R-:W-:Y:S02]  /*04a0*/  ULEA UR6, UR5, UR4, 0x18 ;  /* 0x0000000405067291 */ /* 0x001fe4000f8ec03f */
[----:B------:R-:W-:-:S04]  /*04b0*/  UIADD3 UR4, -UR7, 0x100000, URZ ;  /* 0x0010000007047890 */ /* 0x000fc8000fffe13f */
[----:B------:R-:W-:Y:S02]  /*04c0*/  USHF.L.U32 UR5, UR4, 0xb, URZ ;  /* 0x0000000b04057899 */ /* 0x000fe4000800063f */
[----:B------:R-:W-:Y:S01]  /*04d0*/  USHF.L.U32 UR4, UR4, 0x1, URZ ;  /* 0x0000000104047899 */ /* 0x000fe2000800063f */
[----:B------:R-:W0:Y:S11]  /*04e0*/  FENCE.VIEW.ASYNC.S ;  /* 0x00000000000073c6 */ /* 0x000e360000000000 */
[----:B0-----:R0:W0:Y:S01]  /*04f0*/  SYNCS.EXCH.64 URZ, [UR6+0x2a870], UR4 ;  /* 0x02a87004063f75b2 */ /* 0x0010220008000100 */
[----:B------:R0:W0:Y:S01]  /*0500*/  SYNCS.EXCH.64 URZ, [UR6+0x2a880], UR4 ;  /* 0x02a88004063f75b2 */ /* 0x0000220008000100 */
[----:B------:R0:W0:Y:S01]  /*0510*/  SYNCS.EXCH.64 URZ, [UR6+0x2a878], UR4 ;  /* 0x02a87804063f75b2 */ /* 0x0000220008000100 */
[----:B------:R0:W0:Y:S01]  /*0520*/  SYNCS.EXCH.64 URZ, [UR6+0x2a888], UR4 ;  /* 0x02a88804063f75b2 */ /* 0x0000220008000100 */
[----:B------:R-:W-:Y:S01]  /*0530*/  NOP ;  /* 0x0000000000007918 */ /* 0x000fe20000000000 */
.L_x_2:
        /* <DEDUP_REMOVED lines=22> */
.L_x_3:
[----:B------:R-:W5:Y:S01]  /*06a0*/  SHFL.IDX PT, R3, R0, RZ, 0x1f ;  /* 0x00001fff00037589 */ /* 0x000f6200000e0000 */
[----:B------:R-:W-:Y:S01]  /*06b0*/  R2UR UR9, R2 ;  /* 0x00000000020972ca */ /* 0x000fe200000e0000 */
        /* <DEDUP_REMOVED lines=21> */
.L_x_4:
[----:B------:R-:W-:Y:S01]  /*0810*/  UISETP.NE.AND UP0, UPT, UR9, URZ, UPT ;  /* 0x0000003f0900728c */ /* 0x000fe2000bf05270 */
[----:B------:R-:W-:Y:S01]  /*0820*/  NOP ;  /* 0x0000000000007918 */ /* 0x000fe20000000000 */
[----:B------:R-:W-:Y:S01]  /*0830*/  UMOV UR36, 0x1 ;  /* 0x0000000100247882 */ /* 0x000fe20000000000 */
[----:B------:R-:W-:Y:S01]  /*0840*/  ULDC.64 UR38, c[0x0][0x208] ;  /* 0x0000820000267ab9 */ /* 0x000fe20000000a00 */
[----:B------:R-:W-:Y:S01]  /*0850*/  USEL UR36, UR36, 0x2, !UP0 ;  /* 0x0000000224247887 */ /* 0x000fe2000c000000 */
[----:B------:R-:W-:Y:S01]  /*0860*/  BSSY B6, `(.L_x_5) ;  /* 0x0000b09000067945 */ /* 0x000fe20003800000 */
[----:B01234-:R-:W-:Y:S01]  /*0870*/  BAR.SYNC.DEFER_BLOCKING 0x0 ;  /* 0x0000000000007b1d */ /* 0x01ffe20000010000 */
[----:B------:R-:W-:-:S13]  /*0880*/  PLOP3.LUT P0, PT, PT, PT, UP0, 0x80, 0x0 ;  /* 0x000000000000781c */ /* 0x000fda0003f0f008 */
[----:B------:R-:W-:Y:S05]  /*0890*/  @!P0 BRA `(.L_x_6) ;  /* 0x0000007400c88947 */ /* 0x000fea0003800000 */
.L_x_7:
[----:B------:R-:W-:-:S08]  /*08a0*/  NOP ;  /* 0x0000000000007918 */ /* 0x000fd00000000000 */
[----:B------:R-:W0:Y:S02]  /*08b0*/  USETMAXREG.TRY_ALLOC.CTAPOOL UP0, 0xe8 ;  /* 0x000000e8000079c8 */ /* 0x000e240008000600 */
[----:B0-----:R-:W-:-:S13]  /*08c0*/  PLOP3.LUT P0, PT, PT, PT, UP0, 0x80, 0x0 ;  /* 0x000000000000781c */ /* 0x001fda0003f0f008 */
[----:B------:R-:W-:Y:S05]  /*08d0*/  @!P0 BRA `(.L_x_7) ;  /* 0xfffffffc00f08947 */ /* 0x000fea000383ffff */
[----:B------:R-:W0:Y:S08]  /*08e0*/  LDC R3, c[0x0][0xc50] ;  /* 0x00031400ff037b82 */ /* 0x000e300000000800 */
[----:B------:R-:W1:Y:S08]  /*08f0*/  S2UR UR4, SR_CTAID.Y ;  /* 0x00000000000479c3 */ /* 0x000e700000002600 */
[----:B------:R-:W2:Y:S08]  /*0900*/  S2UR UR5, SR_CTAID.Z ;  /* 0x00000000000579c3 */ /* 0x000eb00000002700 */
[----:B------:R-:W-:Y:S06]  /*0910*/  BAR.ARV 0x8, 0x180 ;  /* 0x0206000000007b1d */ /* 0x000fec0000002000 */
[----:B0-----:R-:W-:Y:S01]  /*0920*/  ISETP.NE.AND P0, PT, R3, 0x1, PT ;  /* 0x000000010300780c */ /* 0x001fe20003f05270 */
[----:B-1----:R-:W-:-:S12]  /*0930*/  IMAD.U32 R2, RZ, RZ, UR4 ;  /* 0x00000004ff027e24 */ /* 0x002fd8000f8e00ff */
[----:B------:R-:W0:Y:S08]  /*0940*/  @P0 LDC R0, c[0x0][0xc54] ;  /* 0x00031500ff000b82 */ /* 0x000e300000000800 */
[----:B------:R-:W1:Y:S01]  /*0950*/  @P0 LDC R5, c[0x0][0xc58] ;  /* 0x00031600ff050b82 */ /* 0x000e620000000800 */
[----:B0-----:R-:W-:-:S05]  /*0960*/  @P0 IMAD.HI.U32 R0, R0, UR4, RZ ;  /* 0x0000000400000c27 */ /* 0x001fca000f8e00ff */
[----:B-1----:R-:W-:Y:S02]  /*0970*/  @P0 SHF.R.U32.HI R2, RZ, R5, R0 ;  /* 0x00000005ff020219 */ /* 0x002fe40000011600 */
[----:B--2---:R-:W-:-:S03]  /*0980*/  ISETP.LE.AND P0, PT, RZ, UR5, PT ;  /* 0x00000005ff007c0c */ /* 0x004fc6000bf03270 */
[----:B------:R-:W-:-:S04]  /*0990*/  IMAD.MOV R0, RZ, RZ, -R2 ;  /* 0x000000ffff007224 */ /* 0x000fc800078e0a02 */
[----:B------:R-:W-:-:S06]  /*09a0*/  IMAD R4, R3, R0, UR4 ;  /* 0x0000000403047e24 */ /* 0x000fcc000f8e0200 */
[----:B------:R-:W-:Y:S05]  /*09b0*/  @!P0 BRA `(.L_x_8) ;  /* 0x000000ac00cc8947 */ /* 0x000fea0003800000 */
[----:B------:R-:W0:Y:S01]  /*09c0*/  LDC.64 R6, c[0x0][0x418] ;  /* 0x00010600ff067b82 */ /* 0x000e220000000a00 */
[----:B------:R-:W-:Y:S01]  /*09d0*/  LOP3.LUT R16, R4, 0xffff, RZ, 0xc0, !PT ;  /* 0x0000ffff04107812 */ /* 0x000fe200078ec0ff */
[----:B------:R-:W-:-:S06]  /*09e0*/  IMAD.MOV.U32 R17, RZ, RZ, RZ ;  /* 0x000000ffff117224 */ /* 0x000fcc00078e00ff */
[----:B------:R-:W1:Y:S08]  /*09f0*/  LDC R18, c[0x0][0x424] ;  /* 0x00010900ff127b82 */ /* 0x000e700000000800 */
[----:B------:R-:W2:Y:S01]  /*0a00*/  LDC R3, c[0x0][0x2f0] ;  /* 0x0000bc00ff037b82 */ /* 0x000ea20000000800 */
[----:B0-----:R-:W-:-:S04]  /*0a10*/  ISETP.NE.U32.AND P0, PT, R6, RZ, PT ;  /* 0x000000ff0600720c */ /* 0x001fc80003f05070 */
[----:B------:R-:W-:-:S04]  /*0a20*/  ISETP.NE.AND.EX P0, PT, R7, RZ, PT, P0 ;  /* 0x000000ff0700720c */ /* 0x000fc80003f05300 */
[----:B-1----:R-:W-:-:S05]  /*0a30*/  SEL R18, R18, 0x1, P0 ;  /* 0x0000000112127807 */ /* 0x002fca0000000000 */
[----:B--2---:R-:W-:-:S05]  /*0a40*/  IMAD R18, R18, R3, RZ ;  /* 0x0000000312127224 */ /* 0x004fca00078e02ff */
[C---:B------:R-:W-:Y:S02]  /*0a50*/  ISETP.GE.AND P0, PT, R18.reuse, 0x1, PT ;  /* 0x000000011200780c */ /* 0x040fe40003f06270 */
[----:B------:R-:W-:-:S05]  /*0a60*/  IADD3 R0, R18, 0x5f, RZ ;  /* 0x0000005f12007810 */ /* 0x000fca0007ffe0ff */
[----:B------:R-:W-:-:S05]  /*0a70*/  IMAD.HI R0, R0, 0x2aaaaaab, RZ ;  /* 0x2aaaaaab00007827 */ /* 0x000fca00078e02ff */
[----:B------:R-:W-:-:S04]  /*0a80*/  SHF.R.U32.HI R3, RZ, 0x1f, R0 ;  /* 0x0000001fff037819 */ /* 0x000fc80000011600 */
[----:B------:R-:W-:Y:S01]  /*0a90*/  LEA.HI.SX32 R3, R0, R3, 0x1c ;  /* 0x0000000300037211 */ /* 0x000fe200078fe2ff */
[----:B------:R-:W-:Y:S06]  /*0aa0*/  @!P0 BRA `(.L_x_9) ;  /* 0x0000000000788947 */ /* 0x000fec0003800000 */
[----:B------:R-:W-:-:S04]  /*0ab0*/  SHF.R.U32.HI R0, RZ, 0x10, R4 ;  /* 0x00000010ff007819 */ /* 0x000fc80000011604 */
[----:B------:R-:W-:-:S13]  /*0ac0*/  ISETP.NE.AND P0, PT, R0, RZ, PT ;  /* 0x000000ff0000720c */ /* 0x000fda0003f05270 */
[----:B------:R-:W0:Y:S02]  /*0ad0*/  @!P0 LDC R0, c[0x0][0x9f0] ;  /* 0x00027c00ff008b82 */ /* 0x000e240000000800 */
[-C--:B0-----:R-:W-:Y:S02]  /*0ae0*/  IABS R9, R0.reuse ;  /* 0x0000000000097213 */ /* 0x081fe40000000000 */
[----:B------:R-:W-:Y:S02]  /*0af0*/  IABS R10, R0 ;  /* 0x00000000000a7213 */ /* 0x000fe40000000000 */
[----:B------:R-:W0:Y:S01]  /*0b00*/  I2F.RP R6, R9 ;  /* 0x0000000900067306 */ /* 0x000e220000209400 */
[----:B------:R-:W-:Y:S02]  /*0b10*/  IADD3 R7, R3, -0x1, R0 ;  /* 0xffffffff03077810 */ /* 0x000fe40007ffe000 */
[----:B------:R-:W-:-:S05]  /*0b20*/  IMAD.MOV R10, RZ, RZ, -R10 ;  /* 0x000000ffff0a7224 */ /* 0x000fca00078e0a0a */
[----:B0-----:R-:W0:Y:S02]  /*0b30*/  MUFU.RCP R6, R6 ;  /* 0x0000000600067308 */ /* 0x001e240000001000 */
[----:B0-----:R-:W-:Y:S01]  /*0b40*/  VIADD R4, R6, 0xffffffe ;  /* 0x0ffffffe06047836 */ /* 0x001fe20000000000 */
[----:B------:R-:W-:Y:S02]  /*0b50*/  IABS R6, R7 ;  /* 0x0000000700067213 */ /* 0x000fe40000000000 */
[----:B------:R-:W-:-:S03]  /*0b60*/  LOP3.LUT R7, R7, R0, RZ, 0x3c, !PT ;  /* 0x0000000007077212 */ /* 0x000fc600078e3cff */
[----:B------:R0:W1:Y:S01]  /*0b70*/  F2I.FTZ.U32.TRUNC.NTZ R5, R4 ;  /* 0x0000000400057305 */ /* 0x000062000021f000 */
[----:B------:R-:W-:Y:S01]  /*0b80*/  ISETP.GE.AND P2, PT, R7, RZ, PT ;  /* 0x000000ff0700720c */ /* 0x000fe20003f46270 */
[----:B0-----:R-:W-:Y:S01]  /*0b90*/  IMAD.MOV.U32 R4, RZ, RZ, RZ ;  /* 0x000000ffff047224 */ /* 0x001fe200078e00ff */
[----:B-1----:R-:W-:-:S05]  /*0ba0*/  IADD3 R8, RZ, -R5, RZ ;  /* 0x80000005ff087210 */ /* 0x002fca0007ffe0ff */
[----:B------:R-:W-:-:S04]  /*0bb0*/  IMAD R11, R8, R9, RZ ;  /* 0x00000009080b7224 */ /* 0x000fc800078e02ff */
[----:B------:R-:W-:Y:S01]  /*0bc0*/  IMAD.HI.U32 R5, R5, R11, R4 ;  /* 0x0000000b05057227 */ /* 0x000fe200078e0004 */
[----:B------:R-:W-:-:S05]  /*0bd0*/  MOV R4, R10 ;  /* 0x0000000a00047202 */ /* 0x000fca0000000f00 */
[----:B------:R-:W-:-:S04]  /*0be0*/  IMAD.HI.U32 R5, R5, R6, RZ ;  /* 0x0000000605057227 */ /* 0x000fc800078e00ff */
[----:B------:R-:W-:-:S05]  /*0bf0*/  IMAD R4, R5, R4, R6 ;  /* 0x0000000405047224 */ /* 0x000fca00078e0206 */
[----:B------:R-:W-:-:S13]  /*0c00*/  ISETP.GT.U32.AND P1, PT, R9, R4, PT ;  /* 0x000000040900720c */ /* 0x000fda0003f24070 */
[----:B------:R-:W-:Y:S02]  /*0c10*/  @!P1 IMAD.IADD R4, R4, 0x1, -R9 ;  /* 0x0000000104049824 */ /* 0x000fe400078e0a09 */
[----:B------:R-:W-:Y:S01]  /*0c20*/  @!P1 VIADD R5, R5, 0x1 ;  /* 0x0000000105059836 */ /* 0x000fe20000000000 */
[----:B------:R-:W-:Y:S02]  /*0c30*/  ISETP.NE.AND P1, PT, R0, RZ, PT ;  /* 0x000000ff0000720c */ /* 0x000fe40003f25270 */
[----:B------:R-:W-:-:S13]  /*0c40*/  ISETP.GE.U32.AND P0, PT, R4, R9, PT ;  /* 0x000000090400720c */ /* 0x000fda0003f06070 */
[----:B------:R-:W-:-:S05]  /*0c50*/  @P0 IADD3 R5, R5, 0x1, RZ ;  /* 0x0000000105050810 */ /* 0x000fca0007ffe0ff */
[----:B------:R-:W-:Y:S01]  /*0c60*/  @!P2 IMAD.MOV R5, RZ, RZ, -R5 ;  /* 0x000000ffff05a224 */ /* 0x000fe200078e0a05 */
[----:B------:R-:W-:-:S05]  /*0c70*/  @!P1 LOP3.LUT R5, RZ, R0, RZ, 0x33, !PT ;  /* 0x00000000ff059212 */ /* 0x000fca00078e33ff */
[----:B------:R-:W-:-:S07]  /*0c80*/  IMAD.MOV.U32 R17, RZ, RZ, R5 ;  /* 0x000000ffff117224 */ /* 0x000fce00078e0005 */
.L_x_9:
[-C--:B------:R-:W-:Y:S01]  /*0c90*/  IMAD R16, R16, R17.reuse, RZ ;  /* 0x0000001110107224 */ /* 0x080fe200078e02ff */
[----:B------:R-:W-:Y:S01]  /*0ca0*/  IADD3 R19, R25, -0x80, RZ ;  /* 0xffffff8019137810 */ /* 0x000fe20007ffe0ff */
[----:B------:R-:W-:Y:S01]  /*0cb0*/  IMAD.MOV.U32 R0, RZ, RZ, RZ ;  /* 0x000000ffff007224 */ /* 0x000fe200078e00ff */
[----:B------:R-:W-:Y:S02]  /*0cc0*/  PLOP3.LUT P0, PT, PT, PT, PT, 0x80, 0x0 ;  /* 0x000000000000781c */ /* 0x000fe40003f0f070 */
[----:B------:R-:W-:Y:S02]  /*0cd0*/  CS2R R86, SRZ ;  /* 0x0000000000567805 */ /* 0x000fe4000001ff00 */
[----:B------:R-:W-:Y:S01]  /*0ce0*/  VIADDMNMX R17, R16, R17, R3, PT ;  /* 0x0000001110117246 */ /* 0x000fe20003800103 */
[----:B------:R-:W-:Y:S01]  /*0cf0*/  IMAD.MOV.U32 R3, RZ, RZ, RZ ;  /* 0x000000ffff037224 */ /* 0x000fe200078e00ff */
[----:B------:R-:W-:Y:S02]  /*0d00*/  CS2R R84, SRZ ;  /* 0x0000000000547805 */ /* 0x000fe4000001ff00 */
[----:B------:R-:W-:-:S02]  /*0d10*/  CS2R R82, SRZ ;  /* 0x0000000000527805 */ /* 0x000fc4000001ff00 */
[----:B------:R-:W-:Y:S02]  /*0d20*/  ISETP.GT.AND P1, PT, R17, R16, PT ;  /* 0x000000101100720c */ /* 0x000fe40003f24270 */
[----:B------:R-:W-:Y:S02]  /*0d30*/  CS2R R80, SRZ ;  /* 0x0000000000507805 */ /* 0x000fe4000001ff00 */
[----:B------:R-:W-:Y:S02]  /*0d40*/  CS2R R78, SRZ ;  /* 0x00000000004e7805 */ /* 0x000fe4000001ff00 */
[----:B------:R-:W-:Y:S02]  /*0d50*/  CS2R R76, SRZ ;  /* 0x00000000004c7805 */ /* 0x000fe4000001ff00 */
[----:B------:R-:W-:Y:S02]  /*0d60*/  CS2R R74, SRZ ;  /* 0x00000000004a7805 */ /* 0x000fe4000001ff00 */
[----:B------:R-:W-:-:S02]  /*0d70*/  CS2R R72, SRZ ;  /* 0x0000000000487805 */ /* 0x000fc4000001ff00 */
[----:B------:R-:W-:Y:S02]  /*0d80*/  CS2R R70, SRZ ;  /* 0x0000000000467805 */ /* 0x000fe4000001ff00 */
        /* <DEDUP_REMOVED lines=22> */
[----:B------:R-:W-:Y:S01]  /*0ef0*/  CS2R R24, SRZ ;  /* 0x0000000000187805 */ /* 0x000fe2000001ff00 */
[----:B------:R-:W-:Y:S06]  /*0f00*/  @!P1 BRA `(.L_x_10) ;  /* 0x00000058000c9947 */ /* 0x000fec0003800000 */
[----:B------:R-:W-:Y:S01]  /*0f10*/  SHF.R.S32.HI R0, RZ, 0x1f, R19 ;  /* 0x0000001fff007819 */ /* 0x000fe20000011413 */
[----:B------:R-:W0:Y:S01]  /*0f20*/  S2UR UR6, SR_CgaCtaId ;  /* 0x00000000000679c3 */ /* 0x000e220000008800 */
[----:B------:R-:W-:Y:S02]  /*0f30*/  UMOV UR37, 0x400 ;  /* 0x0000040000257882 */ /* 0x000fe40000000000 */
[----:B------:R-:W-:-:S04]  /*0f40*/  LEA.HI R22, R0, R19, RZ, 0x7 ;  /* 0x0000001300167211 */ /* 0x000fc800078f38ff */
[----:B------:R-:W-:-:S06]  /*0f50*/  SHF.R.S32.HI R0, RZ, 0x7, R22 ;  /* 0x00000007ff007819 */ /* 0x000fcc0000011416 */
[----:B------:R-:W1:Y:S01]  /*0f60*/  SHFL.IDX PT, R0, R0, RZ, 0x1f ;  /* 0x00001fff00007589 */ /* 0x000e6200000e0000 */
[----:B0-----:R-:W-:-:S04]  /*0f70*/  ULEA UR37, UR6, UR37, 0x18 ;  /* 0x0000002506257291 */ /* 0x001fc8000f8ec03f */
[----:B------:R-:W-:-:S04]  /*0f80*/  UIADD3 UR6, UR37, 0xc400, URZ ;  /* 0x0000c40025067890 */ /* 0x000fc8000fffe03f */
[----:B------:R-:W-:Y:S01]  /*0f90*/  ULOP3.LUT UP0, URZ, UR6, 0x1bf, URZ, 0xc0, !UPT ;  /* 0x000001bf063f7892 */ /* 0x000fe2000f80c03f */
[----:B-1----:R-:W-:-:S05]  /*0fa0*/  R2UR UR4, R0 ;  /* 0x00000000000472ca */ /* 0x002fca00000e0000 */
[----:B------:R-:W-:-:S08]  /*0fb0*/  PLOP3.LUT P0, PT, PT, PT, UP0, 0x80, 0x0 ;  /* 0x000000000000781c */ /* 0x000fd00003f0f008 */
[----:B------:R-:W-:-:S04]  /*0fc0*/  ULEA.HI UR5, UR4, UR4, URZ, 0x1 ;  /* 0x0000000404057291 */ /* 0x000fc8000f8f083f */
[----:B------:R-:W-:-:S04]  /*0fd0*/  ULOP3.LUT UR5, UR5, 0x1e, URZ, 0xc0, !UPT ;  /* 0x0000001e05057892 */ /* 0x000fc8000f8ec03f */
[----:B------:R-:W-:-:S04]  /*0fe0*/  UIADD3 UR5, UR4, -UR5, URZ ;  /* 0x8000000504057290 */ /* 0x000fc8000fffe03f */
[----:B------:R-:W-:-:S04]  /*0ff0*/  ULEA UR5, UR5, UR6, 0xd ;  /* 0x0000000605057291 */ /* 0x000fc8000f8e683f */
[----:B------:R-:W-:-:S04]  /*1000*/  USHF.R.U32.HI UR5, URZ, 0x4, UR5 ;  /* 0x000000043f057899 */ /* 0x000fc80008011605 */
[----:B------:R-:W-:Y:S01]  /*1010*/  ULOP3.LUT UR40, UR5, 0x3fff, URZ, 0xc0, !UPT ;  /* 0x00003fff05287892 */ /* 0x000fe2000f8ec03f */
[----:B------:R-:W-:Y:S11]  /*1020*/  @!P0 BRA `(.L_x_11) ;  /* 0x0000000000408947 */ /* 0x000ff60003800000 */
[----:B------:R-:W-:Y:S01]  /*1030*/  MOV R0, 0x0 ;  /* 0x0000000000007802 */ /* 0x000fe20000000f00 */
[----:B------:R-:W-:Y:S01]  /*1040*/  ULDC.64 UR4, c[0x4][0x90] ;  /* 0x0100240000047ab9 */ /* 0x000fe20000000a00 */
[----:B------:R-:W-:Y:S01]  /*1050*/  ULDC.64 UR6, c[0x4][0x30] ;  /* 0x01000c0000067ab9 */ /* 0x000fe20000000a00 */
[----:B------:R-:W-:Y:S01]  /*1060*/  MOV R4, UR4 ;  /* 0x0000000400047c02 */ /* 0x000fe20008000f00 */
[----:B------:R0:W1:Y:S01]  /*1070*/  LDC.64 R14, c[0x4][R0] ;  /* 0x01000000000e7b82 */ /* 0x0000620000000a00 */
[----:B------:R-:W-:Y:S01]  /*1080*/  IMAD.U32 R5, RZ, RZ, UR5 ;  /* 0x00000005ff057e24 */ /* 0x000fe2000f8e00ff */
[----:B------:R-:W-:Y:S01]  /*1090*/  ULDC.64 UR4, c[0x4][0x98] ;  /* 0x0100260000047ab9 */ /* 0x000fe20000000a00 */
[----:B------:R-:W-:Y:S01]  /*10a0*/  IMAD.U32 R10, RZ, RZ, UR6 ;  /* 0x00000006ff0a7e24 */ /* 0x000fe2000f8e00ff */
[----:B------:R-:W-:Y:S01]  /*10b0*/  MOV R7, UR5 ;  /* 0x0000000500077c02 */ /* 0x000fe20008000f00 */
[----:B------:R-:W-:Y:S01]  /*10c0*/  IMAD.U32 R6, RZ, RZ, UR4 ;  /* 0x00000004ff067e24 */ /* 0x000fe2000f8e00ff */
[----:B------:R-:W-:Y:S01]  /*10d0*/  MOV R8, 0x70 ;  /* 0x0000007000087802 */ /* 0x000fe20000000f00 */
[----:B------:R-:W-:-:S02]  /*10e0*/  IMAD.U32 R11, RZ, RZ, UR7 ;  /* 0x00000007ff0b7e24 */ /* 0x000fc4000f8e00ff */
[----:B------:R-:W-:Y:S02]  /*10f0*/  IMAD.MOV.U32 R12, RZ, RZ, 0x1 ;  /* 0x00000001ff0c7424 */ /* 0x000fe400078e00ff */
[----:B0-----:R-:W-:-:S07]  /*1100*/  IMAD.MOV.U32 R13, RZ, RZ, RZ ;  /* 0x000000ffff0d7224 */ /* 0x001fce00078e00ff */
[----:B------:R-:W-:-:S07]  /*1110*/  LEPC R20, `(.L_x_11) ;  /* 0x000000001014794e */ /* 0x000fce0000000000 */
[----:B-1----:R-:W-:Y:S05]  /*1120*/  CALL.ABS.NOINC R14 ;  /* 0x000000000e007343 */ /* 0x002fea0003c00000 */
.L_x_11:
[----:B------:R-:W-:-:S04]  /*1130*/  SHF.L.U32 R3, RZ, 0x1f, RZ ;  /* 0x0000001fff037819 */ /* 0x000fc800000006ff */
[----:B------:R-:W0:Y:S02]  /*1140*/  SYNCS.PHASECHK.TRANS64.TRYWAIT P0, [UR37+0x2a800], R3 ;  /* 0x02a80003ff0075a7 */ /* 0x000e240008000165 */
[----:B0-----:R-:W-:Y:S05]  /*1150*/  @!P0 BRA `(.L_x_12) ;  /* 0x000000a400ec8947 */ /* 0x001fea0003800000 */
.L_x_85:
[----:B------:R-:W-:-:S06]  /*1160*/  ULOP3.LUT UR4, UR36, 0x1, URZ, 0xfc, !UPT ;  /* 0x0000000124047892 */ /* 0x000fcc000f8efc3f */
[----:B0-----:R-:W-:-:S04]  /*1170*/  MOV R0, UR4 ;  /* 0x0000000400007c02 */ /* 0x001fc80008000f00 */
[----:B------:R-:W-:-:S13]  /*1180*/  ISETP.NE.AND P0, PT, R0, 0x3, PT ;  /* 0x000000030000780c */ /* 0x000fda0003f05270 */
[----:B------:R-:W-:Y:S05]  /*1190*/  @!P0 BRA `(.L_x_13) ;  /* 0x0000000000048947 */ /* 0x000fea0003800000 */
[----:B------:R-:W-:Y:S01]  /*11a0*/  BPT.TRAP 0x1 ;  /* 0x000000040000795c */ /* 0x000fe20000300000 */
.L_x_13:
[----:B------:R0:W1:Y:S01]  /*11b0*/  SYNCS.PHASECHK.TRANS64.TRYWAIT P1, [UR37+0x2a830], R3 ;  /* 0x02a83003ff0075a7 */ /* 0x0000620008020165 */
[----:B------:R-:W-:Y:S05]  /*11c0*/  @!P0 BRA `(.L_x_14) ;  /* 0x0000000000048947 */ /* 0x000fea0003800000 */
[----:B------:R-:W-:Y:S01]  /*11d0*/  BPT.TRAP 0x1 ;  /* 0x000000040000795c */ /* 0x000fe20000300000 */
.L_x_14:
[----:B------:R-:W-:Y:S02]  /*11e0*/  IMAD.U32 R5, RZ, RZ, UR40 ;  /* 0x00000028ff057e24 */ /* 0x000fe4000f8e00ff */
[----:B------:R-:W-:Y:S01]  /*11f0*/  IMAD.MOV.U32 R0, RZ, RZ, RZ ;  /* 0x000000ffff007224 */ /* 0x000fe200078e00ff */
[----:B-1----:R-:W-:Y:S06]  /*1200*/  @P1 BRA `(.L_x_15) ;  /* 0x0000000000081947 */ /* 0x002fec0003800000 */
[----:B------:R-:W1:Y:S02]  /*1210*/  SYNCS.PHASECHK.TRANS64.TRYWAIT P1, [UR37+0x2a830], R3 ;  /* 0x02a83003ff0075a7 */ /* 0x000e640008020165 */
[----:B-1----:R-:W-:Y:S05]  /*1220*/  @!P1 BRA `(.L_x_16) ;  /* 0x000000a400d09947 */ /* 0x002fea0003800000 */
.L_x_15:
[----:B------:R-:W-:Y:S05]  /*1230*/  WARPSYNC.ALL ;  /* 0x0000000000007948 */ /* 0x000fea0003800000 */
[----:B-1----:R-:W-:Y:S01]  /*1240*/  LOP3.LUT R4, R5, 0x10000, RZ, 0xfc, !PT ;  /* 0x0001000005047812 */ /* 0x002fe200078efcff */
[----:B------:R-:W-:Y:S01]  /*1250*/  IMAD.MOV.U32 R5, RZ, RZ, 0x40000040 ;  /* 0x40000040ff057424 */ /* 0x000fe200078e00ff */
[----:B------:R-:W-:Y:S01]  /*1260*/  MOV R87, RZ ;  /* 0x000000ff00577202 */ /* 0x000fe20000000f00 */
[----:B------:R-:W-:Y:S01]  /*1270*/  UIADD3 UR4, UR37, 0x18400, URZ ;  /* 0x0001840025047890 */ /* 0x000fe2000fffe03f */
[----:B------:R-:W-:Y:S01]  /*1280*/  R2UR UR56, R4 ;  /* 0x00000000043872ca */ /* 0x000fe200000e0000 */
[----:B------:R-:W-:Y:S01]  /*1290*/  WARPGROUP.ARRIVE ;  /* 0x00000000000079c5 */ /* 0x000fe20000000000 */
[----:B------:R-:W-:Y:S01]  /*12a0*/  R2UR UR57, R5 ;  /* 0x00000000053972ca */ /* 0x000fe200000e0000 */
[----:B------:R-:W-:Y:S01]  /*12b0*/  USHF.R.U32.HI UR4, URZ, 0x4, UR4 ;  /* 0x000000043f047899 */ /* 0x000fe20008011604 */
[----:B------:R-:W-:Y:S01]  /*12c0*/  UMOV UR59, 0x40000040 ;  /* 0x40000040003b7882 */ /* 0x000fe20000000000 */
[----:B------:R-:W-:-:S02]  /*12d0*/  UMOV UR9, 0x40000040 ;  /* 0x4000004000097882 */ /* 0x000fc40000000000 */
[----:B------:R-:W-:Y:S01]  /*12e0*/  ULOP3.LUT UR4, UR4, 0x3fff, URZ, 0xc0, !UPT ;  /* 0x00003fff04047892 */ /* 0x000fe2000f8ec03f */
[----:B------:R-:W-:Y:S01]  /*12f0*/  UMOV UR11, 0x40000040 ;  /* 0x40000040000b7882 */ /* 0x000fe20000000000 */
[----:B------:R-:W-:Y:S02]  /*1300*/  UMOV UR13, 0x40000040 ;  /* 0x40000040000d7882 */ /* 0x000fe40000000000 */
[----:B------:R-:W-:Y:S01]  /*1310*/  ULOP3.LUT UR58, UR4, 0x10000, URZ, 0xfc, !UPT ;  /* 0x00010000043a7892 */ /* 0x000fe2000f8efc3f */
[----:B------:R-:W-:Y:S02]  /*1320*/  UMOV UR15, 0x40000040 ;  /* 0x40000040000f7882 */ /* 0x000fe40000000000 */
[----:B------:R-:W-:Y:S01]  /*1330*/  R2UR UR4, R4 ;  /* 0x00000000040472ca */ /* 0x000fe200000e0000 */
[----:B------:R-:W-:Y:S02]  /*1340*/  UIADD3 UR10, UR58, 0x2, URZ ;  /* 0x000000023a0a7890 */ /* 0x000fe4000fffe03f */
[----:B------:R-:W-:-:S02]  /*1350*/  UIADD3 UR14, UR58, 0x4, URZ ;  /* 0x000000043a0e7890 */ /* 0x000fc4000fffe03f */
[----:B------:R-:W-:Y:S02]  /*1360*/  UIADD3 UR18, UR58, 0x6, URZ ;  /* 0x000000063a127890 */ /* 0x000fe4000fffe03f */
[----:B------:R-:W-:Y:S01]  /*1370*/  HGMMA.64x96x16.F32.BF16 R24, gdesc[UR56], RZ, !UPT, gsb0 ;  /* 0x01600000381879f0 */ /* 0x000fe2000c0018ff */
[----:B------:R-:W-:Y:S01]  /*1380*/  UMOV UR17, 0x40000040 ;  /* 0x4000004000117882 */ /* 0x000fe20000000000 */
[----:B------:R-:W-:Y:S01]  /*1390*/  UMOV UR19, 0x40000040 ;  /* 0x4000004000137882 */ /* 0x000fe20000000000 */
[----:B------:R-:W-:Y:S01]  /*13a0*/  UIADD3 UR22, UR58, 0x300, URZ ;  /* 0x000003003a167890 */ /* 0x000fe2000fffe03f */
[----:B------:R-:W1:Y:S01]  /*13b0*/  S2UR UR57, SR_CgaCtaId ;  /* 0x00000000003979c3 */ /* 0x000e620000008800 */
[----:B------:R-:W-:Y:S01]  /*13c0*/  UMOV UR21, 0x40000040 ;  /* 0x4000004000157882 */ /* 0x000fe20000000000 */
[----:B------:R-:W-:Y:S01]  /*13d0*/  UMOV UR23, 0x40000040 ;  /* 0x4000004000177882 */ /* 0x000fe20000000000 */
[----:B------:R-:W-:Y:S02]  /*13e0*/  UIADD3 UR8, UR4, 0x2, URZ ;  /* 0x0000000204087890 */ /* 0x000fe4000fffe03f */
[----:B------:R-:W-:-:S02]  /*13f0*/  UIADD3 UR12, UR4, 0x4, URZ ;  /* 0x00000004040c7890 */ /* 0x000fc4000fffe03f */
[----:B------:R-:W-:Y:S02]  /*1400*/  UIADD3 UR16, UR4, 0x6, URZ ;  /* 0x0000000604107890 */ /* 0x000fe4000fffe03f */
[----:B------:R-:W-:Y:S02]  /*1410*/  UIADD3 UR20, UR4, 0x400, URZ ;  /* 0x0000040004147890 */ /* 0x000fe4000fffe03f */
[----:B------:R-:W-:Y:S02]  /*1420*/  UIADD3 UR24, UR4, 0x402, URZ ;  /* 0x0000040204187890 */ /* 0x000fe4000fffe03f */
[----:B------:R-:W-:Y:S01]  /*1430*/  UIADD3 UR26, UR58, 0x302, URZ ;  /* 0x000003023a1a7890 */ /* 0x000fe2000fffe03f */
[----:B------:R-:W-:Y:S01]  /*1440*/  UMOV UR25, 0x40000040 ;  /* 0x4000004000197882 */ /* 0x000fe20000000000 */
[----:B------:R-:W-:Y:S01]  /*1450*/  UMOV UR27, 0x40000040 ;  /* 0x40000040001b7882 */ /* 0x000fe20000000000 */
[----:B------:R-:W-:Y:S02]  /*1460*/  UIADD3 UR28, UR4, 0x404, URZ ;  /* 0x00000404041c7890 */ /* 0x000fe4000fffe03f */
[----:B------:R-:W-:Y:S01]  /*1470*/  UIADD3 UR30, UR58, 0x304, URZ ;  /* 0x000003043a1e7890 */ /* 0x000fe2000fffe03f */
[----:B------:R-:W-:Y:S01]  /*1480*/  UMOV UR29, 0x40000040 ;  /* 0x40000040001d7882 */ /* 0x000fe20000000000 */
[----:B------:R-:W-:Y:S01]  /*1490*/  UMOV UR31, 0x40000040 ;  /* 0x40000040001f7882 */ /* 0x000fe20000000000 */
[----:B------:R-:W-:-:S02]  /*14a0*/  UIADD3 UR32, UR4, 0x406, URZ ;  /* 0x0000040604207890 */ /* 0x000fc4000fffe03f */
[----:B------:R-:W-:Y:S01]  /*14b0*/  UIADD3 UR34, UR58, 0x306, URZ ;  /* 0x000003063a227890 */ /* 0x000fe2000fffe03f */
[----:B------:R-:W-:Y:S01]  /*14c0*/  UMOV UR33, 0x40000040 ;  /* 0x4000004000217882 */ /* 0x000fe20000000000 */
[----:B------:R-:W-:Y:S01]  /*14d0*/  UMOV UR35, 0x40000040 ;  /* 0x4000004000237882 */ /* 0x000fe20000000000 */
        /* <DEDUP_REMOVED lines=16> */
[----:B------:R-:W-:Y:S02]  /*15e0*/  WARPGROUP.DEPBAR.LE gsb0, 0x0 ;  /* 0x00008000000079c5 */ /* 0x000fe40000010000 */
[----:B------:R-:W-:-:S06]  /*15f0*/  WARPGROUP.ARRIVE ;  /* 0x00000000000079c5 */ /* 0x000fcc0000000000 */
[----:B------:R-:W-:Y:S03]  /*1600*/  HGMMA.64x96x16.F32.BF16 R24, gdesc[UR8], R24, gsb0 ;  /* 0x01600000081879f0 */ /* 0x000fe60008001818 */
        /* <DEDUP_REMOVED lines=31> */
[----:B-1----:R-:W-:Y:S05]  /*1800*/  @!P0 BRA `(.L_x_17) ;  /* 0x0000000000048947 */ /* 0x002fea0003800000 */
[----:B------:R-:W-:Y:S01]  /*1810*/  BPT.TRAP 0x1 ;  /* 0x000000040000795c */ /* 0x000fe20000300000 */
.L_x_17:
[----:B------:R-:W-:Y:S01]  /*1820*/  LOP3.LUT R22, R22, 0xffffff80, RZ, 0xc0, !PT ;  /* 0xffffff8016167812 */ /* 0x000fe200078ec0ff */
[----:B------:R-:W-:Y:S01]  /*1830*/  ULDC UR4, c[0x0][0x9d8] ;  /* 0x0002760000047ab9 */ /* 0x000fe20000000800 */
[----:B------:R-:W-:Y:S02]  /*1840*/  IMAD.MOV.U32 R6, RZ, RZ, -0x2 ;  /* 0xfffffffeff067424 */ /* 0x000fe400078e00ff */
[----:B------:R-:W-:Y:S01]  /*1850*/  FMUL.FTZ R26, R26, UR4 ;  /* 0x000000041a1a7c20 */ /* 0x000fe20008410000 */
[----:B------:R-:W-:Y:S01]  /*1860*/  FMUL.FTZ R27, R27, UR4 ;  /* 0x000000041b1b7c20 */ /* 0x000fe20008410000 */
[----:B------:R-:W-:Y:S02]  /*1870*/  IMAD.IADD R22, R19, 0x1, -R22 ;  /* 0x0000000113167824 */ /* 0x000fe400078e0a16 */
[----:B------:R-:W-:Y:S01]  /*1880*/  FMUL.FTZ R30, R30, UR4 ;  /* 0x000000041e1e7c20 */ /* 0x000fe20008410000 */
[----:B------:R-:W-:Y:S01]  /*1890*/  FMUL.FTZ R31, R31, UR4 ;  /* 0x000000041f1f7c20 */ /* 0x000fe20008410000 */
[----:B------:R-:W-:Y:S01]  /*18a0*/  FMUL.FTZ R34, R34, UR4 ;  /* 0x0000000422227c20 */ /* 0x000fe20008410000 */
[----:B------:R-:W1:Y:S01]  /*18b0*/  MUFU.TANH R26, R26 ;  /* 0x0000001a001a7308 */ /* 0x000e620000002400 */
[----:B0-----:R-:W-:Y:S01]  /*18c0*/  SHF.R.S32.HI R3, RZ, 0x1f, R22 ;  /* 0x0000001fff037819 */ /* 0x001fe20000011416 */
[----:B------:R-:W-:Y:S01]  /*18d0*/  FMUL.FTZ R24, R24, UR4 ;  /* 0x0000000418187c20 */ /* 0x000fe20008410000 */
[----:B------:R-:W-:Y:S01]  /*18e0*/  FMUL.FTZ R35, R35, UR4 ;  /* 0x0000000423237c20 */ /* 0x000fe20008410000 */
[----:B------:R-:W-:Y:S01]  /*18f0*/  FMUL.FTZ R25, R25, UR4 ;  /* 0x0000000419197c20 */ /* 0x000fe20008410000 */
[----:B------:R-:W-:Y:S01]  /*1900*/  LEA.HI R3, R3, R22, RZ, 0x2 ;  /* 0x0000001603037211 */ /* 0x000fe200078f10ff */
[----:B------:R-:W-:Y:S01]  /*1910*/  FMUL.FTZ R38, R38, UR4 ;  /* 0x0000000426267c20 */ /* 0x000fe20008410000 */
[----:B------:R-:W-:Y:S01]  /*1920*/  FMUL.FTZ R28, R28, UR4 ;  /* 0x000000041c1c7c20 */ /* 0x000fe20008410000 */
[----:B------:R-:W0:Y:S01]  /*1930*/  MUFU.TANH R27, R27 ;  /* 0x0000001b001b7308 */ /* 0x000e220000002400 */
[----:B------:R-:W-:Y:S01]  /*1940*/  LOP3.LUT R3, R3, 0x7ffffffc, RZ, 0xc0, !PT ;  /* 0x7ffffffc03037812 */ /* 0x000fe200078ec0ff */
[----:B------:R-:W-:Y:S01]  /*1950*/  FMUL.FTZ R39, R39, UR4 ;  /* 0x0000000427277c20 */ /* 0x000fe20008410000 */
[----:B------:R-:W-:Y:S01]  /*1960*/  FMUL.FTZ R29, R29, UR4 ;  /* 0x000000041d1d7c20 */ /* 0x000fe20008410000 */
[----:B------:R-:W-:Y:S01]  /*1970*/  FMUL.FTZ R42, R42, UR4 ;  /* 0x000000042a2a7c20 */ /* 0x000fe20008410000 */
[----:B------:R-:W-:Y:S01]  /*1980*/  IADD3 R3, R22, -R3, RZ ;  /* 0x8000000316037210 */ /* 0x000fe20007ffe0ff */
[----:B------:R-:W-:Y:S01]  /*1990*/  FMUL.FTZ R32, R32, UR4 ;  /* 0x0000000420207c20 */ /* 0x000fe20008410000 */
[----:B------:R-:W-:Y:S01]  /*19a0*/  FMUL.FTZ R43, R43, UR4 ;  /* 0x000000042b2b7c20 */ /* 0x000fe20008410000 */
[----:B------:R-:W2:Y:S01]  /*19b0*/  MUFU.TANH R30, R30 ;  /* 0x0000001e001e7308 */ /* 0x000ea20000002400 */
[----:B------:R-:W-:Y:S01]  /*19c0*/  FMUL.FTZ R33, R33, UR4 ;  /* 0x0000000421217c20 */ /* 0x000fe20008410000 */
[----:B------:R-:W-:-:S02]  /*19d0*/  IMAD R3, R3, R6, 0x60 ;  /* 0x0000006003037424 */ /* 0x000fc400078e0206 */
[----:B------:R-:W-:Y:S01]  /*19e0*/  FMUL.FTZ R46, R46, UR4 ;  /* 0x000000042e2e7c20 */ /* 0x000fe20008410000 */
[----:B------:R-:W-:Y:S01]  /*19f0*/  FMUL.FTZ R36, R36, UR4 ;  /* 0x0000000424247c20 */ /* 0x000fe20008410000 */
[----:B------:R-:W-:Y:S01]  /*1a00*/  FMUL.FTZ R47, R47, UR4 ;  /* 0x000000042f2f7c20 */ /* 0x000fe20008410000 */
[----:B------:R-:W-:Y:S02]  /*1a10*/  IMAD.IADD R18, R18, 0x1, R3 ;  /* 0x0000000112127824 */ /* 0x000fe400078e0203 */
[----:B------:R-:W-:Y:S01]  /*1a20*/  FMUL.FTZ R37, R37, UR4 ;  /* 0x0000000425257c20 */ /* 0x000fe20008410000 */
[----:B------:R-:W3:Y:S01]  /*1a30*/  MUFU.TANH R31, R31 ;  /* 0x0000001f001f7308 */ /* 0x000ee20000002400 */
[----:B------:R-:W-:Y:S01]  /*1a40*/  FMUL.FTZ R50, R50, UR4 ;  /* 0x0000000432327c20 */ /* 0x000fe20008410000 */
[----:B------:R-:W-:Y:S02]  /*1a50*/  IMAD R18, R17, -0x60, R18 ;  /* 0xffffffa011127824 */ /* 0x000fe400078e0212 */
[----:B------:R-:W-:Y:S01]  /*1a60*/  FMUL.FTZ R40, R40, UR4 ;  /* 0x0000000428287c20 */ /* 0x000fe20008410000 */
[----:B------:R-:W-:Y:S01]  /*1a70*/  FMUL.FTZ R51, R51, UR4 ;  /* 0x0000000433337c20 */ /* 0x000fe20008410000 */
[----:B------:R-:W-:Y:S01]  /*1a80*/  FMUL.FTZ R41, R41, UR4 ;  /* 0x0000000429297c20 */ /* 0x000fe20008410000 */
[----:B------:R-:W-:Y:S01]  /*1a90*/  FMUL.FTZ R54, R54, UR4 ;  /* 0x0000000436367c20 */ /* 0x000fe20008410000 */
[C---:B------:R-:W-:Y:S01]  /*1aa0*/  ISETP.GT.AND P6, PT, R18.reuse, RZ, PT ;  /* 0x000000ff1200720c */ /* 0x040fe20003fc4270 */
[----:B------:R-:W4:Y:S01]  /*1ab0*/  MUFU.TANH R34, R34 ;  /* 0x0000002200227308 */ /* 0x000f220000002400 */
[----:B------:R-:W-:Y:S01]  /*1ac0*/  ISETP.GT.AND P5, PT, R18, 0x1, PT ;  /* 0x000000011200780c */ /* 0x000fe20003fa4270 */
[----:B------:R-:W-:Y:S01]  /*1ad0*/  FMUL.FTZ R44, R44, UR4 ;  /* 0x000000042c2c7c20 */ /* 0x000fe20008410000 */
[----:B------:R-:W-:Y:S01]  /*1ae0*/  ISETP.GT.AND P4, PT, R18, 0x8, PT ;  /* 0x000000081200780c */ /* 0x000fe20003f84270 */
[----:B------:R-:W-:Y:S01]  /*1af0*/  FMUL.FTZ R55, R55, UR4 ;  /* 0x0000000437377c20 */ /* 0x000fe20008410000 */
[----:B-1----:R-:W-:Y:S01]  /*1b00*/  FSEL R3, R26, -INF , P6 ;  /* 0xff8000001a037808 */ /* 0x002fe20003000000 */
[----:B------:R-:W-:Y:S01]  /*1b10*/  FMUL.FTZ R45, R45, UR4 ;  /* 0x000000042d2d7c20 */ /* 0x000fe20008410000 */
[----:B0-----:R-:W-:Y:S01]  /*1b20*/  FSEL R27, R27, -INF , P5 ;  /* 0xff8000001b1b7808 */ /* 0x001fe20002800000 */
[----:B------:R-:W0:Y:S01]  /*1b30*/  MUFU.TANH R24, R24 ;  /* 0x0000001800187308 */ /* 0x000e220000002400 */
[----:B------:R-:W-:Y:S01]  /*1b40*/  ISETP.GT.AND P3, PT, R18, 0x9, PT ;  /* 0x000000091200780c */ /* 0x000fe20003f64270 */
[----:B------:R-:W-:Y:S01]  /*1b50*/  FMUL.FTZ R58, R58, UR4 ;  /* 0x000000043a3a7c20 */ /* 0x000fe20008410000 */
[----:B--2---:R-:W-:Y:S01]  /*1b60*/  FSEL R9, R30, -INF , P4 ;  /* 0xff8000001e097808 */ /* 0x004fe20002000000 */
[----:B------:R-:W-:Y:S01]  /*1b70*/  FMUL.FTZ R48, R48, UR4 ;  /* 0x0000000430307c20 */ /* 0x000fe20008410000 */
[----:B------:R-:W-:Y:S01]  /*1b80*/  FMNMX.FTZ R6, R3, R27, !PT ;  /* 0x0000001b03067209 */ /* 0x000fe20007810000 */
[----:B------:R-:W-:Y:S01]  /*1b90*/  FMUL.FTZ R59, R59, UR4 ;  /* 0x000000043b3b7c20 */ /* 0x000fe20008410000 */
[----:B------:R-:W-:Y:S01]  /*1ba0*/  ISETP.GT.AND P2, PT, R18, 0x10, PT ;  /* 0x000000101200780c */ /* 0x000fe20003f44270 */
[----:B------:R-:W1:Y:S01]  /*1bb0*/  MUFU.TANH R35, R35 ;  /* 0x0000002300237308 */ /* 0x000e620000002400 */
[----:B---3--:R-:W-:Y:S01]  /*1bc0*/  FSEL R31, R31, -INF , P3 ;  /* 0xff8000001f1f7808 */ /* 0x008fe20001800000 */
[----:B------:R-:W-:Y:S01]  /*1bd0*/  FMUL.FTZ R49, R49, UR4 ;  /* 0x0000000431317c20 */ /* 0x000fe20008410000 */
[----:B------:R-:W-:Y:S01]  /*1be0*/  FMNMX.FTZ R6, R9, R6, !PT ;  /* 0x0000000609067209 */ /* 0x000fe20007810000 */
[----:B------:R-:W-:Y:S01]  /*1bf0*/  FMUL.FTZ R62, R62, UR4 ;  /* 0x000000043e3e7c20 */ /* 0x000fe20008410000 */
[----:B------:R-:W-:Y:S01]  /*1c00*/  ISETP.GT.AND P1, PT, R18, 0x11, PT ;  /* 0x000000111200780c */ /* 0x000fe20003f24270 */
[----:B------:R-:W-:Y:S01]  /*1c10*/  FMUL.FTZ R52, R52, UR4 ;  /* 0x0000000434347c20 */ /* 0x000fe20008410000 */
[----:B----4-:R-:W-:Y:S01]  /*1c20*/  FSEL R13, R34, -INF , P2 ;  /* 0xff800000220d7808 */ /* 0x010fe20001000000 */
[----:B------:R-:W2:Y:S01]  /*1c30*/  MUFU.TANH R25, R25 ;  /* 0x0000001900197308 */ /* 0x000ea20000002400 */
[----:B------:R-:W-:Y:S01]  /*1c40*/  FMNMX.FTZ R6, R31, R6, !PT ;  /* 0x000000061f067209 */ /* 0x000fe20007810000 */
[----:B------:R-:W-:Y:S01]  /*1c50*/  FMUL.FTZ R63, R63, UR4 ;  /* 0x000000043f3f7c20 */ /* 0x000fe20008410000 */
[----:B0-----:R-:W-:Y:S01]  /*1c60*/  FSEL R7, R24, -INF , P6 ;  /* 0xff80000018077808 */ /* 0x001fe20003000000 */
[----:B------:R-:W-:Y:S01]  /*1c70*/  FMUL.FTZ R53, R53, UR4 ;  /* 0x0000000435357c20 */ /* 0x000fe20008410000 */
[----:B------:R-:W-:Y:S01]  /*1c80*/  ISETP.GT.AND P6, PT, R18, 0x18, PT ;  /* 0x000000181200780c */ /* 0x000fe20003fc4270 */
[----:B------:R-:W-:Y:S01]  /*1c90*/  FMUL.FTZ R66, R66, UR4 ;  /* 0x0000000442427c20 */ /* 0x000fe20008410000 */
[----:B------:R-:W-:Y:S01]  /*1ca0*/  FMNMX.FTZ R6, R13, R6, !PT ;  /* 0x000000060d067209 */ /* 0x000fe20007810000 */
[----:B------:R-:W0:Y:S01]  /*1cb0*/  MUFU.TANH R38, R38 ;  /* 0x0000002600267308 */ /* 0x000e220000002400 */
[----:B-1----:R-:W-:Y:S01]  /*1cc0*/  FSEL R35, R35, -INF , P1 ;  /* 0xff80000023237808 */ /* 0x002fe20000800000 */
[----:B------:R-:W-:Y:S01]  /*1cd0*/  FMUL.FTZ R56, R56, UR4 ;  /* 0x0000000438387c20 */ /* 0x000fe20008410000 */
[----:B------:R-:W-:Y:S01]  /*1ce0*/  FMUL.FTZ R67, R67, UR4 ;  /* 0x0000000443437c20 */ /* 0x000fe20008410000 */
[----:B------:R-:W-:Y:S01]  /*1cf0*/  FMUL.FTZ R57, R57, UR4 ;  /* 0x0000000439397c20 */ /* 0x000fe20008410000 */
[----:B------:R-:W-:Y:S01]  /*1d00*/  FMNMX.FTZ R6, R35, R6, !PT ;  /* 0x0000000623067209 */ /* 0x000fe20007810000 */
[----:B------:R-:W-:Y:S01]  /*1d10*/  FMUL.FTZ R70, R70, UR4 ;  /* 0x0000000446467c20 */ /* 0x000fe20008410000 */
[----:B------:R-:W-:Y:S01]  /*1d20*/  FMUL.FTZ R71, R71, UR4 ;  /* 0x0000000447477c20 */ /* 0x000fe20008410000 */
[----:B------:R-:W1:Y:S01]  /*1d30*/  MUFU.TANH R28, R28 ;  /* 0x0000001c001c7308 */ /* 0x000e620000002400 */
[----:B--2---:R-:W-:Y:S01]  /*1d40*/  FSEL R25, R25, -INF , P5 ;  /* 0xff80000019197808 */ /* 0x004fe20002800000 */
[----:B------:R-:W-:Y:S01]  /*1d50*/  FMUL.FTZ R60, R60, UR4 ;  /* 0x000000043c3c7c20 */ /* 0x000fe20008410000 */
[----:B------:R-:W-:Y:S01]  /*1d60*/  ISETP.GT.AND P5, PT, R18, 0x19, PT ;  /* 0x000000191200780c */ /* 0x000fe20003fa4270 */
[----:B------:R-:W-:Y:S01]  /*1d70*/  ULDC UR5, c[0x0][0x988] ;  /* 0x0002620000057ab9 */ /* 0x000fe20000000800 */
[----:B------:R-:W-:Y:S01]  /*1d80*/  FMUL.FTZ R61, R61, UR4 ;  /* 0x000000043d3d7c20 */ /* 0x000fe20008410000 */
[----:B------:R-:W-:Y:S01]  /*1d90*/  MOV R10, UR5 ;  /* 0x00000005000a7c02 */ /* 0x000fe20008000f00 */
[----:B------:R-:W-:Y:S01]  /*1da0*/  FMUL.FTZ R64, R64, UR4 ;  /* 0x0000000440407c20 */ /* 0x000fe20008410000 */
[----:B------:R-:W2:Y:S01]  /*1db0*/  MUFU.TANH R39, R39 ;  /* 0x0000002700277308 */ /* 0x000ea20000002400 */
[----:B0-----:R-:W-:Y:S01]  /*1dc0*/  FSEL R23, R38, -INF , P6 ;  /* 0xff80000026177808 */ /* 0x001fe20003000000 */
[----:B------:R-:W-:Y:S01]  /*1dd0*/  FMUL.FTZ R65, R65, UR4 ;  /* 0x0000000441417c20 */ /* 0x000fe20008410000 */
[----:B------:R-:W-:Y:S01]  /*1de0*/  P2R R14, PR, RZ, 0x1 ;  /* 0x00000001ff0e7803 */ /* 0x000fe20000000000 */
[----:B------:R-:W-:Y:S01]  /*1df0*/  FMUL.FTZ R68, R68, UR4 ;  /* 0x0000000444447c20 */ /* 0x000fe20008410000 */
[----:B------:R-:W-:Y:S01]  /*1e00*/  FMNMX.FTZ R6, R23, R6, !PT ;  /* 0x0000000617067209 */ /* 0x000fe20007810000 */
[----:B------:R-:W-:Y:S01]  /*1e10*/  FMUL.FTZ R69, R69, UR4 ;  /* 0x0000000445457c20 */ /* 0x000fe20008410000 */
[----:B------:R-:W-:Y:S01]  /*1e20*/  UIADD3 UR4, UR37, 0x2a840, URZ ;  /* 0x0002a84025047890 */ /* 0x000fe2000fffe03f */
[----:B------:R-:W0:Y:S01]  /*1e30*/  MUFU.TANH R29, R29 ;  /* 0x0000001d001d7308 */ /* 0x000e220000002400 */
[----:B-1----:R-:W-:Y:S01]  /*1e40*/  FSEL R15, R28, -INF , P4 ;  /* 0xff8000001c0f7808 */ /* 0x002fe20002000000 */
[--C-:B------:R-:W-:Y:S01]  /*1e50*/  IMAD.MOV.U32 R86, RZ, RZ, R87.reuse ;  /* 0x000000ffff567224 */ /* 0x100fe200078e0057 */
[----:B------:R-:W-:Y:S01]  /*1e60*/  ISETP.GT.AND P4, PT, R18, 0x20, PT ;  /* 0x000000201200780c */ /* 0x000fe20003f84270 */
[----:B------:R-:W-:Y:S01]  /*1e70*/  UPRMT UR4, UR57, 0x654, UR4 ;  /* 0x0000065439047896 */ /* 0x000fe20008000004 */
[--C-:B------:R-:W-:Y:S01]  /*1e80*/  IMAD.MOV.U32 R84, RZ, RZ, R87.reuse ;  /* 0x000000ffff547224 */ /* 0x100fe200078e0057 */
[-C--:B------:R-:W-:Y:S01]  /*1e90*/  MOV R82, R87.reuse ;  /* 0x0000005700527202 */ /* 0x080fe20000000f00 */
[--C-:B------:R-:W-:Y:S01]  /*1ea0*/  IMAD.MOV.U32 R80, RZ, RZ, R87.reuse ;  /* 0x000000ffff507224 */ /* 0x100fe200078e0057 */
[----:B------:R-:W1:Y:S01]  /*1eb0*/  MUFU.TANH R42, R42 ;  /* 0x0000002a002a7308 */ /* 0x000e620000002400 */
[----:B--2---:R-:W-:Y:S01]  /*1ec0*/  FSEL R39, R39, -INF , P5 ;  /* 0xff80000027277808 */ /* 0x004fe20002800000 */
[--C-:B------:R-:W-:Y:S01]  /*1ed0*/  IMAD.MOV.U32 R78, RZ, RZ, R87.reuse ;  /* 0x000000ffff4e7224 */ /* 0x100fe200078e0057 */
[----:B------:R-:W-:Y:S01]  /*1ee0*/  MOV R76, R87 ;  /* 0x00000057004c7202 */ /* 0x000fe20000000f00 */
[--C-:B------:R-:W-:Y:S01]  /*1ef0*/  IMAD.MOV.U32 R74, RZ, RZ, R87.reuse ;  /* 0x000000ffff4a7224 */ /* 0x100fe200078e0057 */
[----:B------:R-:W-:Y:S01]  /*1f00*/  FMNMX.FTZ R6, R39, R6, !PT ;  /* 0x0000000627067209 */ /* 0x000fe20007810000 */
[----:B------:R-:W-:Y:S01]  /*1f10*/  SYNCS.ARRIVE.TRANS64.RED.A1T0 RZ, [UR4], RZ ;  /* 0x000000ffffff79a7 */ /* 0x000fe20008100404 */
[----:B------:R-:W-:Y:S01]  /*1f20*/  IMAD.MOV.U32 R72, RZ, RZ, R87 ;  /* 0x000000ffff487224 */ /* 0x000fe200078e0057 */
[----:B------:R-:W2:Y:S01]  /*1f30*/  MUFU.TANH R32, R32 ;  /* 0x0000002000207308 */ /* 0x000ea20000002400 */
[----:B0-----:R-:W-:-:S02]  /*1f40*/  FSEL R29, R29, -INF , P3 ;  /* 0xff8000001d1d7808 */ /* 0x001fc40001800000 */
[----:B------:R-:W-:-:S05]  /*1f50*/  ISETP.GT.AND P3, PT, R18, 0x21, PT ;  /* 0x000000211200780c */ /* 0x000fca0003f64270 */
[----:B------:R-:W0:Y:S01]  /*1f60*/  MUFU.TANH R43, R43 ;  /* 0x0000002b002b7308 */ /* 0x000e220000002400 */
[----:B-1----:R-:W-:Y:S01]  /*1f70*/  FSEL R73, R42, -INF , P4 ;  /* 0xff8000002a497808 */ /* 0x002fe20002000000 */
[----:B------:R-:W-:-:S03]  /*1f80*/  IMAD.MOV.U32 R42, RZ, RZ, R87 ;  /* 0x000000ffff2a7224 */ /* 0x000fc600078e0057 */
[----:B------:R-:W-:-:S03]  /*1f90*/  FMNMX.FTZ R6, R73, R6, !PT ;  /* 0x0000000649067209 */ /* 0x000fc60007810000 */
[----:B------:R-:W1:Y:S01]  /*1fa0*/  MUFU.TANH R33, R33 ;  /* 0x0000002100217308 */ /* 0x000e620000002400 */
[----:B--2---:R-:W-:Y:S02]  /*1fb0*/  FSEL R19, R32, -INF , P2 ;  /* 0xff80000020137808 */ /* 0x004fe40001000000 */
[----:B------:R-:W-:-:S05]  /*1fc0*/  ISETP.GT.AND P2, PT, R18, 0x28, PT ;  /* 0x000000281200780c */ /* 0x000fca0003f44270 */
[----:B------:R-:W2:Y:S01]  /*1fd0*/  MUFU.TANH R46, R46 ;  /* 0x0000002e002e7308 */ /* 0x000ea20000002400 */
[----:B0-----:R-:W-:-:S04]  /*1fe0*/  FSEL R75, R43, -INF , P3 ;  /* 0xff8000002b4b7808 */ /* 0x001fc80001800000 */
[----:B------:R-:W-:-:S03]  /*1ff0*/  FMNMX.FTZ R6, R75, R6, !PT ;  /* 0x000000064b067209 */ /* 0x000fc60007810000 */
[----:B------:R-:W0:Y:S01]  /*2000*/  MUFU.TANH R36, R36 ;  /* 0x0000002400247308 */ /* 0x000e220000002400 */
[----:B-1----:R-:W-:Y:S02]  /*2010*/  FSEL R33, R33, -INF , P1 ;  /* 0xff80000021217808 */ /* 0x002fe40000800000 */
[----:B------:R-:W-:-:S05]  /*2020*/  ISETP.GT.AND P1, PT, R18, 0x29, PT ;  /* 0x000000291200780c */ /* 0x000fca0003f24270 */
[----:B------:R-:W1:Y:S01]  /*2030*/  MUFU.TANH R47, R47 ;  /* 0x0000002f002f7308 */ /* 0x000e620000002400 */
[----:B--2---:R-:W-:Y:S02]  /*2040*/  FSEL R77, R46, -INF , P2 ;  /* 0xff8000002e4d7808 */ /* 0x004fe40001000000 */
[----:B------:R-:W-:Y:S02]  /*2050*/  MOV R46, R87 ;  /* 0x00000057002e7202 */ /* 0x000fe40000000f00 */
[----:B------:R-:W-:-:S03]  /*2060*/  FMNMX.FTZ R6, R77, R6, !PT ;  /* 0x000000064d067209 */ /* 0x000fc60007810000 */
[----:B------:R-:W2:Y:S01]  /*2070*/  MUFU.TANH R37, R37 ;  /* 0x0000002500257308 */ /* 0x000ea20000002400 */
[----:B0-----:R-:W-:Y:S02]  /*2080*/  FSEL R21, R36, -INF , P6 ;  /* 0xff80000024157808 */ /* 0x001fe40003000000 */
[----:B------:R-:W-:-:S05]  /*2090*/  ISETP.GT.AND P6, PT, R18, 0x30, PT ;  /* 0x000000301200780c */ /* 0x000fca0003fc4270 */
[----:B------:R-:W0:Y:S01]  /*20a0*/  MUFU.TANH R50, R50 ;  /* 0x0000003200327308 */ /* 0x000e220000002400 */
[----:B-1----:R-:W-:-:S04]  /*20b0*/  FSEL R79, R47, -INF , P1 ;  /* 0xff8000002f4f7808 */ /* 0x002fc80000800000 */
[----:B------:R-:W-:-:S03]  /*20c0*/  FMNMX.FTZ R6, R79, R6, !PT ;  /* 0x000000064f067209 */ /* 0x000fc60007810000 */
[----:B------:R-:W1:Y:S01]  /*20d0*/  MUFU.TANH R40, R40 ;  /* 0x0000002800287308 */ /* 0x000e620000002400 */
[----:B--2---:R-:W-:Y:S02]  /*20e0*/  FSEL R37, R37, -INF , P5 ;  /* 0xff80000025257808 */ /* 0x004fe40002800000 */
[----:B------:R-:W-:-:S05]  /*20f0*/  ISETP.GT.AND P5, PT, R18, 0x31, PT ;  /* 0x000000311200780c */ /* 0x000fca0003fa4270 */
[----:B------:R-:W2:Y:S01]  /*2100*/  MUFU.TANH R51, R51 ;  /* 0x0000003300337308 */ /* 0x000ea20000002400 */
[----:B0-----:R-:W-:Y:S01]  /*2110*/  FSEL R81, R50, -INF , P6 ;  /* 0xff80000032517808 */ /* 0x001fe20003000000 */
[----:B------:R-:W-:-:S03]  /*2120*/  IMAD.MOV.U32 R50, RZ, RZ, R87 ;  /* 0x000000ffff327224 */ /* 0x000fc600078e0057 */
[----:B------:R-:W-:-:S03]  /*2130*/  FMNMX.FTZ R6, R81, R6, !PT ;  /* 0x0000000651067209 */ /* 0x000fc60007810000 */
[----:B------:R-:W0:Y:S01]  /*2140*/  MUFU.TANH R41, R41 ;  /* 0x0000002900297308 */ /* 0x000e220000002400 */
[----:B-1----:R-:W-:Y:S02]  /*2150*/  FSEL R43, R40, -INF , P4 ;  /* 0xff800000282b7808 */ /* 0x002fe40002000000 */
[----:B------:R-:W-:Y:S02]  /*2160*/  ISETP.GT.AND P4, PT, R18, 0x38, PT ;  /* 0x000000381200780c */ /* 0x000fe40003f84270 */
[----:B------:R-:W-:-:S03]  /*2170*/  MOV R40, R87 ;  /* 0x0000005700287202 */ /* 0x000fc60000000f00 */
[----:B------:R-:W1:Y:S01]  /*2180*/  MUFU.TANH R54, R54 ;  /* 0x0000003600367308 */ /* 0x000e620000002400 */
[----:B--2---:R-:W-:-:S04]  /*2190*/  FSEL R83, R51, -INF , P5 ;  /* 0xff80000033537808 */ /* 0x004fc80002800000 */
[----:B------:R-:W-:-:S03]  /*21a0*/  FMNMX.FTZ R6, R83, R6, !PT ;  /* 0x0000000653067209 */ /* 0x000fc60007810000 */
[----:B------:R-:W2:Y:S01]  /*21b0*/  MUFU.TANH R44, R44 ;  /* 0x0000002c002c7308 */ /* 0x000ea20000002400 */
[----:B0-----:R-:W-:Y:S02]  /*21c0*/  FSEL R41, R41, -INF , P3 ;  /* 0xff80000029297808 */ /* 0x001fe40001800000 */
[----:B------:R-:W-:-:S05]  /*21d0*/  ISETP.GT.AND P3, PT, R18, 0x39, PT ;  /* 0x000000391200780c */ /* 0x000fca0003f64270 */
[----:B------:R-:W0:Y:S01]  /*21e0*/  MUFU.TANH R55, R55 ;  /* 0x0000003700377308 */ /* 0x000e220000002400 */
[----:B-1----:R-:W-:Y:S01]  /*21f0*/  FSEL R85, R54, -INF , P4 ;  /* 0xff80000036557808 */ /* 0x002fe20002000000 */
[----:B------:R-:W-:-:S03]  /*2200*/  IMAD.MOV.U32 R54, RZ, RZ, R87 ;  /* 0x000000ffff367224 */ /* 0x000fc600078e0057 */
[----:B------:R-:W-:-:S03]  /*2210*/  FMNMX.FTZ R6, R85, R6, !PT ;  /* 0x0000000655067209 */ /* 0x000fc60007810000 */
[----:B------:R-:W1:Y:S01]  /*2220*/  MUFU.TANH R45, R45 ;  /* 0x0000002d002d7308 */ /* 0x000e620000002400 */
[----:B--2---:R-:W-:Y:S01]  /*2230*/  FSEL R47, R44, -INF , P2 ;  /* 0xff8000002c2f7808 */ /* 0x004fe20001000000 */
[----:B------:R-:W-:Y:S01]  /*2240*/  IMAD.MOV.U32 R44, RZ, RZ, R87 ;  /* 0x000000ffff2c7224 */ /* 0x000fe200078e0057 */
        /* <DEDUP_REMOVED lines=12> */
[----:B0-----:R-:W-:Y:S01]  /*2310*/  FSEL R51, R48, -INF , P6 ;  /* 0xff80000030337808 */ /* 0x001fe20003000000 */
[----:B------:R-:W-:Y:S01]  /*2320*/  IMAD.MOV.U32 R48, RZ, RZ, R87 ;  /* 0x000000ffff307224 */ /* 0x000fe200078e0057 */
        /* <DEDUP_REMOVED lines=35> */
[----:B------:R-:W-:Y:S01]  /*2560*/  MUFU.TANH R60, R60 ;  /* 0x0000003c003c7308 */ /* 0x000fe20000002400 */
[----:B--2---:R-:W-:Y:S02]  /*2570*/  FSEL R99, R70, -INF , P2 ;  /* 0xff80000046637808 */ /* 0x004fe40001000000 */
[----:B------:R-:W-:Y:S02]  /*2580*/  MOV R70, R87 ;  /* 0x0000005700467202 */ /* 0x000fe40000000f00 */
[----:B------:R-:W-:-:S03]  /*2590*/  FMNMX.FTZ R6, R99, R6, !PT ;  /* 0x0000000663067209 */ /* 0x000fc60007810000 */
[----:B------:R-:W1:Y:S01]  /*25a0*/  MUFU.TANH R61, R61 ;  /* 0x0000003d003d7308 */ /* 0x000e620000002400 */
[----:B0-----:R-:W-:-:S04]  /*25b0*/  FSEL R71, R71, -INF , P1 ;  /* 0xff80000047477808 */ /* 0x001fc80000800000 */
[----:B------:R-:W-:-:S03]  /*25c0*/  FMNMX.FTZ R6, R71, R6, !PT ;  /* 0x0000000647067209 */ /* 0x000fc60007810000 */
[----:B------:R-:W-:Y:S02]  /*25d0*/  MUFU.TANH R64, R64 ;  /* 0x0000004000407308 */ /* 0x000fe40000002400 */
[----:B------:R-:W0:Y:S06]  /*25e0*/  SHFL.BFLY PT, R11, R6, 0x2, 0x1f ;  /* 0x0c401f00060b7f89 */ /* 0x000e2c00000e0000 */
[----:B------:R-:W2:Y:S01]  /*25f0*/  MUFU.TANH R65, R65 ;  /* 0x0000004100417308 */ /* 0x000ea20000002400 */
[----:B-1----:R-:W-:-:S07]  /*2600*/  FSEL R61, R61, -INF , P5 ;  /* 0xff8000003d3d7808 */ /* 0x002fce0002800000 */
[----:B------:R-:W-:Y:S08]  /*2610*/  MUFU.TANH R68, R68 ;  /* 0x0000004400447308 */ /* 0x000ff00000002400 */
[----:B------:R-:W1:Y:S01]  /*2620*/  MUFU.TANH R69, R69 ;  /* 0x0000004500457308 */ /* 0x000e620000002400 */
[----:B--2---:R-:W-:Y:S02]  /*2630*/  FSEL R65, R65, -INF , P3 ;  /* 0xff80000041417808 */ /* 0x004fe40001800000 */
[----:B0-----:R-:W-:-:S02]  /*2640*/  FMNMX.FTZ R8, R6, R11, !PT ;  /* 0x0000000b06087209 */ /* 0x001fc40007810000 */
[----:B------:R-:W-:-:S03]  /*2650*/  FMNMX.FTZ R6, R7, R25, !PT ;  /* 0x0000001907067209 */ /* 0x000fc60007810000 */
[----:B------:R-:W0:Y:S01]  /*2660*/  SHFL.BFLY PT, R11, R8, 0x1, 0x1f ;  /* 0x0c201f00080b7f89 */ /* 0x000e2200000e0000 */
[----:B------:R-:W-:-:S04]  /*2670*/  FMNMX.FTZ R6, R15, R6, !PT ;  /* 0x000000060f067209 */ /* 0x000fc80007810000 */
[----:B------:R-:W-:-:S04]  /*2680*/  FMNMX.FTZ R6, R29, R6, !PT ;  /* 0x000000061d067209 */ /* 0x000fc80007810000 */
[----:B------:R-:W-:Y:S02]  /*2690*/  FMNMX.FTZ R6, R19, R6, !PT ;  /* 0x0000000613067209 */ /* 0x000fe40007810000 */
[----:B-1----:R-:W-:Y:S02]  /*26a0*/  FSEL R69, R69, -INF , P1 ;  /* 0xff80000045457808 */ /* 0x002fe40000800000 */
[----:B------:R-:W-:-:S04]  /*26b0*/  FMNMX.FTZ R6, R33, R6, !PT ;  /* 0x0000000621067209 */ /* 0x000fc80007810000 */
[----:B------:R-:W-:-:S04]  /*26c0*/  FMNMX.FTZ R6, R21, R6, !PT ;  /* 0x0000000615067209 */ /* 0x000fc80007810000 */
[----:B------:R-:W-:Y:S02]  /*26d0*/  FMNMX.FTZ R6, R37, R6, !PT ;  /* 0x0000000625067209 */ /* 0x000fe40007810000 */
[----:B0-----:R-:W-:Y:S02]  /*26e0*/  FMNMX.FTZ R11, R8, R11, !PT ;  /* 0x0000000b080b7209 */ /* 0x001fe40007810000 */
[----:B------:R-:W-:Y:S02]  /*26f0*/  FMNMX.FTZ R6, R43, R6, !PT ;  /* 0x000000062b067209 */ /* 0x000fe40007810000 */
[C---:B------:R-:W-:Y:S01]  /*2700*/  FSETP.NEU.FTZ.AND P0, PT, R11.reuse, -INF , PT ;  /* 0xff8000000b00780b */ /* 0x040fe20003f1d000 */
[----:B------:R-:W-:Y:S01]  /*2710*/  FMUL.FTZ R12, R11, R10 ;  /* 0x0000000a0b0c7220 */ /* 0x000fe20000410000 */
[----:B------:R-:W-:-:S04]  /*2720*/  FMNMX.FTZ R6, R41, R6, !PT ;  /* 0x0000000629067209 */ /* 0x000fc80007810000 */
[----:B------:R-:W-:Y:S02]  /*2730*/  FMNMX.FTZ R6, R47, R6, !PT ;  /* 0x000000062f067209 */ /* 0x000fe40007810000 */
[----:B------:R-:W-:Y:S02]  /*2740*/  FSEL R12, R12, RZ, P0 ;  /* 0x000000ff0c0c7208 */ /* 0x000fe40000000000 */
[----:B------:R-:W-:Y:S02]  /*2750*/  FMNMX.FTZ R6, R45, R6, !PT ;  /* 0x000000062d067209 */ /* 0x000fe40007810000 */
[----:B------:R-:W-:Y:S01]  /*2760*/  ISETP.NE.AND P0, PT, R14, RZ, PT ;  /* 0x000000ff0e00720c */ /* 0x000fe20003f05270 */
[--C-:B------:R-:W-:Y:S01]  /*2770*/  FFMA.FTZ R3, R3, R10, -R12.reuse ;  /* 0x0000000a03037223 */ /* 0x100fe2000001080c */
[----:B------:R-:W-:Y:S01]  /*2780*/  FMNMX.FTZ R6, R51, R6, !PT ;  /* 0x0000000633067209 */ /* 0x000fe20007810000 */
[-CC-:B------:R-:W-:Y:S01]  /*2790*/  FFMA.FTZ R9, R9, R10.reuse, -R12.reuse ;  /* 0x0000000a09097223 */ /* 0x180fe2000001080c */
[--C-:B------:R-:W-:Y:S01]  /*27a0*/  FFMA.FTZ R23, R23, R10, -R12.reuse ;  /* 0x0000000a17177223 */ /* 0x100fe2000001080c */
[----:B------:R0:W-:Y:S01]  /*27b0*/  MUFU.EX2 R137, R3 ;  /* 0x0000000300897308 */ /* 0x0001e20000000800 */
[----:B------:R-:W-:Y:S01]  /*27c0*/  FMNMX.FTZ R6, R49, R6, !PT ;  /* 0x0000000631067209 */ /* 0x000fe20007810000 */
[-CC-:B------:R-:W-:Y:S01]  /*27d0*/  FFMA.FTZ R13, R13, R10.reuse, -R12.reuse ;  /* 0x0000000a0d0d7223 */ /* 0x180fe2000001080c */
[-CC-:B------:R-:W-:Y:S01]  /*27e0*/  FFMA.FTZ R27, R27, R10.reuse, -R12.reuse ;  /* 0x0000000a1b1b7223 */ /* 0x180fe2000001080c */
[--C-:B------:R-:W-:Y:S01]  /*27f0*/  FFMA.FTZ R31, R31, R10, -R12.reuse ;  /* 0x0000000a1f1f7223 */ /* 0x100fe2000001080c */
[----:B------:R-:W-:Y:S01]  /*2800*/  FMNMX.FTZ R6, R55, R6, !PT ;  /* 0x0000000637067209 */ /* 0x000fe20007810000 */
[-CC-:B------:R-:W-:Y:S01]  /*2810*/  FFMA.FTZ R35, R35, R10.reuse, -R12.reuse ;  /* 0x0000000a23237223 */ /* 0x180fe2000001080c */
[--C-:B------:R-:W-:Y:S01]  /*2820*/  FFMA.FTZ R39, R39, R10, -R12.reuse ;  /* 0x0000000a27277223 */ /* 0x100fe2000001080c */
[----:B------:R1:W-:Y:S01]  /*2830*/  MUFU.EX2 R139, R9 ;  /* 0x00000009008b7308 */ /* 0x0003e20000000800 */
[----:B------:R-:W-:Y:S01]  /*2840*/  FMNMX.FTZ R6, R53, R6, !PT ;  /* 0x0000000635067209 */ /* 0x000fe20007810000 */
[-CC-:B------:R-:W-:Y:S01]  /*2850*/  FFMA.FTZ R73, R73, R10.reuse, -R12.reuse ;  /* 0x0000000a49497223 */ /* 0x180fe2000001080c */
[----:B0-----:R-:W-:Y:S01]  /*2860*/  FSEL R3, R60, -INF , P6 ;  /* 0xff8000003c037808 */ /* 0x001fe20003000000 */
[--C-:B------:R-:W-:Y:S01]  /*2870*/  FFMA.FTZ R75, R75, R10, -R12.reuse ;  /* 0x0000000a4b4b7223 */ /* 0x100fe2000001080c */
[----:B------:R-:W-:Y:S01]  /*2880*/  FMNMX.FTZ R6, R59, R6, !PT ;  /* 0x000000063b067209 */ /* 0x000fe20007810000 */
[-CC-:B------:R-:W-:Y:S01]  /*2890*/  FFMA.FTZ R77, R77, R10.reuse, -R12.reuse ;  /* 0x0000000a4d4d7223 */ /* 0x180fe2000001080c */
[--C-:B------:R-:W-:Y:S01]  /*28a0*/  FFMA.FTZ R79, R79, R10, -R12.reuse ;  /* 0x0000000a4f4f7223 */ /* 0x100fe2000001080c */
[----:B------:R0:W-:Y:S01]  /*28b0*/  MUFU.EX2 R143, R23 ;  /* 0x00000017008f7308 */ /* 0x0001e20000000800 */
[----:B------:R-:W-:Y:S01]  /*28c0*/  FMNMX.FTZ R6, R57, R6, !PT ;  /* 0x0000000639067209 */ /* 0x000fe20007810000 */
[-CC-:B------:R-:W-:Y:S01]  /*28d0*/  FFMA.FTZ R81, R81, R10.reuse, -R12.reuse ;  /* 0x0000000a51517223 */ /* 0x180fe2000001080c */
[----:B-1----:R-:W-:Y:S01]  /*28e0*/  FSEL R9, R64, -INF , P4 ;  /* 0xff80000040097808 */ /* 0x002fe20002000000 */
        /* <DEDUP_REMOVED lines=12> */
[----:B------:R-:W0:Y:S01]  /*29b0*/  MUFU.EX2 R14, R27 ;  /* 0x0000001b000e7308 */ /* 0x000e220000000800 */
[----:B------:R-:W-:Y:S01]  /*29c0*/  FMNMX.FTZ R6, R65, R6, !PT ;  /* 0x0000000641067209 */ /* 0x000fe20007810000 */
[-CC-:B------:R-:W-:Y:S01]  /*29d0*/  FFMA.FTZ R97, R97, R10.reuse, -R12.reuse ;  /* 0x0000000a61617223 */ /* 0x180fe2000001080c */
[-CC-:B------:R-:W-:Y:S01]  /*29e0*/  FFMA.FTZ R67, R67, R10.reuse, -R12.reuse ;  /* 0x0000000a43437223 */ /* 0x180fe2000001080c */
[--C-:B------:R-:W-:Y:S01]  /*29f0*/  FFMA.FTZ R99, R99, R10, -R12.reuse ;  /* 0x0000000a63637223 */ /* 0x100fe2000001080c */
[----:B------:R-:W-:Y:S01]  /*2a00*/  FMNMX.FTZ R6, R23, R6, !PT ;  /* 0x0000000617067209 */ /* 0x000fe20007810000 */
[----:B------:R-:W-:Y:S01]  /*2a10*/  FFMA.FTZ R12, R71, R10, -R12 ;  /* 0x0000000a470c7223 */ /* 0x000fe2000001080c */
[--C-:B------:R-:W-:Y:S01]  /*2a20*/  IMAD.MOV.U32 R71, RZ, RZ, R87.reuse ;  /* 0x000000ffff477224 */ /* 0x100fe200078e0057 */
[----:B------:R2:W-:Y:S01]  /*2a30*/  MUFU.EX2 R18, R31 ;  /* 0x0000001f00127308 */ /* 0x0005e20000000800 */
[----:B------:R-:W-:Y:S01]  /*2a40*/  FMNMX.FTZ R6, R69, R6, !PT ;  /* 0x0000000645067209 */ /* 0x000fe20007810000 */
[--C-:B------:R-:W-:Y:S01]  /*2a50*/  IMAD.MOV.U32 R68, RZ, RZ, R87.reuse ;  /* 0x000000ffff447224 */ /* 0x100fe200078e0057 */
[----:B------:R-:W-:Y:S01]  /*2a60*/  MOV R64, R87 ;  /* 0x0000005700407202 */ /* 0x000fe20000000f00 */
[----:B------:R-:W-:-:S02]  /*2a70*/  IMAD.MOV.U32 R60, RZ, RZ, R87 ;  /* 0x000000ffff3c7224 */ /* 0x000fc400078e0057 */
[----:B-1----:R-:W1:Y:S02]  /*2a80*/  SHFL.BFLY PT, R13, R6, 0x2, 0x1f ;  /* 0x0c401f00060d7f89 */ /* 0x002e6400000e0000 */
[----:B------:R3:W-:Y:S01]  /*2a90*/  MUFU.EX2 R20, R35 ;  /* 0x0000002300147308 */ /* 0x0007e20000000800 */
[----:B0-----:R-:W-:Y:S01]  /*2aa0*/  FADD.FTZ R36, R137, R14 ;  /* 0x0000000e89247221 */ /* 0x001fe20000010000 */
[----:B------:R-:W-:Y:S02]  /*2ab0*/  F2FP.BF16.F32.PACK_AB R137, R14, R137 ;  /* 0x000000890e89723e */ /* 0x000fe400000010ff */
[----:B--2---:R-:W-:-:S04]  /*2ac0*/  MOV R31, R87 ;  /* 0x00000057001f7202 */ /* 0x004fc80000000f00 */
[----:B------:R0:W-:Y:S01]  /*2ad0*/  MUFU.EX2 R22, R39 ;  /* 0x0000002700167308 */ /* 0x0001e20000000800 */
[----:B---3--:R-:W-:-:S07]  /*2ae0*/  IMAD.MOV.U32 R35, RZ, RZ, R87 ;  /* 0x000000ffff237224 */ /* 0x008fce00078e0057 */
[----:B------:R-:W-:Y:S01]  /*2af0*/  MUFU.EX2 R73, R73 ;  /* 0x0000004900497308 */ /* 0x000fe20000000800 */
[----:B0-----:R-:W-:Y:S01]  /*2b00*/  IMAD.MOV.U32 R39, RZ, RZ, R87 ;  /* 0x000000ffff277224 */ /* 0x001fe200078e0057 */
[----:B-1----:R-:W-:-:S06]  /*2b10*/  FMNMX.FTZ R8, R6, R13, !PT ;  /* 0x0000000d06087209 */ /* 0x002fcc0007810000 */
[----:B------:R0:W1:Y:S01]  /*2b20*/  MUFU.EX2 R24, R75 ;  /* 0x0000004b00187308 */ /* 0x0000620000000800 */
[----:B------:R-:W2:Y:S07]  /*2b30*/  SHFL.BFLY PT, R13, R8, 0x1, 0x1f ;  /* 0x0c201f00080d7f89 */ /* 0x000eae00000e0000 */
[----:B------:R-:W-:Y:S01]  /*2b40*/  MUFU.EX2 R77, R77 ;  /* 0x0000004d004d7308 */ /* 0x000fe20000000800 */
[----:B0-----:R-:W-:-:S07]  /*2b50*/  IMAD.MOV.U32 R75, RZ, RZ, R87 ;  /* 0x000000ffff4b7224 */ /* 0x001fce00078e0057 */
[----:B------:R0:W3:Y:S01]  /*2b60*/  MUFU.EX2 R26, R79 ;  /* 0x0000004f001a7308 */ /* 0x0000e20000000800 */
[----:B-1----:R-:W-:-:S07]  /*2b70*/  F2FP.BF16.F32.PACK_AB R145, R24, R73 ;  /* 0x000000491891723e */ /* 0x002fce00000010ff */
[----:B------:R-:W-:Y:S01]  /*2b80*/  MUFU.EX2 R81, R81 ;  /* 0x0000005100517308 */ /* 0x000fe20000000800 */
[----:B0-----:R-:W-:Y:S02]  /*2b90*/  MOV R79, R87 ;  /* 0x00000057004f7202 */ /* 0x001fe40000000f00 */
[----:B--2---:R-:W-:-:S04]  /*2ba0*/  FMNMX.FTZ R13, R8, R13, !PT ;  /* 0x0000000d080d7209 */ /* 0x004fc80007810000 */
[C---:B------:R-:W-:Y:S01]  /*2bb0*/  FSETP.NEU.FTZ.AND P1, PT, R13.reuse, -INF , PT ;  /* 0xff8000000d00780b */ /* 0x040fe20003f3d000 */
[----:B------:R-:W-:Y:S01]  /*2bc0*/  FMUL.FTZ R6, R13, R10 ;  /* 0x0000000a0d067220 */ /* 0x000fe20000410000 */
[----:B------:R-:W0:Y:S01]  /*2bd0*/  MUFU.EX2 R28, R83 ;  /* 0x00000053001c7308 */ /* 0x000e220000000800 */
[----:B---3--:R-:W-:-:S03]  /*2be0*/  F2FP.BF16.F32.PACK_AB R147, R26, R77 ;  /* 0x0000004d1a93723e */ /* 0x008fc600000010ff */
[----:B------:R-:W-:-:S04]  /*2bf0*/  FSEL R6, R6, RZ, P1 ;  /* 0x000000ff06067208 */ /* 0x000fc80000800000 */
[----:B------:R-:W-:Y:S01]  /*2c00*/  MUFU.EX2 R85, R85 ;  /* 0x0000005500557308 */ /* 0x000fe20000000800 */
[-CC-:B------:R-:W-:Y:S01]  /*2c10*/  FFMA.FTZ R7, R7, R10.reuse, -R6.reuse ;  /* 0x0000000a07077223 */ /* 0x180fe20000010806 */
[-CC-:B------:R-:W-:Y:S01]  /*2c20*/  FFMA.FTZ R25, R25, R10.reuse, -R6.reuse ;  /* 0x0000000a19197223 */ /* 0x180fe20000010806 */
[-CC-:B------:R-:W-:Y:S01]  /*2c30*/  FFMA.FTZ R15, R15, R10.reuse, -R6.reuse ;  /* 0x0000000a0f0f7223 */ /* 0x180fe20000010806 */
[-CC-:B------:R-:W-:Y:S01]  /*2c40*/  FFMA.FTZ R29, R29, R10.reuse, -R6.reuse ;  /* 0x0000000a1d1d7223 */ /* 0x180fe20000010806 */
[-CC-:B------:R-:W-:Y:S01]  /*2c50*/  FFMA.FTZ R19, R19, R10.reuse, -R6.reuse ;  /* 0x0000000a13137223 */ /* 0x180fe20000010806 */
[-CC-:B------:R-:W-:Y:S01]  /*2c60*/  FFMA.FTZ R33, R33, R10.reuse, -R6.reuse ;  /* 0x0000000a21217223 */ /* 0x180fe20000010806 */
[-CC-:B------:R-:W-:Y:S01]  /*2c70*/  FFMA.FTZ R21, R21, R10.reuse, -R6.reuse ;  /* 0x0000000a15157223 */ /* 0x180fe20000010806 */
        /* <DEDUP_REMOVED lines=8> */
[----:B------:R1:W2:Y:S01]  /*2d00*/  MUFU.EX2 R136, R25 ;  /* 0x0000001900887308 */ /* 0x0002a20000000800 */
[-CC-:B------:R-:W-:Y:S01]  /*2d10*/  FFMA.FTZ R55, R55, R10.reuse, -R6.reuse ;  /* 0x0000000a37377223 */ /* 0x180fe20000010806 */
[-CC-:B------:R-:W-:Y:S01]  /*2d20*/  FFMA.FTZ R53, R53, R10.reuse, -R6.reuse ;  /* 0x0000000a35357223 */ /* 0x180fe20000010806 */
[-CC-:B------:R-:W-:Y:S01]  /*2d30*/  FFMA.FTZ R59, R59, R10.reuse, -R6.reuse ;  /* 0x0000000a3b3b7223 */ /* 0x180fe20000010806 */
[-CC-:B------:R-:W-:Y:S01]  /*2d40*/  FFMA.FTZ R57, R57, R10.reuse, -R6.reuse ;  /* 0x0000000a39397223 */ /* 0x180fe20000010806 */
[-CC-:B------:R-:W-:Y:S01]  /*2d50*/  FFMA.FTZ R3, R3, R10.reuse, -R6.reuse ;  /* 0x0000000a03037223 */ /* 0x180fe20000010806 */
[-CC-:B------:R-:W-:Y:S01]  /*2d60*/  FFMA.FTZ R61, R61, R10.reuse, -R6.reuse ;  /* 0x0000000a3d3d7223 */ /* 0x180fe20000010806 */
[-C--:B------:R-:W-:Y:S01]  /*2d70*/  FFMA.FTZ R9, R9, R10.reuse, -R6 ;  /* 0x0000000a09097223 */ /* 0x080fe20000010806 */
[----:B------:R-:W3:Y:S01]  /*2d80*/  MUFU.EX2 R15, R15 ;  /* 0x0000000f000f7308 */ /* 0x000ee20000000800 */
[----:B-1----:R-:W-:Y:S01]  /*2d90*/  FADD.FTZ R25, R139, R36 ;  /* 0x000000248b197221 */ /* 0x002fe20000010000 */
[-CC-:B------:R-:W-:Y:S01]  /*2da0*/  FFMA.FTZ R65, R65, R10.reuse, -R6.reuse ;  /* 0x0000000a41417223 */ /* 0x180fe20000010806 */
[-CC-:B------:R-:W-:Y:S01]  /*2db0*/  FFMA.FTZ R23, R23, R10.reuse, -R6.reuse ;  /* 0x0000000a17177223 */ /* 0x180fe20000010806 */
[----:B------:R-:W-:Y:S01]  /*2dc0*/  FFMA.FTZ R69, R69, R10, -R6 ;  /* 0x0000000a45457223 */ /* 0x000fe20000010806 */
[----:B------:R-:W-:Y:S01]  /*2dd0*/  FADD.FTZ R36, R18, R25 ;  /* 0x0000001912247221 */ /* 0x000fe20000010000 */
[----:B0-----:R-:W-:Y:S01]  /*2de0*/  F2FP.BF16.F32.PACK_AB R149, R28, R81 ;  /* 0x000000511c95723e */ /* 0x001fe200000010ff */
[----:B------:R-:W-:Y:S01]  /*2df0*/  IMAD.MOV.U32 R83, RZ, RZ, R87 ;  /* 0x000000ffff537224 */ /* 0x000fe200078e0057 */
[----:B------:R0:W1:Y:S01]  /*2e00*/  MUFU.EX2 R138, R29 ;  /* 0x0000001d008a7308 */ /* 0x0000620000000800 */
[----:B------:R-:W-:Y:S01]  /*2e10*/  FADD.FTZ R25, R141, R36 ;  /* 0x000000248d197221 */ /* 0x000fe20000010000 */
[----:B--2---:R-:W-:Y:S01]  /*2e20*/  FADD.FTZ R36, R7, R136 ;  /* 0x0000008807247221 */ /* 0x004fe20000010000 */
[----:B------:R-:W-:-:S02]  /*2e30*/  F2FP.BF16.F32.PACK_AB R136, R136, R7 ;  /* 0x000000078888723e */ /* 0x000fc400000010ff */
[----:B------:R-:W-:Y:S01]  /*2e40*/  FADD.FTZ R38, R20, R25 ;  /* 0x0000001914267221 */ /* 0x000fe20000010000 */
[----:B------:R-:W-:Y:S02]  /*2e50*/  F2FP.BF16.F32.PACK_AB R139, R18, R139 ;  /* 0x0000008b128b723e */ /* 0x000fe400000010ff */
[----:B------:R-:W2:Y:S01]  /*2e60*/  MUFU.EX2 R19, R19 ;  /* 0x0000001300137308 */ /* 0x000ea20000000800 */
[----:B---3--:R-:W-:Y:S01]  /*2e70*/  FADD.FTZ R25, R15, R36 ;  /* 0x000000240f197221 */ /* 0x008fe20000010000 */
[----:B------:R-:W-:Y:S01]  /*2e80*/  FADD.FTZ R27, R143, R38 ;  /* 0x000000268f1b7221 */ /* 0x000fe20000010000 */
[----:B------:R-:W-:Y:S01]  /*2e90*/  F2FP.BF16.F32.PACK_AB R141, R20, R141 ;  /* 0x0000008d148d723e */ /* 0x000fe200000010ff */
[----:B0-----:R-:W-:Y:S01]  /*2ea0*/  IMAD.MOV.U32 R29, RZ, RZ, R87 ;  /* 0x000000ffff1d7224 */ /* 0x001fe200078e0057 */
[C---:B------:R-:W-:Y:S01]  /*2eb0*/  F2FP.BF16.F32.PACK_AB R143, R22.reuse, R143 ;  /* 0x0000008f168f723e */ /* 0x040fe200000010ff */
[----:B------:R-:W-:Y:S02]  /*2ec0*/  FADD.FTZ R38, R22, R27 ;  /* 0x0000001b16267221 */ /* 0x000fe40000010000 */
[----:B------:R0:W3:Y:S01]  /*2ed0*/  MUFU.EX2 R140, R33 ;  /* 0x00000021008c7308 */ /* 0x0000e20000000800 */
[C---:B-1----:R-:W-:Y:S01]  /*2ee0*/  FADD.FTZ R36, R138.reuse, R25 ;  /* 0x000000198a247221 */ /* 0x042fe20000010000 */
[----:B------:R-:W-:Y:S01]  /*2ef0*/  FADD.FTZ R27, R73, R38 ;  /* 0x00000026491b7221 */ /* 0x000fe20000010000 */
[----:B------:R-:W-:Y:S01]  /*2f00*/  F2FP.BF16.F32.PACK_AB R138, R138, R15 ;  /* 0x0000000f8a8a723e */ /* 0x000fe200000010ff */
[----:B------:R-:W-:Y:S01]  /*2f10*/  VIADD R15, R17, 0xfffffffe ;  /* 0xfffffffe110f7836 */ /* 0x000fe20000000000 */
[----:B------:R-:W-:Y:S01]  /*2f20*/  MOV R73, R87 ;  /* 0x0000005700497202 */ /* 0x000fe20000000f00 */
[----:B------:R-:W-:Y:S01]  /*2f30*/  FADD.FTZ R38, R24, R27 ;  /* 0x0000001b18267221 */ /* 0x000fe20000010000 */
[--C-:B------:R-:W-:Y:S01]  /*2f40*/  IMAD.MOV.U32 R24, RZ, RZ, R87.reuse ;  /* 0x000000ffff187224 */ /* 0x100fe200078e0057 */
[----:B------:R-:W1:Y:S01]  /*2f50*/  MUFU.EX2 R21, R21 ;  /* 0x0000001500157308 */ /* 0x000e620000000800 */
[----:B--2---:R-:W-:Y:S01]  /*2f60*/  FADD.FTZ R25, R19, R36 ;  /* 0x0000002413197221 */ /* 0x004fe20000010000 */
[----:B------:R-:W-:Y:S01]  /*2f70*/  FADD.FTZ R27, R77, R38 ;  /* 0x000000264d1b7221 */ /* 0x000fe20000010000 */
[----:B------:R-:W-:Y:S01]  /*2f80*/  ISETP.GE.AND P1, PT, R15, R16, PT ;  /* 0x000000100f00720c */ /* 0x000fe20003f26270 */
[----:B------:R-:W-:-:S02]  /*2f90*/  IMAD.MOV.U32 R77, RZ, RZ, R87 ;  /* 0x000000ffff4d7224 */ /* 0x000fc400078e0057 */
[----:B------:R-:W-:Y:S01]  /*2fa0*/  FADD.FTZ R38, R26, R27 ;  /* 0x0000001b1a267221 */ /* 0x000fe20000010000 */
[----:B0-----:R-:W-:Y:S01]  /*2fb0*/  IMAD.MOV.U32 R33, RZ, RZ, R87 ;  /* 0x000000ffff217224 */ /* 0x001fe200078e0057 */
[----:B------:R0:W2:Y:S01]  /*2fc0*/  MUFU.EX2 R142, R37 ;  /* 0x00000025008e7308 */ /* 0x0000a20000000800 */
[C---:B---3--:R-:W-:Y:S01]  /*2fd0*/  FADD.FTZ R36, R140.reuse, R25 ;  /* 0x000000198c247221 */ /* 0x048fe20000010000 */
[----:B------:R-:W-:Y:S01]  /*2fe0*/  FADD.FTZ R27, R81, R38 ;  /* 0x00000026511b7221 */ /* 0x000fe20000010000 */
[----:B------:R-:W-:Y:S01]  /*2ff0*/  F2FP.BF16.F32.PACK_AB R140, R140, R19 ;  /* 0x000000138c8c723e */ /* 0x000fe200000010ff */
[----:B------:R-:W-:Y:S02]  /*3000*/  IMAD.MOV.U32 R81, RZ, RZ, R87 ;  /* 0x000000ffff517224 */ /* 0x000fe400078e0057 */
[----:B------:R-:W-:Y:S01]  /*3010*/  FADD.FTZ R38, R28, R27 ;  /* 0x0000001b1c267221 */ /* 0x000fe20000010000 */
[-C--:B------:R-:W-:Y:S01]  /*3020*/  MOV R28, R87.reuse ;  /* 0x00000057001c7202 */ /* 0x080fe20000000f00 */
[----:B------:R-:W3:Y:S01]  /*3030*/  MUFU.EX2 R43, R43 ;  /* 0x0000002b002b7308 */ /* 0x000ee20000000800 */
[----:B-1----:R-:W-:Y:S01]  /*3040*/  FADD.FTZ R25, R21, R36 ;  /* 0x0000002415197221 */ /* 0x002fe20000010000 */
[----:B------:R-:W-:Y:S01]  /*3050*/  FADD.FTZ R27, R85, R38 ;  /* 0x00000026551b7221 */ /* 0x000fe20000010000 */
[----:B0-----:R-:W-:Y:S01]  /*3060*/  MOV R37, R87 ;  /* 0x0000005700257202 */ /* 0x001fe20000000f00 */
[----:B------:R-:W-:-:S04]  /*3070*/  IMAD.MOV.U32 R26, RZ, RZ, R87 ;  /* 0x000000ffff1a7224 */ /* 0x000fc800078e0057 */
[----:B------:R0:W1:Y:S01]  /*3080*/  MUFU.EX2 R144, R41 ;  /* 0x0000002900907308 */ /* 0x0000620000000800 */
[C---:B--2---:R-:W-:Y:S01]  /*3090*/  FADD.FTZ R36, R142.reuse, R25 ;  /* 0x000000198e247221 */ /* 0x044fe20000010000 */
[----:B------:R-:W-:-:S06]  /*30a0*/  F2FP.BF16.F32.PACK_AB R142, R142, R21 ;  /* 0x000000158e8e723e */ /* 0x000fcc00000010ff */
[----:B------:R-:W2:Y:S01]  /*30b0*/  MUFU.EX2 R47, R47 ;  /* 0x0000002f002f7308 */ /* 0x000ea20000000800 */
[----:B---3--:R-:W-:Y:S01]  /*30c0*/  FADD.FTZ R25, R43, R36 ;  /* 0x000000242b197221 */ /* 0x008fe20000010000 */
[----:B0-----:R-:W-:-:S06]  /*30d0*/  IMAD.MOV.U32 R41, RZ, RZ, R87 ;  /* 0x000000ffff297224 */ /* 0x001fcc00078e0057 */
[----:B------:R0:W3:Y:S01]  /*30e0*/  MUFU.EX2 R146, R45 ;  /* 0x0000002d00927308 */ /* 0x0000e20000000800 */
[C---:B-1----:R-:W-:Y:S01]  /*30f0*/  FADD.FTZ R36, R144.reuse, R25 ;  /* 0x0000001990247221 */ /* 0x042fe20000010000 */
[----:B------:R-:W-:Y:S02]  /*3100*/  F2FP.BF16.F32.PACK_AB R144, R144, R43 ;  /* 0x0000002b9090723e */ /* 0x000fe400000010ff */
[----:B------:R-:W-:-:S04]  /*3110*/  MOV R43, R87 ;  /* 0x00000057002b7202 */ /* 0x000fc80000000f00 */
[----:B------:R-:W1:Y:S01]  /*3120*/  MUFU.EX2 R51, R51 ;  /* 0x0000003300337308 */ /* 0x000e620000000800 */
[----:B--2---:R-:W-:Y:S01]  /*3130*/  FADD.FTZ R25, R47, R36 ;  /* 0x000000242f197221 */ /* 0x004fe20000010000 */
[----:B0-----:R-:W-:-:S06]  /*3140*/  IMAD.MOV.U32 R45, RZ, RZ, R87 ;  /* 0x000000ffff2d7224 */ /* 0x001fcc00078e0057 */
[----:B------:R-:W0:Y:S01]  /*3150*/  MUFU.EX2 R30, R89 ;  /* 0x00000059001e7308 */ /* 0x000e220000000800 */
[C---:B---3--:R-:W-:Y:S01]  /*3160*/  FADD.FTZ R36, R146.reuse, R25 ;  /* 0x0000001992247221 */ /* 0x048fe20000010000 */
[----:B------:R-:W-:Y:S01]  /*3170*/  F2FP.BF16.F32.PACK_AB R146, R146, R47 ;  /* 0x0000002f9292723e */ /* 0x000fe200000010ff */
[----:B------:R-:W-:-:S05]  /*3180*/  IMAD.MOV.U32 R47, RZ, RZ, R87 ;  /* 0x000000ffff2f7224 */ /* 0x000fca00078e0057 */
[----:B------:R2:W3:Y:S01]  /*3190*/  MUFU.EX2 R148, R49 ;  /* 0x0000003100947308 */ /* 0x0004e20000000800 */
[----:B-1----:R-:W-:Y:S01]  /*31a0*/  FADD.FTZ R25, R51, R36 ;  /* 0x0000002433197221 */ /* 0x002fe20000010000 */
[----:B------:R-:W-:-:S06]  /*31b0*/  IMAD.MOV.U32 R36, RZ, RZ, R87 ;  /* 0x000000ffff247224 */ /* 0x000fcc00078e0057 */
[----:B------:R-:W1:Y:S01]  /*31c0*/  MUFU.EX2 R91, R91 ;  /* 0x0000005b005b7308 */ /* 0x000e620000000800 */
[C---:B0-----:R-:W-:Y:S01]  /*31d0*/  FADD.FTZ R38, R30.reuse, R27 ;  /* 0x0000001b1e267221 */ /* 0x041fe20000010000 */
[----:B------:R-:W-:Y:S01]  /*31e0*/  F2FP.BF16.F32.PACK_AB R151, R30, R85 ;  /* 0x000000551e97723e */ /* 0x000fe200000010ff */
[----:B------:R-:W-:Y:S01]  /*31f0*/  IMAD.MOV.U32 R30, RZ, RZ, R87 ;  /* 0x000000ffff1e7224 */ /* 0x000fe200078e0057 */
[-C--:B------:R-:W-:Y:S02]  /*3200*/  MOV R85, R87.reuse ;  /* 0x0000005700557202 */ /* 0x080fe40000000f00 */
[----:B--2---:R-:W-:Y:S02]  /*3210*/  MOV R49, R87 ;  /* 0x0000005700317202 */ /* 0x004fe40000000f00 */
[----:B------:R-:W0:Y:S01]  /*3220*/  MUFU.EX2 R55, R55 ;  /* 0x0000003700377308 */ /* 0x000e220000000800 */
[C---:B---3--:R-:W-:Y:S01]  /*3230*/  FADD.FTZ R6, R148.reuse, R25 ;  /* 0x0000001994067221 */ /* 0x048fe20000010000 */
[----:B------:R-:W-:Y:S01]  /*3240*/  F2FP.BF16.F32.PACK_AB R148, R148, R51 ;  /* 0x000000339494723e */ /* 0x000fe200000010ff */
[----:B------:R-:W-:-:S05]  /*3250*/  IMAD.MOV.U32 R51, RZ, RZ, R87 ;  /* 0x000000ffff337224 */ /* 0x000fca00078e0057 */
[----:B------:R-:W2:Y:S01]  /*3260*/  MUFU.EX2 R32, R93 ;  /* 0x0000005d00207308 */ /* 0x000ea20000000800 */
[----:B-1----:R-:W-:Y:S01]  /*3270*/  FADD.FTZ R27, R91, R38 ;  /* 0x000000265b1b7221 */ /* 0x002fe20000010000 */
[----:B------:R-:W-:-:S06]  /*3280*/  IMAD.MOV.U32 R38, RZ, RZ, R87 ;  /* 0x000000ffff267224 */ /* 0x000fcc00078e0057 */
[----:B------:R1:W3:Y:S01]  /*3290*/  MUFU.EX2 R150, R53 ;  /* 0x0000003500967308 */ /* 0x0002e20000000800 */
[----:B0-----:R-:W-:-:S07]  /*32a0*/  FADD.FTZ R25, R55, R6 ;  /* 0x0000000637197221 */ /* 0x001fce0000010000 */
[----:B------:R-:W0:Y:S01]  /*32b0*/  MUFU.EX2 R95, R95 ;  /* 0x0000005f005f7308 */ /* 0x000e220000000800 */
[C---:B--2---:R-:W-:Y:S01]  /*32c0*/  FADD.FTZ R14, R32.reuse, R27 ;  /* 0x0000001b200e7221 */ /* 0x044fe20000010000 */
[----:B------:R-:W-:Y:S01]  /*32d0*/  F2FP.BF16.F32.PACK_AB R153, R32, R91 ;  /* 0x0000005b2099723e */ /* 0x000fe200000010ff */
[--C-:B-1----:R-:W-:Y:S02]  /*32e0*/  IMAD.MOV.U32 R53, RZ, RZ, R87.reuse ;  /* 0x000000ffff357224 */ /* 0x102fe400078e0057 */
[----:B------:R-:W-:-:S03]  /*32f0*/  IMAD.MOV.U32 R32, RZ, RZ, R87 ;  /* 0x000000ffff207224 */ /* 0x000fc600078e0057 */
[----:B------:R-:W1:Y:S01]  /*3300*/  MUFU.EX2 R59, R59 ;  /* 0x0000003b003b7308 */ /* 0x000e620000000800 */
[C---:B---3--:R-:W-:Y:S01]  /*3310*/  FADD.FTZ R6, R150.reuse, R25 ;  /* 0x0000001996067221 */ /* 0x048fe20000010000 */
[----:B------:R-:W-:Y:S02]  /*3320*/  F2FP.BF16.F32.PACK_AB R150, R150, R55 ;  /* 0x000000379696723e */ /* 0x000fe400000010ff */
[----:B------:R-:W-:-:S04]  /*3330*/  MOV R55, R87 ;  /* 0x0000005700377202 */ /* 0x000fc80000000f00 */
[----:B------:R2:W3:Y:S01]  /*3340*/  MUFU.EX2 R34, R63 ;  /* 0x0000003f00227308 */ /* 0x0004e20000000800 */
[----:B0-----:R-:W-:-:S07]  /*3350*/  FADD.FTZ R27, R95, R14 ;  /* 0x0000000e5f1b7221 */ /* 0x001fce0000010000 */
[----:B------:R0:W4:Y:S01]  /*3360*/  MUFU.EX2 R152, R57 ;  /* 0x0000003900987308 */ /* 0x0001220000000800 */
[----:B-1----:R-:W-:Y:S01]  /*3370*/  FADD.FTZ R25, R59, R6 ;  /* 0x000000063b197221 */ /* 0x002fe20000010000 */
[----:B--2---:R-:W-:-:S06]  /*3380*/  IMAD.MOV.U32 R63, RZ, RZ, R87 ;  /* 0x000000ffff3f7224 */ /* 0x004fcc00078e0057 */
[----:B------:R-:W1:Y:S01]  /*3390*/  MUFU.EX2 R97, R97 ;  /* 0x0000006100617308 */ /* 0x000e620000000800 */
[C---:B---3--:R-:W-:Y:S01]  /*33a0*/  FADD.FTZ R14, R34.reuse, R27 ;  /* 0x0000001b220e7221 */ /* 0x048fe20000010000 */
[----:B------:R-:W-:Y:S01]  /*33b0*/  F2FP.BF16.F32.PACK_AB R155, R34, R95 ;  /* 0x0000005f229b723e */ /* 0x000fe200000010ff */
[----:B0-----:R-:W-:Y:S01]  /*33c0*/  IMAD.MOV.U32 R57, RZ, RZ, R87 ;  /* 0x000000ffff397224 */ /* 0x001fe200078e0057 */
[----:B------:R-:W-:-:S04]  /*33d0*/  MOV R34, R87 ;  /* 0x0000005700227202 */ /* 0x000fc80000000f00 */
[----:B------:R-:W0:Y:S01]  /*33e0*/  MUFU.EX2 R3, R3 ;  /* 0x0000000300037308 */ /* 0x000e220000000800 */
[C---:B----4-:R-:W-:Y:S01]  /*33f0*/  FADD.FTZ R6, R152.reuse, R25 ;  /* 0x0000001998067221 */ /* 0x050fe20000010000 */
[----:B------:R-:W-:Y:S01]  /*3400*/  F2FP.BF16.F32.PACK_AB R152, R152, R59 ;  /* 0x0000003b9898723e */ /* 0x000fe200000010ff */
[----:B------:R-:W-:-:S05]  /*3410*/  IMAD.MOV.U32 R59, RZ, RZ, R87 ;  /* 0x000000ffff3b7224 */ /* 0x000fca00078e0057 */
[----:B------:R2:W3:Y:S01]  /*3420*/  MUFU.EX2 R8, R67 ;  /* 0x0000004300087308 */ /* 0x0004e20000000800 */
[----:B-1----:R-:W-:-:S07]  /*3430*/  FADD.FTZ R27, R97, R14 ;  /* 0x0000000e611b7221 */ /* 0x002fce0000010000 */
[----:B------:R1:W4:Y:S01]  /*3440*/  MUFU.EX2 R154, R61 ;  /* 0x0000003d009a7308 */ /* 0x0003220000000800 */
[----:B0-----:R-:W-:Y:S01]  /*3450*/  FADD.FTZ R25, R3, R6 ;  /* 0x0000000603197221 */ /* 0x001fe20000010000 */
[----:B--2---:R-:W-:-:S06]  /*3460*/  MOV R67, R87 ;  /* 0x0000005700437202 */ /* 0x004fcc0000000f00 */
[----:B------:R-:W0:Y:S01]  /*3470*/  MUFU.EX2 R9, R9 ;  /* 0x0000000900097308 */ /* 0x000e220000000800 */
[C---:B---3--:R-:W-:Y:S01]  /*3480*/  FADD.FTZ R14, R8.reuse, R27 ;  /* 0x0000001b080e7221 */ /* 0x048fe20000010000 */
[----:B------:R-:W-:Y:S02]  /*3490*/  F2FP.BF16.F32.PACK_AB R157, R8, R97 ;  /* 0x00000061089d723e */ /* 0x000fe400000010ff */
[----:B-1----:R-:W-:-:S04]  /*34a0*/  MOV R61, R87 ;  /* 0x00000057003d7202 */ /* 0x002fc80000000f00 */
[----:B------:R1:W2:Y:S01]  /*34b0*/  MUFU.EX2 R156, R65 ;  /* 0x00000041009c7308 */ /* 0x0002a20000000800 */
[C---:B----4-:R-:W-:Y:S01]  /*34c0*/  FADD.FTZ R8, R154.reuse, R25 ;  /* 0x000000199a087221 */ /* 0x050fe20000010000 */
[----:B------:R-:W-:Y:S02]  /*34d0*/  F2FP.BF16.F32.PACK_AB R154, R154, R3 ;  /* 0x000000039a9a723e */ /* 0x000fe400000010ff */
[----:B------:R-:W-:-:S04]  /*34e0*/  MOV R25, R87 ;  /* 0x0000005700197202 */ /* 0x000fc80000000f00 */
[----:B------:R-:W3:Y:S01]  /*34f0*/  MUFU.EX2 R99, R99 ;  /* 0x0000006300637308 */ /* 0x000ee20000000800 */
[----:B0-----:R-:W-:Y:S01]  /*3500*/  FADD.FTZ R7, R9, R8 ;  /* 0x0000000809077221 */ /* 0x001fe20000010000 */
[----:B-1----:R-:W-:-:S06]  /*3510*/  IMAD.MOV.U32 R65, RZ, RZ, R87 ;  /* 0x000000ffff417224 */ /* 0x002fcc00078e0057 */
[----:B------:R-:W0:Y:S01]  /*3520*/  MUFU.EX2 R23, R23 ;  /* 0x0000001700177308 */ /* 0x000e220000000800 */
[C---:B--2---:R-:W-:Y:S01]  /*3530*/  FADD.FTZ R8, R156.reuse, R7 ;  /* 0x000000079c087221 */ /* 0x044fe20000010000 */
[----:B------:R-:W-:Y:S01]  /*3540*/  F2FP.BF16.F32.PACK_AB R156, R156, R9 ;  /* 0x000000099c9c723e */ /* 0x000fe200000010ff */
[----:B------:R-:W-:-:S05]  /*3550*/  IMAD.MOV.U32 R9, RZ, RZ, 0x3f800000 ;  /* 0x3f800000ff097424 */ /* 0x000fca00078e00ff */
[----:B------:R-:W1:Y:S01]  /*3560*/  MUFU.EX2 R12, R12 ;  /* 0x0000000c000c7308 */ /* 0x000e620000000800 */
[----:B---3--:R-:W-:-:S07]  /*3570*/  FADD.FTZ R27, R99, R14 ;  /* 0x0000000e631b7221 */ /* 0x008fce0000010000 */
[----:B------:R2:W3:Y:S01]  /*3580*/  MUFU.EX2 R158, R69 ;  /* 0x00000045009e7308 */ /* 0x0004e20000000800 */
[----:B0-----:R-:W-:Y:S01]  /*3590*/  FADD.FTZ R7, R23, R8 ;  /* 0x0000000817077221 */ /* 0x001fe20000010000 */
[----:B------:R-:W-:Y:S01]  /*35a0*/  MOV R8, 0x3f800000 ;  /* 0x3f80000000087802 */ /* 0x000fe20000000f00 */
[C---:B-1----:R-:W-:Y:S01]  /*35b0*/  FADD.FTZ R6, R12.reuse, R27 ;  /* 0x0000001b0c067221 */ /* 0x042fe20000010000 */
[----:B------:R-:W-:Y:S01]  /*35c0*/  F2FP.BF16.F32.PACK_AB R159, R12, R99 ;  /* 0x000000630c9f723e */ /* 0x000fe200000010ff */
[--C-:B--2---:R-:W-:Y:S02]  /*35d0*/  IMAD.MOV.U32 R69, RZ, RZ, R87.reuse ;  /* 0x000000ffff457224 */ /* 0x104fe400078e0057 */
[----:B------:R-:W-:Y:S02]  /*35e0*/  IMAD.MOV.U32 R27, RZ, RZ, R87 ;  /* 0x000000ffff1b7224 */ /* 0x000fe400078e0057 */
[C---:B---3--:R-:W-:Y:S01]  /*35f0*/  FADD.FTZ R3, R158.reuse, R7 ;  /* 0x000000079e037221 */ /* 0x048fe20000010000 */
[----:B------:R-:W-:Y:S01]  /*3600*/  F2FP.BF16.F32.PACK_AB R158, R158, R23 ;  /* 0x000000179e9e723e */ /* 0x000fe200000010ff */
[----:B------:R-:W-:Y:S01]  /*3610*/  IMAD.MOV.U32 R7, RZ, RZ, RZ ;  /* 0x000000ffff077224 */ /* 0x000fe200078e00ff */
[----:B------:R-:W-:Y:S06]  /*3620*/  @!P1 BRA `(.L_x_18) ;  /* 0x0000002400089947 */ /* 0x000fec0003800000 */
[----:B------:R-:W-:Y:S01]  /*3630*/  IMAD.MOV.U32 R14, RZ, RZ, R11 ;  /* 0x000000ffff0e7224 */ /* 0x000fe200078e000b */
[----:B------:R-:W-:Y:S01]  /*3640*/  MOV R12, R13 ;  /* 0x0000000d000c7202 */ /* 0x000fe20000000f00 */
[----:B------:R-:W-:Y:S01]  /*3650*/  IMAD.MOV.U32 R17, RZ, RZ, RZ ;  /* 0x000000ffff117224 */ /* 0x000fe200078e00ff */
[----:B------:R-:W-:Y:S01]  /*3660*/  CS2R R86, SRZ ;  /* 0x0000000000567805 */ /* 0x000fe2000001ff00 */
[----:B------:R-:W-:Y:S01]  /*3670*/  IMAD.MOV.U32 R9, RZ, RZ, 0x3f800000 ;  /* 0x3f800000ff097424 */ /* 0x000fe200078e00ff */
        /* <DEDUP_REMOVED lines=30> */
[----:B------:R-:W-:Y:S01]  /*3860*/  CS2R R24, SRZ ;  /* 0x0000000000187805 */ /* 0x000fe2000001ff00 */
[----:B------:R-:W-:Y:S01]  /*3870*/  UMOV UR56, URZ ;  /* 0x0000003f00387c82 */ /* 0x000fe20008000000 */
[----:B------:R-:W-:-:S05]  /*3880*/  ULDC UR60, c[0x0][0x9d8] ;  /* 0x00027600003c7ab9 */ /* 0x000fca0000000800 */
.L_x_29:
[----:B------:R-:W-:-:S04]  /*3890*/  UISETP.NE.AND UP0, UPT, UR56, 0x1, UPT ;  /* 0x000000013800788c */ /* 0x000fc8000bf05270 */
[----:B------:R-:W-:-:S06]  /*38a0*/  USEL UR4, URZ, 0x1, UP0 ;  /* 0x000000013f047887 */ /* 0x000fcc0008000000 */
[----:B------:R-:W-:Y:S01]  /*38b0*/  LOP3.LUT R7, R17, UR4, RZ, 0x3c, !PT ;  /* 0x0000000411077c12 */ /* 0x000fe2000f8e3cff */
[----:B------:R-:W-:Y:S06]  /*38c0*/  @!P0 BRA `(.L_x_19) ;  /* 0x0000000000048947 */ /* 0x000fec0003800000 */
[----:B------:R-:W-:Y:S01]  /*38d0*/  BPT.TRAP 0x1 ;  /* 0x000000040000795c */ /* 0x000fe20000300000 */
.L_x_19:
[----:B------:R-:W-:Y:S01]  /*38e0*/  UIADD3 UR4, UR56, 0x1, URZ ;  /* 0x0000000138047890 */ /* 0x000fe2000fffe03f */
[----:B------:R-:W-:-:S03]  /*38f0*/  SHF.L.U32 R10, R7, 0x1f, RZ ;  /* 0x0000001f070a7819 */ /* 0x000fc600000006ff */
[----:B------:R-:W-:-:S04]  /*3900*/  UISETP.NE.AND UP0, UPT, UR4, 0x2, UPT ;  /* 0x000000020400788c */ /* 0x000fc8000bf05270 */
[----:B------:R-:W-:-:S04]  /*3910*/  USEL UR4, UR4, URZ, UP0 ;  /* 0x0000003f04047287 */ /* 0x000fc80008000000 */
[----:B------:R-:W-:Y:S02]  /*3920*/  ULEA UR59, UR4, UR37, 0x3 ;  /* 0x00000025043b7291 */ /* 0x000fe4000f8e183f */
[----:B------:R-:W-:-:S07]  /*3930*/  MOV R0, UR4 ;  /* 0x0000000400007c02 */ /* 0x000fce0008000f00 */
[----:B------:R0:W1:Y:S01]  /*3940*/  SYNCS.PHASECHK.TRANS64.TRYWAIT P1, [UR59+0x2a830], R10 ;  /* 0x02a8300aff0075a7 */ /* 0x000062000802017b */
[----:B------:R-:W-:Y:S05]  /*3950*/  @!P0 BRA `(.L_x_20) ;  /* 0x0000000000048947 */ /* 0x000fea0003800000 */
[----:B------:R-:W-:Y:S01]  /*3960*/  BPT.TRAP 0x1 ;  /* 0x000000040000795c */ /* 0x000fe20000300000 */
.L_x_20:
[----:B-1----:R-:W-:Y:S05]  /*3970*/  @P1 BRA `(.L_x_21) ;  /* 0x0000000000081947 */ /* 0x002fea0003800000 */
[----:B------:R-:W1:Y:S02]  /*3980*/  SYNCS.PHASECHK.TRANS64.TRYWAIT P1, [UR59+0x2a830], R10 ;  /* 0x02a8300aff0075a7 */ /* 0x000e64000802017b */
[----:B-1----:R-:W-:Y:S05]  /*3990*/  @!P1 BRA `(.L_x_22) ;  /* 0x00000080000c9947 */ /* 0x002fea0003800000 */
.L_x_21:
[----:B------:R-:W-:Y:S01]  /*39a0*/  R2UR UR6, R0 ;  /* 0x00000000000672ca */ /* 0x000fe200000e0000 */
[----:B------:R-:W-:Y:S01]  /*39b0*/  WARPGROUP.ARRIVE ;  /* 0x00000000000079c5 */ /* 0x000fe20000000000 */
[----:B------:R-:W-:Y:S01]  /*39c0*/  R2UR UR4, R4 ;  /* 0x00000000040472ca */ /* 0x000fe200000e0000 */
[----:B------:R-:W-:Y:S01]  /*39d0*/  UMOV UR7, 0x40000040 ;  /* 0x4000004000077882 */ /* 0x000fe20000000000 */
[----:B------:R-:W-:Y:S01]  /*39e0*/  R2UR UR5, R5 ;  /* 0x00000000050572ca */ /* 0x000fe200000e0000 */
[----:B------:R-:W-:Y:S01]  /*39f0*/  UMOV UR11, 0x40000040 ;  /* 0x40000040000b7882 */ /* 0x000fe20000000000 */
[----:B------:R-:W-:Y:S01]  /*3a00*/  UMOV UR15, 0x40000040 ;  /* 0x40000040000f7882 */ /* 0x000fe20000000000 */
[----:B------:R-:W-:Y:S01]  /*3a10*/  UMOV UR19, 0x40000040 ;  /* 0x4000004000137882 */ /* 0x000fe20000000000 */
[----:B------:R-:W-:Y:S01]  /*3a20*/  UMOV UR23, 0x40000040 ;  /* 0x4000004000177882 */ /* 0x000fe20000000000 */
[----:B------:R-:W-:Y:S01]  /*3a30*/  UMOV UR27, 0x40000040 ;  /* 0x40000040001b7882 */ /* 0x000fe20000000000 */
[----:B------:R-:W-:Y:S01]  /*3a40*/  UMOV UR31, 0x40000040 ;  /* 0x40000040001f7882 */ /* 0x000fe20000000000 */
[----:B------:R-:W-:Y:S01]  /*3a50*/  UMOV UR35, 0x40000040 ;  /* 0x4000004000237882 */ /* 0x000fe20000000000 */
[----:B------:R-:W-:Y:S01]  /*3a60*/  UMOV UR43, 0x40000040 ;  /* 0x40000040002b7882 */ /* 0x000fe20000000000 */
[----:B------:R-:W-:Y:S01]  /*3a70*/  UIMAD UR6, UR6, 0x900, UR58 ;  /* 0x00000900060678a4 */ /* 0x000fe2000f8e023a */
[-C--:B------:R-:W-:Y:S01]  /*3a80*/  FMUL.FTZ R24, R24, R8.reuse ;  /* 0x0000000818187220 */ /* 0x080fe20000410000 */
[----:B------:R-:W-:Y:S01]  /*3a90*/  UMOV UR47, 0x40000040 ;  /* 0x40000040002f7882 */ /* 0x000fe20000000000 */
[----:B------:R-:W-:Y:S01]  /*3aa0*/  UMOV UR51, 0x40000040 ;  /* 0x4000004000337882 */ /* 0x000fe20000000000 */
[----:B------:R-:W-:Y:S01]  /*3ab0*/  UIADD3 UR10, UR6, 0x2, URZ ;  /* 0x00000002060a7890 */ /* 0x000fe2000fffe03f */
[-C--:B------:R-:W-:Y:S01]  /*3ac0*/  FMUL.FTZ R25, R25, R8.reuse ;  /* 0x0000000819197220 */ /* 0x080fe20000410000 */
[----:B------:R-:W-:Y:S01]  /*3ad0*/  UIADD3 UR14, UR6, 0x4, URZ ;  /* 0x00000004060e7890 */ /* 0x000fe2000fffe03f */
[----:B------:R-:W-:Y:S01]  /*3ae0*/  FMUL.FTZ R28, R28, R8 ;  /* 0x000000081c1c7220 */ /* 0x000fe20000410000 */
[----:B------:R-:W-:-:S02]  /*3af0*/  UIADD3 UR18, UR6, 0x6, URZ ;  /* 0x0000000606127890 */ /* 0x000fc4000fffe03f */
[----:B------:R-:W-:Y:S01]  /*3b00*/  HGMMA.64x96x16.F32.BF16 R88, gdesc[UR4], RZ, !UPT, gsb0 ;  /* 0x01600000045879f0 */ /* 0x000fe2000c0018ff */
[----:B------:R-:W-:Y:S01]  /*3b10*/  UIADD3 UR22, UR6, 0x300, URZ ;  /* 0x0000030006167890 */ /* 0x000fe2000fffe03f */
[-C--:B------:R-:W-:Y:S01]  /*3b20*/  FMUL.FTZ R29, R29, R8.reuse ;  /* 0x000000081d1d7220 */ /* 0x080fe20000410000 */
        /* <DEDUP_REMOVED lines=14> */
[----:B------:R-:W-:Y:S01]  /*3c10*/  UMOV UR55, 0x40000040 ;  /* 0x4000004000377882 */ /* 0x000fe20000000000 */
[-C--:B------:R-:W-:Y:S01]  /*3c20*/  FMUL.FTZ R45, R45, R8.reuse ;  /* 0x000000082d2d7220 */ /* 0x080fe20000410000 */
        /* <DEDUP_REMOVED lines=19> */
[----:B------:R-:W-:Y:S01]  /*3d60*/  FMUL.FTZ R85, R85, R8 ;  /* 0x0000000855557220 */ /* 0x000fe20000410000 */
        /* <DEDUP_REMOVED lines=32> */
[----:B------:R-:W-:-:S02]  /*3f70*/  WARPGROUP.DEPBAR.LE gsb0, 0x0 ;  /* 0x00008000000079c5 */ /* 0x000fc40000010000 */
        /* <DEDUP_REMOVED lines=33> */
[----:B------:R-:W-:Y:S05]  /*4190*/  @!P0 BRA `(.L_x_23) ;  /* 0x0000000000048947 */ /* 0x000fea0003800000 */
[----:B------:R-:W-:Y:S01]  /*41a0*/  BPT.TRAP 0x1 ;  /* 0x000000040000795c */ /* 0x000fe20000300000 */
.L_x_23:
[----:B------:R-:W-:Y:S01]  /*41b0*/  ULEA UR5, UR56, UR37, 0x3 ;  /* 0x0000002538057291 */ /* 0x000fe2000f8e183f */
[----:B------:R-:W-:-:S08]  /*41c0*/  SHF.L.U32 R8, R17, 0x1f, RZ ;  /* 0x0000001f11087819 */ /* 0x000fd000000006ff */
[----:B------:R2:W3:Y:S01]  /*41d0*/  SYNCS.PHASECHK.TRANS64.TRYWAIT P1, [UR5+0x2a850], R8 ;  /* 0x02a85008ff0075a7 */ /* 0x0004e20008020145 */
[----:B------:R-:W-:Y:S05]  /*41e0*/  @!P0 BRA `(.L_x_24) ;  /* 0x0000000000048947 */ /* 0x000fea0003800000 */
[----:B------:R-:W-:Y:S01]  /*41f0*/  BPT.TRAP 0x1 ;  /* 0x000000040000795c */ /* 0x000fe20000300000 */
.L_x_24:
[----:B---3--:R-:W-:Y:S05]  /*4200*/  @P1 BRA `(.L_x_25) ;  /* 0x0000000000081947 */ /* 0x008fea0003800000 */
[----:B------:R-:W3:Y:S02]  /*4210*/  SYNCS.PHASECHK.TRANS64.TRYWAIT P1, [UR5+0x2a850], R8 ;  /* 0x02a85008ff0075a7 */ /* 0x000ee40008020145 */
[----:B---3--:R-:W-:Y:S05]  /*4220*/  @!P1 BRA `(.L_x_26) ;  /* 0x0000007800009947 */ /* 0x008fea0003800000 */
.L_x_25:
[----:B------:R-:W-:Y:S01]  /*4230*/  UIADD3 UR4, UR37, 0x400, URZ ;  /* 0x0000040025047890 */ /* 0x000fe2000fffe03f */
[----:B------:R-:W-:Y:S01]  /*4240*/  WARPGROUP.ARRIVE ;  /* 0x00000000000079c5 */ /* 0x000fe20000000000 */
[----:B------:R-:W-:Y:S02]  /*4250*/  UMOV UR7, 0x40000040 ;  /* 0x4000004000077882 */ /* 0x000fe40000000000 */
[----:B------:R-:W-:-:S04]  /*4260*/  USHF.R.U32.HI UR4, URZ, 0x4, UR4 ;  /* 0x000000043f047899 */ /* 0x000fc80008011604 */
[----:B------:R-:W-:-:S04]  /*4270*/  ULOP3.LUT UR4, UR4, 0x3fff, URZ, 0xc0, !UPT ;  /* 0x00003fff04047892 */ /* 0x000fc8000f8ec03f */
[----:B------:R-:W-:-:S04]  /*4280*/  ULOP3.LUT UR4, UR4, 0x3000000, URZ, 0xfc, !UPT ;  /* 0x0300000004047892 */ /* 0x000fc8000f8efc3f */
[----:B------:R-:W-:-:S04]  /*4290*/  UIMAD UR56, UR56, 0x600, UR4 ;  /* 0x00000600383878a4 */ /* 0x000fc8000f8e0204 */
[----:B------:R-:W-:-:S03]  /*42a0*/  UIADD3 UR4, UR56, 0x80, URZ ;  /* 0x0000008038047890 */ /* 0x000fc6000fffe03f */
[----:B------:R-:W-:-:S06]  /*42b0*/  UMOV UR6, UR56 ;  /* 0x0000003800067c82 */ /* 0x000fcc0008000000 */
[----:B------:R-:W-:Y:S01]  /*42c0*/  HGMMA.64x128x16.F32.BF16 R24, R136, gdesc[UR4].tnspB, R24, gsb0 ;  /* 0x41e0000488187df0 */ /* 0x000fe20008001818 */
[----:B------:R-:W-:Y:S01]  /*42d0*/  UMOV UR7, 0x40000040 ;  /* 0x4000004000077882 */ /* 0x000fe20000000000 */
[----:B------:R-:W-:Y:S01]  /*42e0*/  UMOV UR6, UR4 ;  /* 0x0000000400067c82 */ /* 0x000fe20008000000 */
[----:B------:R-:W-:Y:S01]  /*42f0*/  UIADD3 UR4, UR56, 0x100, URZ ;  /* 0x0000010038047890 */ /* 0x000fe2000fffe03f */
[----:B------:R-:W-:Y:S02]  /*4300*/  WARPGROUP.DEPBAR.LE gsb0, 0x0 ;  /* 0x00008000000079c5 */ /* 0x000fe40000010000 */
[----:B------:R-:W-:-:S06]  /*4310*/  WARPGROUP.ARRIVE ;  /* 0x00000000000079c5 */ /* 0x000fcc0000000000 */
[----:B------:R-:W-:Y:S01]  /*4320*/  HGMMA.64x128x16.F32.BF16 R24, R140, gdesc[UR4].tnspB, R24, gsb0 ;  /* 0x41e000048c187df0 */ /* 0x000fe20008001818 */
[----:B------:R-:W-:Y:S01]  /*4330*/  UMOV UR6, UR4 ;  /* 0x0000000400067c82 */ /* 0x000fe20008000000 */
[----:B------:R-:W-:Y:S01]  /*4340*/  UMOV UR7, 0x40000040 ;  /* 0x4000004000077882 */ /* 0x000fe20000000000 */
[----:B------:R-:W-:Y:S01]  /*4350*/  UIADD3 UR4, UR56, 0x180, URZ ;  /* 0x0000018038047890 */ /* 0x000fe2000fffe03f */
[----:B------:R-:W-:Y:S02]  /*4360*/  WARPGROUP.DEPBAR.LE gsb0, 0x0 ;  /* 0x00008000000079c5 */ /* 0x000fe40000010000 */
[----:B------:R-:W-:-:S06]  /*4370*/  WARPGROUP.ARRIVE ;  /* 0x00000000000079c5 */ /* 0x000fcc0000000000 */
[----:B------:R-:W-:Y:S01]  /*4380*/  HGMMA.64x128x16.F32.BF16 R24, R144, gdesc[UR4].tnspB, R24, gsb0 ;  /* 0x41e0000490187df0 */ /* 0x000fe20008001818 */
[----:B------:R-:W-:Y:S01]  /*4390*/  UMOV UR6, UR4 ;  /* 0x0000000400067c82 */ /* 0x000fe20008000000 */
[----:B------:R-:W-:Y:S01]  /*43a0*/  UMOV UR7, 0x40000040 ;  /* 0x4000004000077882 */ /* 0x000fe20000000000 */
[----:B------:R-:W-:Y:S02]  /*43b0*/  UIADD3 UR4, UR56, 0x200, URZ ;  /* 0x0000020038047890 */ /* 0x000fe4000fffe03f */
[----:B------:R-:W-:Y:S01]  /*43c0*/  UIADD3 UR56, UR56, 0x280, URZ ;  /* 0x0000028038387890 */ /* 0x000fe2000fffe03f */
[----:B------:R-:W-:Y:S02]  /*43d0*/  WARPGROUP.DEPBAR.LE gsb0, 0x0 ;  /* 0x00008000000079c5 */ /* 0x000fe40000010000 */
[----:B------:R-:W-:-:S06]  /*43e0*/  WARPGROUP.ARRIVE ;  /* 0x00000000000079c5 */ /* 0x000fcc0000000000 */
[----:B------:R-:W-:Y:S01]  /*43f0*/  HGMMA.64x128x16.F32.BF16 R24, R148, gdesc[UR4].tnspB, R24, gsb0 ;  /* 0x41e0000494187df0 */ /* 0x000fe20008001818 */
[----:B------:R-:W-:Y:S01]  /*4400*/  UMOV UR6, UR4 ;  /* 0x0000000400067c82 */ /* 0x000fe20008000000 */
[----:B------:R-:W-:Y:S01]  /*4410*/  UMOV UR7, 0x40000040 ;  /* 0x4000004000077882 */ /* 0x000fe20000000000 */
[----:B------:R-:W-:Y:S02]  /*4420*/  WARPGROUP.DEPBAR.LE gsb0, 0x0 ;  /* 0x00008000000079c5 */ /* 0x000fe40000010000 */
[----:B------:R-:W-:-:S07]  /*4430*/  WARPGROUP.ARRIVE ;  /* 0x00000000000079c5 */ /* 0x000fce0000000000 */
[----:B------:R-:W-:Y:S01]  /*4440*/  HGMMA.64x128x16.F32.BF16 R24, R152, gdesc[UR4].tnspB, R24, gsb0 ;  /* 0x41e0000498187df0 */ /* 0x000fe20008001818 */
[----:B------:R-:W-:Y:S01]  /*4450*/  UMOV UR6, UR56 ;  /* 0x0000003800067c82 */ /* 0x000fe20008000000 */
[----:B------:R-:W-:Y:S01]  /*4460*/  UMOV UR7, 0x40000040 ;  /* 0x4000004000077882 */ /* 0x000fe20000000000 */
[----:B------:R-:W-:Y:S02]  /*4470*/  WARPGROUP.DEPBAR.LE gsb0, 0x0 ;  /* 0x00008000000079c5 */ /* 0x000fe40000010000 */
[----:B------:R-:W-:-:S07]  /*4480*/  WARPGROUP.ARRIVE ;  /* 0x00000000000079c5 */ /* 0x000fce0000000000 */
[----:B------:R-:W-:Y:S03]  /*4490*/  HGMMA.64x128x16.F32.BF16 R24, R156, gdesc[UR4].tnspB, R24, gsb0 ;  /* 0x41e000049c187df0 */ /* 0x000fe60008001818 */
[----:B------:R-:W-:Y:S02]  /*44a0*/  WARPGROUP.DEPBAR.LE gsb0, 0x0 ;  /* 0x00008000000079c5 */ /* 0x000fe40000010000 */
[----:B------:R-:W-:Y:S05]  /*44b0*/  @!P0 BRA `(.L_x_27) ;  /* 0x0000000000048947 */ /* 0x000fea0003800000 */
[----:B------:R-:W-:Y:S01]  /*44c0*/  BPT.TRAP 0x1 ;  /* 0x000000040000795c */ /* 0x000fe20000300000 */
.L_x_27:
[----:B------:R-:W-:Y:S01]  /*44d0*/  FMUL.FTZ R137, R88, UR60 ;  /* 0x0000003c58897c20 */ /* 0x000fe20008410000 */
[----:B------:R-:W-:Y:S01]  /*44e0*/  FMUL.FTZ R139, R89, UR60 ;  /* 0x0000003c598b7c20 */ /* 0x000fe20008410000 */
[----:B------:R-:W-:Y:S01]  /*44f0*/  FMUL.FTZ R141, R92, UR60 ;  /* 0x0000003c5c8d7c20 */ /* 0x000fe20008410000 */
[----:B------:R-:W-:Y:S01]  /*4500*/  FMUL.FTZ R17, R90, UR60 ;  /* 0x0000003c5a117c20 */ /* 0x000fe20008410000 */
[----:B------:R-:W-:Y:S01]  /*4510*/  FMUL.FTZ R143, R93, UR60 ;  /* 0x0000003c5d8f7c20 */ /* 0x000fe20008410000 */
[----:B------:R-:W-:Y:S01]  /*4520*/  FMUL.FTZ R19, R91, UR60 ;  /* 0x0000003c5b137c20 */ /* 0x000fe20008410000 */
[----:B------:R-:W2:Y:S01]  /*4530*/  MUFU.TANH R137, R137 ;  /* 0x0000008900897308 */ /* 0x000ea20000002400 */
[----:B------:R-:W-:Y:S01]  /*4540*/  FMUL.FTZ R145, R96, UR60 ;  /* 0x0000003c60917c20 */ /* 0x000fe20008410000 */
[----:B------:R-:W-:Y:S01]  /*4550*/  FMUL.FTZ R21, R94, UR60 ;  /* 0x0000003c5e157c20 */ /* 0x000fe20008410000 */
[----:B------:R-:W-:Y:S01]  /*4560*/  FMUL.FTZ R147, R97, UR60 ;  /* 0x0000003c61937c20 */ /* 0x000fe20008410000 */
[----:B------:R-:W-:Y:S01]  /*4570*/  FMUL.FTZ R23, R95, UR60 ;  /* 0x0000003c5f177c20 */ /* 0x000fe20008410000 */
[----:B------:R-:W-:Y:S01]  /*4580*/  FMUL.FTZ R149, R100, UR60 ;  /* 0x0000003c64957c20 */ /* 0x000fe20008410000 */
[----:B------:R-:W-:Y:S01]  /*4590*/  FMUL.FTZ R89, R98, UR60 ;  /* 0x0000003c62597c20 */ /* 0x000fe20008410000 */
[----:B------:R-:W-:Y:S01]  /*45a0*/  FMUL.FTZ R101, R101, UR60 ;  /* 0x0000003c65657c20 */ /* 0x000fe20008410000 */
[----:B------:R-:W4:Y:S01]  /*45b0*/  MUFU.TANH R139, R139 ;  /* 0x0000008b008b7308 */ /* 0x000f220000002400 */
[----:B------:R-:W-:Y:S01]  /*45c0*/  FMUL.FTZ R91, R99, UR60 ;  /* 0x0000003c635b7c20 */ /* 0x000fe20008410000 */
[----:B------:R-:W-:Y:S01]  /*45d0*/  FMUL.FTZ R151, R104, UR60 ;  /* 0x0000003c68977c20 */ /* 0x000fe20008410000 */
[----:B------:R-:W-:Y:S01]  /*45e0*/  FMUL.FTZ R93, R102, UR60 ;  /* 0x0000003c665d7c20 */ /* 0x000fe20008410000 */
[----:B------:R-:W-:Y:S01]  /*45f0*/  FMUL.FTZ R153, R105, UR60 ;  /* 0x0000003c69997c20 */ /* 0x000fe20008410000 */
[----:B------:R-:W-:Y:S01]  /*4600*/  FMUL.FTZ R95, R103, UR60 ;  /* 0x0000003c675f7c20 */ /* 0x000fe20008410000 */
[----:B------:R-:W-:Y:S01]  /*4610*/  FMUL.FTZ R155, R108, UR60 ;  /* 0x0000003c6c9b7c20 */ /* 0x000fe20008410000 */
[----:B------:R-:W-:Y:S01]  /*4620*/  FMUL.FTZ R97, R106, UR60 ;  /* 0x0000003c6a617c20 */ /* 0x000fe20008410000 */
[----:B------:R-:W5:Y:S01]  /*4630*/  MUFU.TANH R141, R141 ;  /* 0x0000008d008d7308 */ /* 0x000f620000002400 */
[----:B--23--:R-:W-:Y:S01]  /*4640*/  FMNMX.FTZ R8, R137, R12, !PT ;  /* 0x0000000c89087209 */ /* 0x00cfe20007810000 */
[----:B------:R-:W-:Y:S01]  /*4650*/  FMUL.FTZ R157, R109, UR60 ;  /* 0x0000003c6d9d7c20 */ /* 0x000fe20008410000 */
[----:B------:R-:W-:Y:S01]  /*4660*/  FMUL.FTZ R99, R107, UR60 ;  /* 0x0000003c6b637c20 */ /* 0x000fe20008410000 */
[----:B------:R-:W-:Y:S01]  /*4670*/  FMUL.FTZ R105, R111, UR60 ;  /* 0x0000003c6f697c20 */ /* 0x000fe20008410000 */
[----:B------:R-:W-:Y:S01]  /*4680*/  FMUL.FTZ R111, R112, UR60 ;  /* 0x0000003c706f7c20 */ /* 0x000fe20008410000 */
[----:B------:R-:W-:Y:S01]  /*4690*/  FMUL.FTZ R103, R110, UR60 ;  /* 0x0000003c6e677c20 */ /* 0x000fe20008410000 */
[----:B------:R-:W-:Y:S01]  /*46a0*/  FMUL.FTZ R159, R113, UR60 ;  /* 0x0000003c719f7c20 */ /* 0x000fe20008410000 */
[----:B------:R-:W0:Y:S01]  /*46b0*/  MUFU.TANH R17, R17 ;  /* 0x0000001100117308 */ /* 0x000e220000002400 */
[----:B----4-:R-:W-:Y:S01]  /*46c0*/  FMNMX.FTZ R8, R139, R8, !PT ;  /* 0x000000088b087209 */ /* 0x010fe20007810000 */
[----:B------:R-:W-:Y:S01]  /*46d0*/  FMUL.FTZ R161, R116, UR60 ;  /* 0x0000003c74a17c20 */ /* 0x000fe20008410000 */
[----:B------:R-:W-:Y:S01]  /*46e0*/  FMUL.FTZ R107, R114, UR60 ;  /* 0x0000003c726b7c20 */ /* 0x000fe20008410000 */
[----:B------:R-:W-:Y:S01]  /*46f0*/  FMUL.FTZ R117, R117, UR60 ;  /* 0x0000003c75757c20 */ /* 0x000fe20008410000 */
[----:B------:R-:W-:Y:S01]  /*4700*/  FMUL.FTZ R109, R115, UR60 ;  /* 0x0000003c736d7c20 */ /* 0x000fe20008410000 */
[----:B------:R-:W-:Y:S01]  /*4710*/  FMUL.FTZ R163, R120, UR60 ;  /* 0x0000003c78a37c20 */ /* 0x000fe20008410000 */
[----:B------:R-:W-:Y:S01]  /*4720*/  FMUL.FTZ R113, R118, UR60 ;  /* 0x0000003c76717c20 */ /* 0x000fe20008410000 */
[----:B------:R-:W2:Y:S01]  /*4730*/  MUFU.TANH R143, R143 ;  /* 0x0000008f008f7308 */ /* 0x000ea20000002400 */
[----:B-----5:R-:W-:Y:S01]  /*4740*/  FMNMX.FTZ R8, R141, R8, !PT ;  /* 0x000000088d087209 */ /* 0x020fe20007810000 */
[----:B------:R-:W-:Y:S01]  /*4750*/  FMUL.FTZ R165, R121, UR60 ;  /* 0x0000003c79a57c20 */ /* 0x000fe20008410000 */
[----:B------:R-:W-:Y:S01]  /*4760*/  FMUL.FTZ R115, R119, UR60 ;  /* 0x0000003c77737c20 */ /* 0x000fe20008410000 */
[----:B------:R-:W-:Y:S01]  /*4770*/  FMUL.FTZ R167, R124, UR60 ;  /* 0x0000003c7ca77c20 */ /* 0x000fe20008410000 */
[----:B------:R-:W-:Y:S01]  /*4780*/  FMUL.FTZ R119, R122, UR60 ;  /* 0x0000003c7a777c20 */ /* 0x000fe20008410000 */
[----:B------:R-:W-:Y:S01]  /*4790*/  FMUL.FTZ R125, R125, UR60 ;  /* 0x0000003c7d7d7c20 */ /* 0x000fe20008410000 */
[----:B------:R-:W-:Y:S01]  /*47a0*/  FMUL.FTZ R121, R123, UR60 ;  /* 0x0000003c7b797c20 */ /* 0x000fe20008410000 */
[----:B------:R-:W3:Y:S01]  /*47b0*/  MUFU.TANH R19, R19 ;  /* 0x0000001300137308 */ /* 0x000ee20000002400 */
[----:B01----:R-:W-:Y:S01]  /*47c0*/  FMNMX.FTZ R10, R17, R14, !PT ;  /* 0x0000000e110a7209 */ /* 0x003fe20007810000 */
[----:B------:R-:W-:Y:S01]  /*47d0*/  FMUL.FTZ R169, R128, UR60 ;  /* 0x0000003c80a97c20 */ /* 0x000fe20008410000 */
[----:B------:R-:W-:Y:S01]  /*47e0*/  FMUL.FTZ R123, R126, UR60 ;  /* 0x0000003c7e7b7c20 */ /* 0x000fe20008410000 */
[----:B------:R-:W-:Y:S01]  /*47f0*/  FMUL.FTZ R127, R127, UR60 ;  /* 0x0000003c7f7f7c20 */ /* 0x000fe20008410000 */
[----:B------:R-:W-:Y:S01]  /*4800*/  FMUL.FTZ R132, R132, UR60 ;  /* 0x0000003c84847c20 */ /* 0x000fe20008410000 */
[----:B------:R-:W-:Y:S01]  /*4810*/  FMUL.FTZ R131, R131, UR60 ;  /* 0x0000003c83837c20 */ /* 0x000fe20008410000 */
[----:B------:R-:W-:Y:S01]  /*4820*/  FMUL.FTZ R135, R135, UR60 ;  /* 0x0000003c87877c20 */ /* 0x000fe20008410000 */
[----:B------:R-:W0:Y:S01]  /*4830*/  MUFU.TANH R145, R145 ;  /* 0x0000009100917308 */ /* 0x000e220000002400 */
[----:B--2---:R-:W-:Y:S01]  /*4840*/  FMNMX.FTZ R8, R143, R8, !PT ;  /* 0x000000088f087209 */ /* 0x004fe20007810000 */
[----:B------:R-:W-:-:S04]  /*4850*/  UIADD3 UR59, UR59, 0x2a840, URZ ;  /* 0x0002a8403b3b7890 */ /* 0x000fc8000fffe03f */
[----:B------:R-:W-:Y:S02]  /*4860*/  UPRMT UR59, UR57, 0x654, UR59 ;  /* 0x00000654393b7896 */ /* 0x000fe4000800003b */
[----:B------:R-:W1:Y:S01]  /*4870*/  MUFU.TANH R21, R21 ;  /* 0x0000001500157308 */ /* 0x000e620000002400 */
[----:B---3--:R-:W-:-:S06]  /*4880*/  FMNMX.FTZ R10, R19, R10, !PT ;  /* 0x0000000a130a7209 */ /* 0x008fcc0007810000 */
[----:B------:R-:W-:Y:S01]  /*4890*/  SYNCS.ARRIVE.TRANS64.RED.A1T0 RZ, [UR59], RZ ;  /* 0x000000ffffff79a7 */ /* 0x000fe2000810043b */
[----:B------:R-:W2:Y:S01]  /*48a0*/  MUFU.TANH R147, R147 ;  /* 0x0000009300937308 */ /* 0x000ea20000002400 */
[----:B0-----:R-:W-:-:S07]  /*48b0*/  FMNMX.FTZ R8, R145, R8, !PT ;  /* 0x0000000891087209 */ /* 0x001fce0007810000 */
[----:B------:R-:W0:Y:S01]  /*48c0*/  MUFU.TANH R23, R23 ;  /* 0x0000001700177308 */ /* 0x000e220000002400 */
[----:B-1----:R-:W-:-:S07]  /*48d0*/  FMNMX.FTZ R10, R21, R10, !PT ;  /* 0x0000000a150a7209 */ /* 0x002fce0007810000 */
[----:B------:R-:W1:Y:S01]  /*48e0*/  MUFU.TANH R149, R149 ;  /* 0x0000009500957308 */ /* 0x000e620000002400 */
[----:B--2---:R-:W-:-:S07]  /*48f0*/  FMNMX.FTZ R8, R147, R8, !PT ;  /* 0x0000000893087209 */ /* 0x004fce0007810000 */
[----:B------:R-:W2:Y:S01]  /*4900*/  MUFU.TANH R89, R89 ;  /* 0x0000005900597308 */ /* 0x000ea20000002400 */
[----:B0-----:R-:W-:-:S07]  /*4910*/  FMNMX.FTZ R10, R23, R10, !PT ;  /* 0x0000000a170a7209 */ /* 0x001fce0007810000 */
[----:B------:R-:W0:Y:S01]  /*4920*/  MUFU.TANH R101, R101 ;  /* 0x0000006500657308 */ /* 0x000e220000002400 */
[----:B-1----:R-:W-:Y:S01]  /*4930*/  FMNMX.FTZ R18, R149, R8, !PT ;  /* 0x0000000895127209 */ /* 0x002fe20007810000 */
[----:B------:R-:W-:Y:S01]  /*4940*/  FMUL.FTZ R8, R129, UR60 ;  /* 0x0000003c81087c20 */ /* 0x000fe20008410000 */
[----:B------:R-:W-:-:S05]  /*4950*/  FMUL.FTZ R129, R130, UR60 ;  /* 0x0000003c82817c20 */ /* 0x000fca0008410000 */
[----:B------:R-:W1:Y:S01]  /*4960*/  MUFU.TANH R91, R91 ;  /* 0x0000005b005b7308 */ /* 0x000e620000002400 */
[----:B--2---:R-:W-:-:S07]  /*4970*/  FMNMX.FTZ R10, R89, R10, !PT ;  /* 0x0000000a590a7209 */ /* 0x004fce0007810000 */
        /* <DEDUP_REMOVED lines=52> */
[----:B------:R1:W3:Y:S01]  /*4cc0*/  MUFU.TANH R171, R8 ;  /* 0x0000000800ab7308 */ /* 0x0002e20000002400 */
[----:B--2---:R-:W-:-:S07]  /*4cd0*/  FMNMX.FTZ R18, R169, R18, !PT ;  /* 0x00000012a9127209 */ /* 0x004fce0007810000 */
[----:B------:R-:W2:Y:S01]  /*4ce0*/  MUFU.TANH R127, R127 ;  /* 0x0000007f007f7308 */ /* 0x000ea20000002400 */
[----:B-1----:R-:W-:Y:S01]  /*4cf0*/  FMUL.FTZ R8, R133, UR60 ;  /* 0x0000003c85087c20 */ /* 0x002fe20008410000 */
[----:B------:R-:W-:Y:S01]  /*4d00*/  FMUL.FTZ R133, R134, UR60 ;  /* 0x0000003c86857c20 */ /* 0x000fe20008410000 */
[----:B0-----:R-:W-:-:S05]  /*4d10*/  FMNMX.FTZ R10, R123, R10, !PT ;  /* 0x0000000a7b0a7209 */ /* 0x001fca0007810000 */
[----:B------:R-:W0:Y:S01]  /*4d20*/  MUFU.TANH R173, R132 ;  /* 0x0000008400ad7308 */ /* 0x000e220000002400 */
[----:B---3--:R-:W-:-:S07]  /*4d30*/  FMNMX.FTZ R18, R171, R18, !PT ;  /* 0x00000012ab127209 */ /* 0x008fce0007810000 */
[----:B------:R-:W1:Y:S01]  /*4d40*/  MUFU.TANH R129, R129 ;  /* 0x0000008100817308 */ /* 0x000e620000002400 */
[----:B--2---:R-:W-:-:S07]  /*4d50*/  FMNMX.FTZ R10, R127, R10, !PT ;  /* 0x0000000a7f0a7209 */ /* 0x004fce0007810000 */
[----:B------:R-:W2:Y:S01]  /*4d60*/  MUFU.TANH R175, R8 ;  /* 0x0000000800af7308 */ /* 0x000ea20000002400 */
[----:B0-----:R-:W-:-:S07]  /*4d70*/  FMNMX.FTZ R18, R173, R18, !PT ;  /* 0x00000012ad127209 */ /* 0x001fce0007810000 */
[----:B------:R-:W0:Y:S01]  /*4d80*/  MUFU.TANH R131, R131 ;  /* 0x0000008300837308 */ /* 0x000e220000002400 */
[----:B-1----:R-:W-:-:S07]  /*4d90*/  FMNMX.FTZ R10, R129, R10, !PT ;  /* 0x0000000a810a7209 */ /* 0x002fce0007810000 */
[----:B------:R-:W1:Y:S01]  /*4da0*/  MUFU.TANH R133, R133 ;  /* 0x0000008500857308 */ /* 0x000e620000002400 */
[----:B--2---:R-:W-:-:S05]  /*4db0*/  FMNMX.FTZ R18, R175, R18, !PT ;  /* 0x00000012af127209 */ /* 0x004fca0007810000 */
[----:B------:R-:W2:Y:S02]  /*4dc0*/  SHFL.BFLY PT, R9, R18, 0x2, 0x1f ;  /* 0x0c401f0012097f89 */ /* 0x000ea400000e0000 */
[----:B------:R-:W3:Y:S01]  /*4dd0*/  MUFU.TANH R135, R135 ;  /* 0x0000008700877308 */ /* 0x000ee20000002400 */
[----:B0-----:R-:W-:-:S04]  /*4de0*/  FMNMX.FTZ R10, R131, R10, !PT ;  /* 0x0000000a830a7209 */ /* 0x001fc80007810000 */
[----:B-1----:R-:W-:-:S04]  /*4df0*/  FMNMX.FTZ R10, R133, R10, !PT ;  /* 0x0000000a850a7209 */ /* 0x002fc80007810000 */
[----:B---3--:R-:W-:Y:S02]  /*4e00*/  FMNMX.FTZ R8, R135, R10, !PT ;  /* 0x0000000a87087209 */ /* 0x008fe40007810000 */
[----:B------:R-:W0:Y:S03]  /*4e10*/  LDC R10, c[0x0][0x988] ;  /* 0x00026200ff0a7b82 */ /* 0x000e260000000800 */
[----:B------:R-:W1:Y:S01]  /*4e20*/  SHFL.BFLY PT, R11, R8, 0x2, 0x1f ;  /* 0x0c401f00080b7f89 */ /* 0x000e6200000e0000 */
[----:B--2---:R-:W-:-:S05]  /*4e30*/  FMNMX.FTZ R9, R18, R9, !PT ;  /* 0x0000000912097209 */ /* 0x004fca0007810000 */
[----:B------:R-:W2:Y:S01]  /*4e40*/  SHFL.BFLY PT, R20, R9, 0x1, 0x1f ;  /* 0x0c201f0009147f89 */ /* 0x000ea200000e0000 */
[----:B-1----:R-:W-:-:S05]  /*4e50*/  FMNMX.FTZ R22, R8, R11, !PT ;  /* 0x0000000b08167209 */ /* 0x002fca0007810000 */
[----:B------:R-:W1:Y:S01]  /*4e60*/  SHFL.BFLY PT, R11, R22, 0x1, 0x1f ;  /* 0x0c201f00160b7f89 */ /* 0x000e6200000e0000 */
[----:B--2---:R-:W-:-:S05]  /*4e70*/  FMNMX.FTZ R13, R9, R20, !PT ;  /* 0x00000014090d7209 */ /* 0x004fca0007810000 */
[C---:B------:R-:W-:Y:S01]  /*4e80*/  FADD.FTZ R177, -R13.reuse, R12 ;  /* 0x0000000c0db17221 */ /* 0x040fe20000010100 */
[----:B0-----:R-:W-:-:S03]  /*4e90*/  FMUL.FTZ R12, R13, R10 ;  /* 0x0000000a0d0c7220 */ /* 0x001fc60000410000 */
[-C--:B------:R-:W-:Y:S01]  /*4ea0*/  FMUL.FTZ R177, R177, R10.reuse ;  /* 0x0000000ab1b17220 */ /* 0x080fe20000410000 */
[-CC-:B------:R-:W-:Y:S01]  /*4eb0*/  FFMA.FTZ R138, R141, R10.reuse, -R12.reuse ;  /* 0x0000000a8d8a7223 */ /* 0x180fe2000001080c */
        /* <DEDUP_REMOVED lines=12> */
[----:B-1----:R-:W-:Y:S01]  /*4f80*/  FMNMX.FTZ R11, R22, R11, !PT ;  /* 0x0000000b160b7209 */ /* 0x002fe20007810000 */
        /* <DEDUP_REMOVED lines=10> */
[-C--:B------:R-:W-:Y:S01]  /*5030*/  FFMA.FTZ R159, R175, R10.reuse, -R12 ;  /* 0x0000000aaf9f7223 */ /* 0x080fe2000001080c */
[C---:B------:R-:W-:Y:S01]  /*5040*/  FADD.FTZ R179, -R11.reuse, R14 ;  /* 0x0000000e0bb37221 */ /* 0x040fe20000010100 */
[-C--:B------:R-:W-:Y:S01]  /*5050*/  FMUL.FTZ R12, R11, R10.reuse ;  /* 0x0000000a0b0c7220 */ /* 0x080fe20000410000 */
[----:B------:R-:W-:Y:S02]  /*5060*/  MUFU.EX2 R8, R177 ;  /* 0x000000b100087308 */ /* 0x000fe40000000800 */
[-C--:B------:R-:W-:Y:S01]  /*5070*/  FMUL.FTZ R179, R179, R10.reuse ;  /* 0x0000000ab3b37220 */ /* 0x080fe20000410000 */
        /* <DEDUP_REMOVED lines=13> */
[----:B------:R-:W0:Y:S01]  /*5150*/  MUFU.EX2 R137, R137 ;  /* 0x0000008900897308 */ /* 0x000e220000000800 */
[-CC-:B------:R-:W-:Y:S01]  /*5160*/  FFMA.FTZ R107, R107, R10.reuse, -R12.reuse ;  /* 0x0000000a6b6b7223 */ /* 0x180fe2000001080c */
[-CC-:B------:R-:W-:Y:S01]  /*5170*/  FFMA.FTZ R109, R109, R10.reuse, -R12.reuse ;  /* 0x0000000a6d6d7223 */ /* 0x180fe2000001080c */
[-CC-:B------:R-:W-:Y:S01]  /*5180*/  FFMA.FTZ R113, R113, R10.reuse, -R12.reuse ;  /* 0x0000000a71717223 */ /* 0x180fe2000001080c */
[-CC-:B------:R-:W-:Y:S01]  /*5190*/  FFMA.FTZ R115, R115, R10.reuse, -R12.reuse ;  /* 0x0000000a73737223 */ /* 0x180fe2000001080c */
[-CC-:B------:R-:W-:Y:S01]  /*51a0*/  FFMA.FTZ R119, R119, R10.reuse, -R12.reuse ;  /* 0x0000000a77777223 */ /* 0x180fe2000001080c */
[-CC-:B------:R-:W-:Y:S01]  /*51b0*/  FFMA.FTZ R121, R121, R10.reuse, -R12.reuse ;  /* 0x0000000a79797223 */ /* 0x180fe2000001080c */
[-CC-:B------:R-:W-:Y:S01]  /*51c0*/  FFMA.FTZ R123, R123, R10.reuse, -R12.reuse ;  /* 0x0000000a7b7b7223 */ /* 0x180fe2000001080c */
[----:B------:R-:W1:Y:S01]  /*51d0*/  MUFU.EX2 R18, R17 ;  /* 0x0000001100127308 */ /* 0x000e620000000800 */
[-CC-:B------:R-:W-:Y:S01]  /*51e0*/  FFMA.FTZ R127, R127, R10.reuse, -R12.reuse ;  /* 0x0000000a7f7f7223 */ /* 0x180fe2000001080c */
[-CC-:B------:R-:W-:Y:S01]  /*51f0*/  FFMA.FTZ R129, R129, R10.reuse, -R12.reuse ;  /* 0x0000000a81817223 */ /* 0x180fe2000001080c */
[-CC-:B------:R-:W-:Y:S01]  /*5200*/  FFMA.FTZ R131, R131, R10.reuse, -R12.reuse ;  /* 0x0000000a83837223 */ /* 0x180fe2000001080c */
[-CC-:B------:R-:W-:Y:S01]  /*5210*/  FFMA.FTZ R133, R133, R10.reuse, -R12.reuse ;  /* 0x0000000a85857223 */ /* 0x180fe2000001080c */
[----:B------:R-:W-:-:S03]  /*5220*/  FFMA.FTZ R12, R135, R10, -R12 ;  /* 0x0000000a870c7223 */ /* 0x000fc6000001080c */
[----:B------:R-:W2:Y:S01]  /*5230*/  MUFU.EX2 R136, R136 ;  /* 0x0000008800887308 */ /* 0x000ea20000000800 */
[----:B0-----:R-:W-:-:S07]  /*5240*/  FFMA.FTZ R3, R8, R3, R137 ;  /* 0x0000000308037223 */ /* 0x001fce0000010089 */
[----:B------:R-:W0:Y:S01]  /*5250*/  MUFU.EX2 R19, R19 ;  /* 0x0000001300137308 */ /* 0x000e220000000800 */
[----:B-1----:R-:W-:-:S07]  /*5260*/  FFMA.FTZ R6, R9, R6, R18 ;  /* 0x0000000609067223 */ /* 0x002fce0000010012 */
[----:B------:R-:W1:Y:S01]  /*5270*/  MUFU.EX2 R138, R138 ;  /* 0x0000008a008a7308 */ /* 0x000e620000000800 */
[----:B--2---:R-:W-:-:S07]  /*5280*/  FADD.FTZ R3, R136, R3 ;  /* 0x0000000388037221 */ /* 0x004fce0000010000 */
[----:B------:R-:W2:Y:S01]  /*5290*/  MUFU.EX2 R21, R21 ;  /* 0x0000001500157308 */ /* 0x000ea20000000800 */
[----:B0-----:R-:W-:-:S07]  /*52a0*/  FADD.FTZ R6, R19, R6 ;  /* 0x0000000613067221 */ /* 0x001fce0000010000 */
[----:B------:R-:W0:Y:S01]  /*52b0*/  MUFU.EX2 R139, R139 ;  /* 0x0000008b008b7308 */ /* 0x000e220000000800 */
[----:B-1----:R-:W-:-:S07]  /*52c0*/  FADD.FTZ R14, R138, R3 ;  /* 0x000000038a0e7221 */ /* 0x002fce0000010000 */
        /* <DEDUP_REMOVED lines=81> */
[----:B0-----:R-:W-:Y:S01]  /*57e0*/  FADD.FTZ R6, R133, R6 ;  /* 0x0000000685067221 */ /* 0x001fe20000010000 */
[----:B-1----:R-:W-:-:S03]  /*57f0*/  FADD.FTZ R3, R159, R14 ;  /* 0x0000000e9f037221 */ /* 0x002fc60000010000 */
[----:B--2---:R-:W-:Y:S01]  /*5800*/  FADD.FTZ R6, R12, R6 ;  /* 0x000000060c067221 */ /* 0x004fe20000010000 */
[----:B------:R-:W-:Y:S06]  /*5810*/  @!P0 BRA `(.L_x_28) ;  /* 0x0000000000048947 */ /* 0x000fec0003800000 */
[----:B------:R-:W-:Y:S01]  /*5820*/  BPT.TRAP 0x1 ;  /* 0x000000040000795c */ /* 0x000fe20000300000 */
.L_x_28:
[----:B------:R-:W-:Y:S01]  /*5830*/  UIADD3 UR4, UR5, 0x2a860, URZ ;  /* 0x0002a86005047890 */ /* 0x000fe2000fffe03f */
[C---:B------:R-:W-:Y:S01]  /*5840*/  ISETP.GT.AND P1, PT, R15.reuse, R16, PT ;  /* 0x000000100f00720c */ /* 0x040fe20003f24270 */
[----:B------:R-:W-:Y:S01]  /*5850*/  VIADD R15, R15, 0xffffffff ;  /* 0xffffffff0f0f7836 */ /* 0x000fe20000000000 */
[----:B------:R-:W-:Y:S01]  /*5860*/  R2UR UR56, R0 ;  /* 0x00000000003872ca */ /* 0x000fe200000e0000 */
[----:B------:R-:W-:Y:S01]  /*5870*/  UPRMT UR4, UR57, 0x654, UR4 ;  /* 0x0000065439047896 */ /* 0x000fe20008000004 */
[----:B------:R-:W-:Y:S01]  /*5880*/  F2FP.BF16.F32.PACK_AB R158, R159, R158 ;  /* 0x0000009e9f9e723e */ /* 0x000fe200000010ff */
[----:B------:R-:W-:Y:S01]  /*5890*/  IMAD.MOV.U32 R14, RZ, RZ, R11 ;  /* 0x000000ffff0e7224 */ /* 0x000fe200078e000b */
[----:B------:R-:W-:Y:S01]  /*58a0*/  F2FP.BF16.F32.PACK_AB R136, R136, R137 ;  /* 0x000000898888723e */ /* 0x000fe200000010ff */
[----:B------:R-:W-:Y:S01]  /*58b0*/  IMAD.MOV.U32 R17, RZ, RZ, R7 ;  /* 0x000000ffff117224 */ /* 0x000fe200078e0007 */
[----:B------:R-:W-:Y:S02]  /*58c0*/  F2FP.BF16.F32.PACK_AB R138, R139, R138 ;  /* 0x0000008a8b8a723e */ /* 0x000fe400000010ff */
[----:B------:R-:W-:-:S02]  /*58d0*/  F2FP.BF16.F32.PACK_AB R140, R141, R140 ;  /* 0x0000008c8d8c723e */ /* 0x000fc400000010ff */
[----:B------:R-:W-:Y:S01]  /*58e0*/  SYNCS.ARRIVE.TRANS64.RED.A1T0 RZ, [UR4], RZ ;  /* 0x000000ffffff79a7 */ /* 0x000fe20008100404 */
[----:B------:R-:W-:Y:S02]  /*58f0*/  F2FP.BF16.F32.PACK_AB R144, R145, R144 ;  /* 0x000000909190723e */ /* 0x000fe400000010ff */
[----:B------:R-:W-:Y:S02]  /*5900*/  F2FP.BF16.F32.PACK_AB R146, R147, R146 ;  /* 0x000000929392723e */ /* 0x000fe400000010ff */
[----:B------:R-:W-:Y:S02]  /*5910*/  F2FP.BF16.F32.PACK_AB R152, R153, R152 ;  /* 0x000000989998723e */ /* 0x000fe400000010ff */
[----:B------:R-:W-:Y:S02]  /*5920*/  F2FP.BF16.F32.PACK_AB R156, R157, R156 ;  /* 0x0000009c9d9c723e */ /* 0x000fe400000010ff */
[----:B------:R-:W-:Y:S02]  /*5930*/  F2FP.BF16.F32.PACK_AB R159, R12, R133 ;  /* 0x000000850c9f723e */ /* 0x000fe400000010ff */
[----:B------:R-:W-:-:S02]  /*5940*/  F2FP.BF16.F32.PACK_AB R137, R19, R18 ;  /* 0x000000121389723e */ /* 0x000fc400000010ff */
        /* <DEDUP_REMOVED lines=14> */
[----:B------:R-:W-:Y:S01]  /*5a30*/  MOV R12, R13 ;  /* 0x0000000d000c7202 */ /* 0x000fe20000000f00 */
[----:B------:R-:W-:Y:S06]  /*5a40*/  @P1 BRA `(.L_x_29) ;  /* 0xffffffdc00901947 */ /* 0x000fec000383ffff */
.L_x_18:
[----:B------:R-:W-:Y:S06]  /*5a50*/  BAR.ARV 0x8, 0x180 ;  /* 0x0206000000007b1d */ /* 0x000fec0000002000 */
        /* <DEDUP_REMOVED lines=64> */
[----:B------:R-:W-:Y:S06]  /*5e60*/  @!P0 BRA `(.L_x_30) ;  /* 0x0000000000048947 */ /* 0x000fec0003800000 */
[----:B------:R-:W-:Y:S01]  /*5e70*/  BPT.TRAP 0x1 ;  /* 0x000000040000795c */ /* 0x000fe20000300000 */
.L_x_30:
[----:B------:R-:W-:Y:S02]  /*5e80*/  R2UR UR5, R0 ;  /* 0x00000000000572ca */ /* 0x000fe400000e0000 */
[----:B------:R-:W-:-:S11]  /*5e90*/  SHF.L.U32 R7, R7, 0x1f, RZ ;  /* 0x0000001f07077819 */ /* 0x000fd600000006ff */
[----:B------:R-:W-:-:S09]  /*5ea0*/  ULEA UR5, UR5, UR37, 0x3 ;  /* 0x0000002505057291 */ /* 0x000fd2000f8e183f */
[----:B------:R0:W1:Y:S01]  /*5eb0*/  SYNCS.PHASECHK.TRANS64.TRYWAIT P1, [UR5+0x2a850], R7 ;  /* 0x02a85007ff0075a7 */ /* 0x0000620008020145 */
[----:B------:R-:W-:Y:S05]  /*5ec0*/  @!P0 BRA `(.L_x_31) ;  /* 0x0000000000048947 */ /* 0x000fea0003800000 */
[----:B------:R-:W-:Y:S01]  /*5ed0*/  BPT.TRAP 0x1 ;  /* 0x000000040000795c */ /* 0x000fe20000300000 */
.L_x_31:
[----:B-1----:R-:W-:Y:S05]  /*5ee0*/  @P1 BRA `(.L_x_32) ;  /* 0x0000000000081947 */ /* 0x002fea0003800000 */
[----:B------:R-:W1:Y:S02]  /*5ef0*/  SYNCS.PHASECHK.TRANS64.TRYWAIT P1, [UR5+0x2a850], R7 ;  /* 0x02a85007ff0075a7 */ /* 0x000e640008020145 */
[----:B-1----:R-:W-:Y:S05]  /*5f00*/  @!P1 BRA `(.L_x_33) ;  /* 0x0000005800e09947 */ /* 0x002fea0003800000 */
.L_x_32:
[----:B------:R-:W-:Y:S01]  /*5f10*/  UIADD3 UR37, UR37, 0x400, URZ ;  /* 0x0000040025257890 */ /* 0x000fe2000fffe03f */
[----:B------:R-:W-:Y:S01]  /*5f20*/  R2UR UR6, R0 ;  /* 0x00000000000672ca */ /* 0x000fe200000e0000 */
[----:B------:R-:W-:Y:S01]  /*5f30*/  WARPGROUP.ARRIVE ;  /* 0x00000000000079c5 */ /* 0x000fe20000000000 */
[----:B------:R-:W-:Y:S01]  /*5f40*/  UMOV UR7, 0x40000040 ;  /* 0x4000004000077882 */ /* 0x000fe20000000000 */
[----:B------:R-:W-:Y:S01]  /*5f50*/  USHF.R.U32.HI UR37, URZ, 0x4, UR37 ;  /* 0x000000043f257899 */ /* 0x000fe20008011625 */
[----:B------:R-:W2:Y:S01]  /*5f60*/  SHFL.BFLY PT, R0, R3, 0x2, 0x1f ;  /* 0x0c401f0003007f89 */ /* 0x000ea200000e0000 */
[----:B------:R-:W-:Y:S02]  /*5f70*/  MOV R8, RZ ;  /* 0x000000ff00087202 */ /* 0x000fe40000000f00 */
[----:B------:R-:W-:Y:S01]  /*5f80*/  ULOP3.LUT UR37, UR37, 0x3fff, URZ, 0xc0, !UPT ;  /* 0x00003fff25257892 */ /* 0x000fe2000f8ec03f */
[----:B------:R-:W1:Y:S03]  /*5f90*/  SHFL.BFLY PT, R5, R6, 0x2, 0x1f ;  /* 0x0c401f0006057f89 */ /* 0x000e6600000e0000 */
[----:B------:R-:W-:-:S04]  /*5fa0*/  ULOP3.LUT UR4, UR37, 0x3000000, URZ, 0xfc, !UPT ;  /* 0x0300000025047892 */ /* 0x000fc8000f8efc3f */
[----:B------:R-:W-:-:S07]  /*5fb0*/  UIMAD UR4, UR6, 0x600, UR4 ;  /* 0x00000600060478a4 */ /* 0x000fce000f8e0204 */
[----:B------:R-:W-:Y:S02]  /*5fc0*/  UMOV UR6, UR4 ;  /* 0x0000000400067c82 */ /* 0x000fe40008000000 */
[----:B------:R-:W-:Y:S01]  /*5fd0*/  HGMMA.64x128x16.F32.BF16 R24, R136, gdesc[UR4].tnspB, R24, gsb0 ;  /* 0x41e0000488187df0 */ /* 0x000fe20008001818 */
[----:B------:R-:W-:Y:S01]  /*5fe0*/  UIADD3 UR6, UR4, 0x80, URZ ;  /* 0x0000008004067890 */ /* 0x000fe2000fffe03f */
[----:B------:R-:W-:Y:S01]  /*5ff0*/  UMOV UR7, 0x40000040 ;  /* 0x4000004000077882 */ /* 0x000fe20000000000 */
[----:B--2---:R-:W-:Y:S01]  /*6000*/  FADD.FTZ R0, R0, R3 ;  /* 0x0000000300007221 */ /* 0x004fe20000010000 */
[----:B------:R-:W-:Y:S02]  /*6010*/  IMAD.MOV.U32 R3, RZ, RZ, -0x800000 ;  /* 0xff800000ff037424 */ /* 0x000fe400078e00ff */
[----:B-1----:R-:W-:Y:S02]  /*6020*/  FADD.FTZ R4, R5, R6 ;  /* 0x0000000605047221 */ /* 0x002fe40000010000 */
[----:B------:R-:W1:Y:S04]  /*6030*/  SHFL.BFLY PT, R5, R0, 0x1, 0x1f ;  /* 0x0c201f0000057f89 */ /* 0x000e6800000e0000 */
[----:B0-----:R-:W0:Y:S01]  /*6040*/  SHFL.BFLY PT, R7, R4, 0x1, 0x1f ;  /* 0x0c201f0004077f89 */ /* 0x001e2200000e0000 */
[----:B-1----:R-:W-:Y:S01]  /*6050*/  FADD.FTZ R12, R0, R5 ;  /* 0x00000005000c7221 */ /* 0x002fe20000010000 */
[----:B------:R-:W-:-:S02]  /*6060*/  IMAD.MOV.U32 R5, RZ, RZ, RZ ;  /* 0x000000ffff057224 */ /* 0x000fc400078e00ff */
[----:B------:R-:W-:Y:S02]  /*6070*/  IMAD.MOV.U32 R0, RZ, RZ, -0x800000 ;  /* 0xff800000ff007424 */ /* 0x000fe400078e00ff */
[----:B0-----:R-:W-:Y:S01]  /*6080*/  FADD.FTZ R14, R4, R7 ;  /* 0x00000007040e7221 */ /* 0x001fe20000010000 */
[----:B------:R-:W-:-:S04]  /*6090*/  FSETP.NE.FTZ.AND P1, PT, R12, RZ, PT ;  /* 0x000000ff0c00720b */ /* 0x000fc80003f35000 */
[----:B------:R-:W-:-:S09]  /*60a0*/  FSETP.NE.FTZ.AND P2, PT, R14, RZ, PT ;  /* 0x000000ff0e00720b */ /* 0x000fd20003f55000 */
[----:B------:R-:W0:Y:S01]  /*60b0*/  @P1 MUFU.LG2 R6, R12 ;  /* 0x0000000c00061308 */ /* 0x000e220000000c00 */
[----:B------:R-:W-:-:S03]  /*60c0*/  @P1 FMUL.FTZ R4, R10, 0.69314718246459960938 ;  /* 0x3f3172180a041820 */ /* 0x000fc60000410000 */
[----:B------:R-:W-:-:S04]  /*60d0*/  @P2 FMUL.FTZ R15, R10, 0.69314718246459960938 ;  /* 0x3f3172180a0f2820 */ /* 0x000fc80000410000 */
[----:B------:R-:W1:Y:S08]  /*60e0*/  @P2 MUFU.LG2 R9, R14 ;  /* 0x0000000e00092308 */ /* 0x000e700000000c00 */
[----:B------:R2:W3:Y:S01]  /*60f0*/  @P1 MUFU.RCP R5, R12 ;  /* 0x0000000c00051308 */ /* 0x0004e20000001000 */
[----:B0-----:R-:W-:-:S04]  /*6100*/  @P1 FMUL.FTZ R7, R6, 0.69314718246459960938 ;  /* 0x3f31721806071820 */ /* 0x001fc80000410000 */
[----:B------:R-:W-:-:S03]  /*6110*/  @P1 FFMA.FTZ R3, R4, R13, R7 ;  /* 0x0000000d04031223 */ /* 0x000fc60000010007 */
[----:B------:R2:W0:Y:S01]  /*6120*/  @P2 MUFU.RCP R8, R14 ;  /* 0x0000000e00082308 */ /* 0x0004220000001000 */
[----:B-1----:R-:W-:-:S04]  /*6130*/  @P2 FMUL.FTZ R6, R9, 0.69314718246459960938 ;  /* 0x3f31721809062820 */ /* 0x002fc80000410000 */
[----:B------:R-:W-:Y:S01]  /*6140*/  @P2 FFMA.FTZ R0, R15, R11, R6 ;  /* 0x0000000b0f002223 */ /* 0x000fe20000010006 */
[----:B------:R-:W-:Y:S02]  /*6150*/  WARPGROUP.DEPBAR.LE gsb0, 0x0 ;  /* 0x00008000000079c5 */ /* 0x000fe40000010000 */
[----:B------:R-:W-:-:S06]  /*6160*/  WARPGROUP.ARRIVE ;  /* 0x00000000000079c5 */ /* 0x000fcc0000000000 */
[----:B------:R-:W-:Y:S01]  /*6170*/  HGMMA.64x128x16.F32.BF16 R24, R140, gdesc[UR4].tnspB, R24, gsb0 ;  /* 0x41e000048c187df0 */ /* 0x000fe20008001818 */
[----:B------:R-:W-:Y:S01]  /*6180*/  UIADD3 UR6, UR4, 0x100, URZ ;  /* 0x0000010004067890 */ /* 0x000fe2000fffe03f */
[----:B------:R-:W-:Y:S01]  /*6190*/  UMOV UR7, 0x40000040 ;  /* 0x4000004000077882 */ /* 0x000fe20000000000 */
[----:B------:R-:W-:Y:S02]  /*61a0*/  WARPGROUP.DEPBAR.LE gsb0, 0x0 ;  /* 0x00008000000079c5 */ /* 0x000fe40000010000 */
[----:B------:R-:W-:-:S07]  /*61b0*/  WARPGROUP.ARRIVE ;  /* 0x00000000000079c5 */ /* 0x000fce0000000000 */
        /* <DEDUP_REMOVED lines=16> */
[----:B------:R-:W-:Y:S03]  /*62c0*/  HGMMA.64x128x16.F32.BF16 R24, R156, gdesc[UR4].tnspB, R24, gsb0 ;  /* 0x41e000049c187df0 */ /* 0x000fe60008001818 */
[----:B------:R-:W-:Y:S02]  /*62d0*/  WARPGROUP.DEPBAR.LE gsb0, 0x0 ;  /* 0x00008000000079c5 */ /* 0x000fe40000010000 */
[----:B0-23--:R-:W-:Y:S05]  /*62e0*/  @!P0 BRA `(.L_x_34) ;  /* 0x0000000000048947 */ /* 0x00dfea0003800000 */
[----:B------:R-:W-:Y:S01]  /*62f0*/  BPT.TRAP 0x1 ;  /* 0x000000040000795c */ /* 0x000fe20000300000 */
.L_x_34:
[----:B------:R-:W-:Y:S01]  /*6300*/  UIADD3 UR4, UR5, 0x2a860, URZ ;  /* 0x0002a86005047890 */ /* 0x000fe2000fffe03f */
[-C--:B------:R-:W-:Y:S01]  /*6310*/  FMUL.FTZ R24, R24, R5.reuse ;  /* 0x0000000518187220 */ /* 0x080fe20000410000 */
[-C--:B------:R-:W-:Y:S01]  /*6320*/  FMUL.FTZ R25, R25, R5.reuse ;  /* 0x0000000519197220 */ /* 0x080fe20000410000 */
[-C--:B------:R-:W-:Y:S01]  /*6330*/  FMUL.FTZ R28, R28, R5.reuse ;  /* 0x000000051c1c7220 */ /* 0x080fe20000410000 */
[----:B------:R-:W-:Y:S01]  /*6340*/  UPRMT UR4, UR57, 0x654, UR4 ;  /* 0x0000065439047896 */ /* 0x000fe20008000004 */
        /* <DEDUP_REMOVED lines=8> */
[----:B------:R-:W-:Y:S01]  /*63d0*/  SYNCS.ARRIVE.TRANS64.RED.A1T0 RZ, [UR4], RZ ;  /* 0x000000ffffff79a7 */ /* 0x000fe20008100404 */
        /* <DEDUP_REMOVED lines=21> */
[----:B------:R-:W-:Y:S01]  /*6530*/  PLOP3.LUT P0, PT, PT, PT, PT, 0x8, 0x0 ;  /* 0x000000000000781c */ /* 0x000fe20003f0e170 */
        /* <DEDUP_REMOVED lines=31> */
[----:B------:R-:W-:-:S07]  /*6730*/  FMUL.FTZ R87, R87, R8 ;  /* 0x0000000857577220 */ /* 0x000fce0000410000 */
.L_x_10:
[----:B------:R-:W-:Y:S05]  /*6740*/  @P0 BRA `(.L_x_35) ;  /* 0x0000001400340947 */ /* 0x000fea0003800000 */
[----:B------:R-:W0:Y:S01]  /*6750*/  S2R R4, SR_TID.X ;  /* 0x0000000000047919 */ /* 0x000e220000002100 */
[----:B------:R-:W1:Y:S01]  /*6760*/  LDC R16, c[0x0][0xbe8] ;  /* 0x0002fa00ff107b82 */ /* 0x000e620000000800 */
[----:B------:R-:W-:Y:S01]  /*6770*/  SHF.R.S32.HI R13, RZ, 0x1f, R2 ;  /* 0x0000001fff0d7819 */ /* 0x000fe20000011402 */
[----:B------:R-:W-:Y:S01]  /*6780*/  ULDC.64 UR4, c[0x0][0xbd0] ;  /* 0x0002f40000047ab9 */ /* 0x000fe20000000a00 */
[----:B------:R-:W2:Y:S01]  /*6790*/  S2R R10, SR_CTAID.X ;  /* 0x00000000000a7919 */ /* 0x000ea20000002500 */
[----:B------:R-:W-:Y:S01]  /*67a0*/  ULDC.64 UR6, c[0x0][0xb38] ;  /* 0x0002ce0000067ab9 */ /* 0x000fe20000000a00 */
[----:B------:R-:W-:Y:S01]  /*67b0*/  IADD3 R17, -R2, RZ, RZ ;  /* 0x000000ff02117210 */ /* 0x000fe20007ffe1ff */
[----:B------:R-:W-:Y:S02]  /*67c0*/  BSSY B0, `(.L_x_36) ;  /* 0x00000e1000007945 */ /* 0x000fe40003800000 */
[----:B------:R-:W3:Y:S08]  /*67d0*/  S2UR UR9, SR_CTAID.Z ;  /* 0x00000000000979c3 */ /* 0x000ef00000002700 */
[----:B------:R-:W4:Y:S08]  /*67e0*/  LDC.64 R18, c[0x0][0xbd8] ;  /* 0x0002f600ff127b82 */ /* 0x000f300000000a00 */
[----:B------:R-:W-:Y:S01]  /*67f0*/  BAR.SYNC.DEFER_BLOCKING 0x1, 0x100 ;  /* 0x0044000000007b1d */ /* 0x000fe20000010000 */
[----:B-1----:R-:W-:-:S07]  /*6800*/  ISETP.NE.AND P0, PT, R16, 0x1, PT ;  /* 0x000000011000780c */ /* 0x002fce0003f05270 */
[----:B------:R-:W1:Y:S01]  /*6810*/  S2UR UR8, SR_CTAID.Y ;  /* 0x00000000000879c3 */ /* 0x000e620000002600 */
[----:B0-----:R-:W-:-:S07]  /*6820*/  IADD3 R7, R4, -0x80, RZ ;  /* 0xffffff8004077810 */ /* 0x001fce0007ffe0ff */
[----:B------:R-:W1:Y:S01]  /*6830*/  LDC R22, c[0x0][0xc50] ;  /* 0x00031400ff167b82 */ /* 0x000e620000000800 */
[----:B------:R-:W-:-:S04]  /*6840*/  SHF.R.S32.HI R6, RZ, 0x1f, R7 ;  /* 0x0000001fff067819 */ /* 0x000fc80000011407 */
[CC--:B------:R-:W-:Y:S02]  /*6850*/  LEA.HI R8, R6.reuse, R7.reuse, RZ, 0x7 ;  /* 0x0000000706087211 */ /* 0x0c0fe400078f38ff */
[----:B------:R-:W-:Y:S01]  /*6860*/  LEA.HI R6, R6, R7, RZ, 0x2 ;  /* 0x0000000706067211 */ /* 0x000fe200078f10ff */
[----:B------:R-:W0:Y:S01]  /*6870*/  @P0 LDC R14, c[0x0][0xbec] ;  /* 0x0002fb00ff0e0b82 */ /* 0x000e220000000800 */
[----:B------:R-:W-:Y:S02]  /*6880*/  LOP3.LUT R4, R8, 0xffffff80, RZ, 0xc0, !PT ;  /* 0xffffff8008047812 */ /* 0x000fe400078ec0ff */
[----:B------:R-:W-:Y:S02]  /*6890*/  LOP3.LUT R6, R6, 0xfffffffc, RZ, 0xc0, !PT ;  /* 0xfffffffc06067812 */ /* 0x000fe400078ec0ff */
[----:B------:R-:W-:Y:S01]  /*68a0*/  SHF.R.S32.HI R9, RZ, 0x7, R8 ;  /* 0x00000007ff097819 */ /* 0x000fe20000011408 */
[C---:B------:R-:W-:Y:S02]  /*68b0*/  IMAD.IADD R23, R7.reuse, 0x1, -R4 ;  /* 0x0000000107177824 */ /* 0x040fe400078e0a04 */
[----:B------:R-:W-:Y:S01]  /*68c0*/  IMAD.IADD R7, R7, 0x1, -R6 ;  /* 0x0000000107077824 */ /* 0x000fe200078e0a06 */
[----:B------:R-:W5:Y:S02]  /*68d0*/  LDC.64 R20, c[0x0][0xb40] ;  /* 0x0002d000ff147b82 */ /* 0x000f640000000a00 */
[----:B------:R-:W-:-:S04]  /*68e0*/  SHF.R.S32.HI R12, RZ, 0x1f, R23 ;  /* 0x0000001fff0c7819 */ /* 0x000fc80000011417 */
[----:B------:R-:W-:Y:S02]  /*68f0*/  LEA.HI R88, R12, R23, RZ, 0x2 ;  /* 0x000000170c587211 */ /* 0x000fe400078f10ff */
[----:B------:R-:W5:Y:S02]  /*6900*/  @P0 LDC R90, c[0x0][0xbec] ;  /* 0x0002fb00ff5a0b82 */ /* 0x000f640000000800 */
[--C-:B------:R-:W-:Y:S02]  /*6910*/  SHF.R.S32.HI R4, RZ, 0x2, R88.reuse ;  /* 0x00000002ff047819 */ /* 0x100fe40000011458 */
[----:B------:R-:W-:Y:S02]  /*6920*/  SHF.R.S32.HI R5, RZ, 0x1f, R88 ;  /* 0x0000001fff057819 */ /* 0x000fe40000011458 */
[----:B------:R-:W-:Y:S02]  /*6930*/  LOP3.LUT R88, R88, 0x7ffffffc, RZ, 0xc0, !PT ;  /* 0x7ffffffc58587812 */ /* 0x000fe400078ec0ff */
[----:B------:R-:W-:Y:S01]  /*6940*/  LEA.HI R5, R5, R4, RZ, 0x3 ;  /* 0x0000000405057211 */ /* 0x000fe200078f18ff */
[----:B------:R-:W5:Y:S03]  /*6950*/  @P0 LDC R15, c[0x0][0xbf0] ;  /* 0x0002fc00ff0f0b82 */ /* 0x000f660000000800 */
[----:B------:R-:W-:-:S04]  /*6960*/  LOP3.LUT R5, R5, 0xfffffff8, RZ, 0xc0, !PT ;  /* 0xfffffff805057812 */ /* 0x000fc800078ec0ff */
[----:B------:R-:W-:Y:S01]  /*6970*/  IADD3 R6, R4, -R5, RZ ;  /* 0x8000000504067210 */ /* 0x000fe20007ffe0ff */
[----:B------:R-:W5:Y:S01]  /*6980*/  @P0 LDC R89, c[0x0][0xbf0] ;  /* 0x0002fc00ff590b82 */ /* 0x000f620000000800 */
[----:B------:R-:W-:Y:S02]  /*6990*/  LEA.HI R4, R8, R9, RZ, 0x1 ;  /* 0x0000000908047211 */ /* 0x000fe400078f08ff */
[----:B------:R-:W-:Y:S02]  /*69a0*/  LEA.HI R5, R12, R23, RZ, 0x5 ;  /* 0x000000170c057211 */ /* 0x000fe400078f28ff */
[----:B------:R-:W-:Y:S02]  /*69b0*/  LOP3.LUT R4, R4, 0x3fffffe, RZ, 0xc0, !PT ;  /* 0x03fffffe04047812 */ /* 0x000fe400078ec0ff */
[----:B------:R-:W-:Y:S02]  /*69c0*/  LEA.HI R8, R7, R7, RZ, 0x1 ;  /* 0x0000000707087211 */ /* 0x000fe400078f08ff */
[----:B------:R-:W-:Y:S01]  /*69d0*/  SHF.R.S32.HI R5, RZ, 0x5, R5 ;  /* 0x00000005ff057819 */ /* 0x000fe20000011405 */
[----:B------:R-:W-:Y:S01]  /*69e0*/  IMAD.IADD R4, R9, 0x1, -R4 ;  /* 0x0000000109047824 */ /* 0x000fe200078e0a04 */
[----:B------:R-:W-:-:S03]  /*69f0*/  LOP3.LUT R8, R8, 0x1ffffffe, RZ, 0xc0, !PT ;  /* 0x1ffffffe08087812 */ /* 0x000fc600078ec0ff */
[----:B------:R-:W-:Y:S01]  /*6a00*/  IMAD R5, R5, 0x10, R6 ;  /* 0x0000001005057824 */ /* 0x000fe200078e0206 */
[----:B------:R-:W-:Y:S01]  /*6a10*/  IADD3 R9, R7, -R8, RZ ;  /* 0x8000000807097210 */ /* 0x000fe20007ffe0ff */
[----:B------:R-:W-:Y:S02]  /*6a20*/  IMAD R7, R13, UR4, RZ ;  /* 0x000000040d077c24 */ /* 0x000fe4000f8e02ff */
[----:B------:R-:W-:Y:S02]  /*6a30*/  IMAD R8, R4, 0x40, R5 ;  /* 0x0000004004087824 */ /* 0x000fe400078e0205 */
[C---:B------:R-:W-:Y:S01]  /*6a40*/  IMAD.WIDE.U32 R4, R2.reuse, UR4, RZ ;  /* 0x0000000402047c25 */ /* 0x040fe2000f8e00ff */
[----:B---3--:R-:W-:Y:S02]  /*6a50*/  USHF.R.S32.HI UR4, URZ, 0x1f, UR9 ;  /* 0x0000001f3f047899 */ /* 0x008fe40008011409 */
[----:B------:R-:W-:Y:S01]  /*6a60*/  LEA R9, R9, R8, 0x3 ;  /* 0x0000000809097211 */ /* 0x000fe200078e18ff */
[----:B------:R-:W-:-:S02]  /*6a70*/  IMAD R11, R2, UR5, R7 ;  /* 0x00000005020b7c24 */ /* 0x000fc4000f8e0207 */
[----:B------:R-:W-:Y:S02]  /*6a80*/  IMAD R13, R13, UR6, RZ ;  /* 0x000000060d0d7c24 */ /* 0x000fe4000f8e02ff */
[----:B----4-:R-:W-:Y:S02]  /*6a90*/  IMAD R12, R18, UR4, RZ ;  /* 0x00000004120c7c24 */ /* 0x010fe4000f8e02ff */
[----:B------:R-:W-:Y:S02]  /*6aa0*/  IMAD.IADD R5, R5, 0x1, R11 ;  /* 0x0000000105057824 */ /* 0x000fe400078e020b */
[----:B------:R-:W-:Y:S02]  /*6ab0*/  IMAD R11, R2, UR7, R13 ;  /* 0x00000007020b7c24 */ /* 0x000fe4000f8e020d */
[----:B------:R-:W-:Y:S02]  /*6ac0*/  IMAD R13, R19, UR9, R12 ;  /* 0x00000009130d7c24 */ /* 0x000fe4000f8e020c */
[----:B--2---:R-:W-:-:S02]  /*6ad0*/  IMAD R9, R10, 0x80, R9 ;  /* 0x000000800a097824 */ /* 0x004fc400078e0209 */
[----:B-1----:R-:W-:Y:S02]  /*6ae0*/  IMAD R19, R22, R17, UR8 ;  /* 0x0000000816137e24 */ /* 0x002fe4000f8e0211 */
[----:B------:R-:W-:Y:S01]  /*6af0*/  IMAD.WIDE.U32 R6, R2, UR6, RZ ;  /* 0x0000000602067c25 */ /* 0x000fe2000f8e00ff */
[----:B------:R-:W-:-:S03]  /*6b00*/  ULDC.64 UR6, c[0x0][0xb48] ;  /* 0x0002d20000067ab9 */ /* 0x000fc60000000a00 */
[----:B------:R-:W-:-:S04]  /*6b10*/  IMAD.WIDE.U32 R4, R18, UR9, R4 ;  /* 0x0000000912047c25 */ /* 0x000fc8000f8e0004 */
[----:B0-----:R-:W-:Y:S01]  /*6b20*/  @P0 IMAD.HI.U32 R2, R9, R14, RZ ;  /* 0x0000000e09020227 */ /* 0x001fe200078e00ff */
[----:B------:R-:W-:-:S03]  /*6b30*/  SHF.R.S32.HI R14, RZ, 0x1f, R19 ;  /* 0x0000001fff0e7819 */ /* 0x000fc60000011413 */
[----:B------:R-:W-:Y:S02]  /*6b40*/  IMAD.IADD R7, R7, 0x1, R11 ;  /* 0x0000000107077824 */ /* 0x000fe400078e020b */
[----:B------:R-:W-:Y:S01]  /*6b50*/  IMAD.IADD R5, R5, 0x1, R13 ;  /* 0x0000000105057824 */ /* 0x000fe200078e020d */
[----:B------:R-:W-:Y:S01]  /*6b60*/  MOV R13, R9 ;  /* 0x00000009000d7202 */ /* 0x000fe20000000f00 */
[----:B-----5:R-:W-:Y:S01]  /*6b70*/  IMAD R12, R20, UR4, RZ ;  /* 0x00000004140c7c24 */ /* 0x020fe2000f8e02ff */
[----:B------:R-:W-:Y:S01]  /*6b80*/  ULDC.64 UR4, c[0x0][0xbe0] ;  /* 0x0002f80000047ab9 */ /* 0x000fe20000000a00 */
[----:B------:R-:W-:-:S04]  /*6b90*/  @P0 IMAD.HI.U32 R90, R9, R90, RZ ;  /* 0x0000005a095a0227 */ /* 0x000fc800078e00ff */
[----:B------:R-:W-:Y:S01]  /*6ba0*/  IMAD.MOV.U32 R11, RZ, RZ, R9 ;  /* 0x000000ffff0b7224 */ /* 0x000fe200078e0009 */
[----:B------:R-:W-:Y:S01]  /*6bb0*/  @P0 SHF.R.U32.HI R11, RZ, R15, R2 ;  /* 0x0000000fff0b0219 */ /* 0x000fe20000011602 */
[----:B------:R-:W-:Y:S01]  /*6bc0*/  IMAD R15, R21, UR9, R12 ;  /* 0x00000009150f7c24 */ /* 0x000fe2000f8e020c */
[----:B------:R-:W-:Y:S01]  /*6bd0*/  @P0 SHF.R.U32.HI R13, RZ, R89, R90 ;  /* 0x00000059ff0d0219 */ /* 0x000fe2000001165a */
[----:B------:R-:W-:Y:S01]  /*6be0*/  IMAD.WIDE.U32 R6, R20, UR9, R6 ;  /* 0x0000000914067c25 */ /* 0x000fe2000f8e0006 */
[----:B------:R-:W-:-:S03]  /*6bf0*/  ULDC.64 UR8, c[0x0][0xb28] ;  /* 0x0002ca0000087ab9 */ /* 0x000fc60000000a00 */
[----:B------:R-:W-:Y:S02]  /*6c00*/  IMAD R2, R14, UR4, RZ ;  /* 0x000000040e027c24 */ /* 0x000fe4000f8e02ff */
[----:B------:R-:W-:-:S04]  /*6c10*/  IMAD.WIDE.U32 R4, R19, UR4, R4 ;  /* 0x0000000413047c25 */ /* 0x000fc8000f8e0004 */
[----:B------:R-:W-:Y:S01]  /*6c20*/  IMAD.IADD R7, R7, 0x1, R15 ;  /* 0x0000000107077824 */ /* 0x000fe200078e020f */
[----:B------:R-:W-:Y:S01]  /*6c30*/  SHF.R.S32.HI R15, RZ, 0x1f, R11 ;  /* 0x0000001fff0f7819 */ /* 0x000fe2000001140b */
[----:B------:R-:W-:Y:S01]  /*6c40*/  IMAD R14, R14, UR6, RZ ;  /* 0x000000060e0e7c24 */ /* 0x000fe2000f8e02ff */
[----:B------:R-:W-:Y:S01]  /*6c50*/  IADD3 R4, P0, R11, R4, RZ ;  /* 0x000000040b047210 */ /* 0x000fe20007f1e0ff */
[C---:B------:R-:W-:Y:S01]  /*6c60*/  IMAD R12, R19.reuse, UR5, R2 ;  /* 0x00000005130c7c24 */ /* 0x040fe2000f8e0202 */
[----:B------:R-:W-:Y:S01]  /*6c70*/  SHF.R.S32.HI R2, RZ, 0x1f, R13 ;  /* 0x0000001fff027819 */ /* 0x000fe2000001140d */
[----:B------:R-:W-:Y:S01]  /*6c80*/  IMAD.MOV R11, RZ, RZ, -R11 ;  /* 0x000000ffff0b7224 */ /* 0x000fe200078e0a0b */
[----:B------:R-:W-:Y:S01]  /*6c90*/  ULDC.64 UR4, c[0x0][0xb30] ;  /* 0x0002cc0000047ab9 */ /* 0x000fe20000000a00 */
[----:B------:R-:W-:Y:S01]  /*6ca0*/  IMAD R17, R19, UR7, R14 ;  /* 0x0000000713117c24 */ /* 0x000fe2000f8e020e */
[----:B------:R-:W-:Y:S01]  /*6cb0*/  IADD3 R14, -R13, RZ, RZ ;  /* 0x000000ff0d0e7210 */ /* 0x000fe20007ffe1ff */
[----:B------:R-:W-:Y:S01]  /*6cc0*/  IMAD R2, R2, UR4, RZ ;  /* 0x0000000402027c24 */ /* 0x000fe2000f8e02ff */
[----:B------:R-:W-:Y:S01]  /*6cd0*/  IADD3.X R5, R15, R5, R12, P0, !PT ;  /* 0x000000050f057210 */ /* 0x000fe200007fe40c */
[----:B------:R-:W-:-:S02]  /*6ce0*/  IMAD R11, R16, R11, R9 ;  /* 0x0000000b100b7224 */ /* 0x000fc400078e0209 */
[----:B------:R-:W-:Y:S01]  /*6cf0*/  IMAD.WIDE.U32 R6, R19, UR6, R6 ;  /* 0x0000000613067c25 */ /* 0x000fe2000f8e0006 */
[----:B------:R-:W-:-:S03]  /*6d00*/  ULDC.64 UR6, c[0x0][0xbc8] ;  /* 0x0002f20000067ab9 */ /* 0x000fc60000000a00 */
[----:B------:R-:W-:Y:S02]  /*6d10*/  IMAD R9, R16, R14, R9 ;  /* 0x0000000e10097224 */ /* 0x000fe400078e0209 */
[----:B------:R-:W-:Y:S01]  /*6d20*/  IMAD R15, R13, UR5, R2 ;  /* 0x000000050d0f7c24 */ /* 0x000fe2000f8e0202 */
[----:B------:R-:W-:Y:S01]  /*6d30*/  SHF.R.S32.HI R2, RZ, 0x1f, R11 ;  /* 0x0000001fff027819 */ /* 0x000fe2000001140b */
[----:B------:R-:W-:Y:S01]  /*6d40*/  IMAD.IADD R7, R7, 0x1, R17 ;  /* 0x0000000107077824 */ /* 0x000fe200078e0211 */
[----:B------:R-:W-:Y:S01]  /*6d50*/  SHF.R.S32.HI R12, RZ, 0x1f, R9 ;  /* 0x0000001fff0c7819 */ /* 0x000fe20000011409 */
[----:B------:R-:W0:Y:S01]  /*6d60*/  S2UR UR5, SR_CgaCtaId ;  /* 0x00000000000579c3 */ /* 0x000e220000008800 */
[----:B------:R-:W-:-:S04]  /*6d70*/  IMAD.WIDE.U32 R4, R11, UR6, R4 ;  /* 0x000000060b047c25 */ /* 0x000fc8000f8e0004 */
[----:B------:R-:W-:Y:S01]  /*6d80*/  IMAD.WIDE.U32 R6, R13, UR4, R6 ;  /* 0x000000040d067c25 */ /* 0x000fe2000f8e0006 */
[----:B------:R-:W-:-:S03]  /*6d90*/  UMOV UR4, 0x400 ;  /* 0x0000040000047882 */ /* 0x000fc60000000000 */
[----:B------:R-:W-:Y:S02]  /*6da0*/  IMAD R2, R2, UR6, RZ ;  /* 0x0000000602027c24 */ /* 0x000fe4000f8e02ff */
[----:B------:R-:W-:Y:S02]  /*6db0*/  IMAD.IADD R7, R7, 0x1, R15 ;  /* 0x0000000107077824 */ /* 0x000fe400078e020f */
[----:B------:R-:W-:Y:S02]  /*6dc0*/  IMAD R12, R12, UR8, RZ ;  /* 0x000000080c0c7c24 */ /* 0x000fe4000f8e02ff */
[----:B------:R-:W-:Y:S01]  /*6dd0*/  IMAD R13, R11, UR7, R2 ;  /* 0x000000070b0d7c24 */ /* 0x000fe2000f8e0202 */
[----:B------:R-:W-:Y:S01]  /*6de0*/  ULDC.64 UR6, c[0x0][0xba8] ;  /* 0x0002ea0000067ab9 */ /* 0x000fe20000000a00 */
[C---:B------:R-:W-:Y:S01]  /*6df0*/  IMAD R11, R9.reuse, UR9, R12 ;  /* 0x00000009090b7c24 */ /* 0x040fe2000f8e020c */
[----:B------:R-:W-:Y:S01]  /*6e00*/  LEA R2, P0, R4, UR6, 0x2 ;  /* 0x0000000604027c11 */ /* 0x000fe2000f8010ff */
[----:B------:R-:W-:Y:S01]  /*6e10*/  IMAD.WIDE.U32 R6, R9, UR8, R6 ;  /* 0x0000000809067c25 */ /* 0x000fe2000f8e0006 */
[----:B------:R-:W-:Y:S01]  /*6e20*/  IADD3 R9, R5, R13, RZ ;  /* 0x0000000d05097210 */ /* 0x000fe20007ffe0ff */
[----:B------:R-:W-:Y:S01]  /*6e30*/  ULDC.64 UR8, c[0x0][0xb00] ;  /* 0x0002c00000087ab9 */ /* 0x000fe20000000a00 */
[----:B------:R-:W-:Y:S01]  /*6e40*/  ULDC UR6, c[0x0][0xa88] ;  /* 0x0002a20000067ab9 */ /* 0x000fe20000000800 */
[----:B------:R-:W-:Y:S01]  /*6e50*/  IMAD.IADD R5, R7, 0x1, R11 ;  /* 0x0000000107057824 */ /* 0x000fe200078e020b */
[----:B------:R-:W-:Y:S01]  /*6e60*/  LEA R20, P1, R6, UR8, 0x2 ;  /* 0x0000000806147c11 */ /* 0x000fe2000f8210ff */
[----:B------:R-:W-:Y:S01]  /*6e70*/  IMAD R8, R10, 0x80, R8 ;  /* 0x000000800a087824 */ /* 0x000fe200078e0208 */
[----:B------:R-:W-:Y:S01]  /*6e80*/  LEA.HI.X R9, R4, UR7, R9, 0x2, P0 ;  /* 0x0000000704097c11 */ /* 0x000fe200080f1409 */
[----:B0-----:R-:W-:Y:S01]  /*6e90*/  ULEA UR4, UR5, UR4, 0x18 ;  /* 0x0000000405047291 */ /* 0x001fe2000f8ec03f */
[----:B------:R-:W-:Y:S01]  /*6ea0*/  LEA.HI.X R22, R6, UR9, R5, 0x2, P1 ;  /* 0x0000000906167c11 */ /* 0x000fe200088f1405 */
[----:B------:R-:W-:Y:S01]  /*6eb0*/  SHFL.IDX PT, R4, R2, RZ, 0x1c1f ;  /* 0x001c1fff02047589 */ /* 0x000fe200000e0000 */
[----:B------:R-:W-:Y:S01]  /*6ec0*/  IMAD R17, R16, UR6, RZ ;  /* 0x0000000610117c24 */ /* 0x000fe2000f8e02ff */
[C---:B------:R-:W-:Y:S01]  /*6ed0*/  LOP3.LUT P0, RZ, R23.reuse, 0x3, RZ, 0xc0, !PT ;  /* 0x0000000317ff7812 */ /* 0x040fe2000780c0ff */
[----:B------:R-:W-:Y:S01]  /*6ee0*/  UIADD3 UR4, UR4, 0x2a820, URZ ;  /* 0x0002a82004047890 */ /* 0x000fe2000fffe03f */
[----:B------:R-:W0:Y:S01]  /*6ef0*/  SHFL.IDX PT, R5, R9, RZ, 0x1c1f ;  /* 0x001c1fff09057589 */ /* 0x000e2200000e0000 */
[C---:B------:R-:W-:Y:S01]  /*6f00*/  IADD3 R16, R8.reuse, 0x8, RZ ;  /* 0x0000000808107810 */ /* 0x040fe20007ffe0ff */
[----:B------:R-:W-:Y:S01]  /*6f10*/  IMAD.IADD R19, R23, 0x1, -R88 ;  /* 0x0000000117137824 */ /* 0x000fe200078e0a58 */
[-C--:B------:R-:W-:Y:S01]  /*6f20*/  ISETP.GE.OR P1, PT, R8, R17.reuse, P0 ;  /* 0x000000110800720c */ /* 0x080fe20000726670 */
[----:B------:R-:W-:Y:S01]  /*6f30*/  SHFL.IDX PT, R6, R2, 0x1, 0x1c1f ;  /* 0x003c1f0002067f89 */ /* 0x000fe200000e0000 */
[-C--:B------:R-:W-:Y:S01]  /*6f40*/  ISETP.GE.OR P0, PT, R16, R17.reuse, P0 ;  /* 0x000000111000720c */ /* 0x080fe20000706670 */
[----:B------:R-:W-:Y:S01]  /*6f50*/  UPRMT UR4, URZ, 0x654, UR4 ;  /* 0x000006543f047896 */ /* 0x000fe20008000004 */
[----:B------:R-:W-:Y:S01]  /*6f60*/  ISETP.GE.AND P2, PT, R8, R17, PT ;  /* 0x000000110800720c */ /* 0x000fe20003f46270 */
[----:B------:R-:W1:Y:S01]  /*6f70*/  SHFL.IDX PT, R7, R9, 0x1, 0x1c1f ;  /* 0x003c1f0009077f89 */ /* 0x000e6200000e0000 */
[----:B------:R-:W-:-:S03]  /*6f80*/  IMAD.SHL.U32 R19, R19, 0x2, RZ ;  /* 0x0000000213137824 */ /* 0x000fc600078e00ff */
[----:B------:R2:W3:Y:S03]  /*6f90*/  SHFL.IDX PT, R14, R20, RZ, 0x1c1f ;  /* 0x001c1fff140e7589 */ /* 0x0004e600000e0000 */
[----:B------:R-:W-:Y:S01]  /*6fa0*/  SYNCS.ARRIVE.TRANS64.RED.A1T0 RZ, [UR4], RZ ;  /* 0x000000ffffff79a7 */ /* 0x000fe20008100404 */
[----:B------:R2:W4:Y:S04]  /*6fb0*/  SHFL.IDX PT, R15, R22, RZ, 0x1c1f ;  /* 0x001c1fff160f7589 */ /* 0x00052800000e0000 */
[----:B0-----:R2:W-:Y:S04]  /*6fc0*/  @!P1 ST.E desc[UR38][R4.64], R3 ;  /* 0x0000000304009985 */ /* 0x0015e8000c101926 */
[----:B-1----:R2:W-:Y:S01]  /*6fd0*/  @!P0 ST.E desc[UR38][R6.64], R0 ;  /* 0x0000000006008985 */ /* 0x0025e2000c101926 */
[----:B------:R-:W-:Y:S05]  /*6fe0*/  @P2 BRA `(.L_x_37) ;  /* 0x0000000400782947 */ /* 0x000fea0003800000 */
[C---:B--2---:R-:W-:Y:S01]  /*6ff0*/  IADD3 R0, R19.reuse, 0x8, RZ ;  /* 0x0000000813007810 */ /* 0x044fe20007ffe0ff */
[----:B------:R-:W-:Y:S01]  /*7000*/  ULDC UR4, c[0x0][0xac8] ;  /* 0x0002b20000047ab9 */ /* 0x000fe20000000800 */
[C---:B------:R-:W-:Y:S01]  /*7010*/  VIADD R6, R19.reuse, 0x10 ;  /* 0x0000001013067836 */ /* 0x040fe20000000000 */
[C---:B------:R-:W-:Y:S01]  /*7020*/  ISETP.GE.AND P2, PT, R19.reuse, UR4, PT ;  /* 0x0000000413007c0c */ /* 0x040fe2000bf46270 */
[C---:B------:R-:W-:Y:S01]  /*7030*/  VIADD R7, R19.reuse, 0x18 ;  /* 0x0000001813077836 */ /* 0x040fe20000000000 */
[----:B------:R-:W-:Y:S01]  /*7040*/  ISETP.GE.AND P3, PT, R0, UR4, PT ;  /* 0x0000000400007c0c */ /* 0x000fe2000bf66270 */
[C---:B------:R-:W-:Y:S01]  /*7050*/  VIADD R8, R19.reuse, 0x28 ;  /* 0x0000002813087836 */ /* 0x040fe20000000000 */
[----:B------:R-:W-:Y:S01]  /*7060*/  ISETP.GE.AND P0, PT, R6, UR4, PT ;  /* 0x0000000406007c0c */ /* 0x000fe2000bf06270 */
[----:B------:R-:W-:Y:S01]  /*7070*/  VIADD R9, R19, 0x30 ;  /* 0x0000003013097836 */ /* 0x000fe20000000000 */
[----:B------:R-:W-:Y:S01]  /*7080*/  ISETP.GE.AND P1, PT, R7, UR4, PT ;  /* 0x0000000407007c0c */ /* 0x000fe2000bf26270 */
[C---:B------:R-:W-:Y:S01]  /*7090*/  VIADD R11, R19.reuse, 0x40 ;  /* 0x00000040130b7836 */ /* 0x040fe20000000000 */
[C---:B------:R-:W-:Y:S01]  /*70a0*/  IADD3 R10, R19.reuse, 0x38, RZ ;  /* 0x00000038130a7810 */ /* 0x040fe20007ffe0ff */
[----:B------:R-:W-:Y:S01]  /*70b0*/  VIADD R18, R19, 0x60 ;  /* 0x0000006013127836 */ /* 0x000fe20000000000 */
[----:B------:R-:W-:-:S02]  /*70c0*/  ISETP.GE.AND P4, PT, R9, UR4, PT ;  /* 0x0000000409007c0c */ /* 0x000fc4000bf86270 */
[----:B------:R-:W-:Y:S01]  /*70d0*/  ISETP.GE.AND P5, PT, R10, UR4, PT ;  /* 0x000000040a007c0c */ /* 0x000fe2000bfa6270 */
[----:B---34-:R-:W-:Y:S01]  /*70e0*/  @!P2 IMAD.WIDE R2, R19, 0x4, R14 ;  /* 0x000000041302a825 */ /* 0x018fe200078e020e */
[----:B------:R-:W-:Y:S02]  /*70f0*/  ISETP.GE.AND P6, PT, R11, UR4, PT ;  /* 0x000000040b007c0c */ /* 0x000fe4000bfc6270 */
[----:B------:R-:W-:Y:S02]  /*7100*/  @!P3 LEA.HI R0, R0, R0, RZ, 0x1 ;  /* 0x000000000000b211 */ /* 0x000fe400078f08ff */
[----:B------:R0:W-:Y:S01]  /*7110*/  @!P2 ST.E.64 desc[UR38][R2.64], R24 ;  /* 0x000000180200a985 */ /* 0x0001e2000c101b26 */
[----:B------:R-:W-:Y:S02]  /*7120*/  @!P0 LEA.HI R6, R6, R6, RZ, 0x1 ;  /* 0x0000000606068211 */ /* 0x000fe400078f08ff */
[----:B------:R-:W-:Y:S02]  /*7130*/  @!P3 LOP3.LUT R5, R0, 0xfffffffe, RZ, 0xc0, !PT ;  /* 0xfffffffe0005b812 */ /* 0x000fe400078ec0ff */
[----:B------:R-:W-:-:S02]  /*7140*/  IADD3 R0, R19, 0x20, RZ ;  /* 0x0000002013007810 */ /* 0x000fc40007ffe0ff */
[----:B------:R-:W-:Y:S01]  /*7150*/  @!P1 LEA.HI R7, R7, R7, RZ, 0x1 ;  /* 0x0000000707079211 */ /* 0x000fe200078f08ff */
[----:B------:R-:W-:Y:S01]  /*7160*/  @!P3 IMAD.WIDE R4, R5, 0x4, R14 ;  /* 0x000000040504b825 */ /* 0x000fe200078e020e */
[----:B------:R-:W-:Y:S02]  /*7170*/  ISETP.GE.AND P2, PT, R0, UR4, PT ;  /* 0x0000000400007c0c */ /* 0x000fe4000bf46270 */
[----:B------:R-:W-:Y:S02]  /*7180*/  @!P5 LEA.HI R10, R10, R10, RZ, 0x1 ;  /* 0x0000000a0a0ad211 */ /* 0x000fe400078f08ff */
[----:B------:R1:W-:Y:S01]  /*7190*/  @!P3 ST.E.64 desc[UR38][R4.64], R28 ;  /* 0x0000001c0400b985 */ /* 0x0003e2000c101b26 */
[----:B------:R-:W-:Y:S02]  /*71a0*/  ISETP.GE.AND P3, PT, R8, UR4, PT ;  /* 0x0000000408007c0c */ /* 0x000fe4000bf66270 */
[----:B0-----:R-:W-:Y:S02]  /*71b0*/  @!P0 LOP3.LUT R3, R6, 0xfffffffe, RZ, 0xc0, !PT ;  /* 0xfffffffe06038812 */ /* 0x001fe400078ec0ff */
[----:B------:R-:W-:-:S02]  /*71c0*/  @!P4 LEA.HI R6, R9, R9, RZ, 0x1 ;  /* 0x000000090906c211 */ /* 0x000fc400078f08ff */
[----:B------:R-:W-:Y:S01]  /*71d0*/  @!P5 LOP3.LUT R13, R10, 0xfffffffe, RZ, 0xc0, !PT ;  /* 0xfffffffe0a0dd812 */ /* 0x000fe200078ec0ff */
[----:B------:R-:W-:Y:S01]  /*71e0*/  @!P0 IMAD.WIDE R2, R3, 0x4, R14 ;  /* 0x0000000403028825 */ /* 0x000fe200078e020e */
[----:B------:R-:W-:Y:S02]  /*71f0*/  @!P2 LEA.HI R0, R0, R0, RZ, 0x1 ;  /* 0x000000000000a211 */ /* 0x000fe400078f08ff */
[----:B------:R-:W-:Y:S02]  /*7200*/  IADD3 R12, R19, 0x50, RZ ;  /* 0x00000050130c7810 */ /* 0x000fe40007ffe0ff */
[----:B------:R0:W-:Y:S01]  /*7210*/  @!P0 ST.E.64 desc[UR38][R2.64], R32 ;  /* 0x0000002002008985 */ /* 0x0001e2000c101b26 */
[----:B------:R-:W-:Y:S02]  /*7220*/  @!P3 LEA.HI R8, R8, R8, RZ, 0x1 ;  /* 0x000000080808b211 */ /* 0x000fe400078f08ff */
[----:B-1----:R-:W-:Y:S02]  /*7230*/  @!P1 LOP3.LUT R5, R7, 0xfffffffe, RZ, 0xc0, !PT ;  /* 0xfffffffe07059812 */ /* 0x002fe400078ec0ff */
[----:B------:R-:W-:-:S02]  /*7240*/  @!P2 LOP3.LUT R7, R0, 0xfffffffe, RZ, 0xc0, !PT ;  /* 0xfffffffe0007a812 */ /* 0x000fc400078ec0ff */
[----:B------:R-:W-:Y:S01]  /*7250*/  @!P3 LOP3.LUT R9, R8, 0xfffffffe, RZ, 0xc0, !PT ;  /* 0xfffffffe0809b812 */ /* 0x000fe200078ec0ff */
[--C-:B------:R-:W-:Y:S01]  /*7260*/  @!P1 IMAD.WIDE R4, R5, 0x4, R14.reuse ;  /* 0x0000000405049825 */ /* 0x100fe200078e020e */
[----:B------:R-:W-:Y:S02]  /*7270*/  @!P6 LEA.HI R0, R11, R11, RZ, 0x1 ;  /* 0x0000000b0b00e211 */ /* 0x000fe400078f08ff */
[----:B------:R-:W-:Y:S01]  /*7280*/  @!P4 LOP3.LUT R11, R6, 0xfffffffe, RZ, 0xc0, !PT ;  /* 0xfffffffe060bc812 */ /* 0x000fe200078ec0ff */
[--C-:B------:R-:W-:Y:S01]  /*7290*/  @!P2 IMAD.WIDE R6, R7, 0x4, R14.reuse ;  /* 0x000000040706a825 */ /* 0x100fe200078e020e */
[----:B------:R-:W-:Y:S01]  /*72a0*/  @!P6 LOP3.LUT R21, R0, 0xfffffffe, RZ, 0xc0, !PT ;  /* 0xfffffffe0015e812 */ /* 0x000fe200078ec0ff */
[----:B------:R1:W-:Y:S01]  /*72b0*/  @!P1 ST.E.64 desc[UR38][R4.64], R36 ;  /* 0x0000002404009985 */ /* 0x0003e2000c101b26 */
[----:B------:R-:W-:Y:S01]  /*72c0*/  ISETP.GE.AND P1, PT, R12, UR4, PT ;  /* 0x000000040c007c0c */ /* 0x000fe2000bf26270 */
[----:B0-----:R-:W-:Y:S02]  /*72d0*/  @!P3 IMAD.WIDE R2, R9, 0x4, R14 ;  /* 0x000000040902b825 */ /* 0x001fe400078e020e */
[----:B------:R0:W-:Y:S02]  /*72e0*/  @!P2 ST.E.64 desc[UR38][R6.64], R40 ;  /* 0x000000280600a985 */ /* 0x0001e4000c101b26 */
[----:B------:R-:W-:-:S02]  /*72f0*/  VIADD R0, R19, 0x48 ;  /* 0x0000004813007836 */ /* 0x000fc40000000000 */
[--C-:B------:R-:W-:Y:S01]  /*7300*/  @!P5 IMAD.WIDE R8, R13, 0x4, R14.reuse ;  /* 0x000000040d08d825 */ /* 0x100fe200078e020e */
[----:B------:R2:W-:Y:S01]  /*7310*/  @!P3 ST.E.64 desc[UR38][R2.64], R44 ;  /* 0x0000002c0200b985 */ /* 0x0005e2000c101b26 */
[----:B------:R-:W-:Y:S02]  /*7320*/  ISETP.GE.AND P3, PT, R18, UR4, PT ;  /* 0x0000000412007c0c */ /* 0x000fe4000bf66270 */
[----:B------:R-:W-:Y:S01]  /*7330*/  VIADD R13, R19, 0x58 ;  /* 0x00000058130d7836 */ /* 0x000fe20000000000 */
[----:B------:R-:W-:Y:S01]  /*7340*/  ISETP.GE.AND P0, PT, R0, UR4, PT ;  /* 0x0000000400007c0c */ /* 0x000fe2000bf06270 */
[--C-:B-1----:R-:W-:Y:S01]  /*7350*/  @!P4 IMAD.WIDE R4, R11, 0x4, R14.reuse ;  /* 0x000000040b04c825 */ /* 0x102fe200078e020e */
[----:B------:R-:W-:Y:S02]  /*7360*/  @!P1 LEA.HI R12, R12, R12, RZ, 0x1 ;  /* 0x0000000c0c0c9211 */ /* 0x000fe400078f08ff */
[----:B------:R-:W-:Y:S01]  /*7370*/  ISETP.GE.AND P2, PT, R13, UR4, PT ;  /* 0x000000040d007c0c */ /* 0x000fe2000bf46270 */
[----:B------:R-:W-:Y:S01]  /*7380*/  @!P6 IMAD.WIDE R10, R21, 0x4, R14 ;  /* 0x00000004150ae825 */ /* 0x000fe200078e020e */
[----:B------:R1:W-:Y:S01]  /*7390*/  @!P4 ST.E.64 desc[UR38][R4.64], R48 ;  /* 0x000000300400c985 */ /* 0x0003e2000c101b26 */
[----:B0-----:R-:W-:-:S02]  /*73a0*/  IADD3 R6, R19, 0x68, RZ ;  /* 0x0000006813067810 */ /* 0x001fc40007ffe0ff */
[C---:B------:R-:W-:Y:S01]  /*73b0*/  VIADD R7, R19.reuse, 0x70 ;  /* 0x0000007013077836 */ /* 0x040fe20000000000 */
[----:B------:R0:W-:Y:S01]  /*73c0*/  @!P5 ST.E.64 desc[UR38][R8.64], R52 ;  /* 0x000000340800d985 */ /* 0x0001e2000c101b26 */
[----:B--2---:R-:W-:Y:S01]  /*73d0*/  VIADD R3, R19, 0x78 ;  /* 0x0000007813037836 */ /* 0x004fe20000000000 */
[----:B------:R-:W-:Y:S02]  /*73e0*/  ISETP.GE.AND P4, PT, R6, UR4, PT ;  /* 0x0000000406007c0c */ /* 0x000fe4000bf86270 */
[----:B------:R2:W-:Y:S01]  /*73f0*/  @!P6 ST.E.64 desc[UR38][R10.64], R56 ;  /* 0x000000380a00e985 */ /* 0x0005e2000c101b26 */
[----:B------:R-:W-:Y:S02]  /*7400*/  ISETP.GE.AND P5, PT, R7, UR4, PT ;  /* 0x0000000407007c0c */ /* 0x000fe4000bfa6270 */
[----:B------:R-:W-:Y:S02]  /*7410*/  ISETP.GE.AND P6, PT, R3, UR4, PT ;  /* 0x0000000403007c0c */ /* 0x000fe4000bfc6270 */
[----:B------:R-:W-:-:S02]  /*7420*/  @!P0 LEA.HI R0, R0, R0, RZ, 0x1 ;  /* 0x0000000000008211 */ /* 0x000fc400078f08ff */
[----:B------:R-:W-:Y:S02]  /*7430*/  @!P2 LEA.HI R13, R13, R13, RZ, 0x1 ;  /* 0x0000000d0d0da211 */ /* 0x000fe400078f08ff */
[----:B------:R-:W-:Y:S02]  /*7440*/  @!P3 LEA.HI R18, R18, R18, RZ, 0x1 ;  /* 0x000000121212b211 */ /* 0x000fe400078f08ff */
[----:B------:R-:W-:Y:S02]  /*7450*/  @!P4 LEA.HI R6, R6, R6, RZ, 0x1 ;  /* 0x000000060606c211 */ /* 0x000fe400078f08ff */
[----:B-1----:R-:W-:Y:S02]  /*7460*/  @!P1 LOP3.LUT R5, R12, 0xfffffffe, RZ, 0xc0, !PT ;  /* 0xfffffffe0c059812 */ /* 0x002fe400078ec0ff */
[----:B------:R-:W-:Y:S02]  /*7470*/  @!P5 LEA.HI R2, R7, R7, RZ, 0x1 ;  /* 0x000000070702d211 */ /* 0x000fe400078f08ff */
[----:B------:R-:W-:-:S02]  /*7480*/  @!P6 LEA.HI R4, R3, R3, RZ, 0x1 ;  /* 0x000000030304e211 */ /* 0x000fc400078f08ff */
[----:B------:R-:W-:Y:S02]  /*7490*/  @!P0 LOP3.LUT R3, R0, 0xfffffffe, RZ, 0xc0, !PT ;  /* 0xfffffffe00038812 */ /* 0x000fe400078ec0ff */
[----:B------:R-:W-:Y:S02]  /*74a0*/  @!P2 LOP3.LUT R7, R13, 0xfffffffe, RZ, 0xc0, !PT ;  /* 0xfffffffe0d07a812 */ /* 0x000fe400078ec0ff */
[----:B0-----:R-:W-:Y:S02]  /*74b0*/  @!P3 LOP3.LUT R9, R18, 0xfffffffe, RZ, 0xc0, !PT ;  /* 0xfffffffe1209b812 */ /* 0x001fe400078ec0ff */
[----:B--2---:R-:W-:Y:S01]  /*74c0*/  @!P4 LOP3.LUT R11, R6, 0xfffffffe, RZ, 0xc0, !PT ;  /* 0xfffffffe060bc812 */ /* 0x004fe200078ec0ff */
[--C-:B------:R-:W-:Y:S01]  /*74d0*/  @!P2 IMAD.WIDE R6, R7, 0x4, R14.reuse ;  /* 0x000000040706a825 */ /* 0x100fe200078e020e */
[----:B------:R-:W-:Y:S02]  /*74e0*/  @!P5 LOP3.LUT R13, R2, 0xfffffffe, RZ, 0xc0, !PT ;  /* 0xfffffffe020dd812 */ /* 0x000fe400078ec0ff */
[----:B------:R-:W-:Y:S01]  /*74f0*/  @!P6 LOP3.LUT R21, R4, 0xfffffffe, RZ, 0xc0, !PT ;  /* 0xfffffffe0415e812 */ /* 0x000fe200078ec0ff */
[----:B------:R-:W-:-:S04]  /*7500*/  @!P0 IMAD.WIDE R2, R3, 0x4, R14 ;  /* 0x0000000403028825 */ /* 0x000fc800078e020e */
[--C-:B------:R-:W-:Y:S01]  /*7510*/  @!P1 IMAD.WIDE R4, R5, 0x4, R14.reuse ;  /* 0x0000000405049825 */ /* 0x100fe200078e020e */
[----:B------:R0:W-:Y:S03]  /*7520*/  @!P0 ST.E.64 desc[UR38][R2.64], R60 ;  /* 0x0000003c02008985 */ /* 0x0001e6000c101b26 */
[--C-:B------:R-:W-:Y:S01]  /*7530*/  @!P3 IMAD.WIDE R8, R9, 0x4, R14.reuse ;  /* 0x000000040908b825 */ /* 0x100fe200078e020e */
[----:B------:R0:W-:Y:S03]  /*7540*/  @!P1 ST.E.64 desc[UR38][R4.64], R64 ;  /* 0x0000004004009985 */ /* 0x0001e6000c101b26 */
[--C-:B------:R-:W-:Y:S01]  /*7550*/  @!P4 IMAD.WIDE R10, R11, 0x4, R14.reuse ;  /* 0x000000040b0ac825 */ /* 0x100fe200078e020e */
[----:B------:R0:W-:Y:S03]  /*7560*/  @!P2 ST.E.64 desc[UR38][R6.64], R68 ;  /* 0x000000440600a985 */ /* 0x0001e6000c101b26 */
[--C-:B------:R-:W-:Y:S01]  /*7570*/  @!P5 IMAD.WIDE R12, R13, 0x4, R14.reuse ;  /* 0x000000040d0cd825 */ /* 0x100fe200078e020e */
[----:B------:R0:W-:Y:S03]  /*7580*/  @!P3 ST.E.64 desc[UR38][R8.64], R72 ;  /* 0x000000480800b985 */ /* 0x0001e6000c101b26 */
[----:B------:R-:W-:Y:S01]  /*7590*/  @!P6 IMAD.WIDE R14, R21, 0x4, R14 ;  /* 0x00000004150ee825 */ /* 0x000fe200078e020e */
[----:B------:R0:W-:Y:S04]  /*75a0*/  @!P4 ST.E.64 desc[UR38][R10.64], R76 ;  /* 0x0000004c0a00c985 */ /* 0x0001e8000c101b26 */
[----:B------:R0:W-:Y:S04]  /*75b0*/  @!P5 ST.E.64 desc[UR38][R12.64], R80 ;  /* 0x000000500c00d985 */ /* 0x0001e8000c101b26 */
[----:B------:R0:W-:Y:S02]  /*75c0*/  @!P6 ST.E.64 desc[UR38][R14.64], R84 ;  /* 0x000000540e00e985 */ /* 0x0001e4000c101b26 */
.L_x_37:
[----:B------:R-:W-:Y:S05]  /*75d0*/  BSYNC B0 ;  /* 0x0000000000007941 */ /* 0x000fea0003800000 */
.L_x_36:
[----:B------:R-:W-:Y:S01]  /*75e0*/  ISETP.GE.AND P0, PT, R16, R17, PT ;  /* 0x000000111000720c */ /* 0x000fe20003f06270 */
[----:B0-----:R0:W1:Y:S04]  /*75f0*/  SHFL.IDX PT, R13, R22, 0x1, 0x1c1f ;  /* 0x003c1f00160d7f89 */ /* 0x00106800000e0000 */
[----:B------:R0:W0:Y:S08]  /*7600*/  SHFL.IDX PT, R12, R20, 0x1, 0x1c1f ;  /* 0x003c1f00140c7f89 */ /* 0x00003000000e0000 */
[----:B------:R-:W-:Y:S05]  /*7610*/  @P0 BRA `(.L_x_8) ;  /* 0x0000004000b40947 */ /* 0x000fea0003800000 */
[----:B------:R-:W-:Y:S01]  /*7620*/  ULDC UR4, c[0x0][0xac8] ;  /* 0x0002b20000047ab9 */ /* 0x000fe20000000800 */
[C---:B--2---:R-:W-:Y:S01]  /*7630*/  IADD3 R0, R19.reuse, 0x8, RZ ;  /* 0x0000000813007810 */ /* 0x044fe20007ffe0ff */
[C---:B------:R-:W-:Y:S01]  /*7640*/  VIADD R4, R19.reuse, 0x10 ;  /* 0x0000001013047836 */ /* 0x040fe20000000000 */
[C---:B------:R-:W-:Y:S01]  /*7650*/  ISETP.GE.AND P0, PT, R19.reuse, UR4, PT ;  /* 0x0000000413007c0c */ /* 0x040fe2000bf06270 */
[C---:B------:R-:W-:Y:S01]  /*7660*/  VIADD R6, R19.reuse, 0x18 ;  /* 0x0000001813067836 */ /* 0x040fe20000000000 */
[----:B------:R-:W-:Y:S01]  /*7670*/  ISETP.GE.AND P5, PT, R0, UR4, PT ;  /* 0x0000000400007c0c */ /* 0x000fe2000bfa6270 */
[C---:B------:R-:W-:Y:S01]  /*7680*/  VIADD R9, R19.reuse, 0x28 ;  /* 0x0000002813097836 */ /* 0x040fe20000000000 */
[----:B------:R-:W-:Y:S01]  /*7690*/  ISETP.GE.AND P6, PT, R4, UR4, PT ;  /* 0x0000000404007c0c */ /* 0x000fe2000bfc6270 */
[C---:B------:R-:W-:Y:S01]  /*76a0*/  VIADD R10, R19.reuse, 0x30 ;  /* 0x00000030130a7836 */ /* 0x040fe20000000000 */
[C---:B------:R-:W-:Y:S01]  /*76b0*/  IADD3 R8, R19.reuse, 0x20, RZ ;  /* 0x0000002013087810 */ /* 0x040fe20007ffe0ff */
[C---:B------:R-:W-:Y:S01]  /*76c0*/  VIADD R16, R19.reuse, 0x40 ;  /* 0x0000004013107836 */ /* 0x040fe20000000000 */
[C---:B------:R-:W-:Y:S01]  /*76d0*/  IADD3 R11, R19.reuse, 0x38, RZ ;  /* 0x00000038130b7810 */ /* 0x040fe20007ffe0ff */
[C---:B------:R-:W-:Y:S01]  /*76e0*/  VIADD R18, R19.reuse, 0x48 ;  /* 0x0000004813127836 */ /* 0x040fe20000000000 */
[----:B------:R-:W-:Y:S01]  /*76f0*/  ISETP.GE.AND P4, PT, R8, UR4, PT ;  /* 0x0000000408007c0c */ /* 0x000fe2000bf86270 */
[----:B0-----:R-:W-:Y:S01]  /*7700*/  VIADD R20, R19, 0x70 ;  /* 0x0000007013147836 */ /* 0x001fe20000000000 */
[----:B------:R-:W-:Y:S01]  /*7710*/  ISETP.GE.AND P3, PT, R9, UR4, PT ;  /* 0x0000000409007c0c */ /* 0x000fe2000bf66270 */
[----:B-1----:R-:W-:Y:S01]  /*7720*/  @!P0 IMAD.WIDE R2, R19, 0x4, R12 ;  /* 0x0000000413028825 */ /* 0x002fe200078e020c */
[----:B------:R-:W-:-:S02]  /*7730*/  ISETP.GE.AND P2, PT, R10, UR4, PT ;  /* 0x000000040a007c0c */ /* 0x000fc4000bf46270 */
[----:B------:R-:W-:Y:S02]  /*7740*/  ISETP.GE.AND P1, PT, R11, UR4, PT ;  /* 0x000000040b007c0c */ /* 0x000fe4000bf26270 */
[----:B------:R0:W-:Y:S01]  /*7750*/  @!P0 ST.E.64 desc[UR38][R2.64], R26 ;  /* 0x0000001a02008985 */ /* 0x0001e2000c101b26 */
[----:B------:R-:W-:Y:S02]  /*7760*/  ISETP.GE.AND P0, PT, R6, UR4, PT ;  /* 0x0000000406007c0c */ /* 0x000fe4000bf06270 */
[----:B------:R-:W-:Y:S02]  /*7770*/  @!P5 LEA.HI R0, R0, R0, RZ, 0x1 ;  /* 0x000000000000d211 */ /* 0x000fe400078f08ff */
[----:B------:R-:W-:Y:S02]  /*7780*/  @!P6 LEA.HI R4, R4, R4, RZ, 0x1 ;  /* 0x000000040404e211 */ /* 0x000fe400078f08ff */
[----:B------:R-:W-:Y:S02]  /*7790*/  @!P5 LOP3.LUT R5, R0, 0xfffffffe, RZ, 0xc0, !PT ;  /* 0xfffffffe0005d812 */ /* 0x000fe400078ec0ff */
[----:B------:R-:W-:-:S02]  /*77a0*/  @!P6 LOP3.LUT R7, R4, 0xfffffffe, RZ, 0xc0, !PT ;  /* 0xfffffffe0407e812 */ /* 0x000fc400078ec0ff */
[----:B------:R-:W-:Y:S02]  /*77b0*/  @!P4 LEA.HI R8, R8, R8, RZ, 0x1 ;  /* 0x000000080808c211 */ /* 0x000fe400078f08ff */
[----:B------:R-:W-:Y:S01]  /*77c0*/  @!P3 LEA.HI R0, R9, R9, RZ, 0x1 ;  /* 0x000000090900b211 */ /* 0x000fe200078f08ff */
[--C-:B0-----:R-:W-:Y:S01]  /*77d0*/  @!P5 IMAD.WIDE R2, R5, 0x4, R12.reuse ;  /* 0x000000040502d825 */ /* 0x101fe200078e020c */
[----:B------:R-:W-:Y:S02]  /*77e0*/  @!P0 LEA.HI R6, R6, R6, RZ, 0x1 ;  /* 0x0000000606068211 */ /* 0x000fe400078f08ff */
[----:B------:R-:W-:Y:S01]  /*77f0*/  @!P2 LEA.HI R10, R10, R10, RZ, 0x1 ;  /* 0x0000000a0a0aa211 */ /* 0x000fe200078f08ff */
[----:B------:R-:W-:Y:S01]  /*7800*/  @!P6 IMAD.WIDE R4, R7, 0x4, R12 ;  /* 0x000000040704e825 */ /* 0x000fe200078e020c */
[----:B---3--:R-:W-:Y:S01]  /*7810*/  @!P1 LEA.HI R14, R11, R11, RZ, 0x1 ;  /* 0x0000000b0b0e9211 */ /* 0x008fe200078f08ff */
[----:B------:R0:W-:Y:S01]  /*7820*/  @!P5 ST.E.64 desc[UR38][R2.64], R30 ;  /* 0x0000001e0200d985 */ /* 0x0001e2000c101b26 */
[----:B------:R-:W-:-:S02]  /*7830*/  @!P0 LOP3.LUT R7, R6, 0xfffffffe, RZ, 0xc0, !PT ;  /* 0xfffffffe06078812 */ /* 0x000fc400078ec0ff */
[----:B------:R-:W-:Y:S01]  /*7840*/  @!P4 LOP3.LUT R9, R8, 0xfffffffe, RZ, 0xc0, !PT ;  /* 0xfffffffe0809c812 */ /* 0x000fe200078ec0ff */
[----:B------:R1:W-:Y:S01]  /*7850*/  @!P6 ST.E.64 desc[UR38][R4.64], R34 ;  /* 0x000000220400e985 */ /* 0x0003e2000c101b26 */
[----:B------:R-:W-:Y:S02]  /*7860*/  @!P3 LOP3.LUT R11, R0, 0xfffffffe, RZ, 0xc0, !PT ;  /* 0xfffffffe000bb812 */ /* 0x000fe400078ec0ff */
[----:B----4-:R-:W-:Y:S02]  /*7870*/  @!P2 LOP3.LUT R15, R10, 0xfffffffe, RZ, 0xc0, !PT ;  /* 0xfffffffe0a0fa812 */ /* 0x010fe400078ec0ff */
[----:B------:R-:W-:Y:S01]  /*7880*/  @!P1 LOP3.LUT R17, R14, 0xfffffffe, RZ, 0xc0, !PT ;  /* 0xfffffffe0e119812 */ /* 0x000fe200078ec0ff */
[----:B------:R-:W-:Y:S01]  /*7890*/  VIADD R14, R19, 0x58 ;  /* 0x00000058130e7836 */ /* 0x000fe20000000000 */
[----:B------:R-:W-:Y:S02]  /*78a0*/  ISETP.GE.AND P5, PT, R16, UR4, PT ;  /* 0x0000000410007c0c */ /* 0x000fe4000bfa6270 */
[----:B------:R-:W-:Y:S01]  /*78b0*/  ISETP.GE.AND P6, PT, R18, UR4, PT ;  /* 0x0000000412007c0c */ /* 0x000fe2000bfc6270 */
[----:B0-----:R-:W-:Y:S01]  /*78c0*/  @!P0 IMAD.WIDE R2, R7, 0x4, R12 ;  /* 0x0000000407028825 */ /* 0x001fe200078e020c */
[----:B------:R-:W-:-:S03]  /*78d0*/  IADD3 R0, R19, 0x50, RZ ;  /* 0x0000005013007810 */ /* 0x000fc60007ffe0ff */
[--C-:B-1----:R-:W-:Y:S01]  /*78e0*/  @!P4 IMAD.WIDE R4, R9, 0x4, R12.reuse ;  /* 0x000000040904c825 */ /* 0x102fe200078e020c */
[----:B------:R0:W-:Y:S01]  /*78f0*/  @!P0 ST.E.64 desc[UR38][R2.64], R38 ;  /* 0x0000002602008985 */ /* 0x0001e2000c101b26 */
[----:B------:R-:W-:Y:S02]  /*7900*/  ISETP.GE.AND P0, PT, R0, UR4, PT ;  /* 0x0000000400007c0c */ /* 0x000fe4000bf06270 */
[--C-:B------:R-:W-:Y:S01]  /*7910*/  @!P3 IMAD.WIDE R6, R11, 0x4, R12.reuse ;  /* 0x000000040b06b825 */ /* 0x100fe200078e020c */
[----:B------:R1:W-:Y:S01]  /*7920*/  @!P4 ST.E.64 desc[UR38][R4.64], R42 ;  /* 0x0000002a0400c985 */ /* 0x0003e2000c101b26 */
[----:B------:R-:W-:Y:S02]  /*7930*/  ISETP.GE.AND P4, PT, R20, UR4, PT ;  /* 0x0000000414007c0c */ /* 0x000fe4000bf86270 */
[----:B------:R-:W-:Y:S01]  /*7940*/  @!P2 IMAD.WIDE R8, R15, 0x4, R12 ;  /* 0x000000040f08a825 */ /* 0x000fe200078e020c */
[----:B------:R2:W-:Y:S01]  /*7950*/  @!P3 ST.E.64 desc[UR38][R6.64], R46 ;  /* 0x0000002e0600b985 */ /* 0x0005e2000c101b26 */
[----:B------:R-:W-:-:S02]  /*7960*/  @!P5 LEA.HI R16, R16, R16, RZ, 0x1 ;  /* 0x000000101010d211 */ /* 0x000fc400078f08ff */
[----:B------:R-:W-:Y:S01]  /*7970*/  @!P1 IMAD.WIDE R10, R17, 0x4, R12 ;  /* 0x00000004110a9825 */ /* 0x000fe200078e020c */
[----:B------:R3:W-:Y:S01]  /*7980*/  @!P2 ST.E.64 desc[UR38][R8.64], R50 ;  /* 0x000000320800a985 */ /* 0x0007e2000c101b26 */
[C---:B------:R-:W-:Y:S02]  /*7990*/  IADD3 R17, R19.reuse, 0x68, RZ ;  /* 0x0000006813117810 */ /* 0x040fe40007ffe0ff */
[C---:B------:R-:W-:Y:S01]  /*79a0*/  VIADD R15, R19.reuse, 0x60 ;  /* 0x00000060130f7836 */ /* 0x040fe20000000000 */
[----:B------:R4:W-:Y:S01]  /*79b0*/  @!P1 ST.E.64 desc[UR38][R10.64], R54 ;  /* 0x000000360a009985 */ /* 0x0009e2000c101b26 */
[----:B------:R-:W-:Y:S01]  /*79c0*/  ISETP.GE.AND P1, PT, R14, UR4, PT ;  /* 0x000000040e007c0c */ /* 0x000fe2000bf26270 */
[----:B------:R-:W-:Y:S01]  /*79d0*/  VIADD R19, R19, 0x78 ;  /* 0x0000007813137836 */ /* 0x000fe20000000000 */
[----:B------:R-:W-:Y:S02]  /*79e0*/  ISETP.GE.AND P3, PT, R17, UR4, PT ;  /* 0x0000000411007c0c */ /* 0x000fe4000bf66270 */
[----:B------:R-:W-:-:S02]  /*79f0*/  ISETP.GE.AND P2, PT, R15, UR4, PT ;  /* 0x000000040f007c0c */ /* 0x000fc4000bf46270 */
[----:B------:R-:W-:Y:S02]  /*7a00*/  @!P6 LEA.HI R18, R18, R18, RZ, 0x1 ;  /* 0x000000121212e211 */ /* 0x000fe400078f08ff */
[----:B0-----:R-:W-:Y:S02]  /*7a10*/  @!P5 LOP3.LUT R3, R16, 0xfffffffe, RZ, 0xc0, !PT ;  /* 0xfffffffe1003d812 */ /* 0x001fe400078ec0ff */
[----:B-1----:R-:W-:Y:S02]  /*7a20*/  @!P6 LOP3.LUT R5, R18, 0xfffffffe, RZ, 0xc0, !PT ;  /* 0xfffffffe1205e812 */ /* 0x002fe400078ec0ff */
[----:B------:R-:W-:Y:S01]  /*7a30*/  @!P0 LEA.HI R0, R0, R0, RZ, 0x1 ;  /* 0x0000000000008211 */ /* 0x000fe200078f08ff */
[--C-:B------:R-:W-:Y:S01]  /*7a40*/  @!P5 IMAD.WIDE R2, R3, 0x4, R12.reuse ;  /* 0x000000040302d825 */ /* 0x100fe200078e020c */
[----:B------:R-:W-:Y:S02]  /*7a50*/  @!P1 LEA.HI R14, R14, R14, RZ, 0x1 ;  /* 0x0000000e0e0e9211 */ /* 0x000fe400078f08ff */
[----:B------:R-:W-:Y:S01]  /*7a60*/  @!P3 LEA.HI R17, R17, R17, RZ, 0x1 ;  /* 0x000000111111b211 */ /* 0x000fe200078f08ff */
[----:B------:R-:W-:Y:S01]  /*7a70*/  @!P6 IMAD.WIDE R4, R5, 0x4, R12 ;  /* 0x000000040504e825 */ /* 0x000fe200078e020c */
[----:B------:R-:W-:Y:S01]  /*7a80*/  @!P2 LEA.HI R15, R15, R15, RZ, 0x1 ;  /* 0x0000000f0f0fa211 */ /* 0x000fe200078f08ff */
[----:B------:R0:W-:Y:S01]  /*7a90*/  @!P5 ST.E.64 desc[UR38][R2.64], R58 ;  /* 0x0000003a0200d985 */ /* 0x0001e2000c101b26 */
[----:B------:R-:W-:-:S02]  /*7aa0*/  @!P4 LEA.HI R20, R20, R20, RZ, 0x1 ;  /* 0x000000141414c211 */ /* 0x000fc400078f08ff */
[----:B--2---:R-:W-:Y:S01]  /*7ab0*/  @!P0 LOP3.LUT R7, R0, 0xfffffffe, RZ, 0xc0, !PT ;  /* 0xfffffffe00078812 */ /* 0x004fe200078ec0ff */
[----:B------:R1:W-:Y:S01]  /*7ac0*/  @!P6 ST.E.64 desc[UR38][R4.64], R62 ;  /* 0x0000003e0400e985 */ /* 0x0003e2000c101b26 */
[----:B---3--:R-:W-:Y:S02]  /*7ad0*/  @!P1 LOP3.LUT R9, R14, 0xfffffffe, RZ, 0xc0, !PT ;  /* 0xfffffffe0e099812 */ /* 0x008fe400078ec0ff */
[----:B------:R-:W-:Y:S02]  /*7ae0*/  @!P2 LOP3.LUT R15, R15, 0xfffffffe, RZ, 0xc0, !PT ;  /* 0xfffffffe0f0fa812 */ /* 0x000fe400078ec0ff */
[----:B------:R-:W-:Y:S02]  /*7af0*/  @!P3 LOP3.LUT R17, R17, 0xfffffffe, RZ, 0xc0, !PT ;  /* 0xfffffffe1111b812 */ /* 0x000fe400078ec0ff */
[----:B----4-:R-:W-:Y:S01]  /*7b00*/  @!P4 LOP3.LUT R11, R20, 0xfffffffe, RZ, 0xc0, !PT ;  /* 0xfffffffe140bc812 */ /* 0x010fe200078ec0ff */
[----:B0-----:R-:W-:-:S04]  /*7b10*/  @!P0 IMAD.WIDE R2, R7, 0x4, R12 ;  /* 0x0000000407028825 */ /* 0x001fc800078e020c */
[--C-:B-1----:R-:W-:Y:S01]  /*7b20*/  @!P1 IMAD.WIDE R4, R9, 0x4, R12.reuse ;  /* 0x0000000409049825 */ /* 0x102fe200078e020c */
[----:B------:R0:W-:Y:S01]  /*7b30*/  @!P0 ST.E.64 desc[UR38][R2.64], R66 ;  /* 0x0000004202008985 */ /* 0x0001e2000c101b26 */
[----:B------:R-:W-:Y:S02]  /*7b40*/  ISETP.GE.AND P0, PT, R19, UR4, PT ;  /* 0x0000000413007c0c */ /* 0x000fe4000bf06270 */
[--C-:B------:R-:W-:Y:S01]  /*7b50*/  @!P2 IMAD.WIDE R6, R15, 0x4, R12.reuse ;  /* 0x000000040f06a825 */ /* 0x100fe200078e020c */
[----:B------:R0:W-:Y:S03]  /*7b60*/  @!P1 ST.E.64 desc[UR38][R4.64], R70 ;  /* 0x0000004604009985 */ /* 0x0001e6000c101b26 */
[--C-:B------:R-:W-:Y:S01]  /*7b70*/  @!P3 IMAD.WIDE R8, R17, 0x4, R12.reuse ;  /* 0x000000041108b825 */ /* 0x100fe200078e020c */
[----:B------:R0:W-:Y:S03]  /*7b80*/  @!P2 ST.E.64 desc[UR38][R6.64], R74 ;  /* 0x0000004a0600a985 */ /* 0x0001e6000c101b26 */
[----:B------:R-:W-:Y:S01]  /*7b90*/  @!P4 IMAD.WIDE R10, R11, 0x4, R12 ;  /* 0x000000040b0ac825 */ /* 0x000fe200078e020c */
[----:B------:R0:W-:Y:S04]  /*7ba0*/  @!P3 ST.E.64 desc[UR38][R8.64], R78 ;  /* 0x0000004e0800b985 */ /* 0x0001e8000c101b26 */
[----:B------:R0:W-:Y:S01]  /*7bb0*/  @!P4 ST.E.64 desc[UR38][R10.64], R82 ;  /* 0x000000520a00c985 */ /* 0x0001e2000c101b26 */
[----:B------:R-:W-:Y:S05]  /*7bc0*/  @P0 BRA `(.L_x_8) ;  /* 0x0000003c00480947 */ /* 0x000fea0003800000 */
[----:B------:R-:W-:-:S04]  /*7bd0*/  LEA.HI R19, R19, R19, RZ, 0x1 ;  /* 0x0000001313137211 */ /* 0x000fc800078f08ff */
[----:B0-----:R-:W-:-:S05]  /*7be0*/  LOP3.LUT R3, R19, 0xfffffffe, RZ, 0xc0, !PT ;  /* 0xfffffffe13037812 */ /* 0x001fca00078ec0ff */
[----:B------:R-:W-:-:S05]  /*7bf0*/  IMAD.WIDE R2, R3, 0x4, R12 ;  /* 0x0000000403027825 */ /* 0x000fca00078e020c */
[----:B------:R0:W-:Y:S01]  /*7c00*/  ST.E.64 desc[UR38][R2.64], R86 ;  /* 0x0000005602007985 */ /* 0x0001e2000c101b26 */
[----:B------:R-:W-:Y:S05]  /*7c10*/  BRA `(.L_x_8) ;  /* 0x0000003c00347947 */ /* 0x000fea0003800000 */
.L_x_35:
[----:B------:R-:W0:Y:S02]  /*7c20*/  S2R R0, SR_TID.X ;  /* 0x0000000000007919 */ /* 0x000e240000002100 */
[----:B0-----:R-:W-:-:S04]  /*7c30*/  IADD3 R3, R0, -0x80, RZ ;  /* 0xffffff8000037810 */ /* 0x001fc80007ffe0ff */
[----:B------:R-:W-:-:S13]  /*7c40*/  ISETP.GT.AND P0, PT, R3, 0x7f, PT ;  /* 0x0000007f0300780c */ /* 0x000fda0003f04270 */
[----:B------:R-:W-:Y:S05]  /*7c50*/  @P0 BRA `(.L_x_8) ;  /* 0x0000003c00240947 */ /* 0x000fea0003800000 */
[----:B------:R-:W0:Y:S01]  /*7c60*/  S2R R3, SR_CTAID.X ;  /* 0x0000000000037919 */ /* 0x000e220000002500 */
[----:B------:R-:W1:Y:S01]  /*7c70*/  LDC R8, c[0x0][0xbe8] ;  /* 0x0002fa00ff087b82 */ /* 0x000e620000000800 */
[----:B------:R-:W-:Y:S01]  /*7c80*/  ULDC UR4, c[0x0][0xa88] ;  /* 0x0002a20000047ab9 */ /* 0x000fe20000000800 */
[----:B0-----:R-:W-:Y:S02]  /*7c90*/  IMAD R0, R3, 0x80, R0 ;  /* 0x0000008003007824 */ /* 0x001fe400078e0200 */
[----:B-1----:R-:W-:Y:S02]  /*7ca0*/  IMAD R3, R8, UR4, RZ ;  /* 0x0000000408037c24 */ /* 0x002fe4000f8e02ff */
[----:B------:R-:W-:-:S05]  /*7cb0*/  VIADD R0, R0, 0xffffff80 ;  /* 0xffffff8000007836 */ /* 0x000fca0000000000 */
[----:B------:R-:W-:-:S13]  /*7cc0*/  ISETP.GE.AND P0, PT, R0, R3, PT ;  /* 0x000000030000720c */ /* 0x000fda0003f06270 */
[----:B------:R-:W-:Y:S05]  /*7cd0*/  @P0 BRA `(.L_x_8) ;  /* 0x0000003c00040947 */ /* 0x000fea0003800000 */
[----:B------:R-:W-:Y:S01]  /*7ce0*/  ISETP.NE.AND P0, PT, R8, 0x1, PT ;  /* 0x000000010800780c */ /* 0x000fe20003f05270 */
[----:B------:R-:W0:Y:S01]  /*7cf0*/  S2UR UR4, SR_CTAID.Z ;  /* 0x00000000000479c3 */ /* 0x000e220000002700 */
[----:B------:R-:W-:Y:S01]  /*7d00*/  SHF.R.S32.HI R3, RZ, 0x1f, R2 ;  /* 0x0000001fff037819 */ /* 0x000fe20000011402 */
[----:B------:R-:W-:Y:S01]  /*7d10*/  ULDC.64 UR6, c[0x0][0xbd0] ;  /* 0x0002f40000067ab9 */ /* 0x000fe20000000a00 */
[C---:B------:R-:W-:Y:S01]  /*7d20*/  IADD3 R7, -R2.reuse, RZ, RZ ;  /* 0x000000ff02077210 */ /* 0x040fe20007ffe1ff */
[----:B------:R-:W-:-:S04]  /*7d30*/  IMAD.WIDE.U32 R4, R2, UR6, RZ ;  /* 0x0000000602047c25 */ /* 0x000fc8000f8e00ff */
[----:B------:R-:W1:Y:S01]  /*7d40*/  LDC.64 R12, c[0x0][0xbd8] ;  /* 0x0002f600ff0c7b82 */ /* 0x000e620000000a00 */
[----:B------:R-:W-:-:S04]  /*7d50*/  IMAD R3, R3, UR6, RZ ;  /* 0x0000000603037c24 */ /* 0x000fc8000f8e02ff */
[----:B------:R-:W-:Y:S01]  /*7d60*/  IMAD R3, R2, UR7, R3 ;  /* 0x0000000702037c24 */ /* 0x000fe2000f8e0203 */
[----:B------:R-:W-:Y:S02]  /*7d70*/  MOV R2, R4 ;  /* 0x0000000400027202 */ /* 0x000fe40000000f00 */
[----:B------:R-:W2:Y:S01]  /*7d80*/  @P0 LDC R9, c[0x0][0xbec] ;  /* 0x0002fb00ff090b82 */ /* 0x000ea20000000800 */
[----:B------:R-:W-:Y:S02]  /*7d90*/  IMAD.IADD R3, R5, 0x1, R3 ;  /* 0x0000000105037824 */ /* 0x000fe400078e0203 */
[----:B------:R-:W-:-:S05]  /*7da0*/  IMAD.MOV.U32 R5, RZ, RZ, R0 ;  /* 0x000000ffff057224 */ /* 0x000fca00078e0000 */
[----:B------:R-:W3:Y:S01]  /*7db0*/  S2UR UR8, SR_CTAID.Y ;  /* 0x00000000000879c3 */ /* 0x000ee20000002600 */
[----:B0-----:R-:W-:-:S07]  /*7dc0*/  USHF.R.S32.HI UR5, URZ, 0x1f, UR4 ;  /* 0x0000001f3f057899 */ /* 0x001fce0008011404 */
[----:B------:R-:W3:Y:S01]  /*7dd0*/  LDC R10, c[0x0][0xc50] ;  /* 0x00031400ff0a7b82 */ /* 0x000ee20000000800 */
[C---:B-1----:R-:W-:Y:S02]  /*7de0*/  IMAD R14, R12.reuse, UR5, RZ ;  /* 0x000000050c0e7c24 */ /* 0x042fe4000f8e02ff */
[----:B------:R-:W-:-:S04]  /*7df0*/  IMAD.WIDE.U32 R2, R12, UR4, R2 ;  /* 0x000000040c027c25 */ /* 0x000fc8000f8e0002 */
[----:B------:R-:W-:Y:S01]  /*7e00*/  IMAD R13, R13, UR4, R14 ;  /* 0x000000040d0d7c24 */ /* 0x000fe2000f8e020e */
[----:B------:R-:W0:Y:S01]  /*7e10*/  @P0 LDC R11, c[0x0][0xbf0] ;  /* 0x0002fc00ff0b0b82 */ /* 0x000e220000000800 */
[----:B--2---:R-:W-:Y:S01]  /*7e20*/  @P0 IMAD.HI.U32 R6, R0, R9, RZ ;  /* 0x0000000900060227 */ /* 0x004fe200078e00ff */
[----:B------:R-:W-:-:S03]  /*7e30*/  ULDC.64 UR4, c[0x0][0xbe0] ;  /* 0x0002f80000047ab9 */ /* 0x000fc60000000a00 */
[----:B------:R-:W-:Y:S02]  /*7e40*/  IMAD.IADD R3, R13, 0x1, R3 ;  /* 0x000000010d037824 */ /* 0x000fe400078e0203 */
[----:B---3--:R-:W-:-:S04]  /*7e50*/  IMAD R9, R10, R7, UR8 ;  /* 0x000000080a097e24 */ /* 0x008fc8000f8e0207 */
[----:B------:R-:W-:Y:S01]  /*7e60*/  IMAD.WIDE.U32 R2, R9, UR4, R2 ;  /* 0x0000000409027c25 */ /* 0x000fe2000f8e0002 */
[----:B------:R-:W-:Y:S02]  /*7e70*/  SHF.R.S32.HI R4, RZ, 0x1f, R9 ;  /* 0x0000001fff047819 */ /* 0x000fe40000011409 */
[----:B0-----:R-:W-:-:S03]  /*7e80*/  @P0 SHF.R.U32.HI R5, RZ, R11, R6 ;  /* 0x0000000bff050219 */ /* 0x001fc60000011606 */
[----:B------:R-:W-:Y:S01]  /*7e90*/  IMAD R4, R4, UR4, RZ ;  /* 0x0000000404047c24 */ /* 0x000fe2000f8e02ff */
[----:B------:R-:W-:Y:S01]  /*7ea0*/  IADD3 R2, P0, R5, R2, RZ ;  /* 0x0000000205027210 */ /* 0x000fe20007f1e0ff */
[--C-:B------:R-:W-:Y:S02]  /*7eb0*/  IMAD.MOV R7, RZ, RZ, -R5.reuse ;  /* 0x000000ffff077224 */ /* 0x100fe400078e0a05 */
[----:B------:R-:W-:Y:S01]  /*7ec0*/  IMAD R4, R9, UR5, R4 ;  /* 0x0000000509047c24 */ /* 0x000fe2000f8e0204 */
[----:B------:R-:W-:Y:S01]  /*7ed0*/  SHF.R.S32.HI R9, RZ, 0x1f, R5 ;  /* 0x0000001fff097819 */ /* 0x000fe20000011405 */
[----:B------:R-:W-:Y:S01]  /*7ee0*/  IMAD R7, R8, R7, R0 ;  /* 0x0000000708077224 */ /* 0x000fe200078e0200 */
[----:B------:R-:W-:Y:S02]  /*7ef0*/  ULDC.64 UR4, c[0x0][0xbc8] ;  /* 0x0002f20000047ab9 */ /* 0x000fe40000000a00 */
[----:B------:R-:W-:Y:S02]  /*7f00*/  IADD3.X R3, R9, R3, R4, P0, !PT ;  /* 0x0000000309037210 */ /* 0x000fe400007fe404 */
[----:B------:R-:W-:Y:S01]  /*7f10*/  SHF.R.S32.HI R0, RZ, 0x1f, R7 ;  /* 0x0000001fff007819 */ /* 0x000fe20000011407 */
[----:B------:R-:W-:-:S04]  /*7f20*/  IMAD.WIDE.U32 R2, R7, UR4, R2 ;  /* 0x0000000407027c25 */ /* 0x000fc8000f8e0002 */
[----:B------:R-:W-:-:S04]  /*7f30*/  IMAD R0, R0, UR4, RZ ;  /* 0x0000000400007c24 */ /* 0x000fc8000f8e02ff */
[----:B------:R-:W-:Y:S01]  /*7f40*/  IMAD R5, R7, UR5, R0 ;  /* 0x0000000507057c24 */ /* 0x000fe2000f8e0200 */
[----:B------:R-:W-:Y:S02]  /*7f50*/  ULDC.64 UR4, c[0x0][0xba8] ;  /* 0x0002ea0000047ab9 */ /* 0x000fe40000000a00 */
[----:B------:R-:W-:Y:S02]  /*7f60*/  LEA R4, P0, R2, UR4, 0x2 ;  /* 0x0000000402047c11 */ /* 0x000fe4000f8010ff */
[----:B------:R-:W-:-:S04]  /*7f70*/  IADD3 R3, R3, R5, RZ ;  /* 0x0000000503037210 */ /* 0x000fc80007ffe0ff */
[----:B------:R-:W-:Y:S01]  /*7f80*/  LEA.HI.X R5, R2, UR5, R3, 0x2, P0 ;  /* 0x0000000502057c11 */ /* 0x000fe200080f1403 */
[----:B------:R-:W-:-:S05]  /*7f90*/  IMAD.MOV.U32 R3, RZ, RZ, -0x800000 ;  /* 0xff800000ff037424 */ /* 0x000fca00078e00ff */
[----:B------:R0:W-:Y:S01]  /*7fa0*/  STG.E desc[UR38][R4.64], R3 ;  /* 0x0000000304007986 */ /* 0x0001e2000c101926 */
[----:B------:R-:W-:Y:S05]  /*7fb0*/  BRA `(.L_x_8) ;  /* 0x00000038004c7947 */ /* 0x000fea0003800000 */
.L_x_6:
[----:B------:R-:W-:-:S08]  /*7fc0*/  NOP ;  /* 0x0000000000007918 */ /* 0x000fd00000000000 */
[----:B------:R-:W0:-:S00]  /*7fd0*/  USETMAXREG.DEALLOC.CTAPOOL 0x28 ;  /* 0x00000028000079c8 */ /* 0x000e0000080e0500 */
[----:B0-----:R-:W-:Y:S01]  /*7fe0*/  LOP3.LUT R17, R0, 0x3, RZ, 0xc0, !PT ;  /* 0x0000000300117812 */ /* 0x001fe200078ec0ff */
[----:B------:R-:W0:Y:S05]  /*7ff0*/  S2R R27, SR_CTAID.Z ;  /* 0x00000000001b7919 */ /* 0x000e2a0000002700 */
[----:B------:R-:W1:Y:S01]  /*8000*/  S2UR UR6, SR_CTAID.Y ;  /* 0x00000000000679c3 */ /* 0x000e620000002600 */
[----:B------:R-:W2:Y:S02]  /*8010*/  SHFL.IDX PT, R0, R17, RZ, 0x1f ;  /* 0x00001fff11007589 */ /* 0x000ea400000e0000 */
[----:B--2---:R-:W-:-:S13]  /*8020*/  ISETP.NE.AND P0, PT, R0, RZ, PT ;  /* 0x000000ff0000720c */ /* 0x004fda0003f05270 */
[----:B01----:R-:W-:Y:S05]  /*8030*/  @!P0 BRA `(.L_x_38) ;  /* 0x0000000000288947 */ /* 0x003fea0003800000 */
[----:B------:R-:W-:Y:S01]  /*8040*/  ULDC UR7, c[0x0][0xc50] ;  /* 0x0003140000077ab9 */ /* 0x000fe20000000800 */
[----:B------:R-:W-:Y:S01]  /*8050*/  UMOV UR42, UR6 ;  /* 0x00000006002a7c82 */ /* 0x000fe20008000000 */
[----:B------:R-:W-:-:S06]  /*8060*/  UISETP.NE.AND UP0, UPT, UR7, 0x1, UPT ;  /* 0x000000010700788c */ /* 0x000fcc000bf05270 */
[----:B------:R-:W-:-:S13]  /*8070*/  PLOP3.LUT P0, PT, PT, PT, UP0, 0x80, 0x0 ;  /* 0x000000000000781c */ /* 0x000fda0003f0f008 */
[----:B------:R-:W-:Y:S05]  /*8080*/  @!P0 BRA `(.L_x_39) ;  /* 0x0000000000308947 */ /* 0x000fea0003800000 */
[----:B------:R-:W-:Y:S01]  /*8090*/  ULDC UR4, c[0x0][0xc54] ;  /* 0x0003150000047ab9 */ /* 0x000fe20000000800 */
[----:B------:R-:W-:Y:S01]  /*80a0*/  ULDC UR42, c[0x0][0xc58] ;  /* 0x00031600002a7ab9 */ /* 0x000fe20000000800 */
[----:B------:R-:W-:-:S04]  /*80b0*/  UIMAD.WIDE.U32 UR4, UR6, UR4, URZ ;  /* 0x00000004060472a5 */ /* 0x000fc8000f8e003f */
[----:B------:R-:W-:Y:S01]  /*80c0*/  USHF.R.U32.HI UR42, URZ, UR42, UR5 ;  /* 0x0000002a3f2a7299 */ /* 0x000fe20008011605 */
[----:B------:R-:W-:Y:S11]  /*80d0*/  BRA `(.L_x_39) ;  /* 0x00000000001c7947 */ /* 0x000ff60003800000 */
.L_x_38:
[----:B------:R-:W-:Y:S01]  /*80e0*/  ULDC UR7, c[0x0][0xc50] ;  /* 0x0003140000077ab9 */ /* 0x000fe20000000800 */
[----:B------:R-:W-:Y:S01]  /*80f0*/  UMOV UR42, UR6 ;  /* 0x00000006002a7c82 */ /* 0x000fe20008000000 */
[----:B------:R-:W-:-:S11]  /*8100*/  UISETP.NE.AND UP0, UPT, UR7, 0x1, UPT ;  /* 0x000000010700788c */ /* 0x000fd6000bf05270 */
[----:B------:R-:W-:Y:S01]  /*8110*/  @UP0 ULDC UR4, c[0x0][0xc54] ;  /* 0x0003150000040ab9 */ /* 0x000fe20000000800 */
[----:B------:R-:W-:Y:S01]  /*8120*/  @UP0 ULDC UR8, c[0x0][0xc58] ;  /* 0x0003160000080ab9 */ /* 0x000fe20000000800 */
[----:B------:R-:W-:-:S04]  /*8130*/  UIMAD.WIDE.U32 UR4, UR6, UR4, URZ ;  /* 0x00000004060472a5 */ /* 0x000fc8000f8e003f */
[----:B------:R-:W-:-:S12]  /*8140*/  @UP0 USHF.R.U32.HI UR42, URZ, UR8, UR5 ;  /* 0x000000083f2a0299 */ /* 0x000fd80008011605 */
.L_x_39:
[----:B------:R-:W-:Y:S01]  /*8150*/  ISETP.GE.AND P0, PT, R27, RZ, PT ;  /* 0x000000ff1b00720c */ /* 0x000fe20003f06270 */
[----:B------:R-:W-:Y:S01]  /*8160*/  UIADD3 UR4, -UR42, URZ, URZ ;  /* 0x0000003f2a047290 */ /* 0x000fe2000fffe13f */
[----:B------:R-:W-:Y:S01]  /*8170*/  IMAD.MOV.U32 R0, RZ, RZ, 0x1 ;  /* 0x00000001ff007424 */ /* 0x000fe200078e00ff */
[----:B------:R-:W-:Y:S01]  /*8180*/  MOV R2, RZ ;  /* 0x000000ff00027202 */ /* 0x000fe20000000f00 */
[----:B------:R-:W-:Y:S01]  /*8190*/  IMAD.MOV.U32 R8, RZ, RZ, 0x1 ;  /* 0x00000001ff087424 */ /* 0x000fe200078e00ff */
[----:B------:R-:W-:-:S08]  /*81a0*/  UIMAD UR6, UR7, UR4, UR6 ;  /* 0x00000004070672a4 */ /* 0x000fd0000f8e0206 */
[----:B------:R-:W-:Y:S05]  /*81b0*/  @!P0 BRA `(.L_x_40) ;  /* 0x00000034000c8947 */ /* 0x000fea0003800000 */
[----:B------:R-:W0:Y:S01]  /*81c0*/  LDC.64 R2, c[0x0][0xa28] ;  /* 0x00028a00ff027b82 */ /* 0x000e220000000a00 */
[----:B------:R-:W-:Y:S01]  /*81d0*/  ULDC.64 UR4, c[0x0][0x418] ;  /* 0x0001060000047ab9 */ /* 0x000fe20000000a00 */
[----:B------:R-:W-:Y:S01]  /*81e0*/  ULDC UR43, c[0x0][0x2f0] ;  /* 0x0000bc00002b7ab9 */ /* 0x000fe20000000800 */
[----:B------:R-:W-:Y:S01]  /*81f0*/  IMAD.MOV.U32 R18, RZ, RZ, RZ ;  /* 0x000000ffff127224 */ /* 0x000fe200078e00ff */
[----:B0-----:R-:W-:-:S04]  /*8200*/  ISETP.NE.U32.AND P0, PT, R2, RZ, PT ;  /* 0x000000ff0200720c */ /* 0x001fc80003f05070 */
[----:B------:R-:W-:Y:S01]  /*8210*/  ISETP.NE.AND.EX P0, PT, R3, RZ, PT, P0 ;  /* 0x000000ff0300720c */ /* 0x000fe20003f05300 */
[----:B------:R-:W-:-:S03]  /*8220*/  UISETP.NE.U32.AND UP0, UPT, UR4, URZ, UPT ;  /* 0x0000003f0400728c */ /* 0x000fc6000bf05070 */
[----:B------:R-:W-:-:S09]  /*8230*/  ULDC UR4, c[0x0][0x424] ;  /* 0x0001090000047ab9 */ /* 0x000fd20000000800 */
[----:B------:R-:W0:Y:S01]  /*8240*/  @P0 LDC.64 R2, c[0x0][0xa28] ;  /* 0x00028a00ff020b82 */ /* 0x000e220000000a00 */
[----:B------:R-:W-:-:S04]  /*8250*/  UISETP.NE.AND.EX UP0, UPT, UR5, URZ, UPT, UP0 ;  /* 0x0000003f0500728c */ /* 0x000fc8000bf05300 */
[----:B------:R-:W-:-:S04]  /*8260*/  USEL UR4, UR4, 0x1, UP0 ;  /* 0x0000000104047887 */ /* 0x000fc80008000000 */
[----:B------:R-:W-:Y:S01]  /*8270*/  UIMAD UR43, UR4, UR43, URZ ;  /* 0x0000002b042b72a4 */ /* 0x000fe2000f8e023f */
[----:B------:R-:W1:Y:S03]  /*8280*/  S2R R24, SR_CTAID.X ;  /* 0x0000000000187919 */ /* 0x000e660000002500 */
[----:B------:R-:W-:Y:S02]  /*8290*/  UISETP.GE.AND UP0, UPT, UR43, 0x1, UPT ;  /* 0x000000012b00788c */ /* 0x000fe4000bf06270 */
[----:B------:R-:W-:Y:S01]  /*82a0*/  UIADD3 UR4, UR43, 0x5f, URZ ;  /* 0x0000005f2b047890 */ /* 0x000fe2000fffe03f */
[----:B0-----:R-:W-:-:S05]  /*82b0*/  @P0 IMAD.WIDE R2, R27, 0x4, R2 ;  /* 0x000000041b020825 */ /* 0x001fca00078e0202 */
[----:B------:R0:W5:Y:S01]  /*82c0*/  @P0 LDG.E R18, desc[UR38][R2.64] ;  /* 0x0000002602120981 */ /* 0x000162000c1e1900 */
[----:B------:R-:W-:Y:S01]  /*82d0*/  PLOP3.LUT P0, PT, PT, PT, UP0, 0x80, 0x0 ;  /* 0x000000000000781c */ /* 0x000fe20003f0f008 */
[----:B------:R-:W-:Y:S02]  /*82e0*/  UIMAD.WIDE UR4, UR4, 0x2aaaaaab, URZ ;  /* 0x2aaaaaab040478a5 */ /* 0x000fe4000f8e023f */
[----:B------:R-:W-:Y:S02]  /*82f0*/  ULOP3.LUT UR47, UR6, 0xffff, URZ, 0xc0, !UPT ;  /* 0x0000ffff062f7892 */ /* 0x000fe4000f8ec03f */
[----:B------:R-:W-:Y:S01]  /*8300*/  USHF.R.U32.HI UR44, URZ, 0x1f, UR5 ;  /* 0x0000001f3f2c7899 */ /* 0x000fe20008011605 */
[----:B------:R-:W-:-:S03]  /*8310*/  UMOV UR37, URZ ;  /* 0x0000003f00257c82 */ /* 0x000fc60008000000 */
[----:B------:R-:W-:-:S04]  /*8320*/  ULEA.HI.SX32 UR44, UR5, UR44, 0x1c ;  /* 0x0000002c052c7291 */ /* 0x000fc8000f8fe23f */
[----:B01----:R-:W-:Y:S08]  /*8330*/  @!P0 BRA `(.L_x_41) ;  /* 0x0000000000848947 */ /* 0x003ff00003800000 */
[----:B------:R-:W-:Y:S01]  /*8340*/  USHF.R.U32.HI UR6, URZ, 0x10, UR6 ;  /* 0x000000103f067899 */ /* 0x000fe20008011606 */
[----:B------:R-:W-:-:S03]  /*8350*/  UMOV UR4, URZ ;  /* 0x0000003f00047c82 */ /* 0x000fc60008000000 */
[----:B------:R-:W-:-:S11]  /*8360*/  UISETP.NE.AND UP0, UPT, UR6, URZ, UPT ;  /* 0x0000003f0600728c */ /* 0x000fd6000bf05270 */
[----:B------:R-:W-:Y:S02]  /*8370*/  @!UP0 ULDC UR6, c[0x0][0x9f0] ;  /* 0x00027c0000068ab9 */ /* 0x000fe40000000800 */
[----:B------:R-:W-:Y:S01]  /*8380*/  IABS R2, UR6 ;  /* 0x0000000600027c13 */ /* 0x000fe20008000000 */
[----:B------:R-:W-:Y:S02]  /*8390*/  UIADD3 UR7, UR44, -0x1, UR6 ;  /* 0xffffffff2c077890 */ /* 0x000fe4000fffe006 */
[----:B------:R-:W-:Y:S02]  /*83a0*/  IABS R5, UR6 ;  /* 0x0000000600057c13 */ /* 0x000fe40008000000 */
[----:B------:R-:W-:Y:S02]  /*83b0*/  R2UR UR10, R2 ;  /* 0x00000000020a72ca */ /* 0x000fe400000e0000 */
[----:B------:R-:W-:Y:S01]  /*83c0*/  IABS R4, UR7 ;  /* 0x0000000700047c13 */ /* 0x000fe20008000000 */
[----:B------:R-:W-:-:S03]  /*83d0*/  ULOP3.LUT UR7, UR7, UR6, URZ, 0x3c, !UPT ;  /* 0x0000000607077292 */ /* 0x000fc6000f8e3c3f */
[----:B------:R-:W-:-:S07]  /*83e0*/  R2UR UR9, R4 ;  /* 0x00000000040972ca */ /* 0x000fce00000e0000 */
[----:B------:R-:W0:Y:S08]  /*83f0*/  I2F.RP R2, UR10 ;  /* 0x0000000a00027d06 */ /* 0x000e300008209400 */
[----:B0-----:R-:W0:Y:S02]  /*8400*/  MUFU.RCP R2, R2 ;  /* 0x0000000200027308 */ /* 0x001e240000001000 */
[----:B0-----:R-:W-:Y:S01]  /*8410*/  IADD3 R3, R2, 0xffffffe, RZ ;  /* 0x0ffffffe02037810 */ /* 0x001fe20007ffe0ff */
[----:B------:R-:W-:-:S05]  /*8420*/  IMAD.MOV R2, RZ, RZ, -R5 ;  /* 0x000000ffff027224 */ /* 0x000fca00078e0a05 */
[----:B------:R-:W0:Y:S02]  /*8430*/  F2I.FTZ.U32.TRUNC.NTZ R3, R3 ;  /* 0x0000000300037305 */ /* 0x000e24000021f000 */
[----:B0-----:R-:W-:-:S13]  /*8440*/  R2UR UR5, R3 ;  /* 0x00000000030572ca */ /* 0x001fda00000e0000 */
[----:B------:R-:W-:-:S04]  /*8450*/  UIADD3 UR8, URZ, -UR5, URZ ;  /* 0x800000053f087290 */ /* 0x000fc8000fffe03f */
[----:B------:R-:W-:-:S04]  /*8460*/  UIMAD UR8, UR8, UR10, URZ ;  /* 0x0000000a080872a4 */ /* 0x000fc8000f8e023f */
[----:B------:R-:W-:-:S03]  /*8470*/  UIMAD.WIDE.U32 UR4, UR5, UR8, UR4 ;  /* 0x00000008050472a5 */ /* 0x000fc6000f8e0004 */
[----:B------:R-:W-:Y:S01]  /*8480*/  R2UR UR8, R2 ;  /* 0x00000000020872ca */ /* 0x000fe200000e0000 */
[----:B------:R-:W-:-:S12]  /*8490*/  UIMAD.WIDE.U32 UR4, UR5, UR9, URZ ;  /* 0x00000009050472a5 */ /* 0x000fd8000f8e003f */
[----:B------:R-:W-:-:S04]  /*84a0*/  UIMAD UR4, UR5, UR8, UR9 ;  /* 0x00000008050472a4 */ /* 0x000fc8000f8e0209 */
[----:B------:R-:W-:-:S11]  /*84b0*/  UISETP.GT.U32.AND UP0, UPT, UR10, UR4, UPT ;  /* 0x000000040a00728c */ /* 0x000fd6000bf04070 */
[----:B------:R-:W-:Y:S02]  /*84c0*/  @!UP0 UIADD3 UR4, UR4, -UR10, URZ ;  /* 0x8000000a04048290 */ /* 0x000fe4000fffe03f */
[----:B------:R-:W-:Y:S02]  /*84d0*/  @!UP0 UIADD3 UR5, UR5, 0x1, URZ ;  /* 0x0000000105058890 */ /* 0x000fe4000fffe03f */
[----:B------:R-:W-:Y:S02]  /*84e0*/  UISETP.GE.U32.AND UP1, UPT, UR4, UR10, UPT ;  /* 0x0000000a0400728c */ /* 0x000fe4000bf26070 */
[----:B------:R-:W-:-:S09]  /*84f0*/  UISETP.GE.AND UP0, UPT, UR7, URZ, UPT ;  /* 0x0000003f0700728c */ /* 0x000fd2000bf06270 */
[----:B------:R-:W-:Y:S02]  /*8500*/  @UP1 UIADD3 UR5, UR5, 0x1, URZ ;  /* 0x0000000105051890 */ /* 0x000fe4000fffe03f */
[----:B------:R-:W-:Y:S02]  /*8510*/  UISETP.NE.AND UP1, UPT, UR6, URZ, UPT ;  /* 0x0000003f0600728c */ /* 0x000fe4000bf25270 */
[----:B------:R-:W-:-:S09]  /*8520*/  @!UP0 UIADD3 UR5, -UR5, URZ, URZ ;  /* 0x0000003f05058290 */ /* 0x000fd2000fffe13f */
[----:B------:R-:W-:-:S07]  /*8530*/  @!UP1 ULOP3.LUT UR5, URZ, UR6, URZ, 0x33, !UPT ;  /* 0x000000063f059292 */ /* 0x000fce000f8e333f */
[----:B------:R-:W-:-:S05]  /*8540*/  UMOV UR37, UR5 ;  /* 0x0000000500257c82 */ /* 0x000fca0008000000 */
.L_x_41:
[----:B------:R-:W-:Y:S02]  /*8550*/  UIMAD UR48, UR47, UR37, URZ ;  /* 0x000000252f3072a4 */ /* 0x000fe4000f8e023f */
[----:B------:R-:W-:Y:S02]  /*8560*/  IMAD.U32 R3, RZ, RZ, UR37 ;  /* 0x00000025ff037e24 */ /* 0x000fe4000f8e00ff */
[----:B------:R-:W-:Y:S02]  /*8570*/  IMAD.MOV.U32 R8, RZ, RZ, 0x1 ;  /* 0x00000001ff087424 */ /* 0x000fe400078e00ff */
[----:B------:R-:W-:-:S04]  /*8580*/  MOV R2, UR48 ;  /* 0x0000003000027c02 */ /* 0x000fc80008000f00 */
[----:B------:R-:W-:-:S04]  /*8590*/  VIADDMNMX R2, R2, R3, UR44, PT ;  /* 0x0000002c02027e46 */ /* 0x000fc8000b800103 */
[----:B------:R-:W-:Y:S01]  /*85a0*/  R2UR UR49, R2 ;  /* 0x00000000023172ca */ /* 0x000fe200000e0000 */
[----:B------:R-:W-:-:S12]  /*85b0*/  IMAD.MOV.U32 R2, RZ, RZ, RZ ;  /* 0x000000ffff027224 */ /* 0x000fd800078e00ff */
[----:B------:R-:W-:-:S06]  /*85c0*/  UISETP.GT.AND UP0, UPT, UR49, UR48, UPT ;  /* 0x000000303100728c */ /* 0x000fcc000bf04270 */
[----:B------:R-:W-:-:S13]  /*85d0*/  PLOP3.LUT P0, PT, PT, PT, UP0, 0x80, 0x0 ;  /* 0x000000000000781c */ /* 0x000fda0003f0f008 */
[----:B------:R-:W-:Y:S05]  /*85e0*/  @!P0 BRA `(.L_x_40) ;  /* 0x0000003000008947 */ /* 0x000fea0003800000 */
[----:B------:R-:W0:Y:S01]  /*85f0*/  S2UR UR4, SR_CgaCtaId ;  /* 0x00000000000479c3 */ /* 0x000e220000008800 */
[----:B------:R-:W-:Y:S02]  /*8600*/  UMOV UR45, 0x400 ;  /* 0x00000400002d7882 */ /* 0x000fe40000000000 */
[----:B0-----:R-:W-:-:S04]  /*8610*/  ULEA UR45, UR4, UR45, 0x18 ;  /* 0x0000002d042d7291 */ /* 0x001fc8000f8ec03f */
[----:B------:R-:W-:-:S04]  /*8620*/  UIADD3 UR4, UR45, 0x18400, URZ ;  /* 0x000184002d047890 */ /* 0x000fc8000fffe03f */
[----:B------:R-:W-:-:S06]  /*8630*/  ULOP3.LUT UP0, URZ, UR4, 0x3ff, URZ, 0xc0, !UPT ;  /* 0x000003ff043f7892 */ /* 0x000fcc000f80c03f */
[----:B------:R-:W-:-:S13]  /*8640*/  PLOP3.LUT P0, PT, PT, PT, UP0, 0x80, 0x0 ;  /* 0x000000000000781c */ /* 0x000fda0003f0f008 */
[----:B------:R-:W-:Y:S05]  /*8650*/  @!P0 BRA `(.L_x_42) ;  /* 0x0000000000408947 */ /* 0x000fea0003800000 */
[----:B------:R-:W-:Y:S01]  /*8660*/  MOV R2, 0x0 ;  /* 0x0000000000027802 */ /* 0x000fe20000000f00 */
[----:B------:R-:W-:Y:S01]  /*8670*/  ULDC.64 UR4, c[0x4][0x90] ;  /* 0x0100240000047ab9 */ /* 0x000fe20000000a00 */
[----:B------:R-:W-:Y:S01]  /*8680*/  ULDC.64 UR6, c[0x4][0x98] ;  /* 0x0100260000067ab9 */ /* 0x000fe20000000a00 */
[----:B------:R-:W-:Y:S01]  /*8690*/  MOV R4, UR4 ;  /* 0x0000000400047c02 */ /* 0x000fe20008000f00 */
[----:B------:R-:W-:Y:S01]  /*86a0*/  IMAD.U32 R5, RZ, RZ, UR5 ;  /* 0x00000005ff057e24 */ /* 0x000fe2000f8e00ff */
[----:B------:R-:W-:Y:S01]  /*86b0*/  ULDC.64 UR4, c[0x4][0x8] ;  /* 0x0100020000047ab9 */ /* 0x000fe20000000a00 */
[----:B------:R-:W0:Y:S01]  /*86c0*/  LDC.64 R2, c[0x4][R2] ;  /* 0x0100000002027b82 */ /* 0x000e220000000a00 */
[----:B------:R-:W-:Y:S01]  /*86d0*/  IMAD.U32 R6, RZ, RZ, UR6 ;  /* 0x00000006ff067e24 */ /* 0x000fe2000f8e00ff */
[----:B------:R-:W-:Y:S01]  /*86e0*/  MOV R7, UR7 ;  /* 0x0000000700077c02 */ /* 0x000fe20008000f00 */
[----:B------:R-:W-:Y:S01]  /*86f0*/  IMAD.U32 R10, RZ, RZ, UR4 ;  /* 0x00000004ff0a7e24 */ /* 0x000fe2000f8e00ff */
[----:B------:R-:W-:Y:S01]  /*8700*/  MOV R8, 0x70 ;  /* 0x0000007000087802 */ /* 0x000fe20000000f00 */
[----:B------:R-:W-:-:S02]  /*8710*/  IMAD.U32 R11, RZ, RZ, UR5 ;  /* 0x00000005ff0b7e24 */ /* 0x000fc4000f8e00ff */
[----:B------:R-:W-:Y:S02]  /*8720*/  IMAD.MOV.U32 R12, RZ, RZ, 0x1 ;  /* 0x00000001ff0c7424 */ /* 0x000fe400078e00ff */
[----:B------:R-:W-:-:S07]  /*8730*/  IMAD.MOV.U32 R13, RZ, RZ, RZ ;  /* 0x000000ffff0d7224 */ /* 0x000fce00078e00ff */
[----:B------:R-:W-:-:S07]  /*8740*/  LEPC R20, `(.L_x_42) ;  /* 0x000000001014794e */ /* 0x000fce0000000000 */
[----:B0----5:R-:W-:Y:S05]  /*8750*/  CALL.ABS.NOINC R2 ;  /* 0x0000000002007343 */ /* 0x021fea0003c00000 */
.L_x_42:
        /* <DEDUP_REMOVED lines=19> */
[----:B-1---5:R-:W-:Y:S05]  /*8890*/  CALL.ABS.NOINC R2 ;  /* 0x0000000002007343 */ /* 0x022fea0003c00000 */
.L_x_44:
[----:B------:R0:W1:Y:S01]  /*88a0*/  LDC.64 R2, c[0x4][R16] ;  /* 0x0100000010027b82 */ /* 0x0000620000000a00 */
[----:B------:R-:W-:Y:S01]  /*88b0*/  ULDC.64 UR4, c[0x4][0x90] ;  /* 0x0100240000047ab9 */ /* 0x000fe20000000a00 */
[----:B------:R-:W-:Y:S01]  /*88c0*/  ULDC.64 UR6, c[0x4][0x98] ;  /* 0x0100260000067ab9 */ /* 0x000fe20000000a00 */
[----:B------:R-:W-:Y:S01]  /*88d0*/  MOV R4, UR4 ;  /* 0x0000000400047c02 */ /* 0x000fe20008000f00 */
        /* <DEDUP_REMOVED lines=11> */
.L_x_43:
[----:B------:R-:W0:Y:S01]  /*8990*/  LDC.64 R2, c[0x0][0x9f8] ;  /* 0x00027e00ff027b82 */ /* 0x000e220000000a00 */
[----:B------:R-:W-:Y:S01]  /*89a0*/  IMAD.SHL.U32 R6, R25, 0x8, RZ ;  /* 0x0000000819067824 */ /* 0x000fe200078e00ff */
[----:B------:R-:W-:Y:S01]  /*89b0*/  MOV R32, R27 ;  /* 0x0000001b00207202 */ /* 0x000fe20000000f00 */
[----:B------:R-:W-:Y:S01]  /*89c0*/  ULDC UR4, c[0x0][0x2f4] ;  /* 0x0000bd0000047ab9 */ /* 0x000fe20000000800 */
[----:B------:R-:W-:-:S04]  /*89d0*/  ULDC UR5, c[0x0][0x320] ;  /* 0x0000c80000057ab9 */ /* 0x000fc80000000800 */
[----:B------:R-:W1:Y:S01]  /*89e0*/  LDC R16, c[0x0][0x430] ;  /* 0x00010c00ff107b82 */ /* 0x000e620000000800 */
[----:B0-----:R-:W-:-:S04]  /*89f0*/  ISETP.NE.U32.AND P0, PT, R2, RZ, PT ;  /* 0x000000ff0200720c */ /* 0x001fc80003f05070 */
[----:B------:R-:W-:-:S13]  /*8a00*/  ISETP.NE.AND.EX P0, PT, R3, RZ, PT, P0 ;  /* 0x000000ff0300720c */ /* 0x000fda0003f05300 */
[----:B------:R-:W0:Y:S01]  /*8a10*/  @P0 LDC.64 R2, c[0x0][0x9f8] ;  /* 0x00027e00ff020b82 */ /* 0x000e220000000a00 */
[----:B------:R-:W-:-:S04]  /*8a20*/  LOP3.LUT R30, R6, 0x38, RZ, 0xc0, !PT ;  /* 0x00000038061e7812 */ /* 0x000fc800078ec0ff */
[----:B------:R-:W-:Y:S02]  /*8a30*/  LOP3.LUT R19, R30, 0x40, RZ, 0xfc, !PT ;  /* 0x000000401e137812 */ /* 0x000fe400078efcff */
[----:B------:R-:W-:Y:S02]  /*8a40*/  LOP3.LUT R22, R22, 0xfffffffb, RZ, 0xc0, !PT ;  /* 0xfffffffb16167812 */ /* 0x000fe400078ec0ff */
[----:B------:R-:W-:Y:S01]  /*8a50*/  ISETP.GE.AND P2, PT, R19, UR4, PT ;  /* 0x0000000413007c0c */ /* 0x000fe2000bf46270 */
[----:B0-----:R-:W-:-:S05]  /*8a60*/  @P0 IMAD.WIDE R2, R27, 0x4, R2 ;  /* 0x000000041b020825 */ /* 0x001fca00078e0202 */
[----:B------:R0:W5:Y:S01]  /*8a70*/  @P0 LDG.E R32, desc[UR38][R2.64] ;  /* 0x0000002602200981 */ /* 0x000162000c1e1900 */
[C---:B------:R-:W-:Y:S01]  /*8a80*/  ISETP.GE.AND P0, PT, R30.reuse, UR4, PT ;  /* 0x000000041e007c0c */ /* 0x040fe2000bf06270 */
[----:B------:R-:W-:Y:S01]  /*8a90*/  IMAD.SHL.U32 R26, R25, 0x10, RZ ;  /* 0x00000010191a7824 */ /* 0x000fe200078e00ff */
[C---:B------:R-:W-:Y:S01]  /*8aa0*/  LOP3.LUT R23, R30.reuse, 0x80, RZ, 0xfc, !PT ;  /* 0x000000801e177812 */ /* 0x040fe200078efcff */
[----:B------:R-:W-:Y:S01]  /*8ab0*/  UMOV UR6, 0xffffffff ;  /* 0xffffffff00067882 */ /* 0x000fe20000000000 */
[----:B------:R-:W-:Y:S02]  /*8ac0*/  ISETP.GE.AND P3, PT, R30, UR5, PT ;  /* 0x000000051e007c0c */ /* 0x000fe4000bf66270 */
[----:B------:R-:W-:Y:S02]  /*8ad0*/  ISETP.GE.AND P1, PT, R23, UR4, PT ;  /* 0x0000000417007c0c */ /* 0x000fe4000bf26270 */
[----:B------:R-:W-:Y:S02]  /*8ae0*/  LOP3.LUT R10, R25, 0x7f, RZ, 0xc0, !PT ;  /* 0x0000007f190a7812 */ /* 0x000fe400078ec0ff */
[----:B------:R-:W-:-:S03]  /*8af0*/  LOP3.LUT R26, R26, 0x70, RZ, 0xc0, !PT ;  /* 0x000000701a1a7812 */ /* 0x000fc600078ec0ff */
[----:B------:R-:W-:Y:S02]  /*8b00*/  @P0 LOP3.LUT R22, R22, 0x4, RZ, 0xfc, !PT ;  /* 0x0000000416160812 */ /* 0x000fe400078efcff */
[----:B------:R-:W-:Y:S02]  /*8b10*/  ISETP.GE.AND P0, PT, R19, UR5, PT ;  /* 0x0000000513007c0c */ /* 0x000fe4000bf06270 */
[----:B------:R-:W-:-:S04]  /*8b20*/  LOP3.LUT R22, R22, 0xfffffffd, RZ, 0xc0, !PT ;  /* 0xfffffffd16167812 */ /* 0x000fc800078ec0ff */
[----:B------:R-:W-:-:S04]  /*8b30*/  @P2 LOP3.LUT R22, R22, 0x2, RZ, 0xfc, !PT ;  /* 0x0000000216162812 */ /* 0x000fc800078efcff */
[----:B------:R-:W-:-:S04]  /*8b40*/  LOP3.LUT R22, R22, 0xfffffffe, RZ, 0xc0, !PT ;  /* 0xfffffffe16167812 */ /* 0x000fc800078ec0ff */
[----:B------:R-:W-:Y:S01]  /*8b50*/  @P1 LOP3.LUT R22, R22, 0x1, RZ, 0xfc, !PT ;  /* 0x0000000116161812 */ /* 0x000fe200078efcff */
[----:B01----:R-:W-:Y:S06]  /*8b60*/  BRA.DIV UR6, `(.L_x_45) ;  /* 0x0000002e06e07947 */ /* 0x003fec000b800000 */
.L_x_87:
[----:B------:R-:W-:Y:S01]  /*8b70*/  UIADD3 UR4, UR49, -0x1, URZ ;  /* 0xffffffff31047890 */ /* 0x000fe2000fffe03f */
[----:B------:R-:W-:Y:S02]  /*8b80*/  SHF.R.U32.HI R37, RZ, 0x3, R10 ;  /* 0x00000003ff257819 */ /* 0x000fe4000001160a */
[----:B------:R-:W-:Y:S02]  /*8b90*/  ISETP.NE.AND P2, PT, R16, 0x1, PT ;  /* 0x000000011000780c */ /* 0x000fe40003f45270 */
[----:B------:R-:W-:Y:S02]  /*8ba0*/  LOP3.LUT R33, R26, R37, RZ, 0xfc, !PT ;  /* 0x000000251a217212 */ /* 0x000fe400078efcff */
[----:B------:R-:W-:Y:S02]  /*8bb0*/  MOV R0, UR4 ;  /* 0x0000000400007c02 */ /* 0x000fe40008000f00 */
[----:B-----5:R-:W-:Y:S02]  /*8bc0*/  SHF.R.S32.HI R34, RZ, 0x1f, R32 ;  /* 0x0000001fff227819 */ /* 0x020fe40000011420 */
[----:B------:R-:W-:Y:S01]  /*8bd0*/  LOP3.LUT R22, R22, 0xffffffdf, RZ, 0xc0, !PT ;  /* 0xffffffdf16167812 */ /* 0x000fe200078ec0ff */
[----:B------:R-:W-:-:S04]  /*8be0*/  IMAD R7, R0, 0x60, R33 ;  /* 0x0000006000077824 */ /* 0x000fc800078e0221 */
[----:B------:R-:W0:Y:S01]  /*8bf0*/  @P2 LDC R0, c[0x0][0x434] ;  /* 0x00010d00ff002b82 */ /* 0x000e220000000800 */
[C---:B------:R-:W-:Y:S01]  /*8c00*/  ISETP.GE.AND P1, PT, R7.reuse, UR43, PT ;  /* 0x0000002b07007c0c */ /* 0x040fe2000bf26270 */
[----:B------:R-:W-:Y:S01]  /*8c10*/  IMAD.IADD R7, R7, 0x1, R18 ;  /* 0x0000000107077824 */ /* 0x000fe200078e0212 */
[----:B------:R-:W-:Y:S02]  /*8c20*/  @P2 LOP3.LUT R22, R22, 0x20, RZ, 0xfc, !PT ;  /* 0x0000002016162812 */ /* 0x000fe400078efcff */
[----:B------:R-:W-:Y:S01]  /*8c30*/  ISETP.GT.U32.OR P1, PT, R33, 0x5f, P1 ;  /* 0x0000005f2100780c */ /* 0x000fe20000f24470 */
[----:B------:R-:W-:Y:S02]  /*8c40*/  IMAD.MOV.U32 R11, RZ, RZ, R7 ;  /* 0x000000ffff0b7224 */ /* 0x000fe400078e0007 */
[----:B------:R-:W1:Y:S10]  /*8c50*/  @P2 LDC R3, c[0x0][0x438] ;  /* 0x00010e00ff032b82 */ /* 0x000e740000000800 */
[----:B------:R-:W2:Y:S01]  /*8c60*/  @!P1 LDC.64 R8, c[0x0][0x428] ;  /* 0x00010a00ff089b82 */ /* 0x000ea20000000a00 */
[----:B0-----:R-:W-:-:S07]  /*8c70*/  @P2 IMAD.HI.U32 R0, R7, R0, RZ ;  /* 0x0000000007002227 */ /* 0x001fce00078e00ff */
[----:B------:R-:W0:Y:S01]  /*8c80*/  @!P1 LDC.64 R4, c[0x0][0x418] ;  /* 0x00010600ff049b82 */ /* 0x000e220000000a00 */
[----:B-1----:R-:W-:-:S04]  /*8c90*/  @P2 SHF.R.U32.HI R11, RZ, R3, R0 ;  /* 0x00000003ff0b2219 */ /* 0x002fc80000011600 */
[----:B------:R-:W-:Y:S02]  /*8ca0*/  @!P1 SHF.R.S32.HI R3, RZ, 0x1f, R11 ;  /* 0x0000001fff039819 */ /* 0x000fe4000001140b */
[----:B------:R-:W-:Y:S01]  /*8cb0*/  @!P1 MOV R2, R11 ;  /* 0x0000000b00029202 */ /* 0x000fe20000000f00 */
[----:B--2---:R-:W-:-:S04]  /*8cc0*/  @!P1 IMAD R0, R34, R8, RZ ;  /* 0x0000000822009224 */ /* 0x004fc800078e02ff */
[----:B------:R-:W-:-:S04]  /*8cd0*/  @!P1 IMAD.WIDE.U32 R2, R32, R8, R2 ;  /* 0x0000000820029225 */ /* 0x000fc800078e0002 */
[----:B------:R-:W-:Y:S01]  /*8ce0*/  @!P1 IMAD R9, R32, R9, R0 ;  /* 0x0000000920099224 */ /* 0x000fe200078e0200 */
[----:B0-----:R-:W-:-:S03]  /*8cf0*/  @!P1 LEA R4, P2, R2, R4, 0x2 ;  /* 0x0000000402049211 */ /* 0x001fc600078410ff */
[----:B------:R-:W-:-:S05]  /*8d00*/  @!P1 IMAD.IADD R0, R3, 0x1, R9 ;  /* 0x0000000103009824 */ /* 0x000fca00078e0209 */
[----:B------:R-:W-:Y:S01]  /*8d10*/  @!P1 LEA.HI.X R5, R2, R5, R0, 0x2, P2 ;  /* 0x0000000502059211 */ /* 0x000fe200010f1400 */
[----:B------:R-:W-:-:S06]  /*8d20*/  IMAD.MOV.U32 R0, RZ, RZ, RZ ;  /* 0x000000ffff007224 */ /* 0x000fcc00078e00ff */
[----:B------:R0:W5:Y:S01]  /*8d30*/  @!P1 LDG.E R0, desc[UR38][R4.64] ;  /* 0x0000002604009981 */ /* 0x000162000c1e1900 */
[----:B------:R-:W-:Y:S01]  /*8d40*/  ULOP3.LUT UR5, UR36, 0x2, URZ, 0xfc, !UPT ;  /* 0x0000000224057892 */ /* 0x000fe2000f8efc3f */
[----:B------:R-:W-:Y:S01]  /*8d50*/  IADD3 R2, -R11, RZ, RZ ;  /* 0x000000ff0b027210 */ /* 0x000fe20007ffe1ff */
[----:B------:R-:W-:Y:S01]  /*8d60*/  IMAD.U32 R28, RZ, RZ, UR4 ;  /* 0x00000004ff1c7e24 */ /* 0x000fe2000f8e00ff */
[----:B------:R-:W-:Y:S02]  /*8d70*/  LOP3.LUT R22, R22, 0xffffffef, RZ, 0xc0, !PT ;  /* 0xffffffef16167812 */ /* 0x000fe400078ec0ff */
[----:B------:R-:W-:Y:S01]  /*8d80*/  SEL R29, RZ, 0x1, P3 ;  /* 0x00000001ff1d7807 */ /* 0x000fe20001800000 */
[----:B------:R-:W-:Y:S01]  /*8d90*/  IMAD.U32 R36, RZ, RZ, UR5 ;  /* 0x00000005ff247e24 */ /* 0x000fe2000f8e00ff */
[----:B------:R-:W-:Y:S01]  /*8da0*/  LOP3.LUT R22, R22, 0xfffffff7, RZ, 0xc0, !PT ;  /* 0xfffffff716167812 */ /* 0x000fe200078ec0ff */
[----:B------:R-:W-:Y:S01]  /*8db0*/  IMAD R7, R16, R2, R7 ;  /* 0x0000000210077224 */ /* 0x000fe200078e0207 */
[----:B------:R-:W-:-:S02]  /*8dc0*/  SEL R2, RZ, 0xffffffff, P0 ;  /* 0xffffffffff027807 */ /* 0x000fc40000000000 */
[----:B------:R-:W-:Y:S02]  /*8dd0*/  ISETP.GT.U32.AND P0, PT, R33, 0x5f, PT ;  /* 0x0000005f2100780c */ /* 0x000fe40003f04070 */
[----:B------:R-:W-:Y:S01]  /*8de0*/  ISETP.NE.AND P4, PT, R36, 0x3, PT ;  /* 0x000000032400780c */ /* 0x000fe20003f85270 */
[----:B------:R-:W-:Y:S01]  /*8df0*/  IMAD.SHL.U32 R2, R2, 0x2, RZ ;  /* 0x0000000202027824 */ /* 0x000fe200078e00ff */
[----:B------:R-:W-:-:S04]  /*8e00*/  MOV R31, UR42 ;  /* 0x0000002a001f7c02 */ /* 0x000fc80008000f00 */
[----:B------:R-:W-:Y:S02]  /*8e10*/  LOP3.LUT R29, R2, 0x2, R29, 0xe2, !PT ;  /* 0x00000002021d7812 */ /* 0x000fe400078ee21d */
[----:B------:R-:W-:-:S03]  /*8e20*/  SHF.R.S32.HI R31, RZ, 0x1f, R31 ;  /* 0x0000001fff1f7819 */ /* 0x000fc6000001141f */
[----:B------:R-:W-:-:S04]  /*8e30*/  @P0 LOP3.LUT R22, R22, 0x8, RZ, 0xfc, !PT ;  /* 0x0000000816160812 */ /* 0x000fc800078efcff */
[----:B------:R-:W-:Y:S01]  /*8e40*/  @P4 LOP3.LUT R22, R22, 0x10, RZ, 0xfc, !PT ;  /* 0x0000001016164812 */ /* 0x000fe200078efcff */
[----:B0-----:R-:W-:Y:S06]  /*8e50*/  @!P4 BRA `(.L_x_46) ;  /* 0x000000000004c947 */ /* 0x001fec0003800000 */
[----:B------:R-:W-:Y:S01]  /*8e60*/  BPT.TRAP 0x1 ;  /* 0x000000040000795c */ /* 0x000fe20000300000 */
.L_x_46:
[----:B------:R-:W-:Y:S01]  /*8e70*/  SHF.R.S32.HI R5, RZ, 0x1f, R7 ;  /* 0x0000001fff057819 */ /* 0x000fe20000011407 */
[----:B------:R-:W-:Y:S01]  /*8e80*/  ULDC.64 UR4, c[0x0][0x328] ;  /* 0x0000ca0000047ab9 */ /* 0x000fe20000000a00 */
[----:B-----5:R-:W-:Y:S02]  /*8e90*/  SHF.R.S32.HI R4, RZ, 0x1f, R0 ;  /* 0x0000001fff047819 */ /* 0x020fe40000011400 */
[----:B------:R-:W-:Y:S01]  /*8ea0*/  R2UR UR6, R31 ;  /* 0x000000001f0672ca */ /* 0x000fe200000e0000 */
[----:B------:R-:W-:-:S04]  /*8eb0*/  IMAD R2, R5, UR4, RZ ;  /* 0x0000000405027c24 */ /* 0x000fc8000f8e02ff */
[C---:B------:R-:W-:Y:S02]  /*8ec0*/  IMAD R9, R7.reuse, UR5, R2 ;  /* 0x0000000507097c24 */ /* 0x040fe4000f8e0202 */
[----:B------:R-:W-:Y:S01]  /*8ed0*/  IMAD.WIDE.U32 R2, R7, UR4, RZ ;  /* 0x0000000407027c25 */ /* 0x000fe2000f8e00ff */
[----:B------:R-:W-:-:S03]  /*8ee0*/  ULDC.64 UR4, c[0x0][0x338] ;  /* 0x0000ce0000047ab9 */ /* 0x000fc60000000a00 */
[----:B------:R-:W-:Y:S02]  /*8ef0*/  IMAD.IADD R3, R3, 0x1, R9 ;  /* 0x0000000103037824 */ /* 0x000fe400078e0209 */
[----:B------:R-:W-:Y:S02]  /*8f00*/  IMAD R9, R4, UR4, RZ ;  /* 0x0000000404097c24 */ /* 0x000fe4000f8e02ff */
[----:B------:R-:W-:-:S04]  /*8f10*/  IMAD.WIDE.U32 R2, R0, UR4, R2 ;  /* 0x0000000400027c25 */ /* 0x000fc8000f8e0002 */
[----:B------:R-:W-:Y:S01]  /*8f20*/  IMAD R9, R0, UR5, R9 ;  /* 0x0000000500097c24 */ /* 0x000fe2000f8e0209 */
[----:B------:R-:W-:-:S04]  /*8f30*/  ULDC.64 UR4, c[0x0][0x330] ;  /* 0x0000cc0000047ab9 */ /* 0x000fc80000000a00 */
[----:B------:R-:W-:Y:S01]  /*8f40*/  IADD3 R3, R3, R9, RZ ;  /* 0x0000000903037210 */ /* 0x000fe20007ffe0ff */
[----:B------:R-:W-:Y:S01]  /*8f50*/  IMAD.U32 R9, RZ, RZ, UR4 ;  /* 0x00000004ff097e24 */ /* 0x000fe2000f8e00ff */
[----:B------:R-:W-:-:S03]  /*8f60*/  UIMAD UR4, UR6, UR4, URZ ;  /* 0x00000004060472a4 */ /* 0x000fc6000f8e023f */
[----:B------:R-:W-:Y:S01]  /*8f70*/  IMAD.WIDE.U32 R2, R9, UR42, R2 ;  /* 0x0000002a09027c25 */ /* 0x000fe2000f8e0002 */
[----:B------:R-:W-:Y:S01]  /*8f80*/  UIMAD UR4, UR42, UR5, UR4 ;  /* 0x000000052a0472a4 */ /* 0x000fe2000f8e0204 */
[----:B------:R-:W-:Y:S02]  /*8f90*/  ULDC.64 UR6, c[0x0][0x318] ;  /* 0x0000c60000067ab9 */ /* 0x000fe40000000a00 */
[----:B------:R-:W-:-:S03]  /*8fa0*/  LEA R16, P0, R2, UR6, 0x1 ;  /* 0x0000000602107c11 */ /* 0x000fc6000f8008ff */
[----:B------:R-:W-:-:S05]  /*8fb0*/  VIADD R17, R3, UR4 ;  /* 0x0000000403117c36 */ /* 0x000fca0008000000 */
[----:B------:R-:W-:Y:S02]  /*8fc0*/  LEA.HI.X R17, R2, UR7, R17, 0x1, P0 ;  /* 0x0000000702117c11 */ /* 0x000fe400080f0c11 */
[----:B------:R-:W-:-:S04]  /*8fd0*/  MOV R2, 0x1 ;  /* 0x0000000100027802 */ /* 0x000fc80000000f00 */
[----:B------:R-:W-:-:S04]  /*8fe0*/  SHF.L.U32 R2, R2, 0x1f, RZ ;  /* 0x0000001f02027819 */ /* 0x000fc800000006ff */
[----:B------:R-:W0:Y:S02]  /*8ff0*/  SYNCS.PHASECHK.TRANS64.TRYWAIT P0, [UR45+0x2a840], R2 ;  /* 0x02a84002ff0075a7 */ /* 0x000e24000800016d */
[----:B0-----:R-:W-:Y:S05]  /*9000*/  @!P0 BRA `(.L_x_47) ;  /* 0x0000002800d88947 */ /* 0x001fea0003800000 */
.L_x_88:
[----:B------:R-:W-:Y:S01]  /*9010*/  ULDC.64 UR4, c[0x0][0x300] ;  /* 0x0000c00000047ab9 */ /* 0x000fe20000000a00 */
[----:B------:R-:W-:Y:S01]  /*9020*/  R2UR UR6, R31 ;  /* 0x000000001f0672ca */ /* 0x000fe200000e0000 */
[----:B0-----:R-:W-:Y:S01]  /*9030*/  IMAD R2, R5, UR4, RZ ;  /* 0x0000000405027c24 */ /* 0x001fe2000f8e02ff */
[C---:B------:R-:W-:Y:S02]  /*9040*/  LOP3.LUT P3, RZ, R22.reuse, 0x4, RZ, 0xc0, !PT ;  /* 0x0000000416ff7812 */ /* 0x040fe4000786c0ff */
[C---:B------:R-:W-:Y:S01]  /*9050*/  LOP3.LUT P2, RZ, R22.reuse, 0x2, RZ, 0xc0, !PT ;  /* 0x0000000216ff7812 */ /* 0x040fe2000784c0ff */
[C---:B------:R-:W-:Y:S01]  /*9060*/  IMAD R5, R7.reuse, UR5, R2 ;  /* 0x0000000507057c24 */ /* 0x040fe2000f8e0202 */
[----:B------:R-:W-:Y:S01]  /*9070*/  LOP3.LUT P1, RZ, R22, 0x1, RZ, 0xc0, !PT ;  /* 0x0000000116ff7812 */ /* 0x000fe2000782c0ff */
[----:B------:R-:W-:Y:S01]  /*9080*/  IMAD.WIDE.U32 R2, R7, UR4, RZ ;  /* 0x0000000407027c25 */ /* 0x000fe2000f8e00ff */
[----:B------:R-:W-:-:S03]  /*9090*/  ULDC.64 UR4, c[0x0][0x310] ;  /* 0x0000c40000047ab9 */ /* 0x000fc60000000a00 */
[----:B------:R-:W-:Y:S02]  /*90a0*/  IMAD.IADD R3, R3, 0x1, R5 ;  /* 0x0000000103037824 */ /* 0x000fe400078e0205 */
[----:B------:R-:W-:Y:S02]  /*90b0*/  IMAD R5, R4, UR4, RZ ;  /* 0x0000000404057c24 */ /* 0x000fe4000f8e02ff */
[----:B------:R-:W-:-:S04]  /*90c0*/  IMAD.WIDE.U32 R2, R0, UR4, R2 ;  /* 0x0000000400027c25 */ /* 0x000fc8000f8e0002 */
[----:B------:R-:W-:Y:S01]  /*90d0*/  IMAD R5, R0, UR5, R5 ;  /* 0x0000000500057c24 */ /* 0x000fe2000f8e0205 */
[----:B------:R-:W-:-:S03]  /*90e0*/  ULDC.64 UR4, c[0x0][0x308] ;  /* 0x0000c20000047ab9 */ /* 0x000fc60000000a00 */
[----:B------:R-:W-:Y:S01]  /*90f0*/  IMAD.IADD R3, R3, 0x1, R5 ;  /* 0x0000000103037824 */ /* 0x000fe200078e0205 */
[----:B------:R-:W-:Y:S01]  /*9100*/  MOV R5, UR4 ;  /* 0x0000000400057c02 */ /* 0x000fe20008000f00 */
[----:B------:R-:W-:-:S03]  /*9110*/  UIMAD UR4, UR6, UR4, URZ ;  /* 0x00000004060472a4 */ /* 0x000fc6000f8e023f */
[----:B------:R-:W-:Y:S01]  /*9120*/  ULDC.64 UR6, c[0x0][0x2e8] ;  /* 0x0000ba0000067ab9 */ /* 0x000fe20000000a00 */
[----:B------:R-:W-:Y:S02]  /*9130*/  UIMAD UR4, UR42, UR5, UR4 ;  /* 0x000000052a0472a4 */ /* 0x000fe4000f8e0204 */
[----:B------:R-:W-:-:S04]  /*9140*/  IMAD.WIDE.U32 R2, R5, UR42, R2 ;  /* 0x0000002a05027c25 */ /* 0x000fc8000f8e0002 */
[----:B------:R-:W-:Y:S01]  /*9150*/  VIADD R7, R3, UR4 ;  /* 0x0000000403077c36 */ /* 0x000fe20008000000 */
[C---:B------:R-:W-:Y:S01]  /*9160*/  LEA R0, P0, R2.reuse, UR6, 0x1 ;  /* 0x0000000602007c11 */ /* 0x040fe2000f8008ff */
[----:B------:R-:W-:Y:S01]  /*9170*/  IMAD.MOV.U32 R3, RZ, RZ, -0x60 ;  /* 0xffffffa0ff037424 */ /* 0x000fe200078e00ff */
[----:B------:R-:W-:Y:S02]  /*9180*/  UMOV UR4, 0xffffffff ;  /* 0xffffffff00047882 */ /* 0x000fe40000000000 */
[----:B------:R-:W-:Y:S01]  /*9190*/  LEA.HI.X R7, R2, UR7, R7, 0x1, P0 ;  /* 0x0000000702077c11 */ /* 0x000fe200080f0c07 */
[----:B------:R-:W-:Y:S01]  /*91a0*/  IMAD R4, R28, R3, UR43 ;  /* 0x0000002b1c047e24 */ /* 0x000fe2000f8e0203 */
[----:B------:R-:W-:-:S04]  /*91b0*/  LOP3.LUT R3, R6, 0x1c0, RZ, 0xc0, !PT ;  /* 0x000001c006037812 */ /* 0x000fc800078ec0ff */
[----:B------:R-:W-:Y:S02]  /*91c0*/  LOP3.LUT R2, R3, 0x38, R6, 0xf8, !PT ;  /* 0x0000003803027812 */ /* 0x000fe400078ef806 */
[----:B------:R-:W-:Y:S02]  /*91d0*/  IADD3 R6, -R37, R4, RZ ;  /* 0x0000000425067210 */ /* 0x000fe40007ffe1ff */
[----:B------:R-:W-:Y:S01]  /*91e0*/  LOP3.LUT R2, R2, 0x38, R25, 0x78, !PT ;  /* 0x0000003802027812 */ /* 0x000fe200078e7819 */
[----:B------:R-:W-:Y:S01]  /*91f0*/  IMAD.SHL.U32 R25, R10, 0x8, RZ ;  /* 0x000000080a197824 */ /* 0x000fe200078e00ff */
[----:B------:R-:W-:-:S04]  /*9200*/  ISETP.GE.AND P0, PT, R6, 0x1, PT ;  /* 0x000000010600780c */ /* 0x000fc80003f06270 */
[----:B------:R-:W-:Y:S01]  /*9210*/  LOP3.LUT R25, R2, 0x200, R25, 0xf8, !PT ;  /* 0x0000020002197812 */ /* 0x000fe200078ef819 */
[----:B------:R-:W-:Y:S08]  /*9220*/  BRA.DIV UR4, `(.L_x_48) ;  /* 0x0000002a04687947 */ /* 0x000ff0000b800000 */
[----:B------:R-:W-:Y:S01]  /*9230*/  SHFL.IDX PT, R3, R7, RZ, 0x181f ;  /* 0x00181fff07037589 */ /* 0x000fe200000e0000 */
[----:B------:R-:W-:-:S03]  /*9240*/  @P0 LEA R9, R25, UR45, 0x1 ;  /* 0x0000002d19090c11 */ /* 0x000fc6000f8e08ff */
[----:B------:R-:W0:Y:S04]  /*9250*/  SHFL.IDX PT, R2, R0, RZ, 0x181f ;  /* 0x00181fff00027589 */ /* 0x000e2800000e0000 */
[----:B------:R-:W-:Y:S04]  /*9260*/  SHFL.IDX PT, R5, R7, 0x1, 0x181f ;  /* 0x00381f0007057f89 */ /* 0x000fe800000e0000 */
[----:B------:R-:W-:Y:S04]  /*9270*/  SHFL.IDX PT, R4, R0, 0x1, 0x181f ;  /* 0x00381f0000047f89 */ /* 0x000fe800000e0000 */
[----:B------:R-:W1:Y:S04]  /*9280*/  SHFL.IDX PT, R8, R7, 0x2, 0x181f ;  /* 0x00581f0007087f89 */ /* 0x000e6800000e0000 */
[----:B------:R-:W2:Y:S04]  /*9290*/  SHFL.IDX PT, R14, R0, 0x2, 0x181f ;  /* 0x00581f00000e7f89 */ /* 0x000ea800000e0000 */
[----:B------:R-:W3:Y:S01]  /*92a0*/  SHFL.IDX PT, R10, R0, 0x3, 0x181f ;  /* 0x00781f00000a7f89 */ /* 0x000ee200000e0000 */
[----:B0-----:R-:W-:-:S05]  /*92b0*/  @P0 IMAD.WIDE.U32 R2, R30, 0x2, R2 ;  /* 0x000000021e020825 */ /* 0x001fca00078e0002 */
[----:B------:R-:W-:Y:S04]  /*92c0*/  @P0 LDGSTS.E.BYPASS.LTC128B.128 [R9+0x18400], desc[UR38][R2.64], !P3 ;  /* 0x1840000002090fae */ /* 0x000fe8000d901d66 */
[----:B------:R-:W-:Y:S04]  /*92d0*/  @P0 LDGSTS.E.BYPASS.LTC128B.128 [R9+0x1b400], desc[UR38][R2.64+0x80], !P2 ;  /* 0x1b40008002090fae */ /* 0x000fe8000d101d66 */
[----:B------:R0:W-:Y:S01]  /*92e0*/  @P0 LDGSTS.E.BYPASS.LTC128B.128 [R9+0x1e400], desc[UR38][R2.64+0x100], !P1 ;  /* 0x1e40010002090fae */ /* 0x0001e2000c901d66 */
[----:B------:R-:W-:-:S03]  /*92f0*/  ISETP.GE.AND P0, PT, R6, 0x11, PT ;  /* 0x000000110600780c */ /* 0x000fc60003f06270 */
[----:B0-----:R-:W0:Y:S01]  /*9300*/  SHFL.IDX PT, R9, R7, 0x3, 0x181f ;  /* 0x00781f0007097f89 */ /* 0x001e2200000e0000 */
[----:B-1----:R-:W-:-:S09]  /*9310*/  MOV R3, R8 ;  /* 0x0000000800037202 */ /* 0x002fd20000000f00 */
[----:B------:R-:W-:Y:S01]  /*9320*/  @P0 IMAD.WIDE.U32 R4, R30, 0x2, R4 ;  /* 0x000000021e040825 */ /* 0x000fe200078e0004 */
[----:B------:R-:W-:Y:S01]  /*9330*/  @P0 LEA R21, R25, UR45, 0x1 ;  /* 0x0000002d19150c11 */ /* 0x000fe2000f8e08ff */
[----:B------:R-:W-:Y:S02]  /*9340*/  SHFL.IDX PT, R8, R7, 0x4, 0x181f ;  /* 0x00981f0007087f89 */ /* 0x000fe400000e0000 */
[----:B--2---:R-:W-:Y:S02]  /*9350*/  IMAD.MOV.U32 R2, RZ, RZ, R14 ;  /* 0x000000ffff027224 */ /* 0x004fe400078e000e */
[----:B------:R-:W-:Y:S04]  /*9360*/  @P0 LDGSTS.E.BYPASS.LTC128B.128 [R21+0x18c00], desc[UR38][R4.64], !P3 ;  /* 0x18c0000004150fae */ /* 0x000fe8000d901d66 */
[----:B------:R-:W-:Y:S04]  /*9370*/  @P0 LDGSTS.E.BYPASS.LTC128B.128 [R21+0x1bc00], desc[UR38][R4.64+0x80], !P2 ;  /* 0x1bc0008004150fae */ /* 0x000fe8000d101d66 */
[----:B------:R3:W-:Y:S01]  /*9380*/  @P0 LDGSTS.E.BYPASS.LTC128B.128 [R21+0x1ec00], desc[UR38][R4.64+0x100], !P1 ;  /* 0x1ec0010004150fae */ /* 0x0007e2000c901d66 */
[----:B------:R-:W-:-:S03]  /*9390*/  ISETP.GE.AND P0, PT, R6, 0x21, PT ;  /* 0x000000210600780c */ /* 0x000fc60003f06270 */
[----:B------:R-:W1:Y:S04]  /*93a0*/  SHFL.IDX PT, R14, R0, 0x4, 0x181f ;  /* 0x00981f00000e7f89 */ /* 0x000e6800000e0000 */
[----:B------:R-:W2:Y:S01]  /*93b0*/  SHFL.IDX PT, R7, R7, 0x5, 0x181f ;  /* 0x00b81f0007077f89 */ /* 0x000ea200000e0000 */
[----:B---3--:R-:W-:-:S05]  /*93c0*/  IMAD.MOV.U32 R4, RZ, RZ, R10 ;  /* 0x000000ffff047224 */ /* 0x008fca00078e000a */
[----:B------:R-:W-:Y:S01]  /*93d0*/  @P0 IMAD.WIDE.U32 R2, R30, 0x2, R2 ;  /* 0x000000021e020825 */ /* 0x000fe200078e0002 */
[----:B------:R-:W-:-:S03]  /*93e0*/  @P0 LEA R35, R25, UR45, 0x1 ;  /* 0x0000002d19230c11 */ /* 0x000fc6000f8e08ff */
[----:B0-----:R-:W-:Y:S02]  /*93f0*/  IMAD.MOV.U32 R5, RZ, RZ, R9 ;  /* 0x000000ffff057224 */ /* 0x001fe400078e0009 */
[----:B------:R-:W-:Y:S04]  /*9400*/  @P0 LDGSTS.E.BYPASS.LTC128B.128 [R35+0x19400], desc[UR38][R2.64], !P3 ;  /* 0x1940000002230fae */ /* 0x000fe8000d901d66 */
[----:B------:R-:W-:Y:S04]  /*9410*/  @P0 LDGSTS.E.BYPASS.LTC128B.128 [R35+0x1c400], desc[UR38][R2.64+0x80], !P2 ;  /* 0x1c40008002230fae */ /* 0x000fe8000d101d66 */
[----:B------:R1:W-:Y:S01]  /*9420*/  @P0 LDGSTS.E.BYPASS.LTC128B.128 [R35+0x1f400], desc[UR38][R2.64+0x100], !P1 ;  /* 0x1f40010002230fae */ /* 0x0003e2000c901d66 */
[----:B------:R-:W-:-:S02]  /*9430*/  ISETP.GE.AND P0, PT, R6, 0x31, PT ;  /* 0x000000310600780c */ /* 0x000fc40003f06270 */
[----:B-1----:R-:W-:Y:S01]  /*9440*/  MOV R2, R14 ;  /* 0x0000000e00027202 */ /* 0x002fe20000000f00 */
[----:B------:R-:W-:-:S10]  /*9450*/  IMAD.MOV.U32 R3, RZ, RZ, R8 ;  /* 0x000000ffff037224 */ /* 0x000fd400078e0008 */
[----:B------:R-:W-:Y:S01]  /*9460*/  @P0 LEA R9, R25, UR45, 0x1 ;  /* 0x0000002d19090c11 */ /* 0x000fe2000f8e08ff */
[----:B------:R-:W-:Y:S01]  /*9470*/  @P0 IMAD.WIDE.U32 R4, R30, 0x2, R4 ;  /* 0x000000021e040825 */ /* 0x000fe200078e0004 */
[----:B------:R0:W1:Y:S04]  /*9480*/  SHFL.IDX PT, R14, R0, 0x5, 0x181f ;  /* 0x00b81f00000e7f89 */ /* 0x00006800000e0000 */
[----:B------:R0:W-:Y:S04]  /*9490*/  @P0 LDGSTS.E.BYPASS.LTC128B.128 [R9+0x19c00], desc[UR38][R4.64], !P3 ;  /* 0x19c0000004090fae */ /* 0x0001e8000d901d66 */
[----:B------:R0:W-:Y:S04]  /*94a0*/  @P0 LDGSTS.E.BYPASS.LTC128B.128 [R9+0x1cc00], desc[UR38][R4.64+0x80], !P2 ;  /* 0x1cc0008004090fae */ /* 0x0001e8000d101d66 */
[----:B------:R0:W-:Y:S01]  /*94b0*/  @P0 LDGSTS.E.BYPASS.LTC128B.128 [R9+0x1fc00], desc[UR38][R4.64+0x100], !P1 ;  /* 0x1fc0010004090fae */ /* 0x0001e2000c901d66 */
[----:B------:R-:W-:-:S13]  /*94c0*/  ISETP.GE.AND P0, PT, R6, 0x41, PT ;  /* 0x000000410600780c */ /* 0x000fda0003f06270 */
[----:B------:R-:W-:Y:S01]  /*94d0*/  @P0 IMAD.WIDE.U32 R2, R30, 0x2, R2 ;  /* 0x000000021e020825 */ /* 0x000fe200078e0002 */
[----:B------:R-:W-:-:S05]  /*94e0*/  @P0 LEA R21, R25, UR45, 0x1 ;  /* 0x0000002d19150c11 */ /* 0x000fca000f8e08ff */
[----:B------:R0:W-:Y:S04]  /*94f0*/  @P0 LDGSTS.E.BYPASS.LTC128B.128 [R21+0x1a400], desc[UR38][R2.64], !P3 ;  /* 0x1a40000002150fae */ /* 0x0001e8000d901d66 */
[----:B------:R0:W-:Y:S04]  /*9500*/  @P0 LDGSTS.E.BYPASS.LTC128B.128 [R21+0x1d400], desc[UR38][R2.64+0x80], !P2 ;  /* 0x1d40008002150fae */ /* 0x0001e8000d101d66 */
[----:B-12---:R0:W-:Y:S02]  /*9510*/  @P0 LDGSTS.E.BYPASS.LTC128B.128 [R21+0x20400], desc[UR38][R2.64+0x100], !P1 ;  /* 0x2040010002150fae */ /* 0x0061e4000c901d66 */
.L_x_102:
[----:B------:R-:W-:Y:S01]  /*9520*/  ISETP.GE.AND P0, PT, R6, 0x51, PT ;  /* 0x000000510600780c */ /* 0x000fe20003f06270 */
[----:B0-----:R-:W-:Y:S01]  /*9530*/  IMAD.MOV.U32 R2, RZ, RZ, R14 ;  /* 0x000000ffff027224 */ /* 0x001fe200078e000e */
[----:B------:R-:W-:-:S11]  /*9540*/  MOV R3, R7 ;  /* 0x0000000700037202 */ /* 0x000fd60000000f00 */
[----:B------:R-:W-:Y:S01]  /*9550*/  @P0 IMAD.WIDE.U32 R2, R30, 0x2, R2 ;  /* 0x000000021e020825 */ /* 0x000fe200078e0002 */
[----:B------:R-:W-:-:S05]  /*9560*/  @P0 LEA R5, R25, UR45, 0x1 ;  /* 0x0000002d19050c11 */ /* 0x000fca000f8e08ff */
[----:B------:R-:W-:Y:S01]  /*9570*/  @!PT LDS RZ, [RZ] ;  /* 0x00000000fffff984 */ /* 0x000fe20000000800 */
[----:B------:R-:W-:Y:S01]  /*9580*/  @!PT LDS RZ, [RZ] ;  /* 0x00000000fffff984 */ /* 0x000fe20000000800 */
[----:B------:R-:W-:Y:S01]  /*9590*/  @!PT LDS RZ, [RZ] ;  /* 0x00000000fffff984 */ /* 0x000fe20000000800 */
[----:B------:R0:W-:Y:S04]  /*95a0*/  @P0 LDGSTS.E.BYPASS.LTC128B.128 [R5+0x1ac00], desc[UR38][R2.64], !P3 ;  /* 0x1ac0000002050fae */ /* 0x0001e8000d901d66 */
[----:B------:R0:W-:Y:S04]  /*95b0*/  @P0 LDGSTS.E.BYPASS.LTC128B.128 [R5+0x1dc00], desc[UR38][R2.64+0x80], !P2 ;  /* 0x1dc0008002050fae */ /* 0x0001e8000d101d66 */
[----:B------:R0:W-:Y:S01]  /*95c0*/  @P0 LDGSTS.E.BYPASS.LTC128B.128 [R5+0x20c00], desc[UR38][R2.64+0x100], !P1 ;  /* 0x20c0010002050fae */ /* 0x0001e2000c901d66 */
[----:B------:R-:W-:Y:S01]  /*95d0*/  NOP ;  /* 0x0000000000007918 */ /* 0x000fe20000000000 */
[----:B------:R-:W-:Y:S02]  /*95e0*/  SYNCS.ARRIVE.TRANS64.RED.A0T1 RZ, [UR45+0x2a830], RZ ;  /* 0x02a830ffffff79a7 */ /* 0x000fe4000820042d */
[----:B------:R-:W-:Y:S01]  /*95f0*/  ARRIVES.LDGSTSBAR.64.TRANSCNT [UR45+0x2a830] ;  /* 0x02a83000ff0079b0 */ /* 0x000fe20008000aad */
[----:B------:R-:W-:Y:S01]  /*9600*/  NOP ;  /* 0x0000000000007918 */ /* 0x000fe20000000000 */
[----:B------:R-:W-:-:S13]  /*9610*/  ISETP.NE.AND P1, PT, R36, 0x3, PT ;  /* 0x000000032400780c */ /* 0x000fda0003f25270 */
[----:B0-----:R-:W-:Y:S05]  /*9620*/  @!P1 BRA `(.L_x_49) ;  /* 0x0000000000049947 */ /* 0x001fea0003800000 */
[----:B------:R-:W-:Y:S01]  /*9630*/  BPT.TRAP 0x1 ;  /* 0x000000040000795c */ /* 0x000fe20000300000 */
.L_x_49:
[----:B------:R-:W-:Y:S01]  /*9640*/  SYNCS.ARRIVE.TRANS64.A1T0 RZ, [UR45+0x2a830], RZ ;  /* 0x02a830ffffff79a7 */ /* 0x000fe2000810002d */
[----:B------:R-:W-:Y:S05]  /*9650*/  WARPSYNC.ALL ;  /* 0x0000000000007948 */ /* 0x000fea0003800000 */
[----:B------:R-:W-:Y:S01]  /*9660*/  UIADD3 UR5, UR45, 0xc400, URZ ;  /* 0x0000c4002d057890 */ /* 0x000fe2000fffe03f */
[----:B------:R-:W-:Y:S01]  /*9670*/  R2UR UR4, R31 ;  /* 0x000000001f0472ca */ /* 0x000fe200000e0000 */
[----:B------:R-:W-:Y:S01]  /*9680*/  ULDC.64 UR6, c[0x0][0x2d8] ;  /* 0x0000b60000067ab9 */ /* 0x000fe20000000a00 */
[----:B------:R-:W-:Y:S01]  /*9690*/  SHF.R.S32.HI R35, RZ, 0x1f, R27 ;  /* 0x0000001fff237819 */ /* 0x000fe2000001141b */
[----:B------:R-:W-:Y:S02]  /*96a0*/  ULOP3.LUT UP0, URZ, UR5, 0x3ff, URZ, 0xc0, !UPT ;  /* 0x000003ff053f7892 */ /* 0x000fe4000f80c03f */
[----:B------:R-:W-:Y:S01]  /*96b0*/  UIMAD.WIDE.U32 UR40, UR42, UR6, URZ ;  /* 0x000000062a2872a5 */ /* 0x000fe2000f8e003f */
[----:B------:R-:W-:Y:S03]  /*96c0*/  BAR.SYNC.DEFER_BLOCKING 0x8, 0x180 ;  /* 0x0206000000007b1d */ /* 0x000fe60000010000 */
[----:B------:R-:W-:-:S04]  /*96d0*/  PLOP3.LUT P0, PT, PT, PT, UP0, 0x80, 0x0 ;  /* 0x000000000000781c */ /* 0x000fc80003f0f008 */
[----:B------:R-:W-:-:S04]  /*96e0*/  UIMAD UR4, UR4, UR6, URZ ;  /* 0x00000006040472a4 */ /* 0x000fc8000f8e023f */
[----:B------:R-:W-:-:S04]  /*96f0*/  UIMAD UR4, UR42, UR7, UR4 ;  /* 0x000000072a0472a4 */ /* 0x000fc8000f8e0204 */
[----:B------:R-:W-:Y:S01]  /*9700*/  UIADD3 UR46, UR41, UR4, URZ ;  /* 0x00000004292e7290 */ /* 0x000fe2000fffe03f */
[----:B------:R-:W-:Y:S11]  /*9710*/  @!P0 BRA `(.L_x_50) ;  /* 0x0000000000408947 */ /* 0x000ff60003800000 */
[----:B------:R-:W-:Y:S01]  /*9720*/  MOV R2, 0x0 ;  /* 0x0000000000027802 */ /* 0x000fe20000000f00 */
[----:B------:R-:W-:Y:S01]  /*9730*/  ULDC.64 UR6, c[0x4][0x90] ;  /* 0x0100240000067ab9 */ /* 0x000fe20000000a00 */
[----:B------:R-:W-:Y:S01]  /*9740*/  ULDC.64 UR8, c[0x4][0x98] ;  /* 0x0100260000087ab9 */ /* 0x000fe20000000a00 */
[----:B------:R-:W-:Y:S01]  /*9750*/  ULDC.64 UR4, c[0x4][0x20] ;  /* 0x0100080000047ab9 */ /* 0x000fe20000000a00 */
[----:B------:R-:W-:Y:S01]  /*9760*/  IMAD.U32 R4, RZ, RZ, UR6 ;  /* 0x00000006ff047e24 */ /* 0x000fe2000f8e00ff */
[----:B------:R-:W-:Y:S01]  /*9770*/  MOV R6, UR8 ;  /* 0x0000000800067c02 */ /* 0x000fe20008000f00 */
[----:B------:R-:W0:Y:S01]  /*9780*/  LDC.64 R2, c[0x4][R2] ;  /* 0x0100000002027b82 */ /* 0x000e220000000a00 */
[----:B------:R-:W-:Y:S01]  /*9790*/  IMAD.U32 R5, RZ, RZ, UR7 ;  /* 0x00000007ff057e24 */ /* 0x000fe2000f8e00ff */
[----:B------:R-:W-:Y:S01]  /*97a0*/  MOV R11, UR5 ;  /* 0x00000005000b7c02 */ /* 0x000fe20008000f00 */
[----:B------:R-:W-:Y:S01]  /*97b0*/  IMAD.U32 R7, RZ, RZ, UR9 ;  /* 0x00000009ff077e24 */ /* 0x000fe2000f8e00ff */
[----:B------:R-:W-:Y:S01]  /*97c0*/  MOV R13, RZ ;  /* 0x000000ff000d7202 */ /* 0x000fe20000000f00 */
[----:B------:R-:W-:-:S02]  /*97d0*/  IMAD.U32 R10, RZ, RZ, UR4 ;  /* 0x00000004ff0a7e24 */ /* 0x000fc4000f8e00ff */
[----:B------:R-:W-:Y:S02]  /*97e0*/  IMAD.MOV.U32 R8, RZ, RZ, 0x70 ;  /* 0x00000070ff087424 */ /* 0x000fe400078e00ff */
[----:B------:R-:W-:-:S07]  /*97f0*/  IMAD.MOV.U32 R12, RZ, RZ, 0x1 ;  /* 0x00000001ff0c7424 */ /* 0x000fce00078e00ff */
[----:B------:R-:W-:-:S07]  /*9800*/  LEPC R20, `(.L_x_50) ;  /* 0x000000001014794e */ /* 0x000fce0000000000 */
[----:B0-----:R-:W-:Y:S05]  /*9810*/  CALL.ABS.NOINC R2 ;  /* 0x0000000002007343 */ /* 0x001fea0003c00000 */
.L_x_50:
[----:B------:R-:W0:Y:S01]  /*9820*/  LDC R6, c[0x0][0x448] ;  /* 0x00011200ff067b82 */ /* 0x000e220000000800 */
[----:B------:R-:W-:Y:S01]  /*9830*/  ULDC.64 UR4, c[0x0][0x2e0] ;  /* 0x0000b80000047ab9 */ /* 0x000fe20000000a00 */
[----:B------:R-:W-:Y:S01]  /*9840*/  IMAD R7, R24, 0x80, R33 ;  /* 0x0000008018077824 */ /* 0x000fe200078e0221 */
[----:B------:R-:W-:Y:S01]  /*9850*/  MOV R4, UR40 ;  /* 0x0000002800047c02 */ /* 0x000fe20008000f00 */
[----:B------:R-:W-:Y:S02]  /*9860*/  IMAD R0, R35, UR4, RZ ;  /* 0x0000000423007c24 */ /* 0x000fe4000f8e02ff */
[----:B------:R-:W-:Y:S01]  /*9870*/  IMAD.U32 R5, RZ, RZ, UR41 ;  /* 0x00000029ff057e24 */ /* 0x000fe2000f8e00ff */
[----:B------:R-:W-:Y:S01]  /*9880*/  MOV R5, R7 ;  /* 0x0000000700057202 */ /* 0x000fe20000000f00 */
[----:B------:R-:W-:Y:S02]  /*9890*/  IMAD R9, R27, UR5, R0 ;  /* 0x000000051b097c24 */ /* 0x000fe4000f8e0200 */
[----:B------:R-:W-:-:S02]  /*98a0*/  IMAD.U32 R3, RZ, RZ, UR46 ;  /* 0x0000002eff037e24 */ /* 0x000fc4000f8e00ff */
[----:B------:R-:W-:-:S04]  /*98b0*/  IMAD.MOV.U32 R2, RZ, RZ, R4 ;  /* 0x000000ffff027224 */ /* 0x000fc800078e0004 */
[----:B------:R-:W-:Y:S01]  /*98c0*/  IMAD.WIDE.U32 R2, R27, UR4, R2 ;  /* 0x000000041b027c25 */ /* 0x000fe2000f8e0002 */
[----:B------:R-:W-:-:S03]  /*98d0*/  ULDC.64 UR4, c[0x0][0x2d0] ;  /* 0x0000b40000047ab9 */ /* 0x000fc60000000a00 */
[----:B------:R-:W-:Y:S01]  /*98e0*/  IMAD.IADD R3, R3, 0x1, R9 ;  /* 0x0000000103037824 */ /* 0x000fe200078e0209 */
[----:B0-----:R-:W-:-:S13]  /*98f0*/  ISETP.NE.AND P0, PT, R6, 0x1, PT ;  /* 0x000000010600780c */ /* 0x001fda0003f05270 */
[----:B------:R-:W0:Y:S08]  /*9900*/  @P0 LDC R8, c[0x0][0x44c] ;  /* 0x00011300ff080b82 */ /* 0x000e300000000800 */
[----:B------:R-:W1:Y:S01]  /*9910*/  @P0 LDC R11, c[0x0][0x450] ;  /* 0x00011400ff0b0b82 */ /* 0x000e620000000800 */
[----:B0-----:R-:W-:-:S05]  /*9920*/  @P0 IMAD.HI.U32 R0, R7, R8, RZ ;  /* 0x0000000807000227 */ /* 0x001fca00078e00ff */
[----:B-1----:R-:W-:-:S05]  /*9930*/  @P0 SHF.R.U32.HI R5, RZ, R11, R0 ;  /* 0x0000000bff050219 */ /* 0x002fca0000011600 */
[----:B------:R-:W-:Y:S02]  /*9940*/  IMAD.MOV R0, RZ, RZ, -R5 ;  /* 0x000000ffff007224 */ /* 0x000fe400078e0a05 */
[----:B------:R-:W-:-:S04]  /*9950*/  IMAD.WIDE.U32 R2, R5, UR4, R2 ;  /* 0x0000000405027c25 */ /* 0x000fc8000f8e0002 */
[----:B------:R-:W-:Y:S01]  /*9960*/  IMAD R7, R6, R0, R7 ;  /* 0x0000000006077224 */ /* 0x000fe200078e0207 */
[----:B------:R-:W-:-:S05]  /*9970*/  SHF.R.S32.HI R0, RZ, 0x1f, R5 ;  /* 0x0000001fff007819 */ /* 0x000fca0000011405 */
[----:B------:R-:W-:-:S04]  /*9980*/  IMAD R0, R0, UR4, RZ ;  /* 0x0000000400007c24 */ /* 0x000fc8000f8e02ff */
[----:B------:R-:W-:Y:S01]  /*9990*/  IMAD R5, R5, UR5, R0 ;  /* 0x0000000505057c24 */ /* 0x000fe2000f8e0200 */
[----:B------:R-:W-:Y:S01]  /*99a0*/  SHF.R.S32.HI R0, RZ, 0x1f, R7 ;  /* 0x0000001fff007819 */ /* 0x000fe20000011407 */
[----:B------:R-:W-:-:S03]  /*99b0*/  ULDC.64 UR4, c[0x0][0x2c8] ;  /* 0x0000b20000047ab9 */ /* 0x000fc60000000a00 */
[----:B------:R-:W-:Y:S01]  /*99c0*/  IADD3 R3, R3, R5, RZ ;  /* 0x0000000503037210 */ /* 0x000fe20007ffe0ff */
[----:B------:R-:W-:-:S04]  /*99d0*/  IMAD R0, R0, UR4, RZ ;  /* 0x0000000400007c24 */ /* 0x000fc8000f8e02ff */
[C---:B------:R-:W-:Y:S02]  /*99e0*/  IMAD R5, R7.reuse, UR5, R0 ;  /* 0x0000000507057c24 */ /* 0x040fe4000f8e0200 */
[----:B------:R-:W-:Y:S01]  /*99f0*/  IMAD.WIDE.U32 R2, R7, UR4, R2 ;  /* 0x0000000407027c25 */ /* 0x000fe2000f8e0002 */
[----:B------:R-:W-:-:S03]  /*9a00*/  ULDC.64 UR4, c[0x0][0x280] ;  /* 0x0000a00000047ab9 */ /* 0x000fc60000000a00 */
[----:B------:R-:W-:Y:S01]  /*9a10*/  IMAD.IADD R3, R3, 0x1, R5 ;  /* 0x0000000103037824 */ /* 0x000fe200078e0205 */
[C---:B------:R-:W-:Y:S01]  /*9a20*/  LEA R0, P0, R2.reuse, UR4, 0x1 ;  /* 0x0000000402007c11 */ /* 0x040fe2000f8008ff */
[----:B------:R-:W-:Y:S02]  /*9a30*/  ULDC UR4, c[0x0][0x2b8] ;  /* 0x0000ae0000047ab9 */ /* 0x000fe40000000800 */
[----:B------:R-:W-:Y:S02]  /*9a40*/  ISETP.GE.AND P2, PT, R19, UR4, PT ;  /* 0x0000000413007c0c */ /* 0x000fe4000bf46270 */
[----:B------:R-:W-:Y:S01]  /*9a50*/  LEA.HI.X R8, R2, UR5, R3, 0x1, P0 ;  /* 0x0000000502087c11 */ /* 0x000fe200080f0c03 */
[----:B------:R-:W-:Y:S01]  /*9a60*/  UMOV UR5, 0xffffffff ;  /* 0xffffffff00057882 */ /* 0x000fe20000000000 */
[----:B------:R-:W-:Y:S02]  /*9a70*/  ISETP.GE.AND P0, PT, R23, UR4, PT ;  /* 0x0000000417007c0c */ /* 0x000fe4000bf06270 */
[----:B------:R-:W-:Y:S01]  /*9a80*/  ISETP.GE.AND P3, PT, R30, UR4, PT ;  /* 0x000000041e007c0c */ /* 0x000fe2000bf66270 */
[----:B------:R-:W-:-:S12]  /*9a90*/  BRA.DIV UR5, `(.L_x_51) ;  /* 0x0000002a05307947 */ /* 0x000fd8000b800000 */
[----:B------:R-:W-:Y:S01]  /*9aa0*/  SHFL.IDX PT, R3, R8, RZ, 0x181f ;  /* 0x00181fff08037589 */ /* 0x000fe200000e0000 */
[----:B------:R-:W-:Y:S01]  /*9ab0*/  ULDC UR4, c[0x0][0x288] ;  /* 0x0000a20000047ab9 */ /* 0x000fe20000000800 */
[----:B------:R-:W-:Y:S02]  /*9ac0*/  IMAD R7, R24, 0x80, R37 ;  /* 0x0000008018077824 */ /* 0x000fe400078e0225 */
[----:B------:R-:W0:Y:S01]  /*9ad0*/  SHFL.IDX PT, R2, R0, RZ, 0x181f ;  /* 0x00181fff00027589 */ /* 0x000e2200000e0000 */
[----:B------:R-:W-:Y:S02]  /*9ae0*/  IMAD R6, R6, UR4, RZ ;  /* 0x0000000406067c24 */ /* 0x000fe4000f8e02ff */
[C---:B------:R-:W-:Y:S01]  /*9af0*/  IADD3 R11, R7.reuse, 0x10, RZ ;  /* 0x00000010070b7810 */ /* 0x040fe20007ffe0ff */
[----:B------:R-:W-:Y:S02]  /*9b00*/  SHFL.IDX PT, R5, R8, 0x1, 0x181f ;  /* 0x00381f0008057f89 */ /* 0x000fe400000e0000 */
[----:B------:R-:W-:-:S02]  /*9b10*/  ISETP.GE.AND P1, PT, R7, R6, PT ;  /* 0x000000060700720c */ /* 0x000fc40003f26270 */
[----:B------:R-:W1:Y:S04]  /*9b20*/  SHFL.IDX PT, R4, R0, 0x1, 0x181f ;  /* 0x00381f0000047f89 */ /* 0x000e6800000e0000 */
[----:B------:R-:W-:Y:S07]  /*9b30*/  SHFL.IDX PT, R14, R0, 0x7, 0x181f ;  /* 0x00f81f00000e7f89 */ /* 0x000fee00000e0000 */
[----:B------:R-:W-:Y:S01]  /*9b40*/  @!P1 LEA R9, R25, UR45, 0x1 ;  /* 0x0000002d19099c11 */ /* 0x000fe2000f8e08ff */
[----:B0-----:R-:W-:-:S05]  /*9b50*/  @!P1 IMAD.WIDE.U32 R2, R30, 0x2, R2 ;  /* 0x000000021e029825 */ /* 0x001fca00078e0002 */
[----:B------:R-:W-:Y:S04]  /*9b60*/  @!P1 LDGSTS.E.BYPASS.LTC128B.128 [R9+0xc400], desc[UR38][R2.64], !P3 ;  /* 0x0c40000002099fae */ /* 0x000fe8000d901d66 */
[----:B------:R-:W-:Y:S04]  /*9b70*/  @!P1 LDGSTS.E.BYPASS.LTC128B.128 [R9+0x10400], desc[UR38][R2.64+0x80], !P2 ;  /* 0x1040008002099fae */ /* 0x000fe8000d101d66 */
[----:B------:R0:W-:Y:S01]  /*9b80*/  @!P1 LDGSTS.E.BYPASS.LTC128B.128 [R9+0x14400], desc[UR38][R2.64+0x100], !P0 ;  /* 0x1440010002099fae */ /* 0x0001e2000c101d66 */
[----:B------:R-:W-:Y:S01]  /*9b90*/  ISETP.GE.AND P1, PT, R11, R6, PT ;  /* 0x000000060b00720c */ /* 0x000fe20003f26270 */
[----:B------:R-:W-:-:S02]  /*9ba0*/  VIADD R11, R7, 0x30 ;  /* 0x00000030070b7836 */ /* 0x000fc40000000000 */
[----:B0-----:R-:W-:Y:S01]  /*9bb0*/  SHFL.IDX PT, R3, R8, 0x2, 0x181f ;  /* 0x00581f0008037f89 */ /* 0x001fe200000e0000 */
[----:B------:R-:W-:-:S09]  /*9bc0*/  VIADD R9, R7, 0x20 ;  /* 0x0000002007097836 */ /* 0x000fd20000000000 */
[----:B------:R-:W-:Y:S01]  /*9bd0*/  @!P1 LEA R19, R25, UR45, 0x1 ;  /* 0x0000002d19139c11 */ /* 0x000fe2000f8e08ff */
[----:B-1----:R-:W-:Y:S01]  /*9be0*/  @!P1 IMAD.WIDE.U32 R4, R30, 0x2, R4 ;  /* 0x000000021e049825 */ /* 0x002fe200078e0004 */
[----:B------:R-:W0:Y:S04]  /*9bf0*/  SHFL.IDX PT, R2, R0, 0x2, 0x181f ;  /* 0x00581f0000027f89 */ /* 0x000e2800000e0000 */
[----:B------:R-:W-:Y:S04]  /*9c00*/  @!P1 LDGSTS.E.BYPASS.LTC128B.128 [R19+0xcc00], desc[UR38][R4.64], !P3 ;  /* 0x0cc0000004139fae */ /* 0x000fe8000d901d66 */
[----:B------:R-:W-:Y:S04]  /*9c10*/  @!P1 LDGSTS.E.BYPASS.LTC128B.128 [R19+0x10c00], desc[UR38][R4.64+0x80], !P2 ;  /* 0x10c0008004139fae */ /* 0x000fe8000d101d66 */
[----:B------:R1:W-:Y:S01]  /*9c20*/  @!P1 LDGSTS.E.BYPASS.LTC128B.128 [R19+0x14c00], desc[UR38][R4.64+0x100], !P0 ;  /* 0x14c0010004139fae */ /* 0x0003e2000c101d66 */
[----:B------:R-:W-:-:S03]  /*9c30*/  ISETP.GE.AND P1, PT, R9, R6, PT ;  /* 0x000000060900720c */ /* 0x000fc60003f26270 */
[----:B-1----:R-:W-:Y:S10]  /*9c40*/  SHFL.IDX PT, R5, R8, 0x3, 0x181f ;  /* 0x00781f0008057f89 */ /* 0x002ff400000e0000 */
[----:B0-----:R-:W-:Y:S01]  /*9c50*/  @!P1 IMAD.WIDE.U32 R2, R30, 0x2, R2 ;  /* 0x000000021e029825 */ /* 0x001fe200078e0002 */
[----:B------:R-:W-:Y:S01]  /*9c60*/  @!P1 LEA R9, R25, UR45, 0x1 ;  /* 0x0000002d19099c11 */ /* 0x000fe2000f8e08ff */
[----:B------:R-:W0:Y:S04]  /*9c70*/  SHFL.IDX PT, R4, R0, 0x3, 0x181f ;  /* 0x00781f0000047f89 */ /* 0x000e2800000e0000 */
[----:B------:R-:W-:Y:S04]  /*9c80*/  @!P1 LDGSTS.E.BYPASS.LTC128B.128 [R9+0xd400], desc[UR38][R2.64], !P3 ;  /* 0x0d40000002099fae */ /* 0x000fe8000d901d66 */
[----:B------:R-:W-:Y:S04]  /*9c90*/  @!P1 LDGSTS.E.BYPASS.LTC128B.128 [R9+0x11400], desc[UR38][R2.64+0x80], !P2 ;  /* 0x1140008002099fae */ /* 0x000fe8000d101d66 */
[----:B------:R1:W-:Y:S01]  /*9ca0*/  @!P1 LDGSTS.E.BYPASS.LTC128B.128 [R9+0x15400], desc[UR38][R2.64+0x100], !P0 ;  /* 0x1540010002099fae */ /* 0x0003e2000c101d66 */
[----:B------:R-:W-:Y:S01]  /*9cb0*/  ISETP.GE.AND P1, PT, R11, R6, PT ;  /* 0x000000060b00720c */ /* 0x000fe20003f26270 */
[----:B------:R-:W-:-:S02]  /*9cc0*/  VIADD R11, R7, 0x50 ;  /* 0x00000050070b7836 */ /* 0x000fc40000000000 */
[----:B-1----:R-:W-:Y:S01]  /*9cd0*/  SHFL.IDX PT, R3, R8, 0x4, 0x181f ;  /* 0x00981f0008037f89 */ /* 0x002fe200000e0000 */
[----:B------:R-:W-:-:S09]  /*9ce0*/  IADD3 R9, R7, 0x40, RZ ;  /* 0x0000004007097810 */ /* 0x000fd20007ffe0ff */
[----:B0-----:R-:W-:Y:S01]  /*9cf0*/  @!P1 IMAD.WIDE.U32 R4, R30, 0x2, R4 ;  /* 0x000000021e049825 */ /* 0x001fe200078e0004 */
[----:B------:R-:W-:Y:S01]  /*9d00*/  @!P1 LEA R19, R25, UR45, 0x1 ;  /* 0x0000002d19139c11 */ /* 0x000fe2000f8e08ff */
        /* <DEDUP_REMOVED lines=12> */
[----:B------:R-:W-:-:S03]  /*9dd0*/  ISETP.GE.AND P1, PT, R11, R6, PT ;  /* 0x000000060b00720c */ /* 0x000fc60003f26270 */
[----:B-1----:R-:W-:Y:S01]  /*9de0*/  SHFL.IDX PT, R3, R8, 0x6, 0x181f ;  /* 0x00d81f0008037f89 */ /* 0x002fe200000e0000 */
[----:B------:R-:W-:-:S09]  /*9df0*/  VIADD R9, R7, 0x60 ;  /* 0x0000006007097836 */ /* 0x000fd20000000000 */
[----:B------:R-:W-:Y:S01]  /*9e00*/  @!P1 LEA R19, R25, UR45, 0x1 ;  /* 0x0000002d19139c11 */ /* 0x000fe2000f8e08ff */
[----:B0-----:R-:W-:Y:S01]  /*9e10*/  @!P1 IMAD.WIDE.U32 R4, R30, 0x2, R4 ;  /* 0x000000021e049825 */ /* 0x001fe200078e0004 */
[----:B------:R-:W0:Y:S04]  /*9e20*/  SHFL.IDX PT, R2, R0, 0x6, 0x181f ;  /* 0x00d81f0000027f89 */ /* 0x000e2800000e0000 */
[----:B------:R-:W-:Y:S04]  /*9e30*/  @!P1 LDGSTS.E.BYPASS.LTC128B.128 [R19+0xec00], desc[UR38][R4.64], !P3 ;  /* 0x0ec0000004139fae */ /* 0x000fe8000d901d66 */
[----:B------:R-:W-:Y:S04]  /*9e40*/  @!P1 LDGSTS.E.BYPASS.LTC128B.128 [R19+0x12c00], desc[UR38][R4.64+0x80], !P2 ;  /* 0x12c0008004139fae */ /* 0x000fe8000d101d66 */
[----:B------:R1:W-:Y:S01]  /*9e50*/  @!P1 LDGSTS.E.BYPASS.LTC128B.128 [R19+0x16c00], desc[UR38][R4.64+0x100], !P0 ;  /* 0x16c0010004139fae */ /* 0x0003e2000c101d66 */
[----:B------:R-:W-:-:S03]  /*9e60*/  ISETP.GE.AND P1, PT, R9, R6, PT ;  /* 0x000000060900720c */ /* 0x000fc60003f26270 */
[----:B-1----:R1:W2:Y:S10]  /*9e70*/  SHFL.IDX PT, R4, R8, 0x7, 0x181f ;  /* 0x00f81f0008047f89 */ /* 0x0022b400000e0000 */
[----:B0-----:R-:W-:Y:S01]  /*9e80*/  @!P1 IMAD.WIDE.U32 R2, R30, 0x2, R2 ;  /* 0x000000021e029825 */ /* 0x001fe200078e0002 */
[----:B------:R-:W-:-:S05]  /*9e90*/  @!P1 LEA R9, R25, UR45, 0x1 ;  /* 0x0000002d19099c11 */ /* 0x000fca000f8e08ff */
[----:B------:R1:W-:Y:S04]  /*9ea0*/  @!P1 LDGSTS.E.BYPASS.LTC128B.128 [R9+0xf400], desc[UR38][R2.64], !P3 ;  /* 0x0f40000002099fae */ /* 0x0003e8000d901d66 */
[----:B------:R1:W-:Y:S04]  /*9eb0*/  @!P1 LDGSTS.E.BYPASS.LTC128B.128 [R9+0x13400], desc[UR38][R2.64+0x80], !P2 ;  /* 0x1340008002099fae */ /* 0x0003e8000d101d66 */
[----:B------:R1:W-:Y:S02]  /*9ec0*/  @!P1 LDGSTS.E.BYPASS.LTC128B.128 [R9+0x17400], desc[UR38][R2.64+0x100], !P0 ;  /* 0x1740010002099fae */ /* 0x0003e4000c101d66 */
.L_x_119:
[----:B------:R-:W-:Y:S01]  /*9ed0*/  IADD3 R7, R7, 0x70, RZ ;  /* 0x0000007007077810 */ /* 0x000fe20007ffe0ff */
[----:B------:R-:W-:Y:S01]  /*9ee0*/  BSSY B0, `(.L_x_52) ;  /* 0x000000d000007945 */ /* 0x000fe20003800000 */
[----:B-1----:R-:W-:Y:S02]  /*9ef0*/  IMAD.MOV.U32 R2, RZ, RZ, R14 ;  /* 0x000000ffff027224 */ /* 0x002fe400078e000e */
[----:B------:R-:W-:Y:S01]  /*9f00*/  ISETP.GE.AND P1, PT, R7, R6, PT ;  /* 0x000000060700720c */ /* 0x000fe20003f26270 */
[----:B--2---:R-:W-:-:S12]  /*9f10*/  IMAD.MOV.U32 R3, RZ, RZ, R4 ;  /* 0x000000ffff037224 */ /* 0x004fd800078e0004 */
[----:B------:R-:W-:Y:S05]  /*9f20*/  @P1 BRA `(.L_x_53) ;  /* 0x0000000000201947 */ /* 0x000fea0003800000 */
[----:B------:R-:W-:Y:S01]  /*9f30*/  IMAD.WIDE.U32 R2, R30, 0x2, R2 ;  /* 0x000000021e027825 */ /* 0x000fe200078e0002 */
[----:B------:R-:W-:-:S05]  /*9f40*/  LEA R5, R25, UR45, 0x1 ;  /* 0x0000002d19057c11 */ /* 0x000fca000f8e08ff */
[----:B------:R-:W-:Y:S01]  /*9f50*/  @!PT LDS RZ, [RZ] ;  /* 0x00000000fffff984 */ /* 0x000fe20000000800 */
[----:B------:R-:W-:Y:S01]  /*9f60*/  @!PT LDS RZ, [RZ] ;  /* 0x00000000fffff984 */ /* 0x000fe20000000800 */
[----:B------:R-:W-:Y:S01]  /*9f70*/  @!PT LDS RZ, [RZ] ;  /* 0x00000000fffff984 */ /* 0x000fe20000000800 */
[----:B------:R0:W-:Y:S04]  /*9f80*/  LDGSTS.E.BYPASS.LTC128B.128 [R5+0xfc00], desc[UR38][R2.64], !P3 ;  /* 0x0fc0000002057fae */ /* 0x0001e8000d901d66 */
[----:B------:R0:W-:Y:S04]  /*9f90*/  LDGSTS.E.BYPASS.LTC128B.128 [R5+0x13c00], desc[UR38][R2.64+0x80], !P2 ;  /* 0x13c0008002057fae */ /* 0x0001e8000d101d66 */
[----:B------:R0:W-:Y:S02]  /*9fa0*/  LDGSTS.E.BYPASS.LTC128B.128 [R5+0x17c00], desc[UR38][R2.64+0x100], !P0 ;  /* 0x17c0010002057fae */ /* 0x0001e4000c101d66 */
.L_x_53:
[----:B------:R-:W-:Y:S05]  /*9fb0*/  BSYNC B0 ;  /* 0x0000000000007941 */ /* 0x000fea0003800000 */
.L_x_52:
[----:B------:R-:W-:Y:S01]  /*9fc0*/  NOP ;  /* 0x0000000000007918 */ /* 0x000fe20000000000 */
[----:B------:R-:W-:Y:S01]  /*9fd0*/  SYNCS.ARRIVE.TRANS64.RED.A0T1 RZ, [UR45+0x2a800], RZ ;  /* 0x02a800ffffff79a7 */ /* 0x000fe2000820042d */
[----:B------:R-:W-:Y:S01]  /*9fe0*/  MOV R0, 0x1 ;  /* 0x0000000100007802 */ /* 0x000fe20000000f00 */
[----:B------:R-:W-:Y:S03]  /*9ff0*/  ARRIVES.LDGSTSBAR.64.TRANSCNT [UR45+0x2a800] ;  /* 0x02a80000ff0079b0 */ /* 0x000fe60008000aad */
[----:B------:R-:W-:Y:S01]  /*a000*/  SHF.L.U32 R0, R0, 0x1f, RZ ;  /* 0x0000001f00007819 */ /* 0x000fe200000006ff */
[----:B------:R-:W-:Y:S01]  /*a010*/  NOP ;  /* 0x0000000000007918 */ /* 0x000fe20000000000 */
[----:B------:R-:W-:Y:S02]  /*a020*/  SYNCS.ARRIVE.TRANS64.A1T0 RZ, [UR45+0x2a800], RZ ;  /* 0x02a800ffffff79a7 */ /* 0x000fe4000810002d */
[----:B------:R-:W1:Y:S02]  /*a030*/  SYNCS.PHASECHK.TRANS64.TRYWAIT P0, [UR45+0x2a820], R0 ;  /* 0x02a82000ff0075a7 */ /* 0x000e64000800016d */
[----:B-1----:R-:W-:Y:S05]  /*a040*/  @!P0 BRA `(.L_x_54) ;  /* 0x0000002c004c8947 */ /* 0x002fea0003800000 */
.L_x_120:
[----:B------:R-:W-:Y:S01]  /*a050*/  UIADD3 UR4, UR49, -0x2, URZ ;  /* 0xfffffffe31047890 */ /* 0x000fe2000fffe03f */
[----:B------:R-:W-:Y:S02]  /*a060*/  IMAD.MOV.U32 R24, RZ, RZ, 0x1 ;  /* 0x00000001ff187424 */ /* 0x000fe400078e00ff */
[----:B------:R-:W-:Y:S01]  /*a070*/  IMAD.MOV.U32 R21, RZ, RZ, RZ ;  /* 0x000000ffff157224 */ /* 0x000fe200078e00ff */
[----:B------:R-:W-:-:S06]  /*a080*/  UISETP.GE.AND UP0, UPT, UR4, UR48, UPT ;  /* 0x000000300400728c */ /* 0x000fcc000bf06270 */
[----:B------:R-:W-:-:S13]  /*a090*/  PLOP3.LUT P0, PT, PT, PT, UP0, 0x80, 0x0 ;  /* 0x000000000000781c */ /* 0x000fda0003f0f008 */
[----:B------:R-:W-:Y:S05]  /*a0a0*/  @!P0 BRA `(.L_x_55) ;  /* 0x0000000c00dc8947 */ /* 0x000fea0003800000 */
[----:B------:R-:W-:Y:S01]  /*a0b0*/  UIADD3 UR4, UR47, 0x1, URZ ;  /* 0x000000012f047890 */ /* 0x000fe2000fffe03f */
[----:B0-----:R-:W-:Y:S01]  /*a0c0*/  LOP3.LUT R3, RZ, UR44, RZ, 0x33, !PT ;  /* 0x0000002cff037c12 */ /* 0x001fe2000f8e33ff */
[----:B------:R-:W-:Y:S01]  /*a0d0*/  BSSY B0, `(.L_x_55) ;  /* 0x00000f4000007945 */ /* 0x000fe20003800000 */
[----:B------:R-:W-:Y:S01]  /*a0e0*/  IADD3 R18, R26, R18, R37 ;  /* 0x000000121a127210 */ /* 0x000fe20007ffe025 */
[----:B------:R-:W-:Y:S01]  /*a0f0*/  UIMAD UR4, UR4, UR37, URZ ;  /* 0x00000025040472a4 */ /* 0x000fe2000f8e023f */
[----:B------:R-:W-:Y:S01]  /*a100*/  IADD3 R5, -R37, UR43, RZ ;  /* 0x0000002b25057c10 */ /* 0x000fe2000fffe1ff */
[----:B------:R-:W-:Y:S01]  /*a110*/  IMAD.SHL.U32 R35, R30, 0x2, RZ ;  /* 0x000000021e237824 */ /* 0x000fe200078e00ff */
[----:B------:R-:W-:Y:S01]  /*a120*/  IADD3 R9, R18, -0x120, RZ ;  /* 0xfffffee012097810 */ /* 0x000fe20007ffe0ff */
[----:B------:R-:W-:Y:S01]  /*a130*/  IMAD.MOV.U32 R23, RZ, RZ, 0x1 ;  /* 0x00000001ff177424 */ /* 0x000fe200078e00ff */
[----:B------:R-:W-:Y:S02]  /*a140*/  MOV R10, RZ ;  /* 0x000000ff000a7202 */ /* 0x000fe40000000f00 */
[----:B------:R-:W-:-:S04]  /*a150*/  LOP3.LUT R0, RZ, UR4, RZ, 0x33, !PT ;  /* 0x00000004ff007c12 */ /* 0x000fc8000f8e33ff */
[----:B------:R-:W-:-:S04]  /*a160*/  VIMNMX R0, R0, R3, !PT ;  /* 0x0000000300007248 */ /* 0x000fc80007fe0100 */
[C---:B------:R-:W-:Y:S01]  /*a170*/  IADD3 R28, -R0.reuse, -0x2, RZ ;  /* 0xfffffffe001c7810 */ /* 0x040fe20007ffe1ff */
[C---:B------:R-:W-:Y:S02]  /*a180*/  IMAD R5, R0.reuse, 0x60, R5 ;  /* 0x0000006000057824 */ /* 0x040fe400078e0205 */
[----:B------:R-:W-:Y:S02]  /*a190*/  IMAD R9, R0, -0x60, R9 ;  /* 0xffffffa000097824 */ /* 0x000fe400078e0209 */
[----:B------:R-:W-:-:S07]  /*a1a0*/  VIADD R0, R5, 0xc0 ;  /* 0x000000c005007836 */ /* 0x000fce0000000000 */
.L_x_68:
[----:B------:R-:W0:Y:S01]  /*a1b0*/  LDC R2, c[0x0][0x430] ;  /* 0x00010c00ff027b82 */ /* 0x000e220000000800 */
[----:B------:R-:W-:Y:S01]  /*a1c0*/  ISETP.GT.U32.AND P1, PT, R33, 0x5f, PT ;  /* 0x0000005f2100780c */ /* 0x000fe20003f24070 */
[----:B------:R-:W-:-:S12]  /*a1d0*/  IMAD.MOV.U32 R11, RZ, RZ, R9 ;  /* 0x000000ffff0b7224 */ /* 0x000fd800078e0009 */
[----:B------:R-:W1:Y:S08]  /*a1e0*/  @!P1 LDC.64 R6, c[0x0][0x428] ;  /* 0x00010a00ff069b82 */ /* 0x000e700000000a00 */
[----:B------:R-:W2:Y:S01]  /*a1f0*/  @!P1 LDC.64 R4, c[0x0][0x418] ;  /* 0x00010600ff049b82 */ /* 0x000ea20000000a00 */
[----:B0-----:R-:W-:-:S13]  /*a200*/  ISETP.NE.AND P0, PT, R2, 0x1, PT ;  /* 0x000000010200780c */ /* 0x001fda0003f05270 */
[----:B------:R-:W0:Y:S08]  /*a210*/  @P0 LDC R2, c[0x0][0x434] ;  /* 0x00010d00ff020b82 */ /* 0x000e300000000800 */
[----:B------:R-:W3:Y:S01]  /*a220*/  @P0 LDC R3, c[0x0][0x438] ;  /* 0x00010e00ff030b82 */ /* 0x000ee20000000800 */
[----:B0-----:R-:W-:-:S05]  /*a230*/  @P0 IMAD.HI.U32 R2, R9, R2, RZ ;  /* 0x0000000209020227 */ /* 0x001fca00078e00ff */
[----:B---3--:R-:W-:Y:S01]  /*a240*/  @P0 SHF.R.U32.HI R11, RZ, R3, R2 ;  /* 0x00000003ff0b0219 */ /* 0x008fe20000011602 */
[----:B-1----:R-:W-:-:S03]  /*a250*/  @!P1 IMAD R2, R34, R6, RZ ;  /* 0x0000000622029224 */ /* 0x002fc600078e02ff */
[----:B------:R-:W-:Y:S01]  /*a260*/  @!P1 SHF.R.S32.HI R3, RZ, 0x1f, R11 ;  /* 0x0000001fff039819 */ /* 0x000fe2000001140b */
[----:B------:R-:W-:Y:S01]  /*a270*/  @!P1 IMAD R7, R32, R7, R2 ;  /* 0x0000000720079224 */ /* 0x000fe200078e0202 */
[----:B------:R-:W-:-:S05]  /*a280*/  @!P1 MOV R2, R11 ;  /* 0x0000000b00029202 */ /* 0x000fca0000000f00 */
[----:B------:R-:W-:-:S04]  /*a290*/  @!P1 IMAD.WIDE.U32 R2, R32, R6, R2 ;  /* 0x0000000620029225 */ /* 0x000fc800078e0002 */
[----:B------:R-:W-:Y:S01]  /*a2a0*/  @!P1 IMAD.IADD R3, R7, 0x1, R3 ;  /* 0x0000000107039824 */ /* 0x000fe200078e0203 */
[----:B--2---:R-:W-:Y:S01]  /*a2b0*/  @!P1 LEA R4, P0, R2, R4, 0x2 ;  /* 0x0000000402049211 */ /* 0x004fe200078010ff */
[----:B------:R-:W-:-:S03]  /*a2c0*/  IMAD.MOV.U32 R6, RZ, RZ, RZ ;  /* 0x000000ffff067224 */ /* 0x000fc600078e00ff */
[----:B------:R-:W-:-:S05]  /*a2d0*/  @!P1 LEA.HI.X R5, R2, R5, R3, 0x2, P0 ;  /* 0x0000000502059211 */ /* 0x000fca00000f1403 */
[----:B------:R0:W5:Y:S01]  /*a2e0*/  @!P1 LDG.E R6, desc[UR38][R4.64] ;  /* 0x0000002604069981 */ /* 0x000162000c1e1900 */
[----:B------:R-:W-:Y:S02]  /*a2f0*/  ISETP.NE.AND P1, PT, R36, 0x3, PT ;  /* 0x000000032400780c */ /* 0x000fe40003f25270 */
[----:B------:R-:W-:-:S04]  /*a300*/  IADD3 R21, R10, 0x1, RZ ;  /* 0x000000010a157810 */ /* 0x000fc80007ffe0ff */
[----:B------:R-:W-:-:S04]  /*a310*/  ISETP.NE.AND P0, PT, R21, 0x2, PT ;  /* 0x000000021500780c */ /* 0x000fc80003f05270 */
[----:B------:R-:W-:Y:S02]  /*a320*/  SEL R24, RZ, 0x1, P0 ;  /* 0x00000001ff187807 */ /* 0x000fe40000000000 */
[----:B------:R-:W-:Y:S02]  /*a330*/  SEL R21, R21, RZ, P0 ;  /* 0x000000ff15157207 */ /* 0x000fe40000000000 */
[----:B------:R-:W-:Y:S01]  /*a340*/  LOP3.LUT R24, R23, R24, RZ, 0x3c, !PT ;  /* 0x0000001817187212 */ /* 0x000fe200078e3cff */
[----:B0-----:R-:W-:Y:S06]  /*a350*/  @!P1 BRA `(.L_x_56) ;  /* 0x0000000000049947 */ /* 0x001fec0003800000 */
[----:B------:R-:W-:Y:S01]  /*a360*/  BPT.TRAP 0x1 ;  /* 0x000000040000795c */ /* 0x000fe20000300000 */
.L_x_56:
[----:B------:R-:W-:Y:S01]  /*a370*/  LEA R8, R21, UR45, 0x3 ;  /* 0x0000002d15087c11 */ /* 0x000fe2000f8e18ff */
[----:B------:R-:W-:Y:S01]  /*a380*/  BSSY B1, `(.L_x_57) ;  /* 0x0000004000017945 */ /* 0x000fe20003800000 */
[----:B------:R-:W-:-:S04]  /*a390*/  SHF.L.U32 R3, R24, 0x1f, RZ ;  /* 0x0000001f18037819 */ /* 0x000fc800000006ff */
[----:B------:R-:W0:Y:S02]  /*a3a0*/  SYNCS.PHASECHK.TRANS64.TRYWAIT P0, [R8+URZ+0x2a840], R3 ;  /* 0x02a84003080075a7 */ /* 0x000e24000800017f */
[----:B0-----:R-:W-:Y:S05]  /*a3b0*/  @!P0 BRA `(.L_x_58) ;  /* 0x0000002800888947 */ /* 0x001fea0003800000 */
.L_x_121:
[----:B------:R-:W-:Y:S05]  /*a3c0*/  BSYNC B1 ;  /* 0x0000000000017941 */ /* 0x000fea0003800000 */
.L_x_57:
[----:B------:R-:W-:Y:S01]  /*a3d0*/  ULDC UR4, c[0x0][0x430] ;  /* 0x00010c0000047ab9 */ /* 0x000fe20000000800 */
[----:B-----5:R-:W-:Y:S01]  /*a3e0*/  SHF.R.S32.HI R27, RZ, 0x1f, R6 ;  /* 0x0000001fff1b7819 */ /* 0x020fe20000011406 */
[----:B------:R-:W-:Y:S01]  /*a3f0*/  UIADD3 UR4, -UR4, URZ, URZ ;  /* 0x0000003f04047290 */ /* 0x000fe2000fffe13f */
[----:B------:R-:W-:Y:S01]  /*a400*/  R2UR UR6, R31 ;  /* 0x000000001f0672ca */ /* 0x000fe200000e0000 */
[----:B------:R-:W-:Y:S01]  /*a410*/  IMAD R19, R21, 0x4800, R25 ;  /* 0x0000480015137824 */ /* 0x000fe200078e0219 */
[C---:B------:R-:W-:Y:S02]  /*a420*/  LOP3.LUT P3, RZ, R22.reuse, 0x4, RZ, 0xc0, !PT ;  /* 0x0000000416ff7812 */ /* 0x040fe4000786c0ff */
[C---:B------:R-:W-:Y:S01]  /*a430*/  LOP3.LUT P2, RZ, R22.reuse, 0x2, RZ, 0xc0, !PT ;  /* 0x0000000216ff7812 */ /* 0x040fe2000784c0ff */
[----:B------:R-:W-:Y:S01]  /*a440*/  IMAD R7, R11, UR4, R9 ;  /* 0x000000040b077c24 */ /* 0x000fe2000f8e0209 */
[----:B------:R-:W-:Y:S01]  /*a450*/  ULDC.64 UR4, c[0x0][0x300] ;  /* 0x0000c00000047ab9 */ /* 0x000fe20000000a00 */
[----:B------:R-:W-:-:S03]  /*a460*/  LOP3.LUT P1, RZ, R22, 0x1, RZ, 0xc0, !PT ;  /* 0x0000000116ff7812 */ /* 0x000fc6000782c0ff */
[----:B------:R-:W-:-:S05]  /*a470*/  SHF.R.S32.HI R26, RZ, 0x1f, R7 ;  /* 0x0000001fff1a7819 */ /* 0x000fca0000011407 */
[----:B------:R-:W-:-:S04]  /*a480*/  IMAD R2, R26, UR4, RZ ;  /* 0x000000041a027c24 */ /* 0x000fc8000f8e02ff */
[C---:B------:R-:W-:Y:S02]  /*a490*/  IMAD R5, R7.reuse, UR5, R2 ;  /* 0x0000000507057c24 */ /* 0x040fe4000f8e0202 */
[----:B0-----:R-:W-:Y:S01]  /*a4a0*/  IMAD.WIDE.U32 R2, R7, UR4, RZ ;  /* 0x0000000407027c25 */ /* 0x001fe2000f8e00ff */
        /* <DEDUP_REMOVED lines=13> */
[----:B------:R-:W-:Y:S01]  /*a580*/  LEA R18, P0, R2, UR6, 0x1 ;  /* 0x0000000602127c11 */ /* 0x000fe2000f8008ff */
[----:B------:R-:W-:-:S03]  /*a590*/  UMOV UR4, 0xffffffff ;  /* 0xffffffff00047882 */ /* 0x000fc60000000000 */
[----:B------:R-:W-:Y:S01]  /*a5a0*/  LEA.HI.X R20, R2, UR7, R3, 0x1, P0 ;  /* 0x0000000702147c11 */ /* 0x000fe200080f0c03 */
[----:B------:R-:W-:Y:S08]  /*a5b0*/  BRA.DIV UR4, `(.L_x_59) ;  /* 0x0000002a041c7947 */ /* 0x000ff0000b800000 */
[----:B------:R-:W0:Y:S01]  /*a5c0*/  SHFL.IDX PT, R14, R18, RZ, 0x181f ;  /* 0x00181fff120e7589 */ /* 0x000e2200000e0000 */
[----:B------:R-:W-:-:S03]  /*a5d0*/  LEA R19, R19, UR45, 0x1 ;  /* 0x0000002d13137c11 */ /* 0x000fc6000f8e08ff */
[----:B------:R-:W1:Y:S04]  /*a5e0*/  SHFL.IDX PT, R3, R20, RZ, 0x181f ;  /* 0x00181fff14037589 */ /* 0x000e6800000e0000 */
[----:B------:R-:W-:Y:S04]  /*a5f0*/  SHFL.IDX PT, R4, R20, 0x1, 0x181f ;  /* 0x00381f0014047f89 */ /* 0x000fe800000e0000 */
[----:B------:R-:W-:Y:S04]  /*a600*/  SHFL.IDX PT, R12, R18, 0x2, 0x181f ;  /* 0x00581f00120c7f89 */ /* 0x000fe800000e0000 */
[----:B------:R-:W-:Y:S01]  /*a610*/  SHFL.IDX PT, R5, R20, 0x2, 0x181f ;  /* 0x00581f0014057f89 */ /* 0x000fe200000e0000 */
[----:B0-----:R-:W-:-:S03]  /*a620*/  IADD3 R2, P0, R14, R35, RZ ;  /* 0x000000230e027210 */ /* 0x001fc60007f1e0ff */
[----:B------:R-:W0:Y:S02]  /*a630*/  SHFL.IDX PT, R14, R18, 0x1, 0x181f ;  /* 0x00381f00120e7f89 */ /* 0x000e2400000e0000 */
[----:B-1----:R-:W-:-:S05]  /*a640*/  IMAD.X R3, RZ, RZ, R3, P0 ;  /* 0x000000ffff037224 */ /* 0x002fca00000e0603 */
[----:B------:R-:W-:Y:S04]  /*a650*/  LDGSTS.E.BYPASS.LTC128B.128 [R19+0x18400], desc[UR38][R2.64], !P3 ;  /* 0x1840000002137fae */ /* 0x000fe8000d901d66 */
[----:B------:R-:W-:Y:S04]  /*a660*/  LDGSTS.E.BYPASS.LTC128B.128 [R19+0x1b400], desc[UR38][R2.64+0x80], !P2 ;  /* 0x1b40008002137fae */ /* 0x000fe8000d101d66 */
[----:B------:R0:W-:Y:S02]  /*a670*/  LDGSTS.E.BYPASS.LTC128B.128 [R19+0x1e400], desc[UR38][R2.64+0x100], !P1 ;  /* 0x1e40010002137fae */ /* 0x0001e4000c901d66 */
[----:B0-----:R-:W-:-:S02]  /*a680*/  IADD3 R2, P0, R14, R35, RZ ;  /* 0x000000230e027210 */ /* 0x001fc40007f1e0ff */
[----:B------:R-:W0:Y:S02]  /*a690*/  SHFL.IDX PT, R14, R18, 0x3, 0x181f ;  /* 0x00781f00120e7f89 */ /* 0x000e2400000e0000 */
[----:B------:R-:W-:Y:S02]  /*a6a0*/  IADD3.X R3, RZ, R4, RZ, P0, !PT ;  /* 0x00000004ff037210 */ /* 0x000fe400007fe4ff */
[-C--:B------:R-:W-:Y:S02]  /*a6b0*/  IADD3 R4, P0, R12, R35.reuse, RZ ;  /* 0x000000230c047210 */ /* 0x080fe40007f1e0ff */
[----:B------:R-:W-:Y:S03]  /*a6c0*/  SHFL.IDX PT, R12, R18, 0x4, 0x181f ;  /* 0x00981f00120c7f89 */ /* 0x000fe600000e0000 */
[----:B------:R-:W-:Y:S01]  /*a6d0*/  IMAD.X R5, RZ, RZ, R5, P0 ;  /* 0x000000ffff057224 */ /* 0x000fe200000e0605 */
[----:B------:R-:W-:Y:S04]  /*a6e0*/  LDGSTS.E.BYPASS.LTC128B.128 [R19+0x18c00], desc[UR38][R2.64], !P3 ;  /* 0x18c0000002137fae */ /* 0x000fe8000d901d66 */
[----:B------:R-:W-:Y:S04]  /*a6f0*/  LDGSTS.E.BYPASS.LTC128B.128 [R19+0x1bc00], desc[UR38][R2.64+0x80], !P2 ;  /* 0x1bc0008002137fae */ /* 0x000fe8000d101d66 */
[----:B------:R1:W-:Y:S04]  /*a700*/  LDGSTS.E.BYPASS.LTC128B.128 [R19+0x1ec00], desc[UR38][R2.64+0x100], !P1 ;  /* 0x1ec0010002137fae */ /* 0x0003e8000c901d66 */
[----:B------:R-:W-:Y:S04]  /*a710*/  LDGSTS.E.BYPASS.LTC128B.128 [R19+0x19400], desc[UR38][R4.64], !P3 ;  /* 0x1940000004137fae */ /* 0x000fe8000d901d66 */
[----:B------:R-:W-:Y:S04]  /*a720*/  LDGSTS.E.BYPASS.LTC128B.128 [R19+0x1c400], desc[UR38][R4.64+0x80], !P2 ;  /* 0x1c40008004137fae */ /* 0x000fe8000d101d66 */
[----:B-1----:R-:W1:Y:S01]  /*a730*/  SHFL.IDX PT, R3, R20, 0x3, 0x181f ;  /* 0x00781f0014037f89 */ /* 0x002e6200000e0000 */
[----:B0-----:R-:W-:-:S03]  /*a740*/  IADD3 R2, P0, R14, R35, RZ ;  /* 0x000000230e027210 */ /* 0x001fc60007f1e0ff */
[----:B------:R0:W-:Y:S04]  /*a750*/  LDGSTS.E.BYPASS.LTC128B.128 [R19+0x1f400], desc[UR38][R4.64+0x100], !P1 ;  /* 0x1f40010004137fae */ /* 0x0001e8000c901d66 */
[----:B------:R-:W-:Y:S04]  /*a760*/  SHFL.IDX PT, R14, R18, 0x5, 0x181f ;  /* 0x00b81f00120e7f89 */ /* 0x000fe800000e0000 */
[----:B0-----:R-:W0:Y:S04]  /*a770*/  SHFL.IDX PT, R4, R20, 0x4, 0x181f ;  /* 0x00981f0014047f89 */ /* 0x001e2800000e0000 */
[----:B------:R-:W2:Y:S01]  /*a780*/  SHFL.IDX PT, R20, R20, 0x5, 0x181f ;  /* 0x00b81f0014147f89 */ /* 0x000ea200000e0000 */
[----:B-1----:R-:W-:-:S05]  /*a790*/  IMAD.X R3, RZ, RZ, R3, P0 ;  /* 0x000000ffff037224 */ /* 0x002fca00000e0603 */
[----:B------:R-:W-:Y:S04]  /*a7a0*/  LDGSTS.E.BYPASS.LTC128B.128 [R19+0x19c00], desc[UR38][R2.64], !P3 ;  /* 0x19c0000002137fae */ /* 0x000fe8000d901d66 */
[----:B------:R-:W-:Y:S04]  /*a7b0*/  LDGSTS.E.BYPASS.LTC128B.128 [R19+0x1cc00], desc[UR38][R2.64+0x80], !P2 ;  /* 0x1cc0008002137fae */ /* 0x000fe8000d101d66 */
[----:B------:R1:W-:Y:S02]  /*a7c0*/  LDGSTS.E.BYPASS.LTC128B.128 [R19+0x1fc00], desc[UR38][R2.64+0x100], !P1 ;  /* 0x1fc0010002137fae */ /* 0x0003e4000c901d66 */
[----:B-1----:R-:W-:-:S04]  /*a7d0*/  IADD3 R2, P0, R12, R35, RZ ;  /* 0x000000230c027210 */ /* 0x002fc80007f1e0ff */
[----:B0-----:R-:W-:-:S05]  /*a7e0*/  IADD3.X R3, RZ, R4, RZ, P0, !PT ;  /* 0x00000004ff037210 */ /* 0x001fca00007fe4ff */
[----:B------:R0:W-:Y:S04]  /*a7f0*/  LDGSTS.E.BYPASS.LTC128B.128 [R19+0x1a400], desc[UR38][R2.64], !P3 ;  /* 0x1a40000002137fae */ /* 0x0001e8000d901d66 */
[----:B------:R0:W-:Y:S04]  /*a800*/  LDGSTS.E.BYPASS.LTC128B.128 [R19+0x1d400], desc[UR38][R2.64+0x80], !P2 ;  /* 0x1d40008002137fae */ /* 0x0001e8000d101d66 */
[----:B--2---:R0:W-:Y:S02]  /*a810*/  LDGSTS.E.BYPASS.LTC128B.128 [R19+0x20400], desc[UR38][R2.64+0x100], !P1 ;  /* 0x2040010002137fae */ /* 0x0041e4000c901d66 */
.L_x_135:
[----:B0-----:R-:W-:-:S05]  /*a820*/  IADD3 R2, P0, R14, R35, RZ ;  /* 0x000000230e027210 */ /* 0x001fca0007f1e0ff */
[----:B------:R-:W-:Y:S01]  /*a830*/  IMAD.X R3, RZ, RZ, R20, P0 ;  /* 0x000000ffff037224 */ /* 0x000fe200000e0614 */
[----:B------:R-:W-:-:S04]  /*a840*/  PLOP3.LUT P0, PT, PT, PT, PT, 0x80, 0x0 ;  /* 0x000000000000781c */ /* 0x000fc80003f0f070 */
[----:B------:R-:W-:Y:S01]  /*a850*/  @!PT LDS RZ, [RZ] ;  /* 0x00000000fffff984 */ /* 0x000fe20000000800 */
[----:B------:R-:W-:Y:S01]  /*a860*/  @!PT LDS RZ, [RZ] ;  /* 0x00000000fffff984 */ /* 0x000fe20000000800 */
[----:B------:R-:W-:Y:S01]  /*a870*/  @!PT LDS RZ, [RZ] ;  /* 0x00000000fffff984 */ /* 0x000fe20000000800 */
[----:B------:R0:W-:Y:S04]  /*a880*/  LDGSTS.E.BYPASS.LTC128B.128 [R19+0x1ac00], desc[UR38][R2.64], !P3 ;  /* 0x1ac0000002137fae */ /* 0x0001e8000d901d66 */
[----:B------:R0:W-:Y:S04]  /*a890*/  LDGSTS.E.BYPASS.LTC128B.128 [R19+0x1dc00], desc[UR38][R2.64+0x80], !P2 ;  /* 0x1dc0008002137fae */ /* 0x0001e8000d101d66 */
[----:B------:R0:W-:Y:S01]  /*a8a0*/  LDGSTS.E.BYPASS.LTC128B.128 [R19+0x20c00], desc[UR38][R2.64+0x100], !P1 ;  /* 0x20c0010002137fae */ /* 0x0001e2000c901d66 */
[----:B------:R-:W-:Y:S01]  /*a8b0*/  NOP ;  /* 0x0000000000007918 */ /* 0x000fe20000000000 */
.L_x_60:
[----:B------:R-:W-:Y:S02]  /*a8c0*/  PLOP3.LUT P1, PT, P1, P0, PT, 0xa2, 0x0 ;  /* 0x000000000000781c */ /* 0x000fe40000f21472 */
[----:B------:R-:W-:-:S08]  /*a8d0*/  @P0 R2UR P1, UR4, R8 ;  /* 0x00000000080402ca */ /* 0x000fd00000020000 */
[----:B------:R-:W-:-:S05]  /*a8e0*/  @P0 PLOP3.LUT P0, PT, P1, PT, PT, 0x80, 0x0 ;  /* 0x000000000000081c */ /* 0x000fca0000f0f070 */
[----:B------:R-:W-:Y:S01]  /*a8f0*/  @!P1 SYNCS.ARRIVE.TRANS64.RED.A0T1 RZ, [UR4+0x2a830], RZ ;  /* 0x02a830ffffff99a7 */ /* 0x000fe20008200404 */
[----:B------:R-:W-:Y:S07]  /*a900*/  @!P1 ARRIVES.LDGSTSBAR.64.TRANSCNT [UR4+0x2a830] ;  /* 0x02a83000ff0099b0 */ /* 0x000fee0008000a84 */
[----:B------:R-:W-:Y:S05]  /*a910*/  @P0 BRA.U.ANY `(.L_x_60) ;  /* 0xfffffffd00e80947 */ /* 0x000fea000393ffff */
[----:B------:R-:W-:Y:S01]  /*a920*/  NOP ;  /* 0x0000000000007918 */ /* 0x000fe20000000000 */
[----:B------:R-:W-:-:S13]  /*a930*/  ISETP.NE.AND P2, PT, R36, 0x3, PT ;  /* 0x000000032400780c */ /* 0x000fda0003f45270 */
[----:B------:R-:W-:Y:S05]  /*a940*/  @!P2 BRA `(.L_x_61) ;  /* 0x000000000004a947 */ /* 0x000fea0003800000 */
[----:B------:R-:W-:Y:S01]  /*a950*/  BPT.TRAP 0x1 ;  /* 0x000000040000795c */ /* 0x000fe20000300000 */
.L_x_61:
[----:B------:R1:W-:Y:S01]  /*a960*/  SYNCS.ARRIVE.TRANS64.A1T0 RZ, [R8+URZ+0x2a830], RZ ;  /* 0x02a830ff08ff79a7 */ /* 0x0003e2000810003f */
[----:B------:R-:W-:Y:S05]  /*a970*/  @!P2 BRA `(.L_x_62) ;  /* 0x000000000004a947 */ /* 0x000fea0003800000 */
[----:B------:R-:W-:Y:S01]  /*a980*/  BPT.TRAP 0x1 ;  /* 0x000000040000795c */ /* 0x000fe20000300000 */
.L_x_62:
[----:B0-----:R-:W-:Y:S01]  /*a990*/  SHF.L.U32 R3, R23, 0x1f, RZ ;  /* 0x0000001f17037819 */ /* 0x001fe200000006ff */
[----:B------:R-:W-:Y:S01]  /*a9a0*/  BSSY B1, `(.L_x_63) ;  /* 0x0000004000017945 */ /* 0x000fe20003800000 */
[----:B------:R-:W-:-:S04]  /*a9b0*/  LEA R4, R10, UR45, 0x3 ;  /* 0x0000002d0a047c11 */ /* 0x000fc8000f8e18ff */
[----:B------:R-:W0:Y:S02]  /*a9c0*/  SYNCS.PHASECHK.TRANS64.TRYWAIT P0, [R4+URZ+0x2a860], R3 ;  /* 0x02a86003040075a7 */ /* 0x000e24000800017f */
[----:B0-----:R-:W-:Y:S05]  /*a9d0*/  @!P0 BRA `(.L_x_64) ;  /* 0x0000002800d08947 */ /* 0x001fea0003800000 */
.L_x_136:
[----:B------:R-:W-:Y:S05]  /*a9e0*/  BSYNC B1 ;  /* 0x0000000000017941 */ /* 0x000fea0003800000 */
.L_x_63:
[----:B------:R-:W-:Y:S01]  /*a9f0*/  UMOV UR4, 0xffffffff ;  /* 0xffffffff00047882 */ /* 0x000fe20000000000 */
[----:B------:R-:W-:Y:S01]  /*aa00*/  LOP3.LUT P0, RZ, R29, 0x2, RZ, 0xc0, !PT ;  /* 0x000000021dff7812 */ /* 0x000fe2000780c0ff */
[----:B------:R-:W-:Y:S01]  /*aa10*/  IMAD R5, R10, 0x3000, R25 ;  /* 0x000030000a057824 */ /* 0x000fe200078e0219 */
[----:B------:R-:W-:Y:S11]  /*aa20*/  BRA.DIV UR4, `(.L_x_65) ;  /* 0x0000002a04d07947 */ /* 0x000ff6000b800000 */
[----:B------:R-:W2:Y:S01]  /*aa30*/  SHFL.IDX PT, R14, R16, RZ, 0x181f ;  /* 0x00181fff100e7589 */ /* 0x000ea200000e0000 */
[----:B------:R-:W-:-:S03]  /*aa40*/  LEA R5, R5, UR45, 0x1 ;  /* 0x0000002d05057c11 */ /* 0x000fc6000f8e08ff */
[----:B0-----:R-:W0:Y:S04]  /*aa50*/  SHFL.IDX PT, R3, R17, RZ, 0x181f ;  /* 0x00181fff11037589 */ /* 0x001e2800000e0000 */
[----:B-1----:R-:W-:Y:S01]  /*aa60*/  SHFL.IDX PT, R8, R17, 0x1, 0x181f ;  /* 0x00381f0011087f89 */ /* 0x002fe200000e0000 */
[----:B--2---:R-:W-:-:S03]  /*aa70*/  IADD3 R2, P1, R14, R35, RZ ;  /* 0x000000230e027210 */ /* 0x004fc60007f3e0ff */
[----:B------:R-:W1:Y:S02]  /*aa80*/  SHFL.IDX PT, R14, R16, 0x1, 0x181f ;  /* 0x00381f00100e7f89 */ /* 0x000e6400000e0000 */
[----:B0-----:R-:W-:Y:S01]  /*aa90*/  IMAD.X R3, RZ, RZ, R3, P1 ;  /* 0x000000ffff037224 */ /* 0x001fe200008e0603 */
[----:B------:R-:W-:-:S04]  /*aaa0*/  LOP3.LUT P1, RZ, R29, 0x1, RZ, 0xc0, !PT ;  /* 0x000000011dff7812 */ /* 0x000fc8000782c0ff */
[----:B------:R-:W-:-:S13]  /*aab0*/  ISETP.LT.OR P2, PT, R0, 0x1, !P1 ;  /* 0x000000010000780c */ /* 0x000fda0004f41670 */
[----:B------:R-:W-:Y:S01]  /*aac0*/  LDGSTS.E.BYPASS.LTC128B.128 [R5+0x400], desc[UR38][R2.64], !P2 ;  /* 0x0040000002057fae */ /* 0x000fe2000d101d66 */
[----:B------:R-:W-:-:S13]  /*aad0*/  ISETP.LT.OR P2, PT, R0, 0x1, !P0 ;  /* 0x000000010000780c */ /* 0x000fda0004741670 */
[----:B------:R1:W-:Y:S02]  /*aae0*/  LDGSTS.E.BYPASS.LTC128B.128 [R5+0x3400], desc[UR38][R2.64+0x80], !P2 ;  /* 0x0340008002057fae */ /* 0x0003e4000d101d66 */
[----:B-1----:R-:W-:Y:S02]  /*aaf0*/  IADD3 R2, P2, R14, R35, RZ ;  /* 0x000000230e027210 */ /* 0x002fe40007f5e0ff */
[----:B------:R-:W0:Y:S02]  /*ab00*/  SHFL.IDX PT, R14, R16, 0x2, 0x181f ;  /* 0x00581f00100e7f89 */ /* 0x000e2400000e0000 */
[----:B------:R-:W-:Y:S02]  /*ab10*/  IADD3.X R3, RZ, R8, RZ, P2, !PT ;  /* 0x00000008ff037210 */ /* 0x000fe400017fe4ff */
[----:B------:R-:W-:Y:S01]  /*ab20*/  ISETP.LT.OR P2, PT, R0, 0x11, !P1 ;  /* 0x000000110000780c */ /* 0x000fe20004f41670 */
[----:B------:R-:W1:-:S12]  /*ab30*/  SHFL.IDX PT, R8, R17, 0x2, 0x181f ;  /* 0x00581f0011087f89 */ /* 0x000e5800000e0000 */
[----:B------:R-:W-:Y:S01]  /*ab40*/  LDGSTS.E.BYPASS.LTC128B.128 [R5+0xc00], desc[UR38][R2.64], !P2 ;  /* 0x00c0000002057fae */ /* 0x000fe2000d101d66 */
[----:B------:R-:W-:-:S13]  /*ab50*/  ISETP.LT.OR P2, PT, R0, 0x11, !P0 ;  /* 0x000000110000780c */ /* 0x000fda0004741670 */
[----:B------:R0:W-:Y:S02]  /*ab60*/  LDGSTS.E.BYPASS.LTC128B.128 [R5+0x3c00], desc[UR38][R2.64+0x80], !P2 ;  /* 0x03c0008002057fae */ /* 0x0001e4000d101d66 */
[----:B0-----:R-:W-:Y:S02]  /*ab70*/  IADD3 R2, P2, R14, R35, RZ ;  /* 0x000000230e027210 */ /* 0x001fe40007f5e0ff */
[----:B------:R-:W0:Y:S03]  /*ab80*/  SHFL.IDX PT, R14, R16, 0x3, 0x181f ;  /* 0x00781f00100e7f89 */ /* 0x000e2600000e0000 */
[----:B-1----:R-:W-:Y:S01]  /*ab90*/  IMAD.X R3, RZ, RZ, R8, P2 ;  /* 0x000000ffff037224 */ /* 0x002fe200010e0608 */
        /* <DEDUP_REMOVED lines=14> */
[----:B------:R0:W2:Y:S02]  /*ac80*/  SHFL.IDX PT, R14, R16, 0x5, 0x181f ;  /* 0x00b81f00100e7f89 */ /* 0x0000a400000e0000 */
[----:B-1----:R-:W-:Y:S02]  /*ac90*/  IADD3.X R3, RZ, R8, RZ, P2, !PT ;  /* 0x00000008ff037210 */ /* 0x002fe400017fe4ff */
[----:B------:R-:W-:Y:S01]  /*aca0*/  ISETP.LT.OR P2, PT, R0, 0x41, !P1 ;  /* 0x000000410000780c */ /* 0x000fe20004f41670 */
[----:B------:R0:W1:-:S12]  /*acb0*/  SHFL.IDX PT, R8, R17, 0x5, 0x181f ;  /* 0x00b81f0011087f89 */ /* 0x00005800000e0000 */
[----:B------:R0:W-:Y:S01]  /*acc0*/  LDGSTS.E.BYPASS.LTC128B.128 [R5+0x2400], desc[UR38][R2.64], !P2 ;  /* 0x0240000002057fae */ /* 0x0001e2000d101d66 */
[----:B------:R-:W-:-:S13]  /*acd0*/  ISETP.LT.OR P2, PT, R0, 0x41, !P0 ;  /* 0x000000410000780c */ /* 0x000fda0004741670 */
[----:B-12---:R0:W-:Y:S02]  /*ace0*/  LDGSTS.E.BYPASS.LTC128B.128 [R5+0x5400], desc[UR38][R2.64+0x80], !P2 ;  /* 0x0540008002057fae */ /* 0x0061e4000d101d66 */
.L_x_150:
[C---:B------:R-:W-:Y:S01]  /*acf0*/  ISETP.LT.OR P1, PT, R0.reuse, 0x51, !P1 ;  /* 0x000000510000780c */ /* 0x040fe20004f21670 */
[----:B------:R-:W-:Y:S01]  /*ad00*/  ULDC.64 UR4, c[0x0][0x328] ;  /* 0x0000ca0000047ab9 */ /* 0x000fe20000000a00 */
[----:B------:R-:W-:Y:S01]  /*ad10*/  ISETP.LT.OR P0, PT, R0, 0x51, !P0 ;  /* 0x000000510000780c */ /* 0x000fe20004701670 */
[----:B------:R-:W-:Y:S01]  /*ad20*/  IMAD R26, R26, UR4, RZ ;  /* 0x000000041a1a7c24 */ /* 0x000fe2000f8e02ff */
[----:B01----:R-:W-:-:S03]  /*ad30*/  IADD3 R2, P2, R14, R35, RZ ;  /* 0x000000230e027210 */ /* 0x003fc60007f5e0ff */
[----:B------:R-:W-:Y:S02]  /*ad40*/  IMAD R11, R7, UR5, R26 ;  /* 0x00000005070b7c24 */ /* 0x000fe4000f8e021a */
[----:B------:R-:W-:-:S05]  /*ad50*/  IMAD.X R3, RZ, RZ, R8, P2 ;  /* 0x000000ffff037224 */ /* 0x000fca00010e0608 */
[----:B------:R-:W-:Y:S01]  /*ad60*/  @!PT LDS RZ, [RZ] ;  /* 0x00000000fffff984 */ /* 0x000fe20000000800 */
[----:B------:R-:W-:Y:S01]  /*ad70*/  @!PT LDS RZ, [RZ] ;  /* 0x00000000fffff984 */ /* 0x000fe20000000800 */
[----:B------:R-:W-:Y:S01]  /*ad80*/  @!PT LDS RZ, [RZ] ;  /* 0x00000000fffff984 */ /* 0x000fe20000000800 */
[----:B------:R-:W-:Y:S04]  /*ad90*/  LDGSTS.E.BYPASS.LTC128B.128 [R5+0x2c00], desc[UR38][R2.64], !P1 ;  /* 0x02c0000002057fae */ /* 0x000fe8000c901d66 */
[----:B------:R0:W-:Y:S01]  /*ada0*/  LDGSTS.E.BYPASS.LTC128B.128 [R5+0x5c00], desc[UR38][R2.64+0x80], !P0 ;  /* 0x05c0008002057fae */ /* 0x0001e2000c101d66 */
[----:B------:R-:W-:Y:S01]  /*adb0*/  PLOP3.LUT P0, PT, PT, PT, PT, 0x80, 0x0 ;  /* 0x000000000000781c */ /* 0x000fe20003f0f070 */
[----:B------:R-:W-:Y:S01]  /*adc0*/  NOP ;  /* 0x0000000000007918 */ /* 0x000fe20000000000 */
[----:B0-----:R-:W-:Y:S01]  /*add0*/  IMAD.WIDE.U32 R2, R7, UR4, RZ ;  /* 0x0000000407027c25 */ /* 0x001fe2000f8e00ff */
[----:B------:R-:W-:-:S03]  /*ade0*/  ULDC.64 UR4, c[0x0][0x338] ;  /* 0x0000ce0000047ab9 */ /* 0x000fc60000000a00 */
[----:B------:R-:W-:Y:S02]  /*adf0*/  IMAD.IADD R3, R3, 0x1, R11 ;  /* 0x0000000103037824 */ /* 0x000fe400078e020b */
[----:B------:R-:W-:Y:S02]  /*ae00*/  IMAD R27, R27, UR4, RZ ;  /* 0x000000041b1b7c24 */ /* 0x000fe4000f8e02ff */
[----:B------:R-:W-:-:S04]  /*ae10*/  IMAD.WIDE.U32 R2, R6, UR4, R2 ;  /* 0x0000000406027c25 */ /* 0x000fc8000f8e0002 */
[----:B------:R-:W-:-:S05]  /*ae20*/  IMAD R27, R6, UR5, R27 ;  /* 0x00000005061b7c24 */ /* 0x000fca000f8e021b */
[----:B------:R-:W-:-:S07]  /*ae30*/  IADD3 R27, R3, R27, RZ ;  /* 0x0000001b031b7210 */ /* 0x000fce0007ffe0ff */
.L_x_66:
        /* <DEDUP_REMOVED lines=10> */
.L_x_67:
[----:B------:R-:W-:Y:S01]  /*aee0*/  R2UR UR4, R31 ;  /* 0x000000001f0472ca */ /* 0x000fe200000e0000 */
[----:B------:R-:W-:Y:S01]  /*aef0*/  ULDC.64 UR6, c[0x0][0x330] ;  /* 0x0000cc0000067ab9 */ /* 0x000fe20000000a00 */
[----:B------:R-:W-:Y:S01]  /*af00*/  IMAD.MOV.U32 R3, RZ, RZ, R27 ;  /* 0x000000ffff037224 */ /* 0x000fe200078e001b */
[----:B------:R0:W-:Y:S01]  /*af10*/  SYNCS.ARRIVE.TRANS64.A1T0 RZ, [R4+URZ+0x2a850], RZ ;  /* 0x02a850ff04ff79a7 */ /* 0x0001e2000810003f */
[----:B------:R-:W-:Y:S01]  /*af20*/  IMAD.U32 R5, RZ, RZ, UR6 ;  /* 0x00000006ff057e24 */ /* 0x000fe2000f8e00ff */
[----:B------:R-:W-:Y:S01]  /*af30*/  IADD3 R9, R9, -0x60, RZ ;  /* 0xffffffa009097810 */ /* 0x000fe20007ffe0ff */
[----:B------:R-:W-:Y:S02]  /*af40*/  VIADD R28, R28, 0xffffffff ;  /* 0xffffffff1c1c7836 */ /* 0x000fe40000000000 */
[----:B------:R-:W-:-:S04]  /*af50*/  IMAD.WIDE.U32 R2, R5, UR42, R2 ;  /* 0x0000002a05027c25 */ /* 0x000fc8000f8e0002 */
[----:B------:R-:W-:Y:S01]  /*af60*/  VIADD R0, R0, 0x60 ;  /* 0x0000006000007836 */ /* 0x000fe20000000000 */
[----:B------:R-:W-:Y:S01]  /*af70*/  UIMAD UR4, UR4, UR6, URZ ;  /* 0x00000006040472a4 */ /* 0x000fe2000f8e023f */
[----:B------:R-:W-:Y:S02]  /*af80*/  IMAD.MOV.U32 R10, RZ, RZ, R21 ;  /* 0x000000ffff0a7224 */ /* 0x000fe400078e0015 */
[----:B------:R-:W-:Y:S01]  /*af90*/  IMAD.MOV.U32 R23, RZ, RZ, R24 ;  /* 0x000000ffff177224 */ /* 0x000fe200078e0018 */
[----:B------:R-:W-:-:S03]  /*afa0*/  UIMAD UR4, UR42, UR7, UR4 ;  /* 0x000000072a0472a4 */ /* 0x000fc6000f8e0204 */
[----:B------:R-:W-:Y:S02]  /*afb0*/  ULDC.64 UR6, c[0x0][0x318] ;  /* 0x0000c60000067ab9 */ /* 0x000fe40000000a00 */
[----:B------:R-:W-:Y:S02]  /*afc0*/  LEA R16, P0, R2, UR6, 0x1 ;  /* 0x0000000602107c11 */ /* 0x000fe4000f8008ff */
[----:B------:R-:W-:-:S04]  /*afd0*/  IADD3 R17, R3, UR4, RZ ;  /* 0x0000000403117c10 */ /* 0x000fc8000fffe0ff */
[----:B------:R-:W-:Y:S02]  /*afe0*/  LEA.HI.X R17, R2, UR7, R17, 0x1, P0 ;  /* 0x0000000702117c11 */ /* 0x000fe400080f0c11 */
[----:B------:R-:W-:-:S13]  /*aff0*/  ISETP.GT.AND P0, PT, R28, UR48, PT ;  /* 0x000000301c007c0c */ /* 0x000fda000bf04270 */
[----:B0-----:R-:W-:Y:S05]  /*b000*/  @P0 BRA `(.L_x_68) ;  /* 0xfffffff000680947 */ /* 0x001fea000383ffff */
[----:B------:R-:W-:Y:S05]  /*b010*/  BSYNC B0 ;  /* 0x0000000000007941 */ /* 0x000fea0003800000 */
.L_x_55:
[----:B------:R-:W-:-:S13]  /*b020*/  ISETP.NE.AND P0, PT, R36, 0x3, PT ;  /* 0x000000032400780c */ /* 0x000fda0003f05270 */
[----:B------:R-:W-:Y:S05]  /*b030*/  @!P0 BRA `(.L_x_69) ;  /* 0x0000000000048947 */ /* 0x000fea0003800000 */
[----:B------:R-:W-:Y:S01]  /*b040*/  BPT.TRAP 0x1 ;  /* 0x000000040000795c */ /* 0x000fe20000300000 */
.L_x_69:
[C---:B0-----:R-:W-:Y:S01]  /*b050*/  LEA R0, R21.reuse, UR45, 0x3 ;  /* 0x0000002d15007c11 */ /* 0x041fe2000f8e18ff */
[----:B------:R-:W-:Y:S01]  /*b060*/  BSSY B0, `(.L_x_70) ;  /* 0x0000008000007945 */ /* 0x000fe20003800000 */
[----:B------:R-:W-:Y:S01]  /*b070*/  SHF.L.U32 R3, R24, 0x1f, RZ ;  /* 0x0000001f18037819 */ /* 0x000fe200000006ff */
[----:B------:R-:W-:Y:S01]  /*b080*/  IMAD R25, R21, 0x3000, R25 ;  /* 0x0000300015197824 */ /* 0x000fe200078e0219 */
[----:B------:R-:W-:Y:S02]  /*b090*/  MOV R5, 0xffffffa0 ;  /* 0xffffffa000057802 */ /* 0x000fe40000000f00 */
[----:B------:R-:W0:Y:S03]  /*b0a0*/  SYNCS.PHASECHK.TRANS64.TRYWAIT P0, [R0+URZ+0x2a860], R3 ;  /* 0x02a86003000075a7 */ /* 0x000e26000800017f */
[----:B------:R-:W-:-:S04]  /*b0b0*/  IMAD R28, R28, R5, UR43 ;  /* 0x0000002b1c1c7e24 */ /* 0x000fc8000f8e0205 */
[----:B------:R-:W-:Y:S01]  /*b0c0*/  IMAD.IADD R5, R28, 0x1, -R37 ;  /* 0x000000011c057824 */ /* 0x000fe200078e0a25 */
[----:B0-----:R-:W-:Y:S06]  /*b0d0*/  @!P0 BRA `(.L_x_71) ;  /* 0x0000002c002c8947 */ /* 0x001fec0003800000 */
.L_x_151:
[----:B------:R-:W-:Y:S05]  /*b0e0*/  BSYNC B0 ;  /* 0x0000000000007941 */ /* 0x000fea0003800000 */
.L_x_70:
[----:B------:R-:W-:-:S03]  /*b0f0*/  UMOV UR4, 0xffffffff ;  /* 0xffffffff00047882 */ /* 0x000fc60000000000 */
[----:B------:R-:W-:Y:S05]  /*b100*/  BRA.DIV UR4, `(.L_x_72) ;  /* 0x0000002e04347947 */ /* 0x000fea000b800000 */
[----:B0-----:R-:W-:Y:S01]  /*b110*/  SHFL.IDX PT, R3, R17, RZ, 0x181f ;  /* 0x00181fff11037589 */ /* 0x001fe200000e0000 */
[C---:B------:R-:W-:Y:S02]  /*b120*/  LOP3.LUT R4, R29.reuse, 0x1, RZ, 0xc0, !PT ;  /* 0x000000011d047812 */ /* 0x040fe400078ec0ff */
[----:B------:R-:W-:Y:S01]  /*b130*/  LOP3.LUT P0, RZ, R29, 0x2, RZ, 0xc0, !PT ;  /* 0x000000021dff7812 */ /* 0x000fe2000780c0ff */
[----:B------:R-:W0:Y:S01]  /*b140*/  SHFL.IDX PT, R2, R16, RZ, 0x181f ;  /* 0x00181fff10027589 */ /* 0x000e2200000e0000 */
[----:B------:R-:W-:Y:S02]  /*b150*/  ISETP.NE.U32.AND P1, PT, R4, 0x1, PT ;  /* 0x000000010400780c */ /* 0x000fe40003f25070 */
[C---:B------:R-:W-:Y:S01]  /*b160*/  ISETP.LT.OR P3, PT, R5.reuse, 0x1, !P0 ;  /* 0x000000010500780c */ /* 0x040fe20004761670 */
[----:B------:R-:W1:Y:S01]  /*b170*/  SHFL.IDX PT, R6, R17, 0x1, 0x181f ;  /* 0x00381f0011067f89 */ /* 0x000e6200000e0000 */
[----:B------:R-:W-:Y:S02]  /*b180*/  ISETP.LT.OR P2, PT, R5, 0x1, P1 ;  /* 0x000000010500780c */ /* 0x000fe40000f41670 */
[----:B------:R-:W-:Y:S01]  /*b190*/  LEA R4, R25, UR45, 0x1 ;  /* 0x0000002d19047c11 */ /* 0x000fe2000f8e08ff */
[----:B------:R-:W2:Y:S01]  /*b1a0*/  SHFL.IDX PT, R14, R16, 0x1, 0x181f ;  /* 0x00381f00100e7f89 */ /* 0x000ea200000e0000 */
[----:B------:R-:W-:-:S02]  /*b1b0*/  ISETP.LT.OR P4, PT, R5, 0x11, P1 ;  /* 0x000000110500780c */ /* 0x000fc40000f81670 */
[----:B------:R-:W-:Y:S01]  /*b1c0*/  ISETP.LT.OR P5, PT, R5, 0x11, !P0 ;  /* 0x000000110500780c */ /* 0x000fe200047a1670 */
[----:B------:R-:W-:Y:S04]  /*b1d0*/  SHFL.IDX PT, R8, R17, 0x2, 0x181f ;  /* 0x00581f0011087f89 */ /* 0x000fe800000e0000 */
[----:B------:R-:W3:Y:S04]  /*b1e0*/  SHFL.IDX PT, R9, R16, 0x2, 0x181f ;  /* 0x00581f0010097f89 */ /* 0x000ee800000e0000 */
[----:B------:R-:W4:Y:S01]  /*b1f0*/  SHFL.IDX PT, R19, R16, 0x3, 0x181f ;  /* 0x00781f0010137f89 */ /* 0x000f2200000e0000 */
[----:B0-----:R-:W-:-:S03]  /*b200*/  IMAD.WIDE.U32 R2, R30, 0x2, R2 ;  /* 0x000000021e027825 */ /* 0x001fc600078e0002 */
[----:B------:R-:W0:Y:S04]  /*b210*/  SHFL.IDX PT, R10, R17, 0x3, 0x181f ;  /* 0x00781f00110a7f89 */ /* 0x000e2800000e0000 */
[----:B------:R-:W-:Y:S01]  /*b220*/  LDGSTS.E.BYPASS.LTC128B.128 [R4+0x400], desc[UR38][R2.64], !P2 ;  /* 0x0040000002047fae */ /* 0x000fe2000d101d66 */
[----:B------:R-:W-:-:S03]  /*b230*/  ISETP.LT.OR P2, PT, R5, 0x21, P1 ;  /* 0x000000210500780c */ /* 0x000fc60000f41670 */
[----:B------:R-:W5:Y:S04]  /*b240*/  SHFL.IDX PT, R18, R17, 0x4, 0x181f ;  /* 0x00981f0011127f89 */ /* 0x000f6800000e0000 */
[----:B------:R1:W-:Y:S01]  /*b250*/  LDGSTS.E.BYPASS.LTC128B.128 [R4+0x3400], desc[UR38][R2.64+0x80], !P3 ;  /* 0x0340008002047fae */ /* 0x0003e2000d901d66 */
[----:B------:R-:W-:-:S03]  /*b260*/  ISETP.LT.OR P3, PT, R5, 0x21, !P0 ;  /* 0x000000210500780c */ /* 0x000fc60004761670 */
[----:B------:R-:W5:Y:S04]  /*b270*/  SHFL.IDX PT, R23, R16, 0x4, 0x181f ;  /* 0x00981f0010177f89 */ /* 0x000f6800000e0000 */
[----:B------:R-:W0:Y:S01]  /*b280*/  SHFL.IDX PT, R17, R17, 0x5, 0x181f ;  /* 0x00b81f0011117f89 */ /* 0x000e2200000e0000 */
[----:B-1----:R-:W-:Y:S01]  /*b290*/  MOV R3, R6 ;  /* 0x0000000600037202 */ /* 0x002fe20000000f00 */
[----:B--2---:R-:W-:Y:S02]  /*b2a0*/  IMAD.MOV.U32 R2, RZ, RZ, R14 ;  /* 0x000000ffff027224 */ /* 0x004fe400078e000e */
[----:B------:R1:W2:Y:S02]  /*b2b0*/  SHFL.IDX PT, R14, R16, 0x5, 0x181f ;  /* 0x00b81f00100e7f89 */ /* 0x0002a400000e0000 */
[----:B------:R-:W-:-:S04]  /*b2c0*/  IMAD.WIDE.U32 R6, R30, 0x2, R2 ;  /* 0x000000021e067825 */ /* 0x000fc800078e0002 */
[----:B---3--:R-:W-:Y:S01]  /*b2d0*/  IMAD.MOV.U32 R2, RZ, RZ, R9 ;  /* 0x000000ffff027224 */ /* 0x008fe200078e0009 */
[----:B------:R-:W-:Y:S01]  /*b2e0*/  LDGSTS.E.BYPASS.LTC128B.128 [R4+0xc00], desc[UR38][R6.64], !P4 ;  /* 0x00c0000006047fae */ /* 0x000fe2000e101d66 */
[----:B------:R-:W-:Y:S01]  /*b2f0*/  IMAD.MOV.U32 R3, RZ, RZ, R8 ;  /* 0x000000ffff037224 */ /* 0x000fe200078e0008 */
[C---:B------:R-:W-:Y:S01]  /*b300*/  ISETP.LT.OR P4, PT, R5.reuse, 0x31, P1 ;  /* 0x000000310500780c */ /* 0x040fe20000f81670 */
[----:B------:R-:W-:Y:S01]  /*b310*/  IMAD.MOV.U32 R8, RZ, RZ, RZ ;  /* 0x000000ffff087224 */ /* 0x000fe200078e00ff */
[----:B------:R-:W-:Y:S01]  /*b320*/  LDGSTS.E.BYPASS.LTC128B.128 [R4+0x3c00], desc[UR38][R6.64+0x80], !P5 ;  /* 0x03c0008006047fae */ /* 0x000fe2000e901d66 */
[----:B------:R-:W-:Y:S01]  /*b330*/  IMAD.WIDE.U32 R2, R30, 0x2, R2 ;  /* 0x000000021e027825 */ /* 0x000fe200078e0002 */
[----:B------:R-:W-:-:S04]  /*b340*/  ISETP.LT.OR P5, PT, R5, 0x31, !P0 ;  /* 0x000000310500780c */ /* 0x000fc800047a1670 */
[----:B------:R-:W-:Y:S01]  /*b350*/  LDGSTS.E.BYPASS.LTC128B.128 [R4+0x1400], desc[UR38][R2.64], !P2 ;  /* 0x0140000002047fae */ /* 0x000fe2000d101d66 */
[----:B------:R-:W-:-:S03]  /*b360*/  ISETP.LT.OR P2, PT, R5, 0x41, P1 ;  /* 0x000000410500780c */ /* 0x000fc60000f41670 */
[----:B------:R4:W-:Y:S01]  /*b370*/  LDGSTS.E.BYPASS.LTC128B.128 [R4+0x4400], desc[UR38][R2.64+0x80], !P3 ;  /* 0x0440008002047fae */ /* 0x0009e2000d901d66 */
[----:B------:R-:W-:Y:S02]  /*b380*/  ISETP.LT.OR P3, PT, R5, 0x41, !P0 ;  /* 0x000000410500780c */ /* 0x000fe40004761670 */
[----:B----4-:R-:W-:Y:S01]  /*b390*/  MOV R2, R19 ;  /* 0x0000001300027202 */ /* 0x010fe20000000f00 */
[----:B0-----:R-:W-:-:S04]  /*b3a0*/  IMAD.MOV.U32 R3, RZ, RZ, R10 ;  /* 0x000000ffff037224 */ /* 0x001fc800078e000a */
[----:B------:R-:W-:Y:S01]  /*b3b0*/  IMAD.WIDE.U32 R6, R30, 0x2, R2 ;  /* 0x000000021e067825 */ /* 0x000fe200078e0002 */
[----:B-----5:R-:W-:-:S03]  /*b3c0*/  MOV R3, R18 ;  /* 0x0000001200037202 */ /* 0x020fc60000000f00 */
[----:B------:R-:W-:Y:S01]  /*b3d0*/  IMAD.MOV.U32 R2, RZ, RZ, R23 ;  /* 0x000000ffff027224 */ /* 0x000fe200078e0017 */
[----:B------:R1:W-:Y:S03]  /*b3e0*/  LDGSTS.E.BYPASS.LTC128B.128 [R4+0x1c00], desc[UR38][R6.64], !P4 ;  /* 0x01c0000006047fae */ /* 0x0003e6000e101d66 */
[----:B------:R-:W-:Y:S01]  /*b3f0*/  IMAD.WIDE.U32 R2, R30, 0x2, R2 ;  /* 0x000000021e027825 */ /* 0x000fe200078e0002 */
[----:B------:R1:W-:Y:S04]  /*b400*/  LDGSTS.E.BYPASS.LTC128B.128 [R4+0x4c00], desc[UR38][R6.64+0x80], !P5 ;  /* 0x04c0008006047fae */ /* 0x0003e8000e901d66 */
[----:B------:R1:W-:Y:S04]  /*b410*/  LDGSTS.E.BYPASS.LTC128B.128 [R4+0x2400], desc[UR38][R2.64], !P2 ;  /* 0x0240000002047fae */ /* 0x0003e8000d101d66 */
[----:B--2---:R1:W-:Y:S02]  /*b420*/  LDGSTS.E.BYPASS.LTC128B.128 [R4+0x5400], desc[UR38][R2.64+0x80], !P3 ;  /* 0x0540008002047fae */ /* 0x0043e4000d901d66 */
.L_x_165:
[C---:B------:R-:W-:Y:S01]  /*b430*/  ISETP.LT.OR P1, PT, R5.reuse, 0x51, P1 ;  /* 0x000000510500780c */ /* 0x040fe20000f21670 */
[----:B-1----:R-:W-:Y:S01]  /*b440*/  IMAD.MOV.U32 R2, RZ, RZ, R14 ;  /* 0x000000ffff027224 */ /* 0x002fe200078e000e */
[----:B------:R-:W-:Y:S02]  /*b450*/  ISETP.LT.OR P0, PT, R5, 0x51, !P0 ;  /* 0x000000510500780c */ /* 0x000fe40004701670 */
[----:B------:R-:W-:-:S03]  /*b460*/  MOV R3, R17 ;  /* 0x0000001100037202 */ /* 0x000fc60000000f00 */
[----:B------:R-:W-:-:S06]  /*b470*/  IMAD.WIDE.U32 R2, R30, 0x2, R2 ;  /* 0x000000021e027825 */ /* 0x000fcc00078e0002 */
[----:B------:R-:W-:Y:S01]  /*b480*/  @!PT LDS RZ, [RZ] ;  /* 0x00000000fffff984 */ /* 0x000fe20000000800 */
[----:B------:R-:W-:Y:S01]  /*b490*/  @!PT LDS RZ, [RZ] ;  /* 0x00000000fffff984 */ /* 0x000fe20000000800 */
[----:B------:R-:W-:Y:S01]  /*b4a0*/  @!PT LDS RZ, [RZ] ;  /* 0x00000000fffff984 */ /* 0x000fe20000000800 */
[----:B------:R0:W-:Y:S04]  /*b4b0*/  LDGSTS.E.BYPASS.LTC128B.128 [R4+0x2c00], desc[UR38][R2.64], !P1 ;  /* 0x02c0000002047fae */ /* 0x0001e8000c901d66 */
[----:B------:R0:W-:Y:S01]  /*b4c0*/  LDGSTS.E.BYPASS.LTC128B.128 [R4+0x5c00], desc[UR38][R2.64+0x80], !P0 ;  /* 0x05c0008002047fae */ /* 0x0001e2000c101d66 */
[----:B------:R-:W-:Y:S01]  /*b4d0*/  PLOP3.LUT P0, PT, PT, PT, PT, 0x80, 0x0 ;  /* 0x000000000000781c */ /* 0x000fe20003f0f070 */
[----:B------:R-:W-:-:S12]  /*b4e0*/  NOP ;  /* 0x0000000000007918 */ /* 0x000fd80000000000 */
.L_x_73:
        /* <DEDUP_REMOVED lines=10> */
.L_x_74:
[----:B0-----:R-:W-:Y:S01]  /*b590*/  VIADD R2, R21, 0x1 ;  /* 0x0000000115027836 */ /* 0x001fe20000000000 */
[----:B------:R0:W-:Y:S04]  /*b5a0*/  SYNCS.ARRIVE.TRANS64.A1T0 RZ, [R0+URZ+0x2a850], RZ ;  /* 0x02a850ff00ff79a7 */ /* 0x0001e8000810003f */
[----:B------:R-:W-:-:S04]  /*b5b0*/  ISETP.NE.AND P0, PT, R2, 0x2, PT ;  /* 0x000000020200780c */ /* 0x000fc80003f05270 */
[----:B------:R-:W-:Y:S02]  /*b5c0*/  SEL R3, RZ, 0x1, P0 ;  /* 0x00000001ff037807 */ /* 0x000fe40000000000 */
[----:B------:R-:W-:Y:S02]  /*b5d0*/  SEL R2, R2, RZ, P0 ;  /* 0x000000ff02027207 */ /* 0x000fe40000000000 */
[----:B0-----:R-:W-:-:S07]  /*b5e0*/  LOP3.LUT R0, R24, R3, RZ, 0x3c, !PT ;  /* 0x0000000318007212 */ /* 0x001fce00078e3cff */
.L_x_40:
[----:B------:R-:W0:Y:S01]  /*b5f0*/  S2R R4, SR_CgaCtaId ;  /* 0x0000000000047919 */ /* 0x000e220000008800 */
[----:B------:R-:W-:Y:S02]  /*b600*/  MOV R3, 0x400 ;  /* 0x0000040000037802 */ /* 0x000fe40000000f00 */
[----:B------:R-:W-:Y:S02]  /*b610*/  SHF.L.U32 R8, R8, 0x1f, RZ ;  /* 0x0000001f08087819 */ /* 0x000fe400000006ff */
[----:B0-----:R-:W-:-:S04]  /*b620*/  LEA R7, R4, R3, 0x18 ;  /* 0x0000000304077211 */ /* 0x001fc800078ec0ff */
[----:B------:R-:W0:Y:S02]  /*b630*/  SYNCS.PHASECHK.TRANS64.TRYWAIT P0, [R7+URZ+0x2a820], R8 ;  /* 0x02a82008070075a7 */ /* 0x000e24000800017f */
[----:B0-----:R-:W-:Y:S05]  /*b640*/  @!P0 BRA `(.L_x_75) ;  /* 0x0000002c00d88947 */ /* 0x001fea0003800000 */
.L_x_166:
[----:B------:R-:W-:-:S03]  /*b650*/  UMOV UR4, 0xffffffff ;  /* 0xffffffff00047882 */ /* 0x000fc60000000000 */
[----:B------:R-:W-:Y:S05]  /*b660*/  BRA.DIV UR4, `(.L_x_76) ;  /* 0x0000002e04e47947 */ /* 0x000fea000b800000 */
[----:B------:R-:W1:Y:S02]  /*b670*/  S2R R3, SR_TID.X ;  /* 0x0000000000037919 */ /* 0x000e640000002100 */
[----:B-1----:R-:W-:-:S04]  /*b680*/  SHF.R.U32.HI R3, RZ, 0x5, R3 ;  /* 0x00000005ff037819 */ /* 0x002fc80000011603 */
[----:B------:R-:W-:-:S05]  /*b690*/  LOP3.LUT R3, R3, 0x3, RZ, 0xc0, !PT ;  /* 0x0000000303037812 */ /* 0x000fca00078ec0ff */
[----:B------:R1:W2:Y:S02]  /*b6a0*/  SHFL.IDX PT, R14, R3, RZ, 0x1f ;  /* 0x00001fff030e7589 */ /* 0x0002a400000e0000 */
.L_x_169:
[----:B--2---:R-:W-:-:S13]  /*b6b0*/  ISETP.NE.AND P0, PT, R14, RZ, PT ;  /* 0x000000ff0e00720c */ /* 0x004fda0003f05270 */
[----:B------:R-:W-:Y:S05]  /*b6c0*/  @P0 BRA `(.L_x_8) ;  /* 0x0000000000880947 */ /* 0x000fea0003800000 */
[----:B------:R-:W-:-:S03]  /*b6d0*/  UMOV UR4, 0xffffffff ;  /* 0xffffffff00047882 */ /* 0x000fc60000000000 */
[----:B------:R-:W-:Y:S05]  /*b6e0*/  BRA.DIV UR4, `(.L_x_77) ;  /* 0x0000002e04f87947 */ /* 0x000fea000b800000 */
[----:B------:R-:W-:-:S13]  /*b6f0*/  ELECT P6, URZ, PT ;  /* 0x00000000003f782f */ /* 0x000fda00038c0000 */
.L_x_172:
[----:B------:R-:W-:Y:S05]  /*b700*/  @!P6 BRA `(.L_x_8) ;  /* 0x000000000078e947 */ /* 0x000fea0003800000 */
[----:B------:R-:W-:-:S06]  /*b710*/  ULOP3.LUT UR4, UR36, 0x2, URZ, 0xfc, !UPT ;  /* 0x0000000224047892 */ /* 0x000fcc000f8efc3f */
[----:B-1----:R-:W-:-:S05]  /*b720*/  IMAD.U32 R3, RZ, RZ, UR4 ;  /* 0x00000004ff037e24 */ /* 0x002fca000f8e00ff */
[----:B------:R-:W-:-:S13]  /*b730*/  ISETP.NE.AND P0, PT, R3, 0x3, PT ;  /* 0x000000030300780c */ /* 0x000fda0003f05270 */
[----:B------:R-:W-:Y:S05]  /*b740*/  @!P0 BRA `(.L_x_78) ;  /* 0x0000000000048947 */ /* 0x000fea0003800000 */
[----:B------:R-:W-:Y:S01]  /*b750*/  BPT.TRAP 0x1 ;  /* 0x000000040000795c */ /* 0x000fe20000300000 */
.L_x_78:
[C---:B------:R-:W-:Y:S01]  /*b760*/  LEA R5, R2.reuse, R7, 0x3 ;  /* 0x0000000702057211 */ /* 0x040fe200078e18ff */
[----:B------:R-:W-:Y:S01]  /*b770*/  VIADD R2, R2, 0x1 ;  /* 0x0000000102027836 */ /* 0x000fe20000000000 */
[----:B------:R-:W-:-:S04]  /*b780*/  SHF.L.U32 R4, R0, 0x1f, RZ ;  /* 0x0000001f00047819 */ /* 0x000fc800000006ff */
[----:B------:R-:W1:Y:S01]  /*b790*/  SYNCS.PHASECHK.TRANS64.TRYWAIT P1, [R5+URZ+0x2a840], R4 ;  /* 0x02a84004050075a7 */ /* 0x000e62000802017f */
[----:B------:R-:W-:-:S04]  /*b7a0*/  ISETP.NE.AND P2, PT, R2, 0x2, PT ;  /* 0x000000020200780c */ /* 0x000fc80003f45270 */
[----:B------:R-:W-:Y:S01]  /*b7b0*/  SEL R3, RZ, 0x1, P2 ;  /* 0x00000001ff037807 */ /* 0x000fe20001000000 */
[----:B-1----:R-:W-:Y:S08]  /*b7c0*/  @!P1 BRA `(.L_x_79) ;  /* 0x0000002c00e09947 */ /* 0x002ff00003800000 */
.L_x_173:
[----:B------:R-:W-:Y:S02]  /*b7d0*/  SEL R2, R2, RZ, P2 ;  /* 0x000000ff02027207 */ /* 0x000fe40001000000 */
[----:B------:R-:W-:Y:S01]  /*b7e0*/  LOP3.LUT R0, R0, R3, RZ, 0x3c, !PT ;  /* 0x0000000300007212 */ /* 0x000fe200078e3cff */
[----:B------:R-:W-:Y:S06]  /*b7f0*/  @!P0 BRA `(.L_x_80) ;  /* 0x0000000000048947 */ /* 0x000fec0003800000 */
[----:B------:R-:W-:Y:S01]  /*b800*/  BPT.TRAP 0x1 ;  /* 0x000000040000795c */ /* 0x000fe20000300000 */
.L_x_80:
[----:B------:R-:W-:Y:S01]  /*b810*/  IMAD R3, R2, 0x8, R7 ;  /* 0x0000000802037824 */ /* 0x000fe200078e0207 */
[----:B------:R-:W-:-:S04]  /*b820*/  SHF.L.U32 R0, R0, 0x1f, RZ ;  /* 0x0000001f00007819 */ /* 0x000fc800000006ff */
[----:B------:R-:W2:Y:S02]  /*b830*/  SYNCS.PHASECHK.TRANS64.TRYWAIT P1, [R3+URZ+0x2a840], R0 ;  /* 0x02a84000030075a7 */ /* 0x000ea4000802017f */
[----:B--2---:R-:W-:Y:S05]  /*b840*/  @!P1 BRA `(.L_x_81) ;  /* 0x0000002c00d49947 */ /* 0x004fea0003800000 */
.L_x_174:
[----:B------:R-:W-:Y:S05]  /*b850*/  @!P0 BRA `(.L_x_82) ;  /* 0x0000000000048947 */ /* 0x000fea0003800000 */
[----:B------:R-:W-:Y:S01]  /*b860*/  BPT.TRAP 0x1 ;  /* 0x000000040000795c */ /* 0x000fe20000300000 */
.L_x_82:
[----:B------:R-:W3:Y:S02]  /*b870*/  SYNCS.PHASECHK.TRANS64.TRYWAIT P1, [R5+URZ+0x2a860], R4 ;  /* 0x02a86004050075a7 */ /* 0x000ee4000802017f */
[----:B---3--:R-:W-:Y:S05]  /*b880*/  @!P1 BRA `(.L_x_83) ;  /* 0x0000002c00d89947 */ /* 0x008fea0003800000 */
.L_x_175:
[----:B------:R-:W-:Y:S05]  /*b890*/  @!P0 BRA `(.L_x_84) ;  /* 0x0000000000048947 */ /* 0x000fea0003800000 */
[----:B------:R-:W-:Y:S01]  /*b8a0*/  BPT.TRAP 0x1 ;  /* 0x000000040000795c */ /* 0x000fe20000300000 */
.L_x_84:
[----:B----4-:R4:W0:Y:S02]  /*b8b0*/  SYNCS.PHASECHK.TRANS64.TRYWAIT P0, [R3+URZ+0x2a860], R0 ;  /* 0x02a86000030075a7 */ /* 0x010824000800017f */
[----:B0-----:R-:W-:Y:S05]  /*b8c0*/  @!P0 NANOSLEEP.SYNCS 0x989680 ;  /* 0x009896800000895d */ /* 0x001fea0003900000 */
[----:B------:R-:W0:Y:S02]  /*b8d0*/  @!P0 SYNCS.PHASECHK.TRANS64 P0, [R3+URZ+0x2a860], R0 ;  /* 0x02a86000030085a7 */ /* 0x000e24000800007f */
[----:B0-----:R-:W-:Y:S05]  /*b8e0*/  @!P0 BRA `(.L_x_84) ;  /* 0xfffffffc00f08947 */ /* 0x001fea000383ffff */
.L_x_8:
[----:B------:R-:W-:Y:S05]  /*b8f0*/  BSYNC B6 ;  /* 0x0000000000067941 */ /* 0x000fea0003800000 */
.L_x_5:
[----:B------:R-:W-:Y:S05]  /*b900*/  EXIT ;  /* 0x000000000000794d */ /* 0x000fea0003800000 */
.L_x_12:
[----:B0-----:R-:W-:-:S04]  /*b910*/  MOV R0, UR37 ;  /* 0x0000002500007c02 */ /* 0x001fc80008000f00 */
[----:B------:R0:W1:Y:S03]  /*b920*/  SYNCS.PHASECHK.TRANS64.TRYWAIT P0, [R0+URZ+0x2a800], R3 ;  /* 0x02a80003000075a7 */ /* 0x000066000800017f */
[----:B-1----:R-:W-:Y:S05]  /*b930*/  @!P0 NANOSLEEP.SYNCS 0x989680 ;  /* 0x009896800000895d */ /* 0x002fea0003900000 */
[----:B------:R-:W1:Y:S02]  /*b940*/  @!P0 SYNCS.PHASECHK.TRANS64 P0, [R0+URZ+0x2a800], R3 ;  /* 0x02a80003000085a7 */ /* 0x000e64000800007f */
[----:B-1----:R-:W-:Y:S05]  /*b950*/  @!P0 BRA `(.L_x_12) ;  /* 0xfffffffc00ec8947 */ /* 0x002fea000383ffff */
[----:B------:R-:W-:Y:S05]  /*b960*/  BRA `(.L_x_85) ;  /* 0xffffff5400fc7947 */ /* 0x000fea000383ffff */
.L_x_16:
[----:B-1----:R-:W-:-:S04]  /*b970*/  IMAD.U32 R4, RZ, RZ, UR37 ;  /* 0x00000025ff047e24 */ /* 0x002fc8000f8e00ff */
[----:B------:R1:W2:Y:S03]  /*b980*/  SYNCS.PHASECHK.TRANS64.TRYWAIT P1, [R4+URZ+0x2a830], R3 ;  /* 0x02a83003040075a7 */ /* 0x0002a6000802017f */
[----:B--2---:R-:W-:Y:S05]  /*b990*/  @!P1 NANOSLEEP.SYNCS 0x989680 ;  /* 0x009896800000995d */ /* 0x004fea0003900000 */
[----:B------:R-:W2:Y:S02]  /*b9a0*/  @!P1 SYNCS.PHASECHK.TRANS64 P1, [R4+URZ+0x2a830], R3 ;  /* 0x02a83003040095a7 */ /* 0x000ea4000802007f */
[----:B--2---:R-:W-:Y:S05]  /*b9b0*/  @!P1 BRA `(.L_x_16) ;  /* 0xfffffffc00ec9947 */ /* 0x004fea000383ffff */
[----:B------:R-:W-:Y:S05]  /*b9c0*/  BRA `(.L_x_15) ;  /* 0xffffff5800187947 */ /* 0x000fea000383ffff */
.L_x_22:
[----:B-1----:R-:W-:-:S04]  /*b9d0*/  IMAD.U32 R11, RZ, RZ, UR59 ;  /* 0x0000003bff0b7e24 */ /* 0x002fc8000f8e00ff */
[----:B------:R1:W2:Y:S03]  /*b9e0*/  SYNCS.PHASECHK.TRANS64.TRYWAIT P1, [R11+URZ+0x2a830], R10 ;  /* 0x02a8300a0b0075a7 */ /* 0x0002a6000802017f */
[----:B--2---:R-:W-:Y:S05]  /*b9f0*/  @!P1 NANOSLEEP.SYNCS 0x989680 ;  /* 0x009896800000995d */ /* 0x004fea0003900000 */
[----:B------:R-:W2:Y:S02]  /*ba00*/  @!P1 SYNCS.PHASECHK.TRANS64 P1, [R11+URZ+0x2a830], R10 ;  /* 0x02a8300a0b0095a7 */ /* 0x000ea4000802007f */
[----:B--2---:R-:W-:Y:S05]  /*ba10*/  @!P1 BRA `(.L_x_22) ;  /* 0xfffffffc00ec9947 */ /* 0x004fea000383ffff */
[----:B------:R-:W-:Y:S05]  /*ba20*/  BRA `(.L_x_21) ;  /* 0xffffff7c00dc7947 */ /* 0x000fea000383ffff */
.L_x_26:
[----:B---3--:R-:W-:-:S04]  /*ba30*/  MOV R9, UR5 ;  /* 0x0000000500097c02 */ /* 0x008fc80008000f00 */
[----:B------:R3:W4:Y:S03]  /*ba40*/  SYNCS.PHASECHK.TRANS64.TRYWAIT P1, [R9+URZ+0x2a850], R8 ;  /* 0x02a85008090075a7 */ /* 0x000726000802017f */
[----:B----4-:R-:W-:Y:S05]  /*ba50*/  @!P1 NANOSLEEP.SYNCS 0x989680 ;  /* 0x009896800000995d */ /* 0x010fea0003900000 */
[----:B------:R-:W4:Y:S02]  /*ba60*/  @!P1 SYNCS.PHASECHK.TRANS64 P1, [R9+URZ+0x2a850], R8 ;  /* 0x02a85008090095a7 */ /* 0x000f24000802007f */
[----:B----4-:R-:W-:Y:S05]  /*ba70*/  @!P1 BRA `(.L_x_26) ;  /* 0xfffffffc00ec9947 */ /* 0x010fea000383ffff */
[----:B------:R-:W-:Y:S05]  /*ba80*/  BRA `(.L_x_25) ;  /* 0xffffff8400e87947 */ /* 0x000fea000383ffff */
.L_x_33:
[----:B-1----:R-:W-:-:S04]  /*ba90*/  IMAD.U32 R4, RZ, RZ, UR5 ;  /* 0x00000005ff047e24 */ /* 0x002fc8000f8e00ff */
[----:B------:R1:W2:Y:S03]  /*baa0*/  SYNCS.PHASECHK.TRANS64.TRYWAIT P1, [R4+URZ+0x2a850], R7 ;  /* 0x02a85007040075a7 */ /* 0x0002a6000802017f */
[----:B--2---:R-:W-:Y:S05]  /*bab0*/  @!P1 NANOSLEEP.SYNCS 0x989680 ;  /* 0x009896800000995d */ /* 0x004fea0003900000 */
[----:B------:R-:W2:Y:S02]  /*bac0*/  @!P1 SYNCS.PHASECHK.TRANS64 P1, [R4+URZ+0x2a850], R7 ;  /* 0x02a85007040095a7 */ /* 0x000ea4000802007f */
[----:B--2---:R-:W-:Y:S05]  /*bad0*/  @!P1 BRA `(.L_x_33) ;  /* 0xfffffffc00ec9947 */ /* 0x004fea000383ffff */
[----:B------:R-:W-:Y:S05]  /*bae0*/  BRA `(.L_x_32) ;  /* 0xffffffa400087947 */ /* 0x000fea000383ffff */
.L_x_45:
[----:B------:R-:W-:Y:S01]  /*baf0*/  IMAD.MOV.U32 R13, RZ, RZ, R17 ;  /* 0x000000ffff0d7224 */ /* 0x000fe200078e0011 */
[----:B------:R-:W-:Y:S01]  /*bb00*/  MOV R12, RZ ;  /* 0x000000ff000c7202 */ /* 0x000fe20000000f00 */
[----:B------:R-:W-:Y:S02]  /*bb10*/  IMAD.MOV.U32 R11, RZ, RZ, 0x1f ;  /* 0x0000001fff0b7424 */ /* 0x000fe400078e00ff */
[----:B------:R-:W-:-:S07]  /*bb20*/  IMAD.MOV.U32 R15, RZ, RZ, -0x1 ;  /* 0xffffffffff0f7424 */ /* 0x000fce00078e00ff */
[----:B-----5:R-:W-:Y:S05]  /*bb30*/  WARPSYNC.COLLECTIVE R15, `(.L_x_86) ;  /* 0x000000000f087348 */ /* 0x020fea0003c00000 */
[----:B------:R0:W1:Y:S02]  /*bb40*/  SHFL.IDX P6, R14, R13, R12, R11 ;  /* 0x0000000c0d0e7389 */ /* 0x00006400000c000b */
[----:B01---5:R-:W-:Y:S01]  /*bb50*/  ENDCOLLECTIVE ;  /* 0x000000000000791b */ /* 0x023fe20003800000 */
.L_x_86:
[----:B------:R-:W-:Y:S05]  /*bb60*/  BRA `(.L_x_87) ;  /* 0xffffffd000007947 */ /* 0x000fea000383ffff */
.L_x_47:
[----:B0-----:R-:W-:-:S04]  /*bb70*/  MOV R3, UR45 ;  /* 0x0000002d00037c02 */ /* 0x001fc80008000f00 */
[----:B------:R0:W1:Y:S03]  /*bb80*/  SYNCS.PHASECHK.TRANS64.TRYWAIT P0, [R3+URZ+0x2a840], R2 ;  /* 0x02a84002030075a7 */ /* 0x000066000800017f */
[----:B-1----:R-:W-:Y:S05]  /*bb90*/  @!P0 NANOSLEEP.SYNCS 0x989680 ;  /* 0x009896800000895d */ /* 0x002fea0003900000 */
[----:B------:R-:W1:Y:S02]  /*bba0*/  @!P0 SYNCS.PHASECHK.TRANS64 P0, [R3+URZ+0x2a840], R2 ;  /* 0x02a84002030085a7 */ /* 0x000e64000800007f */
[----:B-1----:R-:W-:Y:S05]  /*bbb0*/  @!P0 BRA `(.L_x_47) ;  /* 0xfffffffc00ec8947 */ /* 0x002fea000383ffff */
[----:B------:R-:W-:Y:S05]  /*bbc0*/  BRA `(.L_x_88) ;  /* 0xffffffd400107947 */ /* 0x000fea000383ffff */
.L_x_48:
[----:B------:R-:W-:Y:S01]  /*bbd0*/  BSSY B0, `(.L_x_89) ;  /* 0x0000008000007945 */ /* 0x000fe20003800000 */
[----:B------:R-:W-:Y:S01]  /*bbe0*/  IMAD.MOV.U32 R13, RZ, RZ, R7 ;  /* 0x000000ffff0d7224 */ /* 0x000fe200078e0007 */
[----:B------:R-:W-:Y:S01]  /*bbf0*/  MOV R11, 0x181f ;  /* 0x0000181f000b7802 */ /* 0x000fe20000000f00 */
[----:B------:R-:W-:Y:S02]  /*bc00*/  IMAD.MOV.U32 R12, RZ, RZ, RZ ;  /* 0x000000ffff0c7224 */ /* 0x000fe400078e00ff */
[----:B------:R-:W-:-:S07]  /*bc10*/  IMAD.MOV.U32 R15, RZ, RZ, -0x1 ;  /* 0xffffffffff0f7424 */ /* 0x000fce00078e00ff */
[----:B------:R-:W-:Y:S05]  /*bc20*/  WARPSYNC.COLLECTIVE R15, `(.L_x_90) ;  /* 0x000000000f087348 */ /* 0x000fea0003c00000 */
[----:B------:R0:W1:Y:S02]  /*bc30*/  SHFL.IDX P6, R14, R13, R12, R11 ;  /* 0x0000000c0d0e7389 */ /* 0x00006400000c000b */
[----:B01----:R-:W-:Y:S01]  /*bc40*/  ENDCOLLECTIVE ;  /* 0x000000000000791b */ /* 0x003fe20003800000 */
.L_x_90:
[----:B------:R-:W-:Y:S05]  /*bc50*/  BSYNC B0 ;  /* 0x0000000000007941 */ /* 0x000fea0003800000 */
.L_x_89:
[----:B------:R-:W-:Y:S01]  /*bc60*/  MOV R13, R0 ;  /* 0x00000000000d7202 */ /* 0x000fe20000000f00 */
[----:B------:R-:W-:Y:S01]  /*bc70*/  IMAD.MOV.U32 R12, RZ, RZ, RZ ;  /* 0x000000ffff0c7224 */ /* 0x000fe200078e00ff */
[----:B------:R-:W-:Y:S01]  /*bc80*/  MOV R11, 0x181f ;  /* 0x0000181f000b7802 */ /* 0x000fe20000000f00 */
[----:B------:R-:W-:Y:S01]  /*bc90*/  IMAD.MOV.U32 R15, RZ, RZ, -0x1 ;  /* 0xffffffffff0f7424 */ /* 0x000fe200078e00ff */
[----:B------:R-:W-:Y:S01]  /*bca0*/  @P0 LEA R9, R25, UR45, 0x1 ;  /* 0x0000002d19090c11 */ /* 0x000fe2000f8e08ff */
[----:B------:R-:W-:-:S07]  /*bcb0*/  IMAD.MOV.U32 R3, RZ, RZ, R14 ;  /* 0x000000ffff037224 */ /* 0x000fce00078e000e */
[----:B------:R-:W-:Y:S05]  /*bcc0*/  WARPSYNC.COLLECTIVE R15, `(.L_x_91) ;  /* 0x000000000f087348 */ /* 0x000fea0003c00000 */
[----:B------:R0:W1:Y:S02]  /*bcd0*/  SHFL.IDX P6, R14, R13, R12, R11 ;  /* 0x0000000c0d0e7389 */ /* 0x00006400000c000b */
[----:B01----:R-:W-:Y:S01]  /*bce0*/  ENDCOLLECTIVE ;  /* 0x000000000000791b */ /* 0x003fe20003800000 */
.L_x_91:
[----:B------:R-:W-:Y:S01]  /*bcf0*/  IMAD.MOV.U32 R13, RZ, RZ, R7 ;  /* 0x000000ffff0d7224 */ /* 0x000fe200078e0007 */
[----:B------:R-:W-:Y:S02]  /*bd00*/  MOV R12, 0x1 ;  /* 0x00000001000c7802 */ /* 0x000fe40000000f00 */
[----:B------:R-:W-:-:S07]  /*bd10*/  MOV R2, R14 ;  /* 0x0000000e00027202 */ /* 0x000fce0000000f00 */
[----:B------:R-:W-:Y:S05]  /*bd20*/  WARPSYNC.COLLECTIVE R15, `(.L_x_92) ;  /* 0x000000000f087348 */ /* 0x000fea0003c00000 */
[----:B------:R0:W1:Y:S02]  /*bd30*/  SHFL.IDX P6, R14, R13, R12, R11 ;  /* 0x0000000c0d0e7389 */ /* 0x00006400000c000b */
[----:B01----:R-:W-:Y:S01]  /*bd40*/  ENDCOLLECTIVE ;  /* 0x000000000000791b */ /* 0x003fe20003800000 */
.L_x_92:
[----:B------:R-:W-:-:S05]  /*bd50*/  @P0 IMAD.WIDE.U32 R2, R30, 0x2, R2 ;  /* 0x000000021e020825 */ /* 0x000fca00078e0002 */
[----:B------:R-:W-:Y:S01]  /*bd60*/  @!PT LDS RZ, [RZ] ;  /* 0x00000000fffff984 */ /* 0x000fe20000000800 */
[----:B------:R-:W-:Y:S01]  /*bd70*/  @!PT LDS RZ, [RZ] ;  /* 0x00000000fffff984 */ /* 0x000fe20000000800 */
[----:B------:R-:W-:Y:S01]  /*bd80*/  @!PT LDS RZ, [RZ] ;  /* 0x00000000fffff984 */ /* 0x000fe20000000800 */
[----:B------:R0:W-:Y:S04]  /*bd90*/  @P0 LDGSTS.E.BYPASS.LTC128B.128 [R9+0x18400], desc[UR38][R2.64], !P3 ;  /* 0x1840000002090fae */ /* 0x0001e8000d901d66 */
[----:B------:R0:W-:Y:S01]  /*bda0*/  @P0 LDGSTS.E.BYPASS.LTC128B.128 [R9+0x1b400], desc[UR38][R2.64+0x80], !P2 ;  /* 0x1b40008002090fae */ /* 0x0001e2000d101d66 */
[----:B------:R-:W-:-:S03]  /*bdb0*/  MOV R13, R0 ;  /* 0x00000000000d7202 */ /* 0x000fc60000000f00 */
[----:B------:R0:W-:Y:S01]  /*bdc0*/  @P0 LDGSTS.E.BYPASS.LTC128B.128 [R9+0x1e400], desc[UR38][R2.64+0x100], !P1 ;  /* 0x1e40010002090fae */ /* 0x0001e2000c901d66 */
[----:B------:R-:W-:Y:S01]  /*bdd0*/  ISETP.GE.AND P0, PT, R6, 0x11, PT ;  /* 0x000000110600780c */ /* 0x000fe20003f06270 */
[----:B------:R-:W-:-:S12]  /*bde0*/  IMAD.MOV.U32 R5, RZ, RZ, R14 ;  /* 0x000000ffff057224 */ /* 0x000fd800078e000e */
[----:B0-----:R-:W-:Y:S05]  /*bdf0*/  WARPSYNC.COLLECTIVE R15, `(.L_x_93) ;  /* 0x000000000f087348 */ /* 0x001fea0003c00000 */
[----:B------:R1:W2:Y:S02]  /*be00*/  SHFL.IDX P6, R14, R13, R12, R11 ;  /* 0x0000000c0d0e7389 */ /* 0x0002a400000c000b */
[----:B012---:R-:W-:Y:S01]  /*be10*/  ENDCOLLECTIVE ;  /* 0x000000000000791b */ /* 0x007fe20003800000 */
.L_x_93:
[----:B------:R-:W-:Y:S02]  /*be20*/  @P0 LEA R21, R25, UR45, 0x1 ;  /* 0x0000002d19150c11 */ /* 0x000fe4000f8e08ff */
[----:B------:R-:W-:Y:S01]  /*be30*/  MOV R13, R7 ;  /* 0x00000007000d7202 */ /* 0x000fe20000000f00 */
[----:B------:R-:W-:Y:S02]  /*be40*/  IMAD.MOV.U32 R12, RZ, RZ, 0x2 ;  /* 0x00000002ff0c7424 */ /* 0x000fe400078e00ff */
[----:B------:R-:W-:-:S07]  /*be50*/  IMAD.MOV.U32 R4, RZ, RZ, R14 ;  /* 0x000000ffff047224 */ /* 0x000fce00078e000e */
[----:B------:R-:W-:Y:S05]  /*be60*/  WARPSYNC.COLLECTIVE R15, `(.L_x_94) ;  /* 0x000000000f087348 */ /* 0x000fea0003c00000 */
[----:B------:R0:W1:Y:S02]  /*be70*/  SHFL.IDX P6, R14, R13, R12, R11 ;  /* 0x0000000c0d0e7389 */ /* 0x00006400000c000b */
[----:B01----:R-:W-:Y:S01]  /*be80*/  ENDCOLLECTIVE ;  /* 0x000000000000791b */ /* 0x003fe20003800000 */
.L_x_94:
[----:B------:R-:W-:-:S05]  /*be90*/  @P0 IMAD.WIDE.U32 R4, R30, 0x2, R4 ;  /* 0x000000021e040825 */ /* 0x000fca00078e0004 */
[----:B------:R-:W-:Y:S01]  /*bea0*/  @!PT LDS RZ, [RZ] ;  /* 0x00000000fffff984 */ /* 0x000fe20000000800 */
[----:B------:R-:W-:Y:S01]  /*beb0*/  @!PT LDS RZ, [RZ] ;  /* 0x00000000fffff984 */ /* 0x000fe20000000800 */
[----:B------:R-:W-:Y:S01]  /*bec0*/  @!PT LDS RZ, [RZ] ;  /* 0x00000000fffff984 */ /* 0x000fe20000000800 */
[----:B------:R0:W-:Y:S04]  /*bed0*/  @P0 LDGSTS.E.BYPASS.LTC128B.128 [R21+0x18c00], desc[UR38][R4.64], !P3 ;  /* 0x18c0000004150fae */ /* 0x0001e8000d901d66 */
[----:B------:R0:W-:Y:S01]  /*bee0*/  @P0 LDGSTS.E.BYPASS.LTC128B.128 [R21+0x1bc00], desc[UR38][R4.64+0x80], !P2 ;  /* 0x1bc0008004150fae */ /* 0x0001e2000d101d66 */
[----:B------:R-:W-:-:S03]  /*bef0*/  IMAD.MOV.U32 R13, RZ, RZ, R0 ;  /* 0x000000ffff0d7224 */ /* 0x000fc600078e0000 */
[----:B------:R0:W-:Y:S01]  /*bf00*/  @P0 LDGSTS.E.BYPASS.LTC128B.128 [R21+0x1ec00], desc[UR38][R4.64+0x100], !P1 ;  /* 0x1ec0010004150fae */ /* 0x0001e2000c901d66 */
[----:B------:R-:W-:Y:S02]  /*bf10*/  ISETP.GE.AND P0, PT, R6, 0x21, PT ;  /* 0x000000210600780c */ /* 0x000fe40003f06270 */
[----:B------:R-:W-:-:S11]  /*bf20*/  MOV R8, R14 ;  /* 0x0000000e00087202 */ /* 0x000fd60000000f00 */
[----:B0-----:R-:W-:Y:S05]  /*bf30*/  WARPSYNC.COLLECTIVE R15, `(.L_x_95) ;  /* 0x000000000f087348 */ /* 0x001fea0003c00000 */
[----:B------:R1:W2:Y:S02]  /*bf40*/  SHFL.IDX P6, R14, R13, R12, R11 ;  /* 0x0000000c0d0e7389 */ /* 0x0002a400000c000b */
[----:B012---:R-:W-:Y:S01]  /*bf50*/  ENDCOLLECTIVE ;  /* 0x000000000000791b */ /* 0x007fe20003800000 */
.L_x_95:
[----:B------:R-:W-:Y:S01]  /*bf60*/  IMAD.MOV.U32 R3, RZ, RZ, R8 ;  /* 0x000000ffff037224 */ /* 0x000fe200078e0008 */
[----:B------:R-:W-:Y:S02]  /*bf70*/  @P0 LEA R35, R25, UR45, 0x1 ;  /* 0x0000002d19230c11 */ /* 0x000fe4000f8e08ff */
[----:B------:R-:W-:Y:S01]  /*bf80*/  MOV R13, R7 ;  /* 0x00000007000d7202 */ /* 0x000fe20000000f00 */
[----:B------:R-:W-:Y:S01]  /*bf90*/  IMAD.MOV.U32 R12, RZ, RZ, 0x3 ;  /* 0x00000003ff0c7424 */ /* 0x000fe200078e00ff */
[----:B------:R-:W-:-:S07]  /*bfa0*/  MOV R2, R14 ;  /* 0x0000000e00027202 */ /* 0x000fce0000000f00 */
[----:B------:R-:W-:Y:S05]  /*bfb0*/  WARPSYNC.COLLECTIVE R15, `(.L_x_96) ;  /* 0x000000000f087348 */ /* 0x000fea0003c00000 */
[----:B------:R0:W1:Y:S02]  /*bfc0*/  SHFL.IDX P6, R14, R13, R12, R11 ;  /* 0x0000000c0d0e7389 */ /* 0x00006400000c000b */
[----:B01----:R-:W-:Y:S01]  /*bfd0*/  ENDCOLLECTIVE ;  /* 0x000000000000791b */ /* 0x003fe20003800000 */
.L_x_96:
        /* <DEDUP_REMOVED lines=13> */
.L_x_97:
[----:B------:R-:W-:Y:S02]  /*c0b0*/  MOV R5, R9 ;  /* 0x0000000900057202 */ /* 0x000fe40000000f00 */
[----:B------:R-:W-:Y:S01]  /*c0c0*/  @P0 LEA R9, R25, UR45, 0x1 ;  /* 0x0000002d19090c11 */ /* 0x000fe2000f8e08ff */
[----:B------:R-:W-:Y:S01]  /*c0d0*/  IMAD.MOV.U32 R13, RZ, RZ, R7 ;  /* 0x000000ffff0d7224 */ /* 0x000fe200078e0007 */
[----:B------:R-:W-:Y:S02]  /*c0e0*/  MOV R12, 0x4 ;  /* 0x00000004000c7802 */ /* 0x000fe40000000f00 */
[----:B------:R-:W-:-:S07]  /*c0f0*/  MOV R10, R14 ;  /* 0x0000000e000a7202 */ /* 0x000fce0000000f00 */
[----:B------:R-:W-:Y:S05]  /*c100*/  WARPSYNC.COLLECTIVE R15, `(.L_x_98) ;  /* 0x000000000f087348 */ /* 0x000fea0003c00000 */
[----:B------:R0:W1:Y:S02]  /*c110*/  SHFL.IDX P6, R14, R13, R12, R11 ;  /* 0x0000000c0d0e7389 */ /* 0x00006400000c000b */
[----:B01----:R-:W-:Y:S01]  /*c120*/  ENDCOLLECTIVE ;  /* 0x000000000000791b */ /* 0x003fe20003800000 */
.L_x_98:
[----:B------:R-:W-:-:S04]  /*c130*/  IMAD.MOV.U32 R4, RZ, RZ, R10 ;  /* 0x000000ffff047224 */ /* 0x000fc800078e000a */
[----:B------:R-:W-:-:S05]  /*c140*/  @P0 IMAD.WIDE.U32 R4, R30, 0x2, R4 ;  /* 0x000000021e040825 */ /* 0x000fca00078e0004 */
[----:B------:R-:W-:Y:S01]  /*c150*/  @!PT LDS RZ, [RZ] ;  /* 0x00000000fffff984 */ /* 0x000fe20000000800 */
[----:B------:R-:W-:Y:S01]  /*c160*/  @!PT LDS RZ, [RZ] ;  /* 0x00000000fffff984 */ /* 0x000fe20000000800 */
[----:B------:R-:W-:Y:S01]  /*c170*/  @!PT LDS RZ, [RZ] ;  /* 0x00000000fffff984 */ /* 0x000fe20000000800 */
[----:B------:R0:W-:Y:S01]  /*c180*/  @P0 LDGSTS.E.BYPASS.LTC128B.128 [R9+0x19c00], desc[UR38][R4.64], !P3 ;  /* 0x19c0000004090fae */ /* 0x0001e2000d901d66 */
[----:B------:R-:W-:-:S03]  /*c190*/  MOV R13, R0 ;  /* 0x00000000000d7202 */ /* 0x000fc60000000f00 */
[----:B------:R0:W-:Y:S04]  /*c1a0*/  @P0 LDGSTS.E.BYPASS.LTC128B.128 [R9+0x1cc00], desc[UR38][R4.64+0x80], !P2 ;  /* 0x1cc0008004090fae */ /* 0x0001e8000d101d66 */
[----:B------:R0:W-:Y:S01]  /*c1b0*/  @P0 LDGSTS.E.BYPASS.LTC128B.128 [R9+0x1fc00], desc[UR38][R4.64+0x100], !P1 ;  /* 0x1fc0010004090fae */ /* 0x0001e2000c901d66 */
[----:B------:R-:W-:Y:S01]  /*c1c0*/  ISETP.GE.AND P0, PT, R6, 0x41, PT ;  /* 0x000000410600780c */ /* 0x000fe20003f06270 */
[----:B------:R-:W-:-:S12]  /*c1d0*/  IMAD.MOV.U32 R8, RZ, RZ, R14 ;  /* 0x000000ffff087224 */ /* 0x000fd800078e000e */
[----:B0-----:R-:W-:Y:S05]  /*c1e0*/  WARPSYNC.COLLECTIVE R15, `(.L_x_99) ;  /* 0x000000000f087348 */ /* 0x001fea0003c00000 */
[----:B------:R1:W2:Y:S02]  /*c1f0*/  SHFL.IDX P6, R14, R13, R12, R11 ;  /* 0x0000000c0d0e7389 */ /* 0x0002a400000c000b */
[----:B012---:R-:W-:Y:S01]  /*c200*/  ENDCOLLECTIVE ;  /* 0x000000000000791b */ /* 0x007fe20003800000 */
.L_x_99:
[----:B------:R-:W-:Y:S02]  /*c210*/  MOV R3, R8 ;  /* 0x0000000800037202 */ /* 0x000fe40000000f00 */
[----:B------:R-:W-:Y:S01]  /*c220*/  @P0 LEA R21, R25, UR45, 0x1 ;  /* 0x0000002d19150c11 */ /* 0x000fe2000f8e08ff */
[----:B------:R-:W-:Y:S01]  /*c230*/  IMAD.MOV.U32 R13, RZ, RZ, R7 ;  /* 0x000000ffff0d7224 */ /* 0x000fe200078e0007 */
[----:B------:R-:W-:Y:S01]  /*c240*/  MOV R12, 0x5 ;  /* 0x00000005000c7802 */ /* 0x000fe20000000f00 */
[----:B------:R-:W-:-:S07]  /*c250*/  IMAD.MOV.U32 R2, RZ, RZ, R14 ;  /* 0x000000ffff027224 */ /* 0x000fce00078e000e */
[----:B------:R-:W-:Y:S05]  /*c260*/  WARPSYNC.COLLECTIVE R15, `(.L_x_100) ;  /* 0x000000000f087348 */ /* 0x000fea0003c00000 */
[----:B------:R0:W1:Y:S02]  /*c270*/  SHFL.IDX P6, R14, R13, R12, R11 ;  /* 0x0000000c0d0e7389 */ /* 0x00006400000c000b */
[----:B01----:R-:W-:Y:S01]  /*c280*/  ENDCOLLECTIVE ;  /* 0x000000000000791b */ /* 0x003fe20003800000 */
.L_x_100:
        /* <DEDUP_REMOVED lines=8> */
[----:B------:R-:W-:-:S07]  /*c310*/  IMAD.MOV.U32 R7, RZ, RZ, R14 ;  /* 0x000000ffff077224 */ /* 0x000fce00078e000e */
[----:B0-----:R-:W-:Y:S05]  /*c320*/  WARPSYNC.COLLECTIVE R15, `(.L_x_101) ;  /* 0x000000000f087348 */ /* 0x001fea0003c00000 */
[----:B------:R1:W2:Y:S02]  /*c330*/  SHFL.IDX P6, R14, R13, R12, R11 ;  /* 0x0000000c0d0e7389 */ /* 0x0002a400000c000b */
[----:B012---:R-:W-:Y:S01]  /*c340*/  ENDCOLLECTIVE ;  /* 0x000000000000791b */ /* 0x007fe20003800000 */
.L_x_101:
[----:B------:R-:W-:Y:S05]  /*c350*/  BRA `(.L_x_102) ;  /* 0xffffffd000707947 */ /* 0x000fea000383ffff */
.L_x_51:
[----:B------:R-:W-:Y:S01]  /*c360*/  IMAD.MOV.U32 R13, RZ, RZ, R8 ;  /* 0x000000ffff0d7224 */ /* 0x000fe200078e0008 */
[----:B------:R-:W-:Y:S01]  /*c370*/  MOV R12, RZ ;  /* 0x000000ff000c7202 */ /* 0x000fe20000000f00 */
[----:B------:R-:W-:Y:S01]  /*c380*/  IMAD.MOV.U32 R11, RZ, RZ, 0x181f ;  /* 0x0000181fff0b7424 */ /* 0x000fe200078e00ff */
[----:B------:R-:W-:Y:S02]  /*c390*/  MOV R15, 0xffffffff ;  /* 0xffffffff000f7802 */ /* 0x000fe40000000f00 */
[----:B------:R-:W-:-:S07]  /*c3a0*/  LEA R7, R24, R37, 0x7 ;  /* 0x0000002518077211 */ /* 0x000fce00078e38ff */
[----:B------:R-:W-:Y:S05]  /*c3b0*/  WARPSYNC.COLLECTIVE R15, `(.L_x_103) ;  /* 0x000000000f087348 */ /* 0x000fea0003c00000 */
[----:B------:R0:W1:Y:S02]  /*c3c0*/  SHFL.IDX P6, R14, R13, R12, R11 ;  /* 0x0000000c0d0e7389 */ /* 0x00006400000c000b */
[----:B01----:R-:W-:Y:S01]  /*c3d0*/  ENDCOLLECTIVE ;  /* 0x000000000000791b */ /* 0x003fe20003800000 */
.L_x_103:
[----:B------:R-:W-:Y:S01]  /*c3e0*/  VIADD R5, R7, 0x10 ;  /* 0x0000001007057836 */ /* 0x000fe20000000000 */
[----:B------:R-:W-:Y:S01]  /*c3f0*/  MOV R13, R0 ;  /* 0x00000000000d7202 */ /* 0x000fe20000000f00 */
[----:B------:R-:W-:-:S07]  /*c400*/  IMAD.MOV.U32 R3, RZ, RZ, R14 ;  /* 0x000000ffff037224 */ /* 0x000fce00078e000e */
[----:B------:R-:W-:Y:S05]  /*c410*/  WARPSYNC.COLLECTIVE R15, `(.L_x_104) ;  /* 0x000000000f087348 */ /* 0x000fea0003c00000 */
[----:B------:R0:W1:Y:S02]  /*c420*/  SHFL.IDX P6, R14, R13, R12, R11 ;  /* 0x0000000c0d0e7389 */ /* 0x00006400000c000b */
[----:B01----:R-:W-:Y:S01]  /*c430*/  ENDCOLLECTIVE ;  /* 0x000000000000791b */ /* 0x003fe20003800000 */
.L_x_104:
[----:B------:R-:W-:Y:S02]  /*c440*/  ULDC UR4, c[0x0][0x288] ;  /* 0x0000a20000047ab9 */ /* 0x000fe40000000800 */
[----:B------:R-:W-:-:S05]  /*c450*/  IMAD R6, R6, UR4, RZ ;  /* 0x0000000406067c24 */ /* 0x000fca000f8e02ff */
[----:B------:R-:W-:Y:S02]  /*c460*/  ISETP.GE.AND P1, PT, R7, R6, PT ;  /* 0x000000060700720c */ /* 0x000fe40003f26270 */
[----:B------:R-:W-:Y:S01]  /*c470*/  MOV R13, R8 ;  /* 0x00000008000d7202 */ /* 0x000fe20000000f00 */
[----:B------:R-:W-:-:S10]  /*c480*/  IMAD.MOV.U32 R12, RZ, RZ, 0x1 ;  /* 0x00000001ff0c7424 */ /* 0x000fd400078e00ff */
[----:B------:R-:W-:Y:S01]  /*c490*/  @!P1 LEA R9, R25, UR45, 0x1 ;  /* 0x0000002d19099c11 */ /* 0x000fe2000f8e08ff */
[----:B------:R-:W-:-:S07]  /*c4a0*/  IMAD.MOV.U32 R2, RZ, RZ, R14 ;  /* 0x000000ffff027224 */ /* 0x000fce00078e000e */
[----:B------:R-:W-:Y:S05]  /*c4b0*/  WARPSYNC.COLLECTIVE R15, `(.L_x_105) ;  /* 0x000000000f087348 */ /* 0x000fea0003c00000 */
[----:B------:R0:W1:Y:S02]  /*c4c0*/  SHFL.IDX P6, R14, R13, R12, R11 ;  /* 0x0000000c0d0e7389 */ /* 0x00006400000c000b */
[----:B01----:R-:W-:Y:S01]  /*c4d0*/  ENDCOLLECTIVE ;  /* 0x000000000000791b */ /* 0x003fe20003800000 */
.L_x_105:
[----:B------:R-:W-:-:S05]  /*c4e0*/  @!P1 IMAD.WIDE.U32 R2, R30, 0x2, R2 ;  /* 0x000000021e029825 */ /* 0x000fca00078e0002 */
[----:B------:R-:W-:Y:S01]  /*c4f0*/  @!PT LDS RZ, [RZ] ;  /* 0x00000000fffff984 */ /* 0x000fe20000000800 */
[----:B------:R-:W-:Y:S01]  /*c500*/  @!PT LDS RZ, [RZ] ;  /* 0x00000000fffff984 */ /* 0x000fe20000000800 */
[----:B------:R-:W-:Y:S01]  /*c510*/  @!PT LDS RZ, [RZ] ;  /* 0x00000000fffff984 */ /* 0x000fe20000000800 */
[----:B------:R0:W-:Y:S04]  /*c520*/  @!P1 LDGSTS.E.BYPASS.LTC128B.128 [R9+0xc400], desc[UR38][R2.64], !P3 ;  /* 0x0c40000002099fae */ /* 0x0001e8000d901d66 */
[----:B------:R0:W-:Y:S01]  /*c530*/  @!P1 LDGSTS.E.BYPASS.LTC128B.128 [R9+0x10400], desc[UR38][R2.64+0x80], !P2 ;  /* 0x1040008002099fae */ /* 0x0001e2000d101d66 */
[----:B------:R-:W-:-:S03]  /*c540*/  IMAD.MOV.U32 R13, RZ, RZ, R0 ;  /* 0x000000ffff0d7224 */ /* 0x000fc600078e0000 */
[----:B------:R0:W-:Y:S01]  /*c550*/  @!P1 LDGSTS.E.BYPASS.LTC128B.128 [R9+0x14400], desc[UR38][R2.64+0x100], !P0 ;  /* 0x1440010002099fae */ /* 0x0001e2000c101d66 */
[----:B------:R-:W-:Y:S02]  /*c560*/  ISETP.GE.AND P1, PT, R5, R6, PT ;  /* 0x000000060500720c */ /* 0x000fe40003f26270 */
[----:B------:R-:W-:-:S11]  /*c570*/  MOV R5, R14 ;  /* 0x0000000e00057202 */ /* 0x000fd60000000f00 */
[----:B0-----:R-:W-:Y:S05]  /*c580*/  WARPSYNC.COLLECTIVE R15, `(.L_x_106) ;  /* 0x000000000f087348 */ /* 0x001fea0003c00000 */
[----:B------:R1:W2:Y:S02]  /*c590*/  SHFL.IDX P6, R14, R13, R12, R11 ;  /* 0x0000000c0d0e7389 */ /* 0x0002a400000c000b */
[----:B012---:R-:W-:Y:S01]  /*c5a0*/  ENDCOLLECTIVE ;  /* 0x000000000000791b */ /* 0x007fe20003800000 */
.L_x_106:
[----:B------:R-:W-:Y:S01]  /*c5b0*/  VIADD R3, R7, 0x20 ;  /* 0x0000002007037836 */ /* 0x000fe20000000000 */
[----:B------:R-:W-:Y:S02]  /*c5c0*/  @!P1 LEA R19, R25, UR45, 0x1 ;  /* 0x0000002d19139c11 */ /* 0x000fe4000f8e08ff */
[----:B------:R-:W-:Y:S01]  /*c5d0*/  MOV R13, R8 ;  /* 0x00000008000d7202 */ /* 0x000fe20000000f00 */
[----:B------:R-:W-:Y:S01]  /*c5e0*/  IMAD.MOV.U32 R12, RZ, RZ, 0x2 ;  /* 0x00000002ff0c7424 */ /* 0x000fe200078e00ff */
[----:B------:R-:W-:-:S07]  /*c5f0*/  MOV R4, R14 ;  /* 0x0000000e00047202 */ /* 0x000fce0000000f00 */
[----:B------:R-:W-:Y:S05]  /*c600*/  WARPSYNC.COLLECTIVE R15, `(.L_x_107) ;  /* 0x000000000f087348 */ /* 0x000fea0003c00000 */
[----:B------:R0:W1:Y:S02]  /*c610*/  SHFL.IDX P6, R14, R13, R12, R11 ;  /* 0x0000000c0d0e7389 */ /* 0x00006400000c000b */
[----:B01----:R-:W-:Y:S01]  /*c620*/  ENDCOLLECTIVE ;  /* 0x000000000000791b */ /* 0x003fe20003800000 */
.L_x_107:
        /* <DEDUP_REMOVED lines=13> */
.L_x_108:
        /* <DEDUP_REMOVED lines=8> */
.L_x_109:
        /* <DEDUP_REMOVED lines=13> */
.L_x_110:
        /* <DEDUP_REMOVED lines=8> */
.L_x_111:
        /* <DEDUP_REMOVED lines=13> */
.L_x_112:
        /* <DEDUP_REMOVED lines=8> */
.L_x_113:
        /* <DEDUP_REMOVED lines=13> */
.L_x_114:
        /* <DEDUP_REMOVED lines=8> */
.L_x_115:
        /* <DEDUP_REMOVED lines=13> */
.L_x_116:
[----:B------:R-:W-:Y:S01]  /*cc40*/  @!P1 LEA R9, R25, UR45, 0x1 ;  /* 0x0000002d19099c11 */ /* 0x000fe2000f8e08ff */
[----:B------:R-:W-:Y:S01]  /*cc50*/  IMAD.MOV.U32 R13, RZ, RZ, R8 ;  /* 0x000000ffff0d7224 */ /* 0x000fe200078e0008 */
[----:B------:R-:W-:Y:S02]  /*cc60*/  MOV R12, 0x7 ;  /* 0x00000007000c7802 */ /* 0x000fe40000000f00 */
[----:B------:R-:W-:-:S07]  /*cc70*/  MOV R2, R14 ;  /* 0x0000000e00027202 */ /* 0x000fce0000000f00 */
[----:B------:R-:W-:Y:S05]  /*cc80*/  WARPSYNC.COLLECTIVE R15, `(.L_x_117) ;  /* 0x000000000f087348 */ /* 0x000fea0003c00000 */
[----:B------:R0:W1:Y:S02]  /*cc90*/  SHFL.IDX P6, R14, R13, R12, R11 ;  /* 0x0000000c0d0e7389 */ /* 0x00006400000c000b */
[----:B01----:R-:W-:Y:S01]  /*cca0*/  ENDCOLLECTIVE ;  /* 0x000000000000791b */ /* 0x003fe20003800000 */
.L_x_117:
[----:B------:R-:W-:-:S05]  /*ccb0*/  @!P1 IMAD.WIDE.U32 R2, R30, 0x2, R2 ;  /* 0x000000021e029825 */ /* 0x000fca00078e0002 */
[----:B------:R-:W-:Y:S01]  /*ccc0*/  @!PT LDS RZ, [RZ] ;  /* 0x00000000fffff984 */ /* 0x000fe20000000800 */
[----:B------:R-:W-:Y:S01]  /*ccd0*/  @!PT LDS RZ, [RZ] ;  /* 0x00000000fffff984 */ /* 0x000fe20000000800 */
[----:B------:R-:W-:Y:S01]  /*cce0*/  @!PT LDS RZ, [RZ] ;  /* 0x00000000fffff984 */ /* 0x000fe20000000800 */
[----:B------:R0:W-:Y:S04]  /*ccf0*/  @!P1 LDGSTS.E.BYPASS.LTC128B.128 [R9+0xf400], desc[UR38][R2.64], !P3 ;  /* 0x0f40000002099fae */ /* 0x0001e8000d901d66 */
[----:B------:R0:W-:Y:S01]  /*cd00*/  @!P1 LDGSTS.E.BYPASS.LTC128B.128 [R9+0x13400], desc[UR38][R2.64+0x80], !P2 ;  /* 0x1340008002099fae */ /* 0x0001e2000d101d66 */
[----:B------:R-:W-:-:S03]  /*cd10*/  MOV R13, R0 ;  /* 0x00000000000d7202 */ /* 0x000fc60000000f00 */
[----:B------:R0:W-:Y:S01]  /*cd20*/  @!P1 LDGSTS.E.BYPASS.LTC128B.128 [R9+0x17400], desc[UR38][R2.64+0x100], !P0 ;  /* 0x1740010002099fae */ /* 0x0001e2000c101d66 */
[----:B------:R-:W-:-:S07]  /*cd30*/  IMAD.MOV.U32 R4, RZ, RZ, R14 ;  /* 0x000000ffff047224 */ /* 0x000fce00078e000e */
[----:B0-----:R-:W-:Y:S05]  /*cd40*/  WARPSYNC.COLLECTIVE R15, `(.L_x_118) ;  /* 0x000000000f087348 */ /* 0x001fea0003c00000 */
[----:B------:R1:W2:Y:S02]  /*cd50*/  SHFL.IDX P6, R14, R13, R12, R11 ;  /* 0x0000000c0d0e7389 */ /* 0x0002a400000c000b */
[----:B012---:R-:W-:Y:S01]  /*cd60*/  ENDCOLLECTIVE ;  /* 0x000000000000791b */ /* 0x007fe20003800000 */
.L_x_118:
[----:B------:R-:W-:Y:S05]  /*cd70*/  BRA `(.L_x_119) ;  /* 0xffffffd000547947 */ /* 0x000fea000383ffff */
.L_x_54:
[----:B0-----:R-:W-:-:S04]  /*cd80*/  IMAD.U32 R3, RZ, RZ, UR45 ;  /* 0x0000002dff037e24 */ /* 0x001fc8000f8e00ff */
[----:B------:R0:W1:Y:S03]  /*cd90*/  SYNCS.PHASECHK.TRANS64.TRYWAIT P0, [R3+URZ+0x2a820], R0 ;  /* 0x02a82000030075a7 */ /* 0x000066000800017f */
[----:B-1----:R-:W-:Y:S05]  /*cda0*/  @!P0 NANOSLEEP.SYNCS 0x989680 ;  /* 0x009896800000895d */ /* 0x002fea0003900000 */
[----:B------:R-:W1:Y:S02]  /*cdb0*/  @!P0 SYNCS.PHASECHK.TRANS64 P0, [R3+URZ+0x2a820], R0 ;  /* 0x02a82000030085a7 */ /* 0x000e64000800007f */
[----:B-1----:R-:W-:Y:S05]  /*cdc0*/  @!P0 BRA `(.L_x_54) ;  /* 0xfffffffc00ec8947 */ /* 0x002fea000383ffff */
[----:B------:R-:W-:Y:S05]  /*cdd0*/  BRA `(.L_x_120) ;  /* 0xffffffd0009c7947 */ /* 0x000fea000383ffff */
.L_x_58:
[----:B0-----:R0:W1:Y:S02]  /*cde0*/  SYNCS.PHASECHK.TRANS64.TRYWAIT P0, [R8+URZ+0x2a840], R3 ;  /* 0x02a84003080075a7 */ /* 0x001064000800017f */
[----:B-1----:R-:W-:Y:S05]  /*cdf0*/  @!P0 NANOSLEEP.SYNCS 0x989680 ;  /* 0x009896800000895d */ /* 0x002fea0003900000 */
[----:B------:R-:W1:Y:S02]  /*ce00*/  @!P0 SYNCS.PHASECHK.TRANS64 P0, [R8+URZ+0x2a840], R3 ;  /* 0x02a84003080085a7 */ /* 0x000e64000800007f */
[----:B-1----:R-:W-:Y:S05]  /*ce10*/  @!P0 BRA `(.L_x_58) ;  /* 0xfffffffc00f08947 */ /* 0x002fea000383ffff */
[----:B------:R-:W-:Y:S05]  /*ce20*/  BRA `(.L_x_121) ;  /* 0xffffffd400647947 */ /* 0x000fea000383ffff */
.L_x_59:
[----:B------:R-:W-:Y:S01]  /*ce30*/  BSSY B1, `(.L_x_122) ;  /* 0x0000008000017945 */ /* 0x000fe20003800000 */
[----:B------:R-:W-:Y:S01]  /*ce40*/  MOV R13, R20 ;  /* 0x00000014000d7202 */ /* 0x000fe20000000f00 */
[----:B------:R-:W-:Y:S01]  /*ce50*/  IMAD.MOV.U32 R12, RZ, RZ, RZ ;  /* 0x000000ffff0c7224 */ /* 0x000fe200078e00ff */
[----:B------:R-:W-:Y:S01]  /*ce60*/  MOV R11, 0x181f ;  /* 0x0000181f000b7802 */ /* 0x000fe20000000f00 */
[----:B------:R-:W-:-:S07]  /*ce70*/  IMAD.MOV.U32 R15, RZ, RZ, -0x1 ;  /* 0xffffffffff0f7424 */ /* 0x000fce00078e00ff */
[----:B------:R-:W-:Y:S05]  /*ce80*/  WARPSYNC.COLLECTIVE R15, `(.L_x_123) ;  /* 0x000000000f087348 */ /* 0x000fea0003c00000 */
[----:B------:R0:W1:Y:S02]  /*ce90*/  SHFL.IDX P6, R14, R13, R12, R11 ;  /* 0x0000000c0d0e7389 */ /* 0x00006400000c000b */
[----:B01----:R-:W-:Y:S01]  /*cea0*/  ENDCOLLECTIVE ;  /* 0x000000000000791b */ /* 0x003fe20003800000 */
.L_x_123:
[----:B------:R-:W-:Y:S05]  /*ceb0*/  BSYNC B1 ;  /* 0x0000000000017941 */ /* 0x000fea0003800000 */
.L_x_122:
[----:B------:R-:W-:Y:S01]  /*cec0*/  IMAD.MOV.U32 R13, RZ, RZ, R18 ;  /* 0x000000ffff0d7224 */ /* 0x000fe200078e0012 */
[----:B------:R-:W-:Y:S01]  /*ced0*/  MOV R12, RZ ;  /* 0x000000ff000c7202 */ /* 0x000fe20000000f00 */
[----:B------:R-:W-:Y:S01]  /*cee0*/  IMAD.MOV.U32 R11, RZ, RZ, 0x181f ;  /* 0x0000181fff0b7424 */ /* 0x000fe200078e00ff */
[----:B------:R-:W-:Y:S02]  /*cef0*/  MOV R15, 0xffffffff ;  /* 0xffffffff000f7802 */ /* 0x000fe40000000f00 */
[----:B------:R-:W-:Y:S02]  /*cf00*/  MOV R3, R14 ;  /* 0x0000000e00037202 */ /* 0x000fe40000000f00 */
[----:B------:R-:W-:-:S07]  /*cf10*/  LEA R19, R19, UR45, 0x1 ;  /* 0x0000002d13137c11 */ /* 0x000fce000f8e08ff */
[----:B------:R-:W-:Y:S05]  /*cf20*/  WARPSYNC.COLLECTIVE R15, `(.L_x_124) ;  /* 0x000000000f087348 */ /* 0x000fea0003c00000 */
[----:B------:R0:W1:Y:S02]  /*cf30*/  SHFL.IDX P6, R14, R13, R12, R11 ;  /* 0x0000000c0d0e7389 */ /* 0x00006400000c000b */
[----:B01----:R-:W-:Y:S01]  /*cf40*/  ENDCOLLECTIVE ;  /* 0x000000000000791b */ /* 0x003fe20003800000 */
.L_x_124:
[----:B------:R-:W-:Y:S01]  /*cf50*/  MOV R13, R20 ;  /* 0x00000014000d7202 */ /* 0x000fe20000000f00 */
[----:B------:R-:W-:Y:S01]  /*cf60*/  IMAD.MOV.U32 R12, RZ, RZ, 0x1 ;  /* 0x00000001ff0c7424 */ /* 0x000fe200078e00ff */
[----:B------:R-:W-:-:S13]  /*cf70*/  IADD3 R2, P0, R14, R35, RZ ;  /* 0x000000230e027210 */ /* 0x000fda0007f1e0ff */
[----:B------:R-:W-:Y:S05]  /*cf80*/  WARPSYNC.COLLECTIVE R15, `(.L_x_125) ;  /* 0x000000000f087348 */ /* 0x000fea0003c00000 */
[----:B------:R0:W1:Y:S02]  /*cf90*/  SHFL.IDX P6, R14, R13, R12, R11 ;  /* 0x0000000c0d0e7389 */ /* 0x00006400000c000b */
[----:B01----:R-:W-:Y:S01]  /*cfa0*/  ENDCOLLECTIVE ;  /* 0x000000000000791b */ /* 0x003fe20003800000 */
.L_x_125:
[----:B------:R-:W-:-:S05]  /*cfb0*/  IMAD.X R3, RZ, RZ, R3, P0 ;  /* 0x000000ffff037224 */ /* 0x000fca00000e0603 */
[----:B------:R-:W-:Y:S01]  /*cfc0*/  @!PT LDS RZ, [RZ] ;  /* 0x00000000fffff984 */ /* 0x000fe20000000800 */
[----:B------:R-:W-:Y:S01]  /*cfd0*/  @!PT LDS RZ, [RZ] ;  /* 0x00000000fffff984 */ /* 0x000fe20000000800 */
[----:B------:R-:W-:Y:S01]  /*cfe0*/  @!PT LDS RZ, [RZ] ;  /* 0x00000000fffff984 */ /* 0x000fe20000000800 */
[----:B------:R0:W-:Y:S04]  /*cff0*/  LDGSTS.E.BYPASS.LTC128B.128 [R19+0x18400], desc[UR38][R2.64], !P3 ;  /* 0x1840000002137fae */ /* 0x0001e8000d901d66 */
[----:B------:R0:W-:Y:S01]  /*d000*/  LDGSTS.E.BYPASS.LTC128B.128 [R19+0x1b400], desc[UR38][R2.64+0x80], !P2 ;  /* 0x1b40008002137fae */ /* 0x0001e2000d101d66 */
[----:B------:R-:W-:-:S03]  /*d010*/  IMAD.MOV.U32 R13, RZ, RZ, R18 ;  /* 0x000000ffff0d7224 */ /* 0x000fc600078e0012 */
[----:B------:R0:W-:Y:S01]  /*d020*/  LDGSTS.E.BYPASS.LTC128B.128 [R19+0x1e400], desc[UR38][R2.64+0x100], !P1 ;  /* 0x1e40010002137fae */ /* 0x0001e2000c901d66 */
[----:B------:R-:W-:-:S07]  /*d030*/  MOV R4, R14 ;  /* 0x0000000e00047202 */ /* 0x000fce0000000f00 */
[----:B0-----:R-:W-:Y:S05]  /*d040*/  WARPSYNC.COLLECTIVE R15, `(.L_x_126) ;  /* 0x000000000f087348 */ /* 0x001fea0003c00000 */
[----:B------:R1:W2:Y:S02]  /*d050*/  SHFL.IDX P6, R14, R13, R12, R11 ;  /* 0x0000000c0d0e7389 */ /* 0x0002a400000c000b */
[----:B012---:R-:W-:Y:S01]  /*d060*/  ENDCOLLECTIVE ;  /* 0x000000000000791b */ /* 0x007fe20003800000 */
.L_x_126:
[----:B------:R-:W-:Y:S01]  /*d070*/  IMAD.MOV.U32 R13, RZ, RZ, R20 ;  /* 0x000000ffff0d7224 */ /* 0x000fe200078e0014 */
[----:B------:R-:W-:Y:S02]  /*d080*/  MOV R12, 0x2 ;  /* 0x00000002000c7802 */ /* 0x000fe40000000f00 */
[----:B------:R-:W-:-:S13]  /*d090*/  IADD3 R2, P0, R14, R35, RZ ;  /* 0x000000230e027210 */ /* 0x000fda0007f1e0ff */
[----:B------:R-:W-:Y:S05]  /*d0a0*/  WARPSYNC.COLLECTIVE R15, `(.L_x_127) ;  /* 0x000000000f087348 */ /* 0x000fea0003c00000 */
[----:B------:R0:W1:Y:S02]  /*d0b0*/  SHFL.IDX P6, R14, R13, R12, R11 ;  /* 0x0000000c0d0e7389 */ /* 0x00006400000c000b */
[----:B01----:R-:W-:Y:S01]  /*d0c0*/  ENDCOLLECTIVE ;  /* 0x000000000000791b */ /* 0x003fe20003800000 */
.L_x_127:
[----:B------:R-:W-:-:S05]  /*d0d0*/  IADD3.X R3, RZ, R4, RZ, P0, !PT ;  /* 0x00000004ff037210 */ /* 0x000fca00007fe4ff */
[----:B------:R-:W-:Y:S01]  /*d0e0*/  @!PT LDS RZ, [RZ] ;  /* 0x00000000fffff984 */ /* 0x000fe20000000800 */
[----:B------:R-:W-:Y:S01]  /*d0f0*/  @!PT LDS RZ, [RZ] ;  /* 0x00000000fffff984 */ /* 0x000fe20000000800 */
[----:B------:R-:W-:Y:S01]  /*d100*/  @!PT LDS RZ, [RZ] ;  /* 0x00000000fffff984 */ /* 0x000fe20000000800 */
[----:B------:R0:W-:Y:S04]  /*d110*/  LDGSTS.E.BYPASS.LTC128B.128 [R19+0x18c00], desc[UR38][R2.64], !P3 ;  /* 0x18c0000002137fae */ /* 0x0001e8000d901d66 */
[----:B------:R0:W-:Y:S01]  /*d120*/  LDGSTS.E.BYPASS.LTC128B.128 [R19+0x1bc00], desc[UR38][R2.64+0x80], !P2 ;  /* 0x1bc0008002137fae */ /* 0x0001e2000d101d66 */
[----:B------:R-:W-:-:S03]  /*d130*/  MOV R13, R18 ;  /* 0x00000012000d7202 */ /* 0x000fc60000000f00 */
[----:B------:R0:W-:Y:S01]  /*d140*/  LDGSTS.E.BYPASS.LTC128B.128 [R19+0x1ec00], desc[UR38][R2.64+0x100], !P1 ;  /* 0x1ec0010002137fae */ /* 0x0001e2000c901d66 */
[----:B------:R-:W-:-:S07]  /*d150*/  IMAD.MOV.U32 R5, RZ, RZ, R14 ;  /* 0x000000ffff057224 */ /* 0x000fce00078e000e */
[----:B0-----:R-:W-:Y:S05]  /*d160*/  WARPSYNC.COLLECTIVE R15, `(.L_x_128) ;  /* 0x000000000f087348 */ /* 0x001fea0003c00000 */
[----:B------:R1:W2:Y:S02]  /*d170*/  SHFL.IDX P6, R14, R13, R12, R11 ;  /* 0x0000000c0d0e7389 */ /* 0x0002a400000c000b */
[----:B012---:R-:W-:Y:S01]  /*d180*/  ENDCOLLECTIVE ;  /* 0x000000000000791b */ /* 0x007fe20003800000 */
.L_x_128:
[----:B------:R-:W-:Y:S02]  /*d190*/  IMAD.MOV.U32 R13, RZ, RZ, R20 ;  /* 0x000000ffff0d7224 */ /* 0x000fe400078e0014 */
[----:B------:R-:W-:-:S05]  /*d1a0*/  IMAD.MOV.U32 R12, RZ, RZ, R14 ;  /* 0x000000ffff0c7224 */ /* 0x000fca00078e000e */
[----:B------:R-:W-:Y:S02]  /*d1b0*/  IADD3 R2, P0, R12, R35, RZ ;  /* 0x000000230c027210 */ /* 0x000fe40007f1e0ff */
[----:B------:R-:W-:Y:S02]  /*d1c0*/  MOV R12, 0x3 ;  /* 0x00000003000c7802 */ /* 0x000fe40000000f00 */
[----:B------:R-:W-:-:S09]  /*d1d0*/  IADD3.X R3, RZ, R5, RZ, P0, !PT ;  /* 0x00000005ff037210 */ /* 0x000fd200007fe4ff */
[----:B------:R-:W-:Y:S05]  /*d1e0*/  WARPSYNC.COLLECTIVE R15, `(.L_x_129) ;  /* 0x000000000f087348 */ /* 0x000fea0003c00000 */
[----:B------:R0:W1:Y:S02]  /*d1f0*/  SHFL.IDX P6, R14, R13, R12, R11 ;  /* 0x0000000c0d0e7389 */ /* 0x00006400000c000b */
[----:B01----:R-:W-:Y:S01]  /*d200*/  ENDCOLLECTIVE ;  /* 0x000000000000791b */ /* 0x003fe20003800000 */
.L_x_129:
[----:B------:R-:W-:Y:S01]  /*d210*/  @!PT LDS RZ, [RZ] ;  /* 0x00000000fffff984 */ /* 0x000fe20000000800 */
[----:B------:R-:W-:Y:S01]  /*d220*/  @!PT LDS RZ, [RZ] ;  /* 0x00000000fffff984 */ /* 0x000fe20000000800 */
[----:B------:R-:W-:Y:S01]  /*d230*/  @!PT LDS RZ, [RZ] ;  /* 0x00000000fffff984 */ /* 0x000fe20000000800 */
[----:B------:R-:W-:Y:S04]  /*d240*/  LDGSTS.E.BYPASS.LTC128B.128 [R19+0x19400], desc[UR38][R2.64], !P3 ;  /* 0x1940000002137fae */ /* 0x000fe8000d901d66 */
[----:B------:R-:W-:Y:S04]  /*d250*/  LDGSTS.E.BYPASS.LTC128B.128 [R19+0x1c400], desc[UR38][R2.64+0x80], !P2 ;  /* 0x1c40008002137fae */ /* 0x000fe8000d101d66 */
[----:B------:R0:W-:Y:S01]  /*d260*/  LDGSTS.E.BYPASS.LTC128B.128 [R19+0x1f400], desc[UR38][R2.64+0x100], !P1 ;  /* 0x1f40010002137fae */ /* 0x0001e2000c901d66 */
[----:B------:R-:W-:Y:S01]  /*d270*/  MOV R13, R18 ;  /* 0x00000012000d7202 */ /* 0x000fe20000000f00 */
[----:B0-----:R-:W-:-:S07]  /*d280*/  IMAD.MOV.U32 R3, RZ, RZ, R14 ;  /* 0x000000ffff037224 */ /* 0x001fce00078e000e */
[----:B------:R-:W-:Y:S05]  /*d290*/  WARPSYNC.COLLECTIVE R15, `(.L_x_130) ;  /* 0x000000000f087348 */ /* 0x000fea0003c00000 */
[----:B------:R0:W1:Y:S02]  /*d2a0*/  SHFL.IDX P6, R14, R13, R12, R11 ;  /* 0x0000000c0d0e7389 */ /* 0x00006400000c000b */
[----:B01----:R-:W-:Y:S01]  /*d2b0*/  ENDCOLLECTIVE ;  /* 0x000000000000791b */ /* 0x003fe20003800000 */
.L_x_130:
[----:B------:R-:W-:Y:S01]  /*d2c0*/  MOV R13, R20 ;  /* 0x00000014000d7202 */ /* 0x000fe20000000f00 */
[----:B------:R-:W-:Y:S01]  /*d2d0*/  IMAD.MOV.U32 R12, RZ, RZ, 0x4 ;  /* 0x00000004ff0c7424 */ /* 0x000fe200078e00ff */
[----:B------:R-:W-:-:S13]  /*d2e0*/  IADD3 R2, P0, R14, R35, RZ ;  /* 0x000000230e027210 */ /* 0x000fda0007f1e0ff */
[----:B------:R-:W-:Y:S05]  /*d2f0*/  WARPSYNC.COLLECTIVE R15, `(.L_x_131) ;  /* 0x000000000f087348 */ /* 0x000fea0003c00000 */
[----:B------:R0:W1:Y:S02]  /*d300*/  SHFL.IDX P6, R14, R13, R12, R11 ;  /* 0x0000000c0d0e7389 */ /* 0x00006400000c000b */
[----:B01----:R-:W-:Y:S01]  /*d310*/  ENDCOLLECTIVE ;  /* 0x000000000000791b */ /* 0x003fe20003800000 */
.L_x_131:
        /* <DEDUP_REMOVED lines=12> */
.L_x_132:
[----:B------:R-:W-:Y:S02]  /*d3e0*/  MOV R13, R20 ;  /* 0x00000014000d7202 */ /* 0x000fe40000000f00 */
[----:B------:R-:W-:-:S04]  /*d3f0*/  MOV R12, R14 ;  /* 0x0000000e000c7202 */ /* 0x000fc80000000f00 */
[----:B------:R-:W-:Y:S01]  /*d400*/  IADD3 R2, P0, R12, R35, RZ ;  /* 0x000000230c027210 */ /* 0x000fe20007f1e0ff */
[----:B------:R-:W-:-:S04]  /*d410*/  IMAD.MOV.U32 R12, RZ, RZ, 0x5 ;  /* 0x00000005ff0c7424 */ /* 0x000fc800078e00ff */
[----:B------:R-:W-:-:S08]  /*d420*/  IMAD.X R3, RZ, RZ, R4, P0 ;  /* 0x000000ffff037224 */ /* 0x000fd000000e0604 */
[----:B------:R-:W-:Y:S05]  /*d430*/  WARPSYNC.COLLECTIVE R15, `(.L_x_133) ;  /* 0x000000000f087348 */ /* 0x000fea0003c00000 */
[----:B------:R0:W1:Y:S02]  /*d440*/  SHFL.IDX P6, R14, R13, R12, R11 ;  /* 0x0000000c0d0e7389 */ /* 0x00006400000c000b */
[----:B01----:R-:W-:Y:S01]  /*d450*/  ENDCOLLECTIVE ;  /* 0x000000000000791b */ /* 0x003fe20003800000 */
.L_x_133:
[----:B------:R-:W-:Y:S01]  /*d460*/  @!PT LDS RZ, [RZ] ;  /* 0x00000000fffff984 */ /* 0x000fe20000000800 */
[----:B------:R-:W-:Y:S01]  /*d470*/  @!PT LDS RZ, [RZ] ;  /* 0x00000000fffff984 */ /* 0x000fe20000000800 */
[----:B------:R-:W-:Y:S01]  /*d480*/  @!PT LDS RZ, [RZ] ;  /* 0x00000000fffff984 */ /* 0x000fe20000000800 */
[----:B------:R0:W-:Y:S04]  /*d490*/  LDGSTS.E.BYPASS.LTC128B.128 [R19+0x1a400], desc[UR38][R2.64], !P3 ;  /* 0x1a40000002137fae */ /* 0x0001e8000d901d66 */
[----:B------:R0:W-:Y:S04]  /*d4a0*/  LDGSTS.E.BYPASS.LTC128B.128 [R19+0x1d400], desc[UR38][R2.64+0x80], !P2 ;  /* 0x1d40008002137fae */ /* 0x0001e8000d101d66 */
[----:B------:R0:W-:Y:S01]  /*d4b0*/  LDGSTS.E.BYPASS.LTC128B.128 [R19+0x20400], desc[UR38][R2.64+0x100], !P1 ;  /* 0x2040010002137fae */ /* 0x0001e2000c901d66 */
[----:B------:R-:W-:Y:S01]  /*d4c0*/  IMAD.MOV.U32 R13, RZ, RZ, R18 ;  /* 0x000000ffff0d7224 */ /* 0x000fe200078e0012 */
[----:B------:R-:W-:-:S07]  /*d4d0*/  MOV R20, R14 ;  /* 0x0000000e00147202 */ /* 0x000fce0000000f00 */
[----:B0-----:R-:W-:Y:S05]  /*d4e0*/  WARPSYNC.COLLECTIVE R15, `(.L_x_134) ;  /* 0x000000000f087348 */ /* 0x001fea0003c00000 */
[----:B------:R1:W2:Y:S02]  /*d4f0*/  SHFL.IDX P6, R14, R13, R12, R11 ;  /* 0x0000000c0d0e7389 */ /* 0x0002a400000c000b */
[----:B012---:R-:W-:Y:S01]  /*d500*/  ENDCOLLECTIVE ;  /* 0x000000000000791b */ /* 0x007fe20003800000 */
.L_x_134:
[----:B------:R-:W-:Y:S05]  /*d510*/  BRA `(.L_x_135) ;  /* 0xffffffd000c07947 */ /* 0x000fea000383ffff */
.L_x_64:
[----:B0-----:R0:W2:Y:S02]  /*d520*/  SYNCS.PHASECHK.TRANS64.TRYWAIT P0, [R4+URZ+0x2a860], R3 ;  /* 0x02a86003040075a7 */ /* 0x0010a4000800017f */
[----:B--2---:R-:W-:Y:S05]  /*d530*/  @!P0 NANOSLEEP.SYNCS 0x989680 ;  /* 0x009896800000895d */ /* 0x004fea0003900000 */
[----:B------:R-:W2:Y:S02]  /*d540*/  @!P0 SYNCS.PHASECHK.TRANS64 P0, [R4+URZ+0x2a860], R3 ;  /* 0x02a86003040085a7 */ /* 0x000ea4000800007f */
[----:B--2---:R-:W-:Y:S05]  /*d550*/  @!P0 BRA `(.L_x_64) ;  /* 0xfffffffc00f08947 */ /* 0x004fea000383ffff */
[----:B------:R-:W-:Y:S05]  /*d560*/  BRA `(.L_x_136) ;  /* 0xffffffd4001c7947 */ /* 0x000fea000383ffff */
.L_x_65:
[----:B------:R-:W-:Y:S01]  /*d570*/  BSSY B1, `(.L_x_137) ;  /* 0x0000008000017945 */ /* 0x000fe20003800000 */
[----:B------:R-:W-:Y:S01]  /*d580*/  MOV R13, R17 ;  /* 0x00000011000d7202 */ /* 0x000fe20000000f00 */
[----:B------:R-:W-:Y:S01]  /*d590*/  IMAD.MOV.U32 R12, RZ, RZ, RZ ;  /* 0x000000ffff0c7224 */ /* 0x000fe200078e00ff */
[----:B------:R-:W-:Y:S01]  /*d5a0*/  MOV R11, 0x181f ;  /* 0x0000181f000b7802 */ /* 0x000fe20000000f00 */
[----:B------:R-:W-:-:S07]  /*d5b0*/  IMAD.MOV.U32 R15, RZ, RZ, -0x1 ;  /* 0xffffffffff0f7424 */ /* 0x000fce00078e00ff */
[----:B01----:R-:W-:Y:S05]  /*d5c0*/  WARPSYNC.COLLECTIVE R15, `(.L_x_138) ;  /* 0x000000000f087348 */ /* 0x003fea0003c00000 */
[----:B------:R2:W3:Y:S02]  /*d5d0*/  SHFL.IDX P6, R14, R13, R12, R11 ;  /* 0x0000000c0d0e7389 */ /* 0x0004e400000c000b */
[----:B0123--:R-:W-:Y:S01]  /*d5e0*/  ENDCOLLECTIVE ;  /* 0x000000000000791b */ /* 0x00ffe20003800000 */
.L_x_138:
[----:B------:R-:W-:Y:S05]  /*d5f0*/  BSYNC B1 ;  /* 0x0000000000017941 */ /* 0x000fea0003800000 */
.L_x_137:
        /* <DEDUP_REMOVED lines=9> */
.L_x_139:
[----:B------:R-:W-:Y:S01]  /*d690*/  MOV R13, R17 ;  /* 0x00000011000d7202 */ /* 0x000fe20000000f00 */
[----:B------:R-:W-:Y:S01]  /*d6a0*/  IMAD.MOV.U32 R12, RZ, RZ, 0x1 ;  /* 0x00000001ff0c7424 */ /* 0x000fe200078e00ff */
[----:B------:R-:W-:-:S13]  /*d6b0*/  IADD3 R2, P1, R14, R35, RZ ;  /* 0x000000230e027210 */ /* 0x000fda0007f3e0ff */
[----:B------:R-:W-:Y:S05]  /*d6c0*/  WARPSYNC.COLLECTIVE R15, `(.L_x_140) ;  /* 0x000000000f087348 */ /* 0x000fea0003c00000 */
[----:B------:R0:W1:Y:S02]  /*d6d0*/  SHFL.IDX P6, R14, R13, R12, R11 ;  /* 0x0000000c0d0e7389 */ /* 0x00006400000c000b */
[----:B01----:R-:W-:Y:S01]  /*d6e0*/  ENDCOLLECTIVE ;  /* 0x000000000000791b */ /* 0x003fe20003800000 */
.L_x_140:
[----:B------:R-:W-:Y:S01]  /*d6f0*/  IMAD.X R3, RZ, RZ, R3, P1 ;  /* 0x000000ffff037224 */ /* 0x000fe200008e0603 */
[----:B------:R-:W-:-:S04]  /*d700*/  LOP3.LUT P1, RZ, R29, 0x1, RZ, 0xc0, !PT ;  /* 0x000000011dff7812 */ /* 0x000fc8000782c0ff */
[----:B------:R-:W-:Y:S01]  /*d710*/  ISETP.LT.OR P2, PT, R0, 0x1, !P1 ;  /* 0x000000010000780c */ /* 0x000fe20004f41670 */
[----:B------:R-:W-:-:S12]  /*d720*/  IMAD.MOV.U32 R13, RZ, RZ, R16 ;  /* 0x000000ffff0d7224 */ /* 0x000fd800078e0010 */
[----:B------:R-:W-:Y:S01]  /*d730*/  @!PT LDS RZ, [RZ] ;  /* 0x00000000fffff984 */ /* 0x000fe20000000800 */
[----:B------:R-:W-:Y:S01]  /*d740*/  @!PT LDS RZ, [RZ] ;  /* 0x00000000fffff984 */ /* 0x000fe20000000800 */
[----:B------:R-:W-:Y:S01]  /*d750*/  @!PT LDS RZ, [RZ] ;  /* 0x00000000fffff984 */ /* 0x000fe20000000800 */
[----:B------:R0:W-:Y:S01]  /*d760*/  LDGSTS.E.BYPASS.LTC128B.128 [R5+0x400], desc[UR38][R2.64], !P2 ;  /* 0x0040000002057fae */ /* 0x0001e2000d101d66 */
[----:B------:R-:W-:Y:S02]  /*d770*/  ISETP.LT.OR P2, PT, R0, 0x1, !P0 ;  /* 0x000000010000780c */ /* 0x000fe40004741670 */
[----:B------:R-:W-:-:S11]  /*d780*/  MOV R8, R14 ;  /* 0x0000000e00087202 */ /* 0x000fd60000000f00 */
[----:B0-----:R-:W-:Y:S05]  /*d790*/  WARPSYNC.COLLECTIVE R15, `(.L_x_141) ;  /* 0x000000000f087348 */ /* 0x001fea0003c00000 */
[----:B------:R1:W2:Y:S02]  /*d7a0*/  SHFL.IDX P6, R14, R13, R12, R11 ;  /* 0x0000000c0d0e7389 */ /* 0x0002a400000c000b */
[----:B012---:R-:W-:Y:S01]  /*d7b0*/  ENDCOLLECTIVE ;  /* 0x000000000000791b */ /* 0x007fe20003800000 */
.L_x_141:
[----:B------:R-:W-:Y:S01]  /*d7c0*/  @!PT LDS RZ, [RZ] ;  /* 0x00000000fffff984 */ /* 0x000fe20000000800 */
[----:B------:R-:W-:Y:S01]  /*d7d0*/  @!PT LDS RZ, [RZ] ;  /* 0x00000000fffff984 */ /* 0x000fe20000000800 */
[----:B------:R-:W-:Y:S01]  /*d7e0*/  @!PT LDS RZ, [RZ] ;  /* 0x00000000fffff984 */ /* 0x000fe20000000800 */
[----:B------:R0:W-:Y:S01]  /*d7f0*/  LDGSTS.E.BYPASS.LTC128B.128 [R5+0x3400], desc[UR38][R2.64+0x80], !P2 ;  /* 0x0340008002057fae */ /* 0x0001e2000d101d66 */
[----:B------:R-:W-:Y:S01]  /*d800*/  IMAD.MOV.U32 R13, RZ, RZ, R17 ;  /* 0x000000ffff0d7224 */ /* 0x000fe200078e0011 */
[----:B------:R-:W-:Y:S02]  /*d810*/  MOV R12, 0x2 ;  /* 0x00000002000c7802 */ /* 0x000fe40000000f00 */
[----:B0-----:R-:W-:-:S13]  /*d820*/  IADD3 R2, P2, R14, R35, RZ ;  /* 0x000000230e027210 */ /* 0x001fda0007f5e0ff */
[----:B------:R-:W-:Y:S05]  /*d830*/  WARPSYNC.COLLECTIVE R15, `(.L_x_142) ;  /* 0x000000000f087348 */ /* 0x000fea0003c00000 */
[----:B------:R0:W1:Y:S02]  /*d840*/  SHFL.IDX P6, R14, R13, R12, R11 ;  /* 0x0000000c0d0e7389 */ /* 0x00006400000c000b */
[----:B01----:R-:W-:Y:S01]  /*d850*/  ENDCOLLECTIVE ;  /* 0x000000000000791b */ /* 0x003fe20003800000 */
.L_x_142:
[----:B------:R-:W-:Y:S02]  /*d860*/  IADD3.X R3, RZ, R8, RZ, P2, !PT ;  /* 0x00000008ff037210 */ /* 0x000fe400017fe4ff */
[----:B------:R-:W-:Y:S02]  /*d870*/  ISETP.LT.OR P2, PT, R0, 0x11, !P1 ;  /* 0x000000110000780c */ /* 0x000fe40004f41670 */
[----:B------:R-:W-:-:S11]  /*d880*/  MOV R13, R16 ;  /* 0x00000010000d7202 */ /* 0x000fd60000000f00 */
[----:B------:R-:W-:Y:S01]  /*d890*/  @!PT LDS RZ, [RZ] ;  /* 0x00000000fffff984 */ /* 0x000fe20000000800 */
[----:B------:R-:W-:Y:S01]  /*d8a0*/  @!PT LDS RZ, [RZ] ;  /* 0x00000000fffff984 */ /* 0x000fe20000000800 */
[----:B------:R-:W-:Y:S01]  /*d8b0*/  @!PT LDS RZ, [RZ] ;  /* 0x00000000fffff984 */ /* 0x000fe20000000800 */
[----:B------:R0:W-:Y:S01]  /*d8c0*/  LDGSTS.E.BYPASS.LTC128B.128 [R5+0xc00], desc[UR38][R2.64], !P2 ;  /* 0x00c0000002057fae */ /* 0x0001e2000d101d66 */
[----:B------:R-:W-:Y:S01]  /*d8d0*/  ISETP.LT.OR P2, PT, R0, 0x11, !P0 ;  /* 0x000000110000780c */ /* 0x000fe20004741670 */
[----:B------:R-:W-:-:S12]  /*d8e0*/  IMAD.MOV.U32 R8, RZ, RZ, R14 ;  /* 0x000000ffff087224 */ /* 0x000fd800078e000e */
[----:B0-----:R-:W-:Y:S05]  /*d8f0*/  WARPSYNC.COLLECTIVE R15, `(.L_x_143) ;  /* 0x000000000f087348 */ /* 0x001fea0003c00000 */
[----:B------:R1:W2:Y:S02]  /*d900*/  SHFL.IDX P6, R14, R13, R12, R11 ;  /* 0x0000000c0d0e7389 */ /* 0x0002a400000c000b */
[----:B012---:R-:W-:Y:S01]  /*d910*/  ENDCOLLECTIVE ;  /* 0x000000000000791b */ /* 0x007fe20003800000 */
.L_x_143:
[----:B------:R-:W-:Y:S01]  /*d920*/  @!PT LDS RZ, [RZ] ;  /* 0x00000000fffff984 */ /* 0x000fe20000000800 */
[----:B------:R-:W-:Y:S01]  /*d930*/  @!PT LDS RZ, [RZ] ;  /* 0x00000000fffff984 */ /* 0x000fe20000000800 */
[----:B------:R-:W-:Y:S01]  /*d940*/  @!PT LDS RZ, [RZ] ;  /* 0x00000000fffff984 */ /* 0x000fe20000000800 */
[----:B------:R0:W-:Y:S01]  /*d950*/  LDGSTS.E.BYPASS.LTC128B.128 [R5+0x3c00], desc[UR38][R2.64+0x80], !P2 ;  /* 0x03c0008002057fae */ /* 0x0001e2000d101d66 */
[----:B------:R-:W-:Y:S01]  /*d960*/  MOV R13, R17 ;  /* 0x00000011000d7202 */ /* 0x000fe20000000f00 */
[----:B------:R-:W-:Y:S01]  /*d970*/  IMAD.MOV.U32 R12, RZ, RZ, 0x3 ;  /* 0x00000003ff0c7424 */ /* 0x000fe200078e00ff */
[----:B0-----:R-:W-:-:S13]  /*d980*/  IADD3 R2, P2, R14, R35, RZ ;  /* 0x000000230e027210 */ /* 0x001fda0007f5e0ff */
[----:B------:R-:W-:Y:S05]  /*d990*/  WARPSYNC.COLLECTIVE R15, `(.L_x_144) ;  /* 0x000000000f087348 */ /* 0x000fea0003c00000 */
[----:B------:R0:W1:Y:S02]  /*d9a0*/  SHFL.IDX P6, R14, R13, R12, R11 ;  /* 0x0000000c0d0e7389 */ /* 0x00006400000c000b */
[----:B01----:R-:W-:Y:S01]  /*d9b0*/  ENDCOLLECTIVE ;  /* 0x000000000000791b */ /* 0x003fe20003800000 */
.L_x_144:
[----:B------:R-:W-:Y:S01]  /*d9c0*/  IMAD.X R3, RZ, RZ, R8, P2 ;  /* 0x000000ffff037224 */ /* 0x000fe200010e0608 */
        /* <DEDUP_REMOVED lines=11> */
.L_x_145:
        /* <DEDUP_REMOVED lines=10> */
.L_x_146:
        /* <DEDUP_REMOVED lines=12> */
.L_x_147:
        /* <DEDUP_REMOVED lines=10> */
.L_x_148:
        /* <DEDUP_REMOVED lines=12> */
.L_x_149:
[----:B------:R-:W-:Y:S01]  /*dd40*/  @!PT LDS RZ, [RZ] ;  /* 0x00000000fffff984 */ /* 0x000fe20000000800 */
[----:B------:R-:W-:Y:S01]  /*dd50*/  @!PT LDS RZ, [RZ] ;  /* 0x00000000fffff984 */ /* 0x000fe20000000800 */
[----:B------:R-:W-:Y:S01]  /*dd60*/  @!PT LDS RZ, [RZ] ;  /* 0x00000000fffff984 */ /* 0x000fe20000000800 */
[----:B------:R1:W-:Y:S01]  /*dd70*/  LDGSTS.E.BYPASS.LTC128B.128 [R5+0x5400], desc[UR38][R2.64+0x80], !P2 ;  /* 0x0540008002057fae */ /* 0x0003e2000d101d66 */
[----:B------:R-:W-:Y:S05]  /*dd80*/  BRA `(.L_x_150) ;  /* 0xffffffcc00d87947 */ /* 0x000fea000383ffff */
.L_x_71:
[----:B0-----:R0:W1:Y:S02]  /*dd90*/  SYNCS.PHASECHK.TRANS64.TRYWAIT P0, [R0+URZ+0x2a860], R3 ;  /* 0x02a86003000075a7 */ /* 0x001064000800017f */
[----:B-1----:R-:W-:Y:S05]  /*dda0*/  @!P0 NANOSLEEP.SYNCS 0x989680 ;  /* 0x009896800000895d */ /* 0x002fea0003900000 */
[----:B------:R-:W1:Y:S02]  /*ddb0*/  @!P0 SYNCS.PHASECHK.TRANS64 P0, [R0+URZ+0x2a860], R3 ;  /* 0x02a86003000085a7 */ /* 0x000e64000800007f */
[----:B-1----:R-:W-:Y:S05]  /*ddc0*/  @!P0 BRA `(.L_x_71) ;  /* 0xfffffffc00f08947 */ /* 0x002fea000383ffff */
[----:B------:R-:W-:Y:S05]  /*ddd0*/  BRA `(.L_x_151) ;  /* 0xffffffd000c07947 */ /* 0x000fea000383ffff */
.L_x_72:
[----:B------:R-:W-:Y:S01]  /*dde0*/  BSSY B0, `(.L_x_152) ;  /* 0x0000008000007945 */ /* 0x000fe20003800000 */
[----:B------:R-:W-:Y:S01]  /*ddf0*/  MOV R13, R17 ;  /* 0x00000011000d7202 */ /* 0x000fe20000000f00 */
[----:B------:R-:W-:Y:S01]  /*de00*/  IMAD.MOV.U32 R12, RZ, RZ, RZ ;  /* 0x000000ffff0c7224 */ /* 0x000fe200078e00ff */
[----:B------:R-:W-:Y:S01]  /*de10*/  MOV R11, 0x181f ;  /* 0x0000181f000b7802 */ /* 0x000fe20000000f00 */
[----:B------:R-:W-:-:S07]  /*de20*/  IMAD.MOV.U32 R15, RZ, RZ, -0x1 ;  /* 0xffffffffff0f7424 */ /* 0x000fce00078e00ff */
[----:B0-----:R-:W-:Y:S05]  /*de30*/  WARPSYNC.COLLECTIVE R15, `(.L_x_153) ;  /* 0x000000000f087348 */ /* 0x001fea0003c00000 */
[----:B------:R1:W2:Y:S02]  /*de40*/  SHFL.IDX P6, R14, R13, R12, R11 ;  /* 0x0000000c0d0e7389 */ /* 0x0002a400000c000b */
[----:B012---:R-:W-:Y:S01]  /*de50*/  ENDCOLLECTIVE ;  /* 0x000000000000791b */ /* 0x007fe20003800000 */
.L_x_153:
[----:B------:R-:W-:Y:S05]  /*de60*/  BSYNC B0 ;  /* 0x0000000000007941 */ /* 0x000fea0003800000 */
.L_x_152:
[----:B------:R-:W-:Y:S01]  /*de70*/  IMAD.MOV.U32 R13, RZ, RZ, R16 ;  /* 0x000000ffff0d7224 */ /* 0x000fe200078e0010 */
[----:B------:R-:W-:Y:S01]  /*de80*/  MOV R12, RZ ;  /* 0x000000ff000c7202 */ /* 0x000fe20000000f00 */
[----:B------:R-:W-:Y:S01]  /*de90*/  IMAD.MOV.U32 R11, RZ, RZ, 0x181f ;  /* 0x0000181fff0b7424 */ /* 0x000fe200078e00ff */
[----:B------:R-:W-:Y:S02]  /*dea0*/  MOV R15, 0xffffffff ;  /* 0xffffffff000f7802 */ /* 0x000fe40000000f00 */
[----:B------:R-:W-:Y:S02]  /*deb0*/  MOV R3, R14 ;  /* 0x0000000e00037202 */ /* 0x000fe40000000f00 */
[----:B------:R-:W-:-:S07]  /*dec0*/  LOP3.LUT R4, R29, 0x1, RZ, 0xc0, !PT ;  /* 0x000000011d047812 */ /* 0x000fce00078ec0ff */
[----:B------:R-:W-:Y:S05]  /*ded0*/  WARPSYNC.COLLECTIVE R15, `(.L_x_154) ;  /* 0x000000000f087348 */ /* 0x000fea0003c00000 */
[----:B------:R0:W1:Y:S02]  /*dee0*/  SHFL.IDX P6, R14, R13, R12, R11 ;  /* 0x0000000c0d0e7389 */ /* 0x00006400000c000b */
[----:B01----:R-:W-:Y:S01]  /*def0*/  ENDCOLLECTIVE ;  /* 0x000000000000791b */ /* 0x003fe20003800000 */
.L_x_154:
[----:B------:R-:W-:Y:S02]  /*df00*/  LOP3.LUT P0, RZ, R29, 0x2, RZ, 0xc0, !PT ;  /* 0x000000021dff7812 */ /* 0x000fe4000780c0ff */
[----:B------:R-:W-:Y:S02]  /*df10*/  ISETP.NE.U32.AND P1, PT, R4, 0x1, PT ;  /* 0x000000010400780c */ /* 0x000fe40003f25070 */
[C---:B------:R-:W-:Y:S02]  /*df20*/  ISETP.LT.OR P3, PT, R5.reuse, 0x1, !P0 ;  /* 0x000000010500780c */ /* 0x040fe40004761670 */
[----:B------:R-:W-:Y:S02]  /*df30*/  ISETP.LT.OR P2, PT, R5, 0x1, P1 ;  /* 0x000000010500780c */ /* 0x000fe40000f41670 */
[----:B------:R-:W-:Y:S02]  /*df40*/  LEA R4, R25, UR45, 0x1 ;  /* 0x0000002d19047c11 */ /* 0x000fe4000f8e08ff */
[----:B------:R-:W-:Y:S01]  /*df50*/  MOV R13, R17 ;  /* 0x00000011000d7202 */ /* 0x000fe20000000f00 */
[----:B------:R-:W-:-:S02]  /*df60*/  IMAD.MOV.U32 R12, RZ, RZ, 0x1 ;  /* 0x00000001ff0c7424 */ /* 0x000fc400078e00ff */
[----:B------:R-:W-:-:S07]  /*df70*/  IMAD.MOV.U32 R2, RZ, RZ, R14 ;  /* 0x000000ffff027224 */ /* 0x000fce00078e000e */
[----:B------:R-:W-:Y:S05]  /*df80*/  WARPSYNC.COLLECTIVE R15, `(.L_x_155) ;  /* 0x000000000f087348 */ /* 0x000fea0003c00000 */
[----:B------:R0:W1:Y:S02]  /*df90*/  SHFL.IDX P6, R14, R13, R12, R11 ;  /* 0x0000000c0d0e7389 */ /* 0x00006400000c000b */
[----:B01----:R-:W-:Y:S01]  /*dfa0*/  ENDCOLLECTIVE ;  /* 0x000000000000791b */ /* 0x003fe20003800000 */
.L_x_155:
[----:B------:R-:W-:-:S05]  /*dfb0*/  IMAD.WIDE.U32 R2, R30, 0x2, R2 ;  /* 0x000000021e027825 */ /* 0x000fca00078e0002 */
[----:B------:R-:W-:Y:S01]  /*dfc0*/  @!PT LDS RZ, [RZ] ;  /* 0x00000000fffff984 */ /* 0x000fe20000000800 */
[----:B------:R-:W-:Y:S01]  /*dfd0*/  @!PT LDS RZ, [RZ] ;  /* 0x00000000fffff984 */ /* 0x000fe20000000800 */
[----:B------:R-:W-:Y:S01]  /*dfe0*/  @!PT LDS RZ, [RZ] ;  /* 0x00000000fffff984 */ /* 0x000fe20000000800 */
[----:B------:R0:W-:Y:S01]  /*dff0*/  LDGSTS.E.BYPASS.LTC128B.128 [R4+0x400], desc[UR38][R2.64], !P2 ;  /* 0x0040000002047fae */ /* 0x0001e2000d101d66 */
[----:B------:R-:W-:-:S03]  /*e000*/  ISETP.LT.OR P2, PT, R5, 0x11, P1 ;  /* 0x000000110500780c */ /* 0x000fc60000f41670 */
[----:B------:R0:W-:Y:S01]  /*e010*/  LDGSTS.E.BYPASS.LTC128B.128 [R4+0x3400], desc[UR38][R2.64+0x80], !P3 ;  /* 0x0340008002047fae */ /* 0x0001e2000d901d66 */
[----:B------:R-:W-:Y:S01]  /*e020*/  ISETP.LT.OR P3, PT, R5, 0x11, !P0 ;  /* 0x000000110500780c */ /* 0x000fe20004761670 */
[----:B------:R-:W-:Y:S01]  /*e030*/  IMAD.MOV.U32 R13, RZ, RZ, R16 ;  /* 0x000000ffff0d7224 */ /* 0x000fe200078e0010 */
[----:B------:R-:W-:-:S11]  /*e040*/  MOV R6, R14 ;  /* 0x0000000e00067202 */ /* 0x000fd60000000f00 */
[----:B0-----:R-:W-:Y:S05]  /*e050*/  WARPSYNC.COLLECTIVE R15, `(.L_x_156) ;  /* 0x000000000f087348 */ /* 0x001fea0003c00000 */
[----:B------:R1:W2:Y:S02]  /*e060*/  SHFL.IDX P6, R14, R13, R12, R11 ;  /* 0x0000000c0d0e7389 */ /* 0x0002a400000c000b */
[----:B012---:R-:W-:Y:S01]  /*e070*/  ENDCOLLECTIVE ;  /* 0x000000000000791b */ /* 0x007fe20003800000 */
.L_x_156:
[----:B------:R-:W-:Y:S01]  /*e080*/  IMAD.MOV.U32 R3, RZ, RZ, R6 ;  /* 0x000000ffff037224 */ /* 0x000fe200078e0006 */
[----:B------:R-:W-:Y:S01]  /*e090*/  MOV R13, R17 ;  /* 0x00000011000d7202 */ /* 0x000fe20000000f00 */
[----:B------:R-:W-:Y:S01]  /*e0a0*/  IMAD.MOV.U32 R12, RZ, RZ, 0x2 ;  /* 0x00000002ff0c7424 */ /* 0x000fe200078e00ff */
[----:B------:R-:W-:-:S07]  /*e0b0*/  MOV R2, R14 ;  /* 0x0000000e00027202 */ /* 0x000fce0000000f00 */
[----:B------:R-:W-:Y:S05]  /*e0c0*/  WARPSYNC.COLLECTIVE R15, `(.L_x_157) ;  /* 0x000000000f087348 */ /* 0x000fea0003c00000 */
[----:B------:R0:W1:Y:S02]  /*e0d0*/  SHFL.IDX P6, R14, R13, R12, R11 ;  /* 0x0000000c0d0e7389 */ /* 0x00006400000c000b */
[----:B01----:R-:W-:Y:S01]  /*e0e0*/  ENDCOLLECTIVE ;  /* 0x000000000000791b */ /* 0x003fe20003800000 */
.L_x_157:
        /* <DEDUP_REMOVED lines=13> */
.L_x_158:
[----:B------:R-:W-:Y:S01]  /*e1c0*/  MOV R3, R8 ;  /* 0x0000000800037202 */ /* 0x000fe20000000f00 */
[----:B------:R-:W-:Y:S02]  /*e1d0*/  IMAD.MOV.U32 R8, RZ, RZ, RZ ;  /* 0x000000ffff087224 */ /* 0x000fe400078e00ff */
[----:B------:R-:W-:Y:S01]  /*e1e0*/  IMAD.MOV.U32 R13, RZ, RZ, R17 ;  /* 0x000000ffff0d7224 */ /* 0x000fe200078e0011 */
[----:B------:R-:W-:Y:S02]  /*e1f0*/  MOV R12, 0x3 ;  /* 0x00000003000c7802 */ /* 0x000fe40000000f00 */
[----:B------:R-:W-:-:S07]  /*e200*/  MOV R9, R14 ;  /* 0x0000000e00097202 */ /* 0x000fce0000000f00 */
[----:B------:R-:W-:Y:S05]  /*e210*/  WARPSYNC.COLLECTIVE R15, `(.L_x_159) ;  /* 0x000000000f087348 */ /* 0x000fea0003c00000 */
[----:B------:R0:W1:Y:S02]  /*e220*/  SHFL.IDX P6, R14, R13, R12, R11 ;  /* 0x0000000c0d0e7389 */ /* 0x00006400000c000b */
[----:B01----:R-:W-:Y:S01]  /*e230*/  ENDCOLLECTIVE ;  /* 0x000000000000791b */ /* 0x003fe20003800000 */
.L_x_159:
[----:B------:R-:W-:-:S04]  /*e240*/  IMAD.MOV.U32 R2, RZ, RZ, R9 ;  /* 0x000000ffff027224 */ /* 0x000fc800078e0009 */
[----:B------:R-:W-:-:S05]  /*e250*/  IMAD.WIDE.U32 R2, R30, 0x2, R2 ;  /* 0x000000021e027825 */ /* 0x000fca00078e0002 */
[----:B------:R-:W-:Y:S01]  /*e260*/  @!PT LDS RZ, [RZ] ;  /* 0x00000000fffff984 */ /* 0x000fe20000000800 */
[----:B------:R-:W-:Y:S01]  /*e270*/  @!PT LDS RZ, [RZ] ;  /* 0x00000000fffff984 */ /* 0x000fe20000000800 */
[----:B------:R-:W-:Y:S01]  /*e280*/  @!PT LDS RZ, [RZ] ;  /* 0x00000000fffff984 */ /* 0x000fe20000000800 */
[----:B------:R0:W-:Y:S01]  /*e290*/  LDGSTS.E.BYPASS.LTC128B.128 [R4+0x1400], desc[UR38][R2.64], !P2 ;  /* 0x0140000002047fae */ /* 0x0001e2000d101d66 */
[C---:B------:R-:W-:Y:S02]  /*e2a0*/  ISETP.LT.OR P2, PT, R5.reuse, 0x31, P1 ;  /* 0x000000310500780c */ /* 0x040fe40000f41670 */
[----:B------:R-:W-:Y:S01]  /*e2b0*/  MOV R13, R16 ;  /* 0x00000010000d7202 */ /* 0x000fe20000000f00 */
[----:B------:R0:W-:Y:S01]  /*e2c0*/  LDGSTS.E.BYPASS.LTC128B.128 [R4+0x4400], desc[UR38][R2.64+0x80], !P3 ;  /* 0x0440008002047fae */ /* 0x0001e2000d901d66 */
[----:B------:R-:W-:Y:S01]  /*e2d0*/  ISETP.LT.OR P3, PT, R5, 0x31, !P0 ;  /* 0x000000310500780c */ /* 0x000fe20004761670 */
[----:B------:R-:W-:-:S12]  /*e2e0*/  IMAD.MOV.U32 R10, RZ, RZ, R14 ;  /* 0x000000ffff0a7224 */ /* 0x000fd800078e000e */
[----:B0-----:R-:W-:Y:S05]  /*e2f0*/  WARPSYNC.COLLECTIVE R15, `(.L_x_160) ;  /* 0x000000000f087348 */ /* 0x001fea0003c00000 */
[----:B------:R1:W2:Y:S02]  /*e300*/  SHFL.IDX P6, R14, R13, R12, R11 ;  /* 0x0000000c0d0e7389 */ /* 0x0002a400000c000b */
[----:B012---:R-:W-:Y:S01]  /*e310*/  ENDCOLLECTIVE ;  /* 0x000000000000791b */ /* 0x007fe20003800000 */
.L_x_160:
[----:B------:R-:W-:Y:S01]  /*e320*/  IMAD.MOV.U32 R3, RZ, RZ, R10 ;  /* 0x000000ffff037224 */ /* 0x000fe200078e000a */
[----:B------:R-:W-:Y:S01]  /*e330*/  MOV R13, R17 ;  /* 0x00000011000d7202 */ /* 0x000fe20000000f00 */
[----:B------:R-:W-:Y:S02]  /*e340*/  IMAD.MOV.U32 R12, RZ, RZ, 0x4 ;  /* 0x00000004ff0c7424 */ /* 0x000fe400078e00ff */
[----:B------:R-:W-:-:S07]  /*e350*/  IMAD.MOV.U32 R19, RZ, RZ, R14 ;  /* 0x000000ffff137224 */ /* 0x000fce00078e000e */
[----:B------:R-:W-:Y:S05]  /*e360*/  WARPSYNC.COLLECTIVE R15, `(.L_x_161) ;  /* 0x000000000f087348 */ /* 0x000fea0003c00000 */
[----:B------:R0:W1:Y:S02]  /*e370*/  SHFL.IDX P6, R14, R13, R12, R11 ;  /* 0x0000000c0d0e7389 */ /* 0x00006400000c000b */
[----:B01----:R-:W-:Y:S01]  /*e380*/  ENDCOLLECTIVE ;  /* 0x000000000000791b */ /* 0x003fe20003800000 */
.L_x_161:
[----:B------:R-:W-:-:S05]  /*e390*/  MOV R2, R19 ;  /* 0x0000001300027202 */ /* 0x000fca0000000f00 */
[----:B------:R-:W-:-:S05]  /*e3a0*/  IMAD.WIDE.U32 R2, R30, 0x2, R2 ;  /* 0x000000021e027825 */ /* 0x000fca00078e0002 */
[----:B------:R-:W-:Y:S01]  /*e3b0*/  @!PT LDS RZ, [RZ] ;  /* 0x00000000fffff984 */ /* 0x000fe20000000800 */
[----:B------:R-:W-:Y:S01]  /*e3c0*/  @!PT LDS RZ, [RZ] ;  /* 0x00000000fffff984 */ /* 0x000fe20000000800 */
[----:B------:R-:W-:Y:S01]  /*e3d0*/  @!PT LDS RZ, [RZ] ;  /* 0x00000000fffff984 */ /* 0x000fe20000000800 */
[----:B------:R0:W-:Y:S01]  /*e3e0*/  LDGSTS.E.BYPASS.LTC128B.128 [R4+0x1c00], desc[UR38][R2.64], !P2 ;  /* 0x01c0000002047fae */ /* 0x0001e2000d101d66 */
[----:B------:R-:W-:Y:S01]  /*e3f0*/  IMAD.MOV.U32 R13, RZ, RZ, R16 ;  /* 0x000000ffff0d7224 */ /* 0x000fe200078e0010 */
[C---:B------:R-:W-:Y:S02]  /*e400*/  ISETP.LT.OR P2, PT, R5.reuse, 0x41, P1 ;  /* 0x000000410500780c */ /* 0x040fe40000f41670 */
[----:B------:R0:W-:Y:S01]  /*e410*/  LDGSTS.E.BYPASS.LTC128B.128 [R4+0x4c00], desc[UR38][R2.64+0x80], !P3 ;  /* 0x04c0008002047fae */ /* 0x0001e2000d901d66 */
[----:B------:R-:W-:Y:S02]  /*e420*/  ISETP.LT.OR P3, PT, R5, 0x41, !P0 ;  /* 0x000000410500780c */ /* 0x000fe40004761670 */
[----:B------:R-:W-:-:S11]  /*e430*/  MOV R18, R14 ;  /* 0x0000000e00127202 */ /* 0x000fd60000000f00 */
[----:B0-----:R-:W-:Y:S05]  /*e440*/  WARPSYNC.COLLECTIVE R15, `(.L_x_162) ;  /* 0x000000000f087348 */ /* 0x001fea0003c00000 */
[----:B------:R1:W2:Y:S02]  /*e450*/  SHFL.IDX P6, R14, R13, R12, R11 ;  /* 0x0000000c0d0e7389 */ /* 0x0002a400000c000b */
[----:B012---:R-:W-:Y:S01]  /*e460*/  ENDCOLLECTIVE ;  /* 0x000000000000791b */ /* 0x007fe20003800000 */
.L_x_162:
[----:B------:R-:W-:Y:S01]  /*e470*/  MOV R3, R18 ;  /* 0x0000001200037202 */ /* 0x000fe20000000f00 */
[----:B------:R-:W-:Y:S01]  /*e480*/  IMAD.MOV.U32 R13, RZ, RZ, R17 ;  /* 0x000000ffff0d7224 */ /* 0x000fe200078e0011 */
[----:B------:R-:W-:Y:S02]  /*e490*/  MOV R12, 0x5 ;  /* 0x00000005000c7802 */ /* 0x000fe40000000f00 */
[----:B------:R-:W-:-:S07]  /*e4a0*/  MOV R23, R14 ;  /* 0x0000000e00177202 */ /* 0x000fce0000000f00 */
[----:B------:R-:W-:Y:S05]  /*e4b0*/  WARPSYNC.COLLECTIVE R15, `(.L_x_163) ;  /* 0x000000000f087348 */ /* 0x000fea0003c00000 */
[----:B------:R0:W1:Y:S02]  /*e4c0*/  SHFL.IDX P6, R14, R13, R12, R11 ;  /* 0x0000000c0d0e7389 */ /* 0x00006400000c000b */
[----:B01----:R-:W-:Y:S01]  /*e4d0*/  ENDCOLLECTIVE ;  /* 0x000000000000791b */ /* 0x003fe20003800000 */
.L_x_163:
[----:B------:R-:W-:-:S04]  /*e4e0*/  IMAD.MOV.U32 R2, RZ, RZ, R23 ;  /* 0x000000ffff027224 */ /* 0x000fc800078e0017 */
[----:B------:R-:W-:-:S05]  /*e4f0*/  IMAD.WIDE.U32 R2, R30, 0x2, R2 ;  /* 0x000000021e027825 */ /* 0x000fca00078e0002 */
[----:B------:R-:W-:Y:S01]  /*e500*/  @!PT LDS RZ, [RZ] ;  /* 0x00000000fffff984 */ /* 0x000fe20000000800 */
[----:B------:R-:W-:Y:S01]  /*e510*/  @!PT LDS RZ, [RZ] ;  /* 0x00000000fffff984 */ /* 0x000fe20000000800 */
[----:B------:R-:W-:Y:S01]  /*e520*/  @!PT LDS RZ, [RZ] ;  /* 0x00000000fffff984 */ /* 0x000fe20000000800 */
[----:B------:R0:W-:Y:S01]  /*e530*/  LDGSTS.E.BYPASS.LTC128B.128 [R4+0x2400], desc[UR38][R2.64], !P2 ;  /* 0x0240000002047fae */ /* 0x0001e2000d101d66 */
[----:B------:R-:W-:-:S03]  /*e540*/  MOV R13, R16 ;  /* 0x00000010000d7202 */ /* 0x000fc60000000f00 */
[----:B------:R0:W-:Y:S01]  /*e550*/  LDGSTS.E.BYPASS.LTC128B.128 [R4+0x5400], desc[UR38][R2.64+0x80], !P3 ;  /* 0x0540008002047fae */ /* 0x0001e2000d901d66 */
[----:B------:R-:W-:-:S07]  /*e560*/  IMAD.MOV.U32 R17, RZ, RZ, R14 ;  /* 0x000000ffff117224 */ /* 0x000fce00078e000e */
[----:B0-----:R-:W-:Y:S05]  /*e570*/  WARPSYNC.COLLECTIVE R15, `(.L_x_164) ;  /* 0x000000000f087348 */ /* 0x001fea0003c00000 */
[----:B------:R1:W2:Y:S02]  /*e580*/  SHFL.IDX P6, R14, R13, R12, R11 ;  /* 0x0000000c0d0e7389 */ /* 0x0002a400000c000b */
[----:B012---:R-:W-:Y:S01]  /*e590*/  ENDCOLLECTIVE ;  /* 0x000000000000791b */ /* 0x007fe20003800000 */
.L_x_164:
[----:B------:R-:W-:Y:S05]  /*e5a0*/  BRA `(.L_x_165) ;  /* 0xffffffcc00a07947 */ /* 0x000fea000383ffff */
.L_x_75:
[----:B0-----:R0:W1:Y:S02]  /*e5b0*/  SYNCS.PHASECHK.TRANS64.TRYWAIT P0, [R7+URZ+0x2a820], R8 ;  /* 0x02a82008070075a7 */ /* 0x001064000800017f */
[----:B-1----:R-:W-:Y:S05]  /*e5c0*/  @!P0 NANOSLEEP.SYNCS 0x989680 ;  /* 0x009896800000895d */ /* 0x002fea0003900000 */
[----:B------:R-:W1:Y:S02]  /*e5d0*/  @!P0 SYNCS.PHASECHK.TRANS64 P0, [R7+URZ+0x2a820], R8 ;  /* 0x02a82008070085a7 */ /* 0x000e64000800007f */
[----:B-1----:R-:W-:Y:S05]  /*e5e0*/  @!P0 BRA `(.L_x_75) ;  /* 0xfffffffc00f08947 */ /* 0x002fea000383ffff */
[----:B------:R-:W-:Y:S05]  /*e5f0*/  BRA `(.L_x_166) ;  /* 0xffffffd000147947 */ /* 0x000fea000383ffff */
.L_x_76:
[----:B------:R-:W1:Y:S01]  /*e600*/  S2R R3, SR_TID.X ;  /* 0x0000000000037919 */ /* 0x000e620000002100 */
[----:B------:R-:W-:Y:S01]  /*e610*/  BSSY B0, `(.L_x_167) ;  /* 0x000000a000007945 */ /* 0x000fe20003800000 */
[----:B------:R-:W-:Y:S01]  /*e620*/  IMAD.MOV.U32 R12, RZ, RZ, RZ ;  /* 0x000000ffff0c7224 */ /* 0x000fe200078e00ff */
[----:B------:R-:W-:Y:S01]  /*e630*/  MOV R11, 0x1f ;  /* 0x0000001f000b7802 */ /* 0x000fe20000000f00 */
[----:B------:R-:W-:Y:S01]  /*e640*/  IMAD.MOV.U32 R15, RZ, RZ, -0x1 ;  /* 0xffffffffff0f7424 */ /* 0x000fe200078e00ff */
[----:B-1----:R-:W-:-:S04]  /*e650*/  SHF.R.U32.HI R3, RZ, 0x5, R3 ;  /* 0x00000005ff037819 */ /* 0x002fc80000011603 */
[----:B------:R-:W-:-:S04]  /*e660*/  LOP3.LUT R3, R3, 0x3, RZ, 0xc0, !PT ;  /* 0x0000000303037812 */ /* 0x000fc800078ec0ff */
[----:B------:R-:W-:-:S07]  /*e670*/  MOV R13, R3 ;  /* 0x00000003000d7202 */ /* 0x000fce0000000f00 */
[----:B0----5:R-:W-:Y:S05]  /*e680*/  WARPSYNC.COLLECTIVE R15, `(.L_x_168) ;  /* 0x000000000f087348 */ /* 0x021fea0003c00000 */
[----:B------:R1:W2:Y:S02]  /*e690*/  SHFL.IDX P6, R14, R13, R12, R11 ;  /* 0x0000000c0d0e7389 */ /* 0x0002a400000c000b */
[----:B012--5:R-:W-:Y:S01]  /*e6a0*/  ENDCOLLECTIVE ;  /* 0x000000000000791b */ /* 0x027fe20003800000 */
.L_x_168:
[----:B------:R-:W-:Y:S05]  /*e6b0*/  BSYNC B0 ;  /* 0x0000000000007941 */ /* 0x000fea0003800000 */
.L_x_167:
[----:B------:R-:W-:Y:S05]  /*e6c0*/  BRA `(.L_x_169) ;  /* 0xffffffcc00f87947 */ /* 0x000fea000383ffff */
.L_x_77:
[----:B------:R-:W-:Y:S01]  /*e6d0*/  BSSY B0, `(.L_x_170) ;  /* 0x0000006000007945 */ /* 0x000fe20003800000 */
[----:B------:R-:W-:-:S07]  /*e6e0*/  MOV R15, 0xffffffff ;  /* 0xffffffff000f7802 */ /* 0x000fce0000000f00 */
[----:B01---5:R-:W-:Y:S05]  /*e6f0*/  WARPSYNC.COLLECTIVE R15, `(.L_x_171) ;  /* 0x000000000f0c7348 */ /* 0x023fea0003c00000 */
[----:B------:R-:W-:Y:S02]  /*e700*/  ELECT P6, UR62, PT ;  /* 0x00000000003e782f */ /* 0x000fe400038c0000 */
[----:B------:R-:W-:Y:S01]  /*e710*/  MOV R14, UR62 ;  /* 0x0000003e000e7c02 */ /* 0x000fe20008000f00 */
[----:B01---5:R-:W-:Y:S10]  /*e720*/  ENDCOLLECTIVE ;  /* 0x000000000000791b */ /* 0x023ff40003800000 */
.L_x_171:
[----:B------:R-:W-:Y:S05]  /*e730*/  BSYNC B0 ;  /* 0x0000000000007941 */ /* 0x000fea0003800000 */
.L_x_170:
[----:B------:R-:W-:Y:S05]  /*e740*/  BRA `(.L_x_172) ;  /* 0xffffffcc00ec7947 */ /* 0x000fea000383ffff */
.L_x_79:
[----:B-1----:R1:W2:Y:S02]  /*e750*/  SYNCS.PHASECHK.TRANS64.TRYWAIT P1, [R5+URZ+0x2a840], R4 ;  /* 0x02a84004050075a7 */ /* 0x0022a4000802017f */
[----:B--2---:R-:W-:Y:S05]  /*e760*/  @!P1 NANOSLEEP.SYNCS 0x989680 ;  /* 0x009896800000995d */ /* 0x004fea0003900000 */
[----:B------:R-:W2:Y:S02]  /*e770*/  @!P1 SYNCS.PHASECHK.TRANS64 P1, [R5+URZ+0x2a840], R4 ;  /* 0x02a84004050095a7 */ /* 0x000ea4000802007f */
[----:B--2---:R-:W-:Y:S05]  /*e780*/  @!P1 BRA `(.L_x_79) ;  /* 0xfffffffc00f09947 */ /* 0x004fea000383ffff */
[----:B------:R-:W-:Y:S05]  /*e790*/  BRA `(.L_x_173) ;  /* 0xffffffd0000c7947 */ /* 0x000fea000383ffff */
.L_x_81:
[----:B--2---:R2:W3:Y:S02]  /*e7a0*/  SYNCS.PHASECHK.TRANS64.TRYWAIT P1, [R3+URZ+0x2a840], R0 ;  /* 0x02a84000030075a7 */ /* 0x0044e4000802017f */
[----:B---3--:R-:W-:Y:S05]  /*e7b0*/  @!P1 NANOSLEEP.SYNCS 0x989680 ;  /* 0x009896800000995d */ /* 0x008fea0003900000 */
[----:B------:R-:W3:Y:S02]  /*e7c0*/  @!P1 SYNCS.PHASECHK.TRANS64 P1, [R3+URZ+0x2a840], R0 ;  /* 0x02a84000030095a7 */ /* 0x000ee4000802007f */
[----:B---3--:R-:W-:Y:S05]  /*e7d0*/  @!P1 BRA `(.L_x_81) ;  /* 0xfffffffc00f09947 */ /* 0x008fea000383ffff */
[----:B------:R-:W-:Y:S05]  /*e7e0*/  BRA `(.L_x_174) ;  /* 0xffffffd000187947 */ /* 0x000fea000383ffff */
.L_x_83:
[----:B---3--:R3:W4:Y:S02]  /*e7f0*/  SYNCS.PHASECHK.TRANS64.TRYWAIT P1, [R5+URZ+0x2a860], R4 ;  /* 0x02a86004050075a7 */ /* 0x008724000802017f */
[----:B----4-:R-:W-:Y:S05]  /*e800*/  @!P1 NANOSLEEP.SYNCS 0x989680 ;  /* 0x009896800000995d */ /* 0x010fea0003900000 */
[----:B------:R-:W4:Y:S02]  /*e810*/  @!P1 SYNCS.PHASECHK.TRANS64 P1, [R5+URZ+0x2a860], R4 ;  /* 0x02a86004050095a7 */ /* 0x000f24000802007f */
[----:B----4-:R-:W-:Y:S05]  /*e820*/  @!P1 BRA `(.L_x_83) ;  /* 0xfffffffc00f09947 */ /* 0x010fea000383ffff */
[----:B------:R-:W-:Y:S05]  /*e830*/  BRA `(.L_x_175) ;  /* 0xffffffd000147947 */ /* 0x000fea000383ffff */
.L_x_176:
[----:B------:R-:W-:-:S00]  /*e840*/  BRA `(.L_x_176) ;  /* 0xfffffffc00fc7947 */ /* 0x000fc0000383ffff */
[----:B------:R-:W-:-:S00]  /*e850*/  NOP ;  /* 0x0000000000007918 */ /* 0x000fc00000000000 */
        /* <DEDUP_REMOVED lines=10> */
.L_x_3204:


//--------------------- .text._ZN7cutlass13device_kernelIN5flash11enable_sm90INS1_16FlashAttnFwdSm90INS1_25CollectiveMainloopFwdSm90ILi2EN4cute5tupleIJNS5_1CILi1EEES8_S8_EEENS6_IJNS7_ILi128EEENS7_ILi96EEENS7_ILi192EEEEEELi128ENS_10bfloat16_tEfNS_4arch4Sm90ELb0ELb0ELb1ELb1ELb1ELb0ELb0ELb1ELb1ELb1ELb1ELb0EEENS1_21CollectiveEpilogueFwdINS6_IJSA_SA_SB_EEES9_SE_SG_Li256ELb1ELb1ELb1ELb0EEENS1_36VarlenDynamicPersistentTileSchedulerILi128ELi96ELi256ELi128ELb1ELb1ELb1ELb0ELb1ELb1EEEEEEEEEvNT_6ParamsE --------------------------
	.section	.text._ZN7cutlass13device_kernelIN5flash11enable_sm90INS1_16FlashAttnFwdSm90INS1_25CollectiveMainloopFwdSm90ILi2EN4cute5tupleIJNS5_1CILi1EEES8_S8_EEENS6_IJNS7_ILi128EEENS7_ILi96EEENS7_ILi192EEEEEELi128ENS_10bfloat16_tEfNS_4arch4Sm90ELb0ELb0ELb1ELb1ELb1ELb0ELb0ELb1ELb1ELb1ELb1ELb0EEENS1_21CollectiveEpilogueFwdINS6_IJSA_SA_SB_EEES9_SE_SG_Li256ELb1ELb1ELb1ELb0EEENS1_36VarlenDynamicPersistentTileSchedulerILi128ELi96ELi256ELi128ELb1ELb1ELb1ELb0ELb1ELb1EEEEEEEEEvNT_6ParamsE,"ax",@progbits
	.align	128
.text._ZN7cutlass13device_kernelIN5flash11enable_sm90INS1_16FlashAttnFwdSm90INS1_25CollectiveMainloopFwdSm90ILi2EN4cute5tupleIJNS5_1CILi1EEES8_S8_EEENS6_IJNS7_ILi128EEENS7_ILi96EEENS7_ILi192EEEEEELi128ENS_10bfloat16_tEfNS_4arch4Sm90ELb0ELb0ELb1ELb1ELb1ELb0ELb0ELb1ELb1ELb1ELb1ELb0EEENS1_21CollectiveEpilogueFwdINS6_IJSA_SA_SB_EEES9_SE_SG_Li256ELb1ELb1ELb1ELb0EEENS1_36VarlenDynamicPersistentTileSchedulerILi128ELi96ELi256ELi128ELb1ELb1ELb1ELb0ELb1ELb1EEEEEEEEEvNT_6ParamsE:
        .type           _ZN7cutlass13device_kernelIN5flash11enable_sm90INS1_16FlashAttnFwdSm90INS1_25CollectiveMainloopFwdSm90ILi2EN4cute5tupleIJNS5_1CILi1EEES8_S8_EEENS6_IJNS7_ILi128EEENS7_ILi96EEENS7_ILi192EEEEEELi128ENS_10bfloat16_tEfNS_4arch4Sm90ELb0ELb0ELb1ELb1ELb1ELb0ELb0ELb1ELb1ELb1ELb1ELb0EEENS1_21CollectiveEpilogueFwdINS6_IJSA_SA_SB_EEES9_SE_SG_Li256ELb1ELb1ELb1ELb0EEENS1_36VarlenDynamicPersistentTileSchedulerILi128ELi96ELi256ELi128ELb1ELb1ELb1ELb0ELb1ELb1EEEEEEEEEvNT_6ParamsE,@function
        .size           _ZN7cutlass13device_kernelIN5flash11enable_sm90INS1_16FlashAttnFwdSm90INS1_25CollectiveMainloopFwdSm90ILi2EN4cute5tupleIJNS5_1CILi1EEES8_S8_EEENS6_IJNS7_ILi128EEENS7_ILi96EEENS7_ILi192EEEEEELi128ENS_10bfloat16_tEfNS_4arch4Sm90ELb0ELb0ELb1ELb1ELb1ELb0ELb0ELb1ELb1ELb1ELb1ELb0EEENS1_21CollectiveEpilogueFwdINS6_IJSA_SA_SB_EEES9_SE_SG_Li256ELb1ELb1ELb1ELb0EEENS1_36VarlenDynamicPersistentTileSchedulerILi128ELi96ELi256ELi128ELb1ELb1ELb1ELb0ELb1ELb1EEEEEEEEEvNT_6ParamsE,(.L_x_3205 - _ZN7cutlass13device_kernelIN5flash11enable_sm90INS1_16FlashAttnFwdSm90INS1_25CollectiveMainloopFwdSm90ILi2EN4cute5tupleIJNS5_1CILi1EEES8_S8_EEENS6_IJNS7_ILi128EEENS7_ILi96EEENS7_ILi192EEEEEELi128ENS_10bfloat16_tEfNS_4arch4Sm90ELb0ELb0ELb1ELb1ELb1ELb0ELb0ELb1ELb1ELb1ELb1ELb0EEENS1_21CollectiveEpilogueFwdINS6_IJSA_SA_SB_EEES9_SE_SG_Li256ELb1ELb1ELb1ELb0EEENS1_36VarlenDynamicPersistentTileSchedulerILi128ELi96ELi256ELi128ELb1ELb1ELb1ELb0ELb1ELb1EEEEEEEEEvNT_6ParamsE)
        .other          _ZN7cutlass13device_kernelIN5flash11enable_sm90INS1_16FlashAttnFwdSm90INS1_25CollectiveMainloopFwdSm90ILi2EN4cute5tupleIJNS5_1CILi1EEES8_S8_EEENS6_IJNS7_ILi128EEENS7_ILi96EEENS7_ILi192EEEEEELi128ENS_10bfloat16_tEfNS_4arch4Sm90ELb0ELb0ELb1ELb1ELb1ELb0ELb0ELb1ELb1ELb1ELb1ELb0EEENS1_21CollectiveEpilogueFwdINS6_IJSA_SA_SB_EEES9_SE_SG_Li256ELb1ELb1ELb1ELb0EEENS1_36VarlenDynamicPersistentTileSchedulerILi128ELi96ELi256ELi128ELb1ELb1ELb1ELb0ELb1ELb1EEEEEEEEEvNT_6ParamsE,@"STO_CUDA_ENTRY STV_DEFAULT"
_ZN7cutlass13device_kernelIN5flash11enable_sm90INS1_16FlashAttnFwdSm90INS1_25CollectiveMainloopFwdSm90ILi2EN4cute5tupleIJNS5_1CILi1EEES8_S8_EEENS6_IJNS7_ILi128EEENS7_ILi96EEENS7_ILi192EEEEEELi128ENS_10bfloat16_tEfNS_4arch4Sm90ELb0ELb0ELb1ELb1ELb1ELb0ELb0ELb1ELb1ELb1ELb1ELb0EEENS1_21CollectiveEpilogueFwdINS6_IJSA_SA_SB_EEES9_SE_SG_Li256ELb1ELb1ELb1ELb0EEENS1_36VarlenDynamicPersistentTileSchedulerILi128ELi96ELi256ELi128ELb1ELb1ELb1ELb0ELb1ELb1EEEEEEEEEvNT_6ParamsE:
[----:B------:R-:W0:Y:S02]  /*0000*/  LDC R1, c[0x0][0x28] ;  /* 0x00000a00ff017b82 */ /* 0x000e240000000800 */
[----:B0-----:R-:W-:Y:S01]  /*0010*/  VIADD R1, R1, 0xffffffe0 ;  /* 0xffffffe001017836 */ /* 0x001fe20000000000 */
[----:B------:R-:W0:Y:S01]  /*0020*/  S2R R3, SR_TID.X ;  /* 0x0000000000037919 */ /* 0x000e220000002100 */
[----:B------:R-:W-:Y:S01]  /*0030*/  ELECT P0, URZ, PT ;  /* 0x00000000003f782f */ /* 0x000fe20003800000 */
[----:B------:R-:W-:Y:S01]  /*0040*/  UMOV UR4, 0x80 ;  /* 0x0000008000047882 */ /* 0x000fe20000000000 */
[----:B------:R-:W-:Y:S01]  /*0050*/  UMOV UR7, 0x100 ;  /* 0x0000010000077882 */ /* 0x000fe20000000000 */
[----:B0-----:R-:W-:-:S05]  /*0060*/  SHF.R.U32.HI R0, RZ, 0x5, R3 ;  /* 0x00000005ff007819 */ /* 0x001fca0000011603 */
[----:B------:R-:W0:Y:S02]  /*0070*/  SHFL.IDX PT, R2, R0, RZ, 0x1f ;  /* 0x00001fff00027589 */ /* 0x000e2400000e0000 */
[C---:B0-----:R-:W-:Y:S02]  /*0080*/  ISETP.NE.OR P0, PT, R2.reuse, RZ, !P0 ;  /* 0x000000ff0200720c */ /* 0x041fe40004705670 */
[----:B------:R-:W-:Y:S02]  /*0090*/  ISETP.NE.AND P1, PT, R2, RZ, PT ;  /* 0x000000ff0200720c */ /* 0x000fe40003f25270 */
[----:B------:R-:W-:-:S06]  /*00a0*/  SHF.R.U32.HI R2, RZ, 0x7, R3 ;  /* 0x00000007ff027819 */ /* 0x000fcc0000011603 */
[----:B------:R-:W0:Y:S03]  /*00b0*/  SHFL.IDX PT, R2, R2, RZ, 0x1f ;  /* 0x00001fff02027589 */ /* 0x000e2600000e0000 */
[----:B------:R-:W-:Y:S01]  /*00c0*/  VOTEU.ALL UP0, P0 ;  /* 0x00000000003f7886 */ /* 0x000fe20000000000 */
[----:B------:R-:W-:-:S04]  /*00d0*/  VOTEU.ALL UP1, P0 ;  /* 0x00000000003f7886 */ /* 0x000fc80000020000 */
[----:B------:R-:W1:Y:S01]  /*00e0*/  @!UP0 S2UR UR8, SR_CgaCtaId ;  /* 0x00000000000889c3 */ /* 0x000e620000008800 */
[----:B------:R-:W-:Y:S01]  /*00f0*/  @!UP0 UMOV UR6, 0x400 ;  /* 0x0000040000068882 */ /* 0x000fe20000000000 */
[----:B------:R-:W-:-:S04]  /*0100*/  @!UP0 UIADD3 UR4, -UR4, 0x100000, URZ ;  /* 0x0010000004048890 */ /* 0x000fc8000fffe13f */
[----:B------:R-:W-:Y:S02]  /*0110*/  @!UP0 USHF.L.U32 UR5, UR4, 0xb, URZ ;  /* 0x0000000b04058899 */ /* 0x000fe4000800063f */
[----:B------:R-:W-:Y:S02]  /*0120*/  @!UP0 USHF.L.U32 UR4, UR4, 0x1, URZ ;  /* 0x0000000104048899 */ /* 0x000fe4000800063f */
[----:B-1----:R-:W-:Y:S02]  /*0130*/  @!UP0 ULEA UR8, UR8, UR6, 0x18 ;  /* 0x0000000608088291 */ /* 0x002fe4000f8ec03f */
[----:B------:R-:W-:-:S04]  /*0140*/  @!UP0 UIADD3 UR6, -UR7, 0x100000, URZ ;  /* 0x0010000007068890 */ /* 0x000fc8000fffe13f */
[----:B------:R-:W-:Y:S02]  /*0150*/  @!UP0 USHF.L.U32 UR7, UR6, 0xb, URZ ;  /* 0x0000000b06078899 */ /* 0x000fe4000800063f */
[----:B------:R-:W-:Y:S01]  /*0160*/  @!UP0 USHF.L.U32 UR6, UR6, 0x1, URZ ;  /* 0x0000000106068899 */ /* 0x000fe2000800063f */
[----:B------:R-:W-:-:S05]  /*0170*/  VOTEU.ALL UP0, P0 ;  /* 0x00000000003f7886 */ /* 0x000fca0000000000 */
[----:B------:R1:W2:Y:S06]  /*0180*/  @!UP0 SYNCS.EXCH.64 URZ, [UR8+0x2a800], UR4 ;  /* 0x02a80004083f85b2 */ /* 0x0002ac0008000100 */
[----:B------:R1:W3:Y:S02]  /*0190*/  @!UP1 SYNCS.EXCH.64 URZ, [UR8+0x2a820], UR6 ;  /* 0x02a82006083f95b2 */ /* 0x0002e40008000100 */
[----:B01----:R-:W-:Y:S05]  /*01a0*/  @P1 BRA `(.L_x_177) ;  /* 0x0000000000481947 */ /* 0x003fea0003800000 */
        /* <DEDUP_REMOVED lines=14> */
[----:B------:R0:W4:Y:S01]  /*0290*/  SYNCS.EXCH.64 URZ, [UR8+0x2a840], UR6 ;  /* 0x02a84006083f75b2 */ /* 0x0001220008000100 */
[----:B------:R0:W0:Y:S01]  /*02a0*/  SYNCS.EXCH.64 URZ, [UR8+0x2a838], UR4 ;  /* 0x02a83804083f75b2 */ /* 0x0000220008000100 */
[----:B------:R0:W0:Y:S01]  /*02b0*/  SYNCS.EXCH.64 URZ, [UR8+0x2a848], UR6 ;  /* 0x02a84806083f75b2 */ /* 0x0000220008000100 */
[----:B------:R-:W-:Y:S01]  /*02c0*/  NOP ;  /* 0x0000000000007918 */ /* 0x000fe20000000000 */
.L_x_177:
        /* <DEDUP_REMOVED lines=22> */
.L_x_178:
        /* <DEDUP_REMOVED lines=18> */
.L_x_179:
        /* <DEDUP_REMOVED lines=22> */
.L_x_180:
        /* <DEDUP_REMOVED lines=23> */
.L_x_181:
[----:B------:R-:W-:Y:S01]  /*0820*/  UISETP.NE.AND UP0, UPT, UR9, URZ, UPT ;  /* 0x0000003f0900728c */ /* 0x000fe2000bf05270 */
[----:B------:R-:W-:Y:S01]  /*0830*/  NOP ;  /* 0x0000000000007918 */ /* 0x000fe20000000000 */
[----:B0-----:R-:W-:Y:S01]  /*0840*/  UMOV UR4, 0x1 ;  /* 0x0000000100047882 */ /* 0x001fe20000000000 */
[----:B------:R-:W-:Y:S01]  /*0850*/  ULDC.64 UR36, c[0x0][0x208] ;  /* 0x0000820000247ab9 */ /* 0x000fe20000000a00 */
[----:B------:R-:W-:Y:S01]  /*0860*/  USEL UR4, UR4, 0x2, !UP0 ;  /* 0x0000000204047887 */ /* 0x000fe2000c000000 */
[----:B-1234-:R-:W-:Y:S01]  /*0870*/  BAR.SYNC.DEFER_BLOCKING 0x0 ;  /* 0x0000000000007b1d */ /* 0x01efe20000010000 */
[----:B------:R-:W-:-:S04]  /*0880*/  PLOP3.LUT P0, PT, PT, PT, UP0, 0x80, 0x0 ;  /* 0x000000000000781c */ /* 0x000fc80003f0f008 */
[----:B------:R-:W-:-:S05]  /*0890*/  IMAD.U32 R2, RZ, RZ, UR4 ;  /* 0x00000004ff027e24 */ /* 0x000fca000f8e00ff */
[----:B------:R0:W-:Y:S04]  /*08a0*/  STL [R1+0x1c], R2 ;  /* 0x00001c0201007387 */ /* 0x0001e80000100800 */
[----:B------:R-:W-:Y:S05]  /*08b0*/  @!P0 BRA `(.L_x_182) ;  /* 0x00000098009c8947 */ /* 0x000fea0003800000 */
.L_x_183:
[----:B------:R-:W-:-:S08]  /*08c0*/  NOP ;  /* 0x0000000000007918 */ /* 0x000fd00000000000 */
[----:B------:R-:W1:Y:S02]  /*08d0*/  USETMAXREG.TRY_ALLOC.CTAPOOL UP0, 0xe8 ;  /* 0x000000e8000079c8 */ /* 0x000e640008000600 */
[----:B-1----:R-:W-:-:S13]  /*08e0*/  PLOP3.LUT P0, PT, PT, PT, UP0, 0x80, 0x0 ;  /* 0x000000000000781c */ /* 0x002fda0003f0f008 */
[----:B------:R-:W-:Y:S05]  /*08f0*/  @!P0 BRA `(.L_x_183) ;  /* 0xfffffffc00f08947 */ /* 0x000fea000383ffff */
[----:B------:R-:W1:Y:S08]  /*0900*/  S2UR UR5, SR_CgaCtaId ;  /* 0x00000000000579c3 */ /* 0x000e700000008800 */
[----:B------:R-:W-:Y:S06]  /*0910*/  BAR.ARV 0x8, 0x180 ;  /* 0x0206000000007b1d */ /* 0x000fec0000002000 */
[----:B------:R-:W-:-:S02]  /*0920*/  UMOV UR4, 0x400 ;  /* 0x0000040000047882 */ /* 0x000fc40000000000 */
[----:B------:R-:W-:Y:S01]  /*0930*/  BAR.SYNC.DEFER_BLOCKING 0x5, 0x180 ;  /* 0x0146000000007b1d */ /* 0x000fe20000010000 */
[----:B-1----:R-:W-:-:S09]  /*0940*/  ULEA UR4, UR5, UR4, 0x18 ;  /* 0x0000000405047291 */ /* 0x002fd2000f8ec03f */
[----:B------:R-:W1:Y:S01]  /*0950*/  LDS.128 R24, [UR4+0x2a8d0] ;  /* 0x02a8d004ff187984 */ /* 0x000e620008000c00 */
[----:B------:R-:W-:Y:S01]  /*0960*/  ULDC UR4, c[0x0][0xc3c] ;  /* 0x00030f0000047ab9 */ /* 0x000fe20000000800 */
[----:B------:R-:W-:Y:S06]  /*0970*/  BAR.ARV 0x4, 0x180 ;  /* 0x0106000000007b1d */ /* 0x000fec0000002000 */
[----:B-1----:R-:W-:-:S13]  /*0980*/  ISETP.GE.AND P0, PT, R27, UR4, PT ;  /* 0x000000041b007c0c */ /* 0x002fda000bf06270 */
[----:B------:R-:W-:Y:S05]  /*0990*/  @P0 EXIT ;  /* 0x000000000000094d */ /* 0x000fea0003800000 */
[----:B0-----:R-:W2:Y:S01]  /*09a0*/  LDL R2, [R1+0x1c] ;  /* 0x00001c0001027983 */ /* 0x001ea20000100800 */
[----:B------:R-:W-:Y:S01]  /*09b0*/  R2UR UR6, R25 ;  /* 0x00000000190672ca */ /* 0x000fe200000e0000 */
[----:B------:R-:W-:Y:S01]  /*09c0*/  UMOV UR39, URZ ;  /* 0x0000003f00277c82 */ /* 0x000fe20008000000 */
[----:B------:R-:W-:Y:S01]  /*09d0*/  R2UR UR5, R26 ;  /* 0x000000001a0572ca */ /* 0x000fe200000e0000 */
[----:B------:R-:W0:Y:S01]  /*09e0*/  S2R R0, SR_TID.X ;  /* 0x0000000000007919 */ /* 0x000e220000002100 */
[----:B------:R-:W-:Y:S01]  /*09f0*/  UMOV UR38, URZ ;  /* 0x0000003f00267c82 */ /* 0x000fe20008000000 */
[----:B0-----:R-:W-:-:S05]  /*0a00*/  VIADD R202, R0, 0xffffff80 ;  /* 0xffffff8000ca7836 */ /* 0x001fca0000000000 */
[----:B------:R-:W-:-:S04]  /*0a10*/  SHF.R.S32.HI R3, RZ, 0x1f, R202 ;  /* 0x0000001fff037819 */ /* 0x000fc800000114ca */
[CC--:B------:R-:W-:Y:S02]  /*0a20*/  LEA.HI R0, R3.reuse, R202.reuse, RZ, 0x7 ;  /* 0x000000ca03007211 */ /* 0x0c0fe400078f38ff */
[----:B------:R-:W-:Y:S02]  /*0a30*/  LEA.HI R4, R3, R202, RZ, 0x5 ;  /* 0x000000ca03047211 */ /* 0x000fe400078f28ff */
[----:B------:R-:W-:Y:S02]  /*0a40*/  LOP3.LUT R179, R0, 0xffffff80, RZ, 0xc0, !PT ;  /* 0xffffff8000b37812 */ /* 0x000fe400078ec0ff */
[----:B------:R-:W-:Y:S01]  /*0a50*/  SHF.R.S32.HI R195, RZ, 0x7, R0 ;  /* 0x00000007ffc37819 */ /* 0x000fe20000011400 */
[----:B------:R-:W-:Y:S02]  /*0a60*/  IMAD.SHL.U32 R4, R4, 0x20, RZ ;  /* 0x0000002004047824 */ /* 0x000fe400078e00ff */
[----:B------:R-:W-:Y:S01]  /*0a70*/  IMAD.IADD R179, R202, 0x1, -R179 ;  /* 0x00000001cab37824 */ /* 0x000fe200078e0ab3 */
[----:B------:R-:W-:-:S02]  /*0a80*/  LEA.HI R0, R0, R195, RZ, 0x1 ;  /* 0x000000c300007211 */ /* 0x000fc400078f08ff */
[----:B------:R-:W-:Y:S02]  /*0a90*/  LOP3.LUT R4, R4, 0xfffffc00, RZ, 0xc0, !PT ;  /* 0xfffffc0004047812 */ /* 0x000fe400078ec0ff */
[----:B------:R-:W-:Y:S02]  /*0aa0*/  SHF.R.S32.HI R6, RZ, 0x1f, R179 ;  /* 0x0000001fff067819 */ /* 0x000fe400000114b3 */
[----:B------:R-:W-:Y:S02]  /*0ab0*/  LOP3.LUT R0, R0, 0x3fffffe, RZ, 0xc0, !PT ;  /* 0x03fffffe00007812 */ /* 0x000fe400078ec0ff */
[CC--:B------:R-:W-:Y:S02]  /*0ac0*/  LEA.HI R8, R6.reuse, R179.reuse, RZ, 0x2 ;  /* 0x000000b306087211 */ /* 0x0c0fe400078f10ff */
[----:B------:R-:W-:Y:S01]  /*0ad0*/  LEA.HI R6, R6, R179, RZ, 0x5 ;  /* 0x000000b306067211 */ /* 0x000fe200078f28ff */
[----:B------:R-:W-:Y:S01]  /*0ae0*/  IMAD.IADD R0, R195, 0x1, -R0 ;  /* 0x00000001c3007824 */ /* 0x000fe200078e0a00 */
[----:B------:R-:W-:-:S02]  /*0af0*/  SHF.R.S32.HI R9, RZ, 0x2, R8 ;  /* 0x00000002ff097819 */ /* 0x000fc40000011408 */
[----:B------:R-:W-:Y:S02]  /*0b00*/  SHF.R.S32.HI R10, RZ, 0x1f, R8 ;  /* 0x0000001fff0a7819 */ /* 0x000fe40000011408 */
[----:B------:R-:W-:Y:S02]  /*0b10*/  LOP3.LUT R8, R8, 0x7ffffffc, RZ, 0xc0, !PT ;  /* 0x7ffffffc08087812 */ /* 0x000fe400078ec0ff */
[----:B------:R-:W-:Y:S02]  /*0b20*/  LEA.HI R10, R10, R9, RZ, 0x3 ;  /* 0x000000090a0a7211 */ /* 0x000fe400078f18ff */
[----:B------:R-:W-:Y:S01]  /*0b30*/  SHF.R.S32.HI R6, RZ, 0x5, R6 ;  /* 0x00000005ff067819 */ /* 0x000fe20000011406 */
[----:B------:R-:W-:Y:S01]  /*0b40*/  IMAD.IADD R8, R179, 0x1, -R8 ;  /* 0x00000001b3087824 */ /* 0x000fe200078e0a08 */
[----:B------:R-:W-:-:S04]  /*0b50*/  LOP3.LUT R10, R10, 0xfffffff8, RZ, 0xc0, !PT ;  /* 0xfffffff80a0a7812 */ /* 0x000fc800078ec0ff */
[----:B------:R-:W-:Y:S01]  /*0b60*/  SHF.L.U32 R173, R8, 0x1, RZ ;  /* 0x0000000108ad7819 */ /* 0x000fe200000006ff */
[----:B------:R-:W-:-:S03]  /*0b70*/  IMAD.IADD R9, R9, 0x1, -R10 ;  /* 0x0000000109097824 */ /* 0x000fc600078e0a0a */
[C---:B------:R-:W-:Y:S01]  /*0b80*/  IADD3 R167, R173.reuse, 0x30, RZ ;  /* 0x00000030ada77810 */ /* 0x040fe20007ffe0ff */
[----:B------:R-:W-:Y:S01]  /*0b90*/  IMAD R9, R6, 0x10, R9 ;  /* 0x0000001006097824 */ /* 0x000fe200078e0209 */
[C---:B------:R-:W-:Y:S01]  /*0ba0*/  IADD3 R160, R173.reuse, 0x68, RZ ;  /* 0x00000068ada07810 */ /* 0x040fe20007ffe0ff */
[C---:B------:R-:W-:Y:S01]  /*0bb0*/  VIADD R172, R173.reuse, 0x8 ;  /* 0x00000008adac7836 */ /* 0x040fe20000000000 */
[----:B------:R-:W-:Y:S01]  /*0bc0*/  SHF.R.S32.HI R189, RZ, 0x1f, R167 ;  /* 0x0000001fffbd7819 */ /* 0x000fe200000114a7 */
        /* <DEDUP_REMOVED lines=22> */
[----:B------:R-:W-:Y:S01]  /*0d30*/  VIADD R22, R173, 0x78 ;  /* 0x00000078ad167836 */ /* 0x000fe20000000000 */
[----:B------:R-:W-:Y:S01]  /*0d40*/  SHF.R.S32.HI R183, RZ, 0x1f, R161 ;  /* 0x0000001fffb77819 */ /* 0x000fe200000114a1 */
[----:B------:R-:W-:Y:S01]  /*0d50*/  IMAD R196, R0, 0x40, R9 ;  /* 0x0000004000c47824 */ /* 0x000fe200078e0209 */
[----:B------:R-:W-:-:S02]  /*0d60*/  SHF.R.S32.HI R181, RZ, 0x1f, R23 ;  /* 0x0000001fffb57819 */ /* 0x000fc40000011417 */
[----:B------:R-:W-:Y:S02]  /*0d70*/  SHF.R.S32.HI R180, RZ, 0x1f, R22 ;  /* 0x0000001fffb47819 */ /* 0x000fe40000011416 */
[----:B--2---:R-:W-:Y:S02]  /*0d80*/  R2UR UR4, R2 ;  /* 0x00000000020472ca */ /* 0x004fe400000e0000 */
[----:B------:R-:W-:-:S04]  /*0d90*/  LEA.HI R2, R3, R202, RZ, 0x4 ;  /* 0x000000ca03027211 */ /* 0x000fc800078f20ff */
[----:B------:R-:W-:Y:S02]  /*0da0*/  LOP3.LUT R5, R2, 0x3fffff0, RZ, 0xc0, !PT ;  /* 0x03fffff002057812 */ /* 0x000fe400078ec0ff */
[----:B------:R-:W-:-:S03]  /*0db0*/  SHF.R.S32.HI R7, RZ, 0x4, R2 ;  /* 0x00000004ff077819 */ /* 0x000fc60000011402 */
[----:B------:R-:W-:Y:S01]  /*0dc0*/  IMAD.IADD R5, R202, 0x1, -R5 ;  /* 0x00000001ca057824 */ /* 0x000fe200078e0a05 */
[----:B------:R-:W-:Y:S01]  /*0dd0*/  LEA.HI R2, R2, R7, RZ, 0x1 ;  /* 0x0000000702027211 */ /* 0x000fe200078f08ff */
[----:B------:R-:W-:-:S03]  /*0de0*/  ULOP3.LUT UR7, UR4, 0x1, URZ, 0xfc, !UPT ;  /* 0x0000000104077892 */ /* 0x000fc6000f8efc3f */
[----:B------:R-:W-:Y:S01]  /*0df0*/  LOP3.LUT R2, R2, 0x1ffffffe, RZ, 0xc0, !PT ;  /* 0x1ffffffe02027812 */ /* 0x000fe200078ec0ff */
[----:B------:R-:W-:Y:S01]  /*0e00*/  UMOV UR4, URZ ;  /* 0x0000003f00047c82 */ /* 0x000fe20008000000 */
[----:B------:R-:W-:Y:S01]  /*0e10*/  LEA R5, R5, R4, 0x6 ;  /* 0x0000000405057211 */ /* 0x000fe200078e30ff */
[----:B------:R-:W-:Y:S01]  /*0e20*/  IMAD.U32 R199, RZ, RZ, UR7 ;  /* 0x00000007ffc77e24 */ /* 0x000fe2000f8e00ff */
[-C--:B------:R-:W-:Y:S01]  /*0e30*/  LEA.HI R4, R3, R202.reuse, RZ, 0x2 ;  /* 0x000000ca03047211 */ /* 0x080fe200078f10ff */
[----:B------:R-:W-:Y:S01]  /*0e40*/  IMAD.IADD R2, R7, 0x1, -R2 ;  /* 0x0000000107027824 */ /* 0x000fe200078e0a02 */
[----:B------:R-:W-:Y:S01]  /*0e50*/  LEA.HI R3, R3, R202, RZ, 0x3 ;  /* 0x000000ca03037211 */ /* 0x000fe200078f18ff */
[----:B------:R-:W-:Y:S01]  /*0e60*/  IMAD.U32 R177, RZ, RZ, UR4 ;  /* 0x00000004ffb17e24 */ /* 0x000fe2000f8e00ff */
[----:B------:R-:W-:Y:S01]  /*0e70*/  LOP3.LUT R7, R4, 0xfffffffc, RZ, 0xc0, !PT ;  /* 0xfffffffc04077812 */ /* 0x000fe200078ec0ff */
[----:B------:R-:W-:Y:S01]  /*0e80*/  IMAD R198, R2, 0x8, R5 ;  /* 0x0000000802c67824 */ /* 0x000fe200078e0205 */
[----:B------:R-:W-:-:S02]  /*0e90*/  LOP3.LUT R17, R3, 0xfffffff8, RZ, 0xc0, !PT ;  /* 0xfffffff803117812 */ /* 0x000fc400078ec0ff */
[----:B------:R-:W-:Y:S01]  /*0ea0*/  SHF.R.S32.HI R176, RZ, 0x3, R3 ;  /* 0x00000003ffb07819 */ /* 0x000fe20000011403 */
[C---:B------:R-:W-:Y:S02]  /*0eb0*/  IMAD.IADD R7, R202.reuse, 0x1, -R7 ;  /* 0x00000001ca077824 */ /* 0x040fe400078e0a07 */
[----:B------:R-:W-:-:S03]  /*0ec0*/  IMAD.IADD R17, R202, 0x1, -R17 ;  /* 0x00000001ca117824 */ /* 0x000fc600078e0a11 */
[----:B------:R-:W-:-:S04]  /*0ed0*/  LEA.HI R2, R7, R7, RZ, 0x1 ;  /* 0x0000000707027211 */ /* 0x000fc800078f08ff */
[----:B------:R-:W-:-:S04]  /*0ee0*/  LOP3.LUT R2, R2, 0x1ffffffe, RZ, 0xc0, !PT ;  /* 0x1ffffffe02027812 */ /* 0x000fc800078ec0ff */
[----:B------:R-:W-:Y:S01]  /*0ef0*/  IADD3 R197, R7, -R2, RZ ;  /* 0x8000000207c57210 */ /* 0x000fe20007ffe0ff */
[----:B------:R-:W-:-:S04]  /*0f00*/  IMAD.SHL.U32 R2, R17, 0x8, RZ ;  /* 0x0000000811027824 */ /* 0x000fc800078e00ff */
[----:B------:R-:W-:Y:S01]  /*0f10*/  VIADD R16, R2, 0x40 ;  /* 0x0000004002107836 */ /* 0x000fe20000000000 */
[----:B------:R-:W-:Y:S01]  /*0f20*/  SHF.R.S32.HI R201, RZ, 0x1f, R2 ;  /* 0x0000001fffc97819 */ /* 0x000fe20000011402 */
[----:B------:R-:W-:-:S03]  /*0f30*/  IMAD R197, R197, 0x8, R196 ;  /* 0x00000008c5c57824 */ /* 0x000fc600078e02c4 */
[----:B------:R-:W-:-:S07]  /*0f40*/  SHF.R.S32.HI R200, RZ, 0x1f, R16 ;  /* 0x0000001fffc87819 */ /* 0x000fce0000011410 */
.L_x_233:
[----:B0-2-4-:R-:W0:Y:S01]  /*0f50*/  LDC.64 R4, c[0x0][0xc88] ;  /* 0x00032200ff047b82 */ /* 0x015e220000000a00 */
[----:B------:R-:W-:Y:S01]  /*0f60*/  ULDC.64 UR8, c[0x0][0xa28] ;  /* 0x00028a0000087ab9 */ /* 0x000fe20000000a00 */
[----:B------:R-:W-:Y:S01]  /*0f70*/  ULDC.64 UR10, c[0x0][0xa20] ;  /* 0x00028800000a7ab9 */ /* 0x000fe20000000a00 */
[----:B------:R-:W-:Y:S01]  /*0f80*/  ULDC UR7, c[0x0][0x424] ;  /* 0x0001090000077ab9 */ /* 0x000fe20000000800 */
[----:B0-----:R-:W-:-:S06]  /*0f90*/  IMAD.WIDE R4, R27, 0x4, R4 ;  /* 0x000000041b047825 */ /* 0x001fcc00078e0204 */
[----:B------:R-:W2:Y:S01]  /*0fa0*/  LDG.E R4, desc[UR36][R4.64] ;  /* 0x0000002404047981 */ /* 0x000ea2000c1e1900 */
[----:B------:R-:W-:Y:S02]  /*0fb0*/  UISETP.NE.U32.AND UP0, UPT, UR8, URZ, UPT ;  /* 0x0000003f0800728c */ /* 0x000fe4000bf05070 */
[----:B------:R-:W-:Y:S02]  /*0fc0*/  UISETP.NE.U32.AND UP1, UPT, UR10, URZ, UPT ;  /* 0x0000003f0a00728c */ /* 0x000fe4000bf25070 */
[----:B------:R-:W-:Y:S02]  /*0fd0*/  UISETP.NE.AND.EX UP0, UPT, UR9, URZ, UPT, UP0 ;  /* 0x0000003f0900728c */ /* 0x000fe4000bf05300 */
[----:B------:R-:W-:-:S04]  /*0fe0*/  UISETP.NE.AND.EX UP1, UPT, UR11, URZ, UPT, UP1 ;  /* 0x0000003f0b00728c */ /* 0x000fc8000bf25310 */
[----:B------:R-:W-:Y:S02]  /*0ff0*/  PLOP3.LUT P0, PT, PT, PT, UP0, 0x80, 0x0 ;  /* 0x000000000000781c */ /* 0x000fe40003f0f008 */
[----:B------:R-:W-:Y:S02]  /*1000*/  PLOP3.LUT P1, PT, PT, PT, UP1, 0x80, 0x0 ;  /* 0x000000000000781c */ /* 0x000fe40003f2f018 */
[----:B--2---:R-:W-:-:S13]  /*1010*/  R2UR UR61, R4 ;  /* 0x00000000043d72ca */ /* 0x004fda00000e0000 */
[----:B------:R-:W-:Y:S02]  /*1020*/  USHF.R.S32.HI UR4, URZ, 0x1f, UR61 ;  /* 0x0000001f3f047899 */ /* 0x000fe4000801143d */
[----:B------:R-:W-:-:S04]  /*1030*/  @UP0 ULEA UR8, UP2, UR61, UR8, 0x2 ;  /* 0x000000083d080291 */ /* 0x000fc8000f84103f */
[----:B------:R-:W-:Y:S02]  /*1040*/  @UP0 ULEA.HI.X UR9, UR61, UR9, UR4, 0x2, UP2 ;  /* 0x000000093d090291 */ /* 0x000fe400090f1404 */
[----:B------:R-:W-:Y:S01]  /*1050*/  IMAD.U32 R178, RZ, RZ, UR4 ;  /* 0x00000004ffb27e24 */ /* 0x000fe2000f8e00ff */
[----:B------:R-:W-:Y:S01]  /*1060*/  @UP1 ULEA UR10, UP0, UR61, UR10, 0x2 ;  /* 0x0000000a3d0a1291 */ /* 0x000fe2000f80103f */
[----:B------:R-:W-:-:S03]  /*1070*/  IMAD.U32 R4, RZ, RZ, UR8 ;  /* 0x00000008ff047e24 */ /* 0x000fc6000f8e00ff */
[----:B------:R-:W-:Y:S01]  /*1080*/  @UP1 ULEA.HI.X UR11, UR61, UR11, UR4, 0x2, UP0 ;  /* 0x0000000b3d0b1291 */ /* 0x000fe200080f1404 */
[----:B------:R-:W-:Y:S01]  /*1090*/  IMAD.U32 R5, RZ, RZ, UR9 ;  /* 0x00000009ff057e24 */ /* 0x000fe2000f8e00ff */
[----:B------:R-:W-:Y:S01]  /*10a0*/  MOV R6, UR10 ;  /* 0x0000000a00067c02 */ /* 0x000fe20008000f00 */
[----:B------:R-:W-:-:S03]  /*10b0*/  ULDC.64 UR8, c[0x0][0x418] ;  /* 0x0001060000087ab9 */ /* 0x000fc60000000a00 */
[----:B---3--:R-:W-:Y:S01]  /*10c0*/  IMAD.U32 R7, RZ, RZ, UR11 ;  /* 0x0000000bff077e24 */ /* 0x008fe2000f8e00ff */
[----:B------:R-:W2:Y:S04]  /*10d0*/  @P0 LDG.E R4, desc[UR36][R4.64] ;  /* 0x0000002404040981 */ /* 0x000ea8000c1e1900 */
[----:B------:R-:W3:Y:S01]  /*10e0*/  @P1 LDG.E R6, desc[UR36][R6.64] ;  /* 0x0000002406061981 */ /* 0x000ee2000c1e1900 */
[----:B------:R-:W-:Y:S01]  /*10f0*/  UISETP.NE.U32.AND UP0, UPT, UR8, URZ, UPT ;  /* 0x0000003f0800728c */ /* 0x000fe2000bf05070 */
[----:B------:R-:W-:Y:S01]  /*1100*/  IMAD.U32 R175, RZ, RZ, UR6 ;  /* 0x00000006ffaf7e24 */ /* 0x000fe2000f8e00ff */
[----:B------:R-:W-:Y:S01]  /*1110*/  UMOV UR4, URZ ;  /* 0x0000003f00047c82 */ /* 0x000fe20008000000 */
[----:B------:R-:W-:Y:S02]  /*1120*/  ULOP3.LUT UR8, UR5, 0xff000000, URZ, 0xc0, !UPT ;  /* 0xff00000005087892 */ /* 0x000fe4000f8ec03f */
[----:B------:R-:W-:-:S03]  /*1130*/  UISETP.NE.AND.EX UP0, UPT, UR9, URZ, UPT, UP0 ;  /* 0x0000003f0900728c */ /* 0x000fc6000bf05300 */
[----:B------:R-:W-:Y:S01]  /*1140*/  ULDC UR9, c[0x0][0x2f0] ;  /* 0x0000bc0000097ab9 */ /* 0x000fe20000000800 */
[----:B------:R-:W-:-:S04]  /*1150*/  USEL UR7, UR7, 0x1, UP0 ;  /* 0x0000000107077887 */ /* 0x000fc80008000000 */
[----:B------:R-:W-:Y:S01]  /*1160*/  UIMAD UR7, UR7, UR9, URZ ;  /* 0x00000009070772a4 */ /* 0x000fe2000f8e023f */
[----:B--2---:R-:W-:-:S06]  /*1170*/  @P0 R2UR UR4, R4 ;  /* 0x00000000040402ca */ /* 0x004fcc00000e0000 */
[----:B---3--:R-:W-:Y:S01]  /*1180*/  @P1 R2UR UR7, R6 ;  /* 0x00000000060712ca */ /* 0x008fe200000e0000 */
[----:B-1---5:R-:W-:-:S14]  /*1190*/  @P1 BRA `(.L_x_184) ;  /* 0x0000000000341947 */ /* 0x022fdc0003800000 */
[----:B------:R-:W-:Y:S02]  /*11a0*/  ULDC.64 UR10, c[0x0][0xa08] ;  /* 0x00028200000a7ab9 */ /* 0x000fe40000000a00 */
[----:B------:R-:W-:-:S04]  /*11b0*/  ISETP.NE.U32.AND P0, PT, RZ, UR10, PT ;  /* 0x0000000aff007c0c */ /* 0x000fc8000bf05070 */
[----:B------:R-:W-:-:S13]  /*11c0*/  ISETP.NE.AND.EX P0, PT, RZ, UR11, PT, P0 ;  /* 0x0000000bff007c0c */ /* 0x000fda000bf05300 */
[----:B------:R-:W-:Y:S05]  /*11d0*/  @!P0 BRA `(.L_x_184) ;  /* 0x0000000000248947 */ /* 0x000fea0003800000 */
[----:B------:R-:W-:Y:S02]  /*11e0*/  ULDC.64 UR6, c[0x0][0xa08] ;  /* 0x0002820000067ab9 */ /* 0x000fe40000000a00 */
[----:B------:R-:W-:-:S06]  /*11f0*/  UIMAD.WIDE UR6, UR61, 0x4, UR6 ;  /* 0x000000043d0678a5 */ /* 0x000fcc000f8e0206 */
[----:B------:R-:W-:Y:S02]  /*1200*/  IMAD.U32 R4, RZ, RZ, UR6 ;  /* 0x00000006ff047e24 */ /* 0x000fe4000f8e00ff */
[----:B------:R-:W-:-:S05]  /*1210*/  IMAD.U32 R5, RZ, RZ, UR7 ;  /* 0x00000007ff057e24 */ /* 0x000fca000f8e00ff */
[----:B------:R-:W2:Y:S04]  /*1220*/  LDG.E R3, desc[UR36][R4.64] ;  /* 0x0000002404037981 */ /* 0x000ea8000c1e1900 */
[----:B------:R-:W3:Y:S01]  /*1230*/  LDG.E R0, desc[UR36][R4.64+0x4] ;  /* 0x0000042404007981 */ /* 0x000ee2000c1e1900 */
[----:B--2---:R-:W-:Y:S02]  /*1240*/  R2UR UR7, R3 ;  /* 0x00000000030772ca */ /* 0x004fe400000e0000 */
[----:B---3--:R-:W-:-:S13]  /*1250*/  R2UR UR6, R0 ;  /* 0x00000000000672ca */ /* 0x008fda00000e0000 */
[----:B------:R-:W-:-:S12]  /*1260*/  UIADD3 UR7, -UR7, UR6, URZ ;  /* 0x0000000607077290 */ /* 0x000fd8000fffe13f */
.L_x_184:
[----:B------:R-:W-:Y:S02]  /*1270*/  UIADD3 UR7, -UR4, UR7, URZ ;  /* 0x0000000704077290 */ /* 0x000fe4000fffe13f */
[----:B------:R-:W-:Y:S02]  /*1280*/  ULOP3.LUT UR4, UR5, 0xff0000, URZ, 0xc0, !UPT ;  /* 0x00ff000005047892 */ /* 0x000fe4000f8ec03f */
[----:B------:R-:W-:Y:S02]  /*1290*/  UISETP.GE.AND UP0, UPT, UR7, 0x1, UPT ;  /* 0x000000010700788c */ /* 0x000fe4000bf06270 */
[----:B------:R-:W-:Y:S01]  /*12a0*/  USHF.R.U32.HI UR8, URZ, 0x8, UR8 ;  /* 0x000000083f087899 */ /* 0x000fe20008011608 */
[----:B------:R-:W-:Y:S01]  /*12b0*/  IMAD.U32 R98, RZ, RZ, UR7 ;  /* 0x00000007ff627e24 */ /* 0x000fe2000f8e00ff */
[----:B------:R-:W-:Y:S02]  /*12c0*/  UIADD3 UR6, UR7, 0x5f, URZ ;  /* 0x0000005f07067890 */ /* 0x000fe4000fffe03f */
[----:B------:R-:W-:Y:S01]  /*12d0*/  PLOP3.LUT P0, PT, PT, PT, UP0, 0x80, 0x0 ;  /* 0x000000000000781c */ /* 0x000fe20003f0f008 */
[----:B------:R-:W-:-:S02]  /*12e0*/  ULEA.HI UR8, UR4, UR8, URZ, 0x10 ;  /* 0x0000000804087291 */ /* 0x000fc4000f8f803f */
[----:B------:R-:W-:Y:S02]  /*12f0*/  UIMAD.WIDE UR6, UR6, 0x2aaaaaab, URZ ;  /* 0x2aaaaaab060678a5 */ /* 0x000fe4000f8e023f */
[----:B------:R-:W-:Y:S02]  /*1300*/  ULOP3.LUT UR4, UR8, 0xff, URZ, 0xc0, !UPT ;  /* 0x000000ff08047892 */ /* 0x000fe4000f8ec03f */
[----:B------:R-:W-:Y:S02]  /*1310*/  ULOP3.LUT UR9, UR5, 0xffff, URZ, 0xc0, !UPT ;  /* 0x0000ffff05097892 */ /* 0x000fe4000f8ec03f */
[----:B------:R-:W-:Y:S02]  /*1320*/  USHF.R.U32.HI UR5, URZ, 0x10, UR8 ;  /* 0x000000103f057899 */ /* 0x000fe40008011608 */
[----:B------:R-:W-:Y:S01]  /*1330*/  USHF.R.U32.HI UR6, URZ, 0x1f, UR7 ;  /* 0x0000001f3f067899 */ /* 0x000fe20008011607 */
[----:B------:R-:W-:Y:S01]  /*1340*/  IMAD.U32 R19, RZ, RZ, UR4 ;  /* 0x00000004ff137e24 */ /* 0x000fe2000f8e00ff */
[----:B------:R-:W-:Y:S01]  /*1350*/  MOV R174, UR9 ;  /* 0x0000000900ae7c02 */ /* 0x000fe20008000f00 */
[----:B------:R-:W-:Y:S01]  /*1360*/  UMOV UR4, URZ ;  /* 0x0000003f00047c82 */ /* 0x000fe20008000000 */
[----:B------:R-:W-:Y:S01]  /*1370*/  ULEA.HI.SX32 UR9, UR7, UR6, 0x1c ;  /* 0x0000000607097291 */ /* 0x000fe2000f8fe23f */
[----:B------:R-:W-:Y:S01]  /*1380*/  IMAD.U32 R18, RZ, RZ, UR5 ;  /* 0x00000005ff127e24 */ /* 0x000fe2000f8e00ff */
[----:B------:R-:W-:Y:S10]  /*1390*/  @!P0 BRA `(.L_x_185) ;  /* 0x0000000000948947 */ /* 0x000ff40003800000 */
[----:B------:R-:W-:Y:S01]  /*13a0*/  R2UR UR5, R18 ;  /* 0x00000000120572ca */ /* 0x000fe200000e0000 */
[----:B------:R-:W-:-:S12]  /*13b0*/  ULDC UR4, c[0x0][0x9f0] ;  /* 0x00027c0000047ab9 */ /* 0x000fd80000000800 */
[----:B------:R-:W-:-:S04]  /*13c0*/  UISETP.NE.AND UP0, UPT, UR5, URZ, UPT ;  /* 0x0000003f0500728c */ /* 0x000fc8000bf05270 */
[----:B------:R-:W-:-:S03]  /*13d0*/  USEL UR10, UR5, UR4, UP0 ;  /* 0x00000004050a7287 */ /* 0x000fc60008000000 */
[----:B------:R-:W-:Y:S01]  /*13e0*/  UMOV UR4, URZ ;  /* 0x0000003f00047c82 */ /* 0x000fe20008000000 */
[----:B------:R-:W-:Y:S02]  /*13f0*/  UIADD3 UR6, UR9, -0x1, UR10 ;  /* 0xffffffff09067890 */ /* 0x000fe4000fffe00a */
[----:B------:R-:W-:-:S04]  /*1400*/  IMAD.U32 R4, RZ, RZ, UR10 ;  /* 0x0000000aff047e24 */ /* 0x000fc8000f8e00ff */
[----:B------:R-:W-:Y:S01]  /*1410*/  IMAD.U32 R5, RZ, RZ, UR6 ;  /* 0x00000006ff057e24 */ /* 0x000fe2000f8e00ff */
[-C--:B------:R-:W-:Y:S01]  /*1420*/  IABS R0, R4.reuse ;  /* 0x0000000400007213 */ /* 0x080fe20000000000 */
[----:B------:R-:W-:Y:S01]  /*1430*/  ULOP3.LUT UR6, UR6, UR10, URZ, 0x3c, !UPT ;  /* 0x0000000a06067292 */ /* 0x000fe2000f8e3c3f */
[----:B------:R-:W-:Y:S02]  /*1440*/  IABS R6, R4 ;  /* 0x0000000400067213 */ /* 0x000fe40000000000 */
[----:B------:R-:W-:Y:S02]  /*1450*/  R2UR UR11, R0 ;  /* 0x00000000000b72ca */ /* 0x000fe400000e0000 */
[----:B------:R-:W-:-:S05]  /*1460*/  IABS R5, R5 ;  /* 0x0000000500057213 */ /* 0x000fca0000000000 */
[----:B------:R-:W-:-:S05]  /*1470*/  IMAD.MOV.U32 R4, RZ, RZ, R5 ;  /* 0x000000ffff047224 */ /* 0x000fca00078e0005 */
[----:B------:R-:W-:Y:S01]  /*1480*/  R2UR UR8, R4 ;  /* 0x00000000040872ca */ /* 0x000fe200000e0000 */
[----:B------:R-:W0:Y:S08]  /*1490*/  I2F.RP R0, UR11 ;  /* 0x0000000b00007d06 */ /* 0x000e300008209400 */
[----:B0-----:R-:W0:Y:S02]  /*14a0*/  MUFU.RCP R0, R0 ;  /* 0x0000000000007308 */ /* 0x001e240000001000 */
[----:B0-----:R-:W-:-:S02]  /*14b0*/  VIADD R3, R0, 0xffffffe ;  /* 0x0ffffffe00037836 */ /* 0x001fc40000000000 */
[----:B------:R-:W-:-:S04]  /*14c0*/  IMAD.MOV R0, RZ, RZ, -R6 ;  /* 0x000000ffff007224 */ /* 0x000fc800078e0a06 */
        /* <DEDUP_REMOVED lines=14> */
[----:B------:R-:W-:-:S05]  /*15b0*/  UISETP.NE.AND UP0, UPT, UR10, URZ, UPT ;  /* 0x0000003f0a00728c */ /* 0x000fca000bf05270 */
[----:B------:R-:W-:Y:S02]  /*15c0*/  UMOV UR4, UR5 ;  /* 0x0000000500047c82 */ /* 0x000fe40008000000 */
[----:B------:R-:W-:-:S04]  /*15d0*/  @!UP1 UIADD3 UR4, -UR4, URZ, URZ ;  /* 0x0000003f04049290 */ /* 0x000fc8000fffe13f */
[----:B------:R-:W-:-:S12]  /*15e0*/  @!UP0 ULOP3.LUT UR4, URZ, UR10, URZ, 0x33, !UPT ;  /* 0x0000000a3f048292 */ /* 0x000fd8000f8e333f */
.L_x_185:
[----:B------:R-:W-:Y:S01]  /*15f0*/  R2UR UR5, R19 ;  /* 0x00000000130572ca */ /* 0x000fe200000e0000 */
[----:B------:R-:W-:Y:S01]  /*1600*/  IMAD.U32 R3, RZ, RZ, UR4 ;  /* 0x00000004ff037e24 */ /* 0x000fe2000f8e00ff */
[----:B------:R-:W-:Y:S02]  /*1610*/  MOV R0, UR9 ;  /* 0x0000000900007c02 */ /* 0x000fe40008000f00 */
[----:B------:R-:W-:Y:S02]  /*1620*/  CS2R R86, SRZ ;  /* 0x0000000000567805 */ /* 0x000fe4000001ff00 */
[----:B------:R-:W-:Y:S02]  /*1630*/  PLOP3.LUT P0, PT, PT, PT, PT, 0x80, 0x0 ;  /* 0x000000000000781c */ /* 0x000fe40003f0f070 */
        /* <DEDUP_REMOVED lines=8> */
[----:B------:R-:W-:Y:S01]  /*16c0*/  UIMAD UR60, UR5, UR4, URZ ;  /* 0x00000004053c72a4 */ /* 0x000fe2000f8e023f */
[----:B------:R-:W-:-:S02]  /*16d0*/  CS2R R68, SRZ ;  /* 0x0000000000447805 */ /* 0x000fc4000001ff00 */
[----:B------:R-:W-:Y:S02]  /*16e0*/  CS2R R66, SRZ ;  /* 0x0000000000427805 */ /* 0x000fe4000001ff00 */
[----:B------:R-:W-:Y:S02]  /*16f0*/  CS2R R64, SRZ ;  /* 0x0000000000407805 */ /* 0x000fe4000001ff00 */
[----:B------:R-:W-:Y:S02]  /*1700*/  CS2R R62, SRZ ;  /* 0x00000000003e7805 */ /* 0x000fe4000001ff00 */
[----:B------:R-:W-:Y:S02]  /*1710*/  CS2R R60, SRZ ;  /* 0x00000000003c7805 */ /* 0x000fe4000001ff00 */
[----:B------:R-:W-:Y:S01]  /*1720*/  VIADDMNMX R3, R3, UR60, R0, PT ;  /* 0x0000003c03037c46 */ /* 0x000fe2000b800100 */
[----:B------:R-:W-:Y:S01]  /*1730*/  IMAD.MOV.U32 R0, RZ, RZ, RZ ;  /* 0x000000ffff007224 */ /* 0x000fe200078e00ff */
[----:B------:R-:W-:-:S02]  /*1740*/  CS2R R58, SRZ ;  /* 0x00000000003a7805 */ /* 0x000fc4000001ff00 */
[----:B------:R-:W-:Y:S02]  /*1750*/  CS2R R56, SRZ ;  /* 0x0000000000387805 */ /* 0x000fe4000001ff00 */
[----:B------:R-:W-:Y:S01]  /*1760*/  R2UR UR5, R3 ;  /* 0x00000000030572ca */ /* 0x000fe200000e0000 */
[----:B------:R-:W-:Y:S01]  /*1770*/  IMAD.MOV.U32 R3, RZ, RZ, RZ ;  /* 0x000000ffff037224 */ /* 0x000fe200078e00ff */
        /* <DEDUP_REMOVED lines=10> */
[----:B------:R-:W-:Y:S01]  /*1820*/  CS2R R96, SRZ ;  /* 0x0000000000607805 */ /* 0x000fe2000001ff00 */
[----:B------:R-:W-:Y:S02]  /*1830*/  UISETP.GT.AND UP0, UPT, UR5, UR60, UPT ;  /* 0x0000003c0500728c */ /* 0x000fe4000bf04270 */
[----:B------:R-:W-:Y:S01]  /*1840*/  IMAD.U32 R99, RZ, RZ, UR5 ;  /* 0x00000005ff637e24 */ /* 0x000fe2000f8e00ff */
[----:B------:R-:W-:Y:S02]  /*1850*/  CS2R R90, SRZ ;  /* 0x00000000005a7805 */ /* 0x000fe4000001ff00 */
[----:B------:R-:W-:Y:S02]  /*1860*/  CS2R R94, SRZ ;  /* 0x00000000005e7805 */ /* 0x000fe4000001ff00 */
[----:B------:R-:W-:Y:S02]  /*1870*/  CS2R R88, SRZ ;  /* 0x0000000000587805 */ /* 0x000fe4000001ff00 */
[----:B------:R-:W-:-:S02]  /*1880*/  CS2R R92, SRZ ;  /* 0x00000000005c7805 */ /* 0x000fc4000001ff00 */
[----:B------:R-:W-:Y:S02]  /*1890*/  PLOP3.LUT P1, PT, PT, PT, UP0, 0x80, 0x0 ;  /* 0x000000000000781c */ /* 0x000fe40003f2f008 */
[----:B------:R-:W-:-:S11]  /*18a0*/  CS2R R20, SRZ ;  /* 0x0000000000147805 */ /* 0x000fd6000001ff00 */
[----:B------:R-:W-:Y:S05]  /*18b0*/  @!P1 BRA `(.L_x_186) ;  /* 0x0000005800849947 */ /* 0x000fea0003800000 */
[----:B------:R-:W0:Y:S01]  /*18c0*/  SHFL.IDX PT, R0, R195, RZ, 0x1f ;  /* 0x00001fffc3007589 */ /* 0x000e2200000e0000 */
[----:B------:R-:W1:Y:S01]  /*18d0*/  S2UR UR6, SR_CgaCtaId ;  /* 0x00000000000679c3 */ /* 0x000e620000008800 */
[----:B------:R-:W-:Y:S01]  /*18e0*/  UMOV UR40, 0x400 ;  /* 0x0000040000287882 */ /* 0x000fe20000000000 */
[----:B0-----:R-:W-:Y:S01]  /*18f0*/  R2UR UR4, R0 ;  /* 0x00000000000472ca */ /* 0x001fe200000e0000 */
[----:B-1----:R-:W-:-:S04]  /*1900*/  ULEA UR40, UR6, UR40, 0x18 ;  /* 0x0000002806287291 */ /* 0x002fc8000f8ec03f */
[----:B------:R-:W-:-:S04]  /*1910*/  UIADD3 UR6, UR40, 0xc400, URZ ;  /* 0x0000c40028067890 */ /* 0x000fc8000fffe03f */
[----:B------:R-:W-:-:S04]  /*1920*/  ULOP3.LUT UP0, URZ, UR6, 0x1bf, URZ, 0xc0, !UPT ;  /* 0x000001bf063f7892 */ /* 0x000fc8000f80c03f */
[----:B------:R-:W-:Y:S02]  /*1930*/  ULEA.HI UR5, UR4, UR4, URZ, 0x1 ;  /* 0x0000000404057291 */ /* 0x000fe4000f8f083f */
[----:B------:R-:W-:Y:S02]  /*1940*/  PLOP3.LUT P0, PT, PT, PT, UP0, 0x80, 0x0 ;  /* 0x000000000000781c */ /* 0x000fe40003f0f008 */
        /* <DEDUP_REMOVED lines=9> */
[----:B------:R-:W-:Y:S01]  /*19e0*/  IMAD.U32 R4, RZ, RZ, UR4 ;  /* 0x00000004ff047e24 */ /* 0x000fe2000f8e00ff */
[----:B------:R0:W1:Y:S01]  /*19f0*/  LDC.64 R14, c[0x4][R0] ;  /* 0x01000000000e7b82 */ /* 0x0000620000000a00 */
[----:B------:R-:W-:Y:S01]  /*1a00*/  IMAD.U32 R5, RZ, RZ, UR5 ;  /* 0x00000005ff057e24 */ /* 0x000fe2000f8e00ff */
[----:B------:R-:W-:Y:S01]  /*1a10*/  ULDC.64 UR4, c[0x4][0x98] ;  /* 0x0100260000047ab9 */ /* 0x000fe20000000a00 */
[----:B------:R-:W-:Y:S01]  /*1a20*/  IMAD.U32 R10, RZ, RZ, UR6 ;  /* 0x00000006ff0a7e24 */ /* 0x000fe2000f8e00ff */
[----:B------:R-:W-:Y:S01]  /*1a30*/  MOV R6, UR4 ;  /* 0x0000000400067c02 */ /* 0x000fe20008000f00 */
[----:B------:R-:W-:Y:S02]  /*1a40*/  IMAD.U32 R7, RZ, RZ, UR5 ;  /* 0x00000005ff077e24 */ /* 0x000fe4000f8e00ff */
[----:B------:R-:W-:-:S02]  /*1a50*/  IMAD.U32 R11, RZ, RZ, UR7 ;  /* 0x00000007ff0b7e24 */ /* 0x000fc4000f8e00ff */
[----:B------:R-:W-:Y:S02]  /*1a60*/  IMAD.MOV.U32 R8, RZ, RZ, 0x70 ;  /* 0x00000070ff087424 */ /* 0x000fe400078e00ff */
[----:B------:R-:W-:Y:S02]  /*1a70*/  IMAD.MOV.U32 R12, RZ, RZ, 0x1 ;  /* 0x00000001ff0c7424 */ /* 0x000fe400078e00ff */
[----:B0-----:R-:W-:-:S07]  /*1a80*/  IMAD.MOV.U32 R13, RZ, RZ, RZ ;  /* 0x000000ffff0d7224 */ /* 0x001fce00078e00ff */
[----:B------:R-:W-:-:S07]  /*1a90*/  LEPC R20, `(.L_x_187) ;  /* 0x000000001014794e */ /* 0x000fce0000000000 */
[----:B-1----:R-:W-:Y:S05]  /*1aa0*/  CALL.ABS.NOINC R14 ;  /* 0x000000000e007343 */ /* 0x002fea0003c00000 */
.L_x_187:
[----:B------:R-:W-:Y:S02]  /*1ab0*/  R2UR UR6, R177 ;  /* 0x00000000b10672ca */ /* 0x000fe400000e0000 */
[----:B------:R-:W-:-:S11]  /*1ac0*/  R2UR UR5, R199 ;  /* 0x00000000c70572ca */ /* 0x000fd600000e0000 */
[----:B------:R-:W-:Y:S02]  /*1ad0*/  ULEA.HI UR4, UR6, UR6, URZ, 0x1 ;  /* 0x0000000606047291 */ /* 0x000fe4000f8f083f */
[----:B------:R-:W-:Y:S02]  /*1ae0*/  IMAD.U32 R3, RZ, RZ, UR5 ;  /* 0x00000005ff037e24 */ /* 0x000fe4000f8e00ff */
[----:B------:R-:W-:-:S03]  /*1af0*/  ULOP3.LUT UR4, UR4, 0xfffffffe, URZ, 0xc0, !UPT ;  /* 0xfffffffe04047892 */ /* 0x000fc6000f8ec03f */
[----:B------:R-:W-:Y:S01]  /*1b00*/  ISETP.NE.AND P0, PT, R3, 0x3, PT ;  /* 0x000000030300780c */ /* 0x000fe20003f05270 */
[----:B------:R-:W-:-:S06]  /*1b10*/  UIADD3 UR4, UR6, -UR4, URZ ;  /* 0x8000000406047290 */ /* 0x000fcc000fffe03f */
[----:B------:R-:W-:-:S04]  /*1b20*/  MOV R0, UR4 ;  /* 0x0000000400007c02 */ /* 0x000fc80008000f00 */
[----:B------:R-:W-:-:S04]  /*1b30*/  SHF.L.U32 R0, R0, 0x1f, RZ ;  /* 0x0000001f00007819 */ /* 0x000fc800000006ff */
[----:B------:R-:W0:Y:S02]  /*1b40*/  SYNCS.PHASECHK.TRANS64.TRYWAIT P1, [UR40+0x2a800], R0 ;  /* 0x02a80000ff0075a7 */ /* 0x000e240008020168 */
[----:B0-----:R-:W-:Y:S05]  /*1b50*/  @!P1 BRA `(.L_x_188) ;  /* 0x000000e0007c9947 */ /* 0x001fea0003800000 */
.L_x_318:
[----:B------:R-:W-:Y:S05]  /*1b60*/  @!P0 BRA `(.L_x_189) ;  /* 0x0000000000048947 */ /* 0x000fea0003800000 */
[----:B------:R-:W-:Y:S01]  /*1b70*/  BPT.TRAP 0x1 ;  /* 0x000000040000795c */ /* 0x000fe20000300000 */
.L_x_189:
[----:B0-----:R-:W-:Y:S02]  /*1b80*/  IMAD.U32 R0, RZ, RZ, UR38 ;  /* 0x00000026ff007e24 */ /* 0x001fe4000f8e00ff */
[----:B------:R-:W-:-:S03]  /*1b90*/  IMAD.U32 R3, RZ, RZ, UR39 ;  /* 0x00000027ff037e24 */ /* 0x000fc6000f8e00ff */
[----:B------:R-:W-:Y:S02]  /*1ba0*/  LEA R0, R0, UR40, 0x3 ;  /* 0x0000002800007c11 */ /* 0x000fe4000f8e18ff */
[----:B------:R-:W-:-:S04]  /*1bb0*/  SHF.L.U32 R3, R3, 0x1f, RZ ;  /* 0x0000001f03037819 */ /* 0x000fc800000006ff */
[----:B------:R0:W1:Y:S01]  /*1bc0*/  SYNCS.PHASECHK.TRANS64.TRYWAIT P1, [R0+URZ+0x2a830], R3 ;  /* 0x02a83003000075a7 */ /* 0x000062000802017f */
[----:B------:R-:W-:Y:S05]  /*1bd0*/  @!P0 BRA `(.L_x_190) ;  /* 0x0000000000048947 */ /* 0x000fea0003800000 */
[----:B------:R-:W-:Y:S01]  /*1be0*/  BPT.TRAP 0x1 ;  /* 0x000000040000795c */ /* 0x000fe20000300000 */
.L_x_190:
[----:B------:R-:W-:Y:S01]  /*1bf0*/  IMAD.MOV.U32 R87, RZ, RZ, RZ ;  /* 0x000000ffff577224 */ /* 0x000fe200078e00ff */
[----:B-1----:R-:W-:Y:S06]  /*1c00*/  @P1 BRA `(.L_x_191) ;  /* 0x0000000000081947 */ /* 0x002fec0003800000 */
[----:B------:R-:W1:Y:S02]  /*1c10*/  SYNCS.PHASECHK.TRANS64.TRYWAIT P1, [R0+URZ+0x2a830], R3 ;  /* 0x02a83003000075a7 */ /* 0x000e64000802017f */
[----:B-1----:R-:W-:Y:S05]  /*1c20*/  @!P1 BRA `(.L_x_192) ;  /* 0x000000e000609947 */ /* 0x002fea0003800000 */
.L_x_191:
[----:B------:R-:W-:Y:S05]  /*1c30*/  WARPSYNC.ALL ;  /* 0x0000000000007948 */ /* 0x000fea0003800000 */
[----:B------:R-:W-:Y:S01]  /*1c40*/  UIADD3 UR40, UR40, 0x18400, URZ ;  /* 0x0001840028287890 */ /* 0x000fe2000fffe03f */
[----:B------:R-:W-:Y:S01]  /*1c50*/  WARPGROUP.ARRIVE ;  /* 0x00000000000079c5 */ /* 0x000fe20000000000 */
[----:B------:R-:W-:Y:S02]  /*1c60*/  ULOP3.LUT UR4, UR41, 0x10000, URZ, 0xfc, !UPT ;  /* 0x0001000029047892 */ /* 0x000fe4000f8efc3f */
[----:B------:R-:W-:Y:S01]  /*1c70*/  USHF.R.U32.HI UR40, URZ, 0x4, UR40 ;  /* 0x000000043f287899 */ /* 0x000fe20008011628 */
[----:B------:R-:W-:Y:S01]  /*1c80*/  UMOV UR13, 0x40000040 ;  /* 0x40000040000d7882 */ /* 0x000fe20000000000 */
[----:B------:R-:W-:-:S02]  /*1c90*/  UMOV UR15, 0x40000040 ;  /* 0x40000040000f7882 */ /* 0x000fc40000000000 */
[----:B------:R-:W-:Y:S01]  /*1ca0*/  ULOP3.LUT UR11, UR40, 0x3fff, URZ, 0xc0, !UPT ;  /* 0x00003fff280b7892 */ /* 0x000fe2000f8ec03f */
[----:B------:R-:W-:Y:S01]  /*1cb0*/  IMAD.U32 R5, RZ, RZ, UR13 ;  /* 0x0000000dff057e24 */ /* 0x000fe2000f8e00ff */
[----:B------:R-:W-:Y:S01]  /*1cc0*/  UMOV UR12, UR4 ;  /* 0x00000004000c7c82 */ /* 0x000fe20008000000 */
[----:B------:R-:W-:Y:S01]  /*1cd0*/  UIADD3 UR6, UR4, 0x2, URZ ;  /* 0x0000000204067890 */ /* 0x000fe2000fffe03f */
[----:B------:R-:W-:Y:S01]  /*1ce0*/  IMAD.U32 R4, RZ, RZ, UR12 ;  /* 0x0000000cff047e24 */ /* 0x000fe2000f8e00ff */
[----:B------:R-:W-:Y:S02]  /*1cf0*/  ULOP3.LUT UR11, UR11, 0x10000, URZ, 0xfc, !UPT ;  /* 0x000100000b0b7892 */ /* 0x000fe4000f8efc3f */
[----:B------:R-:W-:Y:S02]  /*1d00*/  UIADD3 UR56, UR4, 0x4, URZ ;  /* 0x0000000404387890 */ /* 0x000fe4000fffe03f */
[----:B------:R-:W-:Y:S01]  /*1d10*/  UIMAD UR5, UR38, 0x900, UR11 ;  /* 0x00000900260578a4 */ /* 0x000fe2000f8e020b */
[----:B------:R-:W-:Y:S01]  /*1d20*/  UMOV UR57, 0x40000040 ;  /* 0x4000004000397882 */ /* 0x000fe20000000000 */
[----:B------:R-:W-:-:S02]  /*1d30*/  UMOV UR59, 0x40000040 ;  /* 0x40000040003b7882 */ /* 0x000fc40000000000 */
[----:B------:R-:W-:Y:S02]  /*1d40*/  UIADD3 UR7, UR5, 0x2, URZ ;  /* 0x0000000205077890 */ /* 0x000fe4000fffe03f */
[----:B------:R-:W-:Y:S02]  /*1d50*/  UIADD3 UR58, UR5, 0x4, URZ ;  /* 0x00000004053a7890 */ /* 0x000fe4000fffe03f */
[----:B------:R-:W-:Y:S01]  /*1d60*/  UMOV UR14, UR5 ;  /* 0x00000005000e7c82 */ /* 0x000fe20008000000 */
[----:B------:R-:W-:Y:S01]  /*1d70*/  UIADD3 UR52, UR4, 0x6, URZ ;  /* 0x0000000604347890 */ /* 0x000fe2000fffe03f */
[----:B------:R-:W-:Y:S01]  /*1d80*/  HGMMA.64x96x16.F32.BF16 R24, gdesc[UR12], RZ, !UPT, gsb0 ;  /* 0x016000000c1879f0 */ /* 0x000fe2000c0018ff */
[----:B------:R-:W-:Y:S01]  /*1d90*/  UMOV UR12, UR6 ;  /* 0x00000006000c7c82 */ /* 0x000fe20008000000 */
[----:B------:R-:W-:Y:S01]  /*1da0*/  UMOV UR13, 0x40000040 ;  /* 0x40000040000d7882 */ /* 0x000fe20000000000 */
[----:B------:R-:W-:Y:S01]  /*1db0*/  UMOV UR14, UR7 ;  /* 0x00000007000e7c82 */ /* 0x000fe20008000000 */
[----:B------:R-:W-:Y:S01]  /*1dc0*/  UMOV UR15, 0x40000040 ;  /* 0x40000040000f7882 */ /* 0x000fe20000000000 */
[----:B------:R-:W-:Y:S01]  /*1dd0*/  UIADD3 UR54, UR5, 0x6, URZ ;  /* 0x0000000605367890 */ /* 0x000fe2000fffe03f */
[----:B------:R-:W-:Y:S01]  /*1de0*/  MOV R6, UR12 ;  /* 0x0000000c00067c02 */ /* 0x000fe20008000f00 */
[----:B------:R-:W-:Y:S01]  /*1df0*/  UMOV UR53, 0x40000040 ;  /* 0x4000004000357882 */ /* 0x000fe20000000000 */
[----:B------:R-:W-:Y:S01]  /*1e00*/  UMOV UR55, 0x40000040 ;  /* 0x4000004000377882 */ /* 0x000fe20000000000 */
[----:B------:R-:W-:Y:S01]  /*1e10*/  UIADD3 UR48, UR4, 0x400, URZ ;  /* 0x0000040004307890 */ /* 0x000fe2000fffe03f */
[----:B------:R-:W-:Y:S01]  /*1e20*/  IMAD.U32 R7, RZ, RZ, UR13 ;  /* 0x0000000dff077e24 */ /* 0x000fe2000f8e00ff */
        /* <DEDUP_REMOVED lines=27> */
[----:B------:R-:W-:-:S02]  /*1fe0*/  WARPGROUP.DEPBAR.LE gsb0, 0x0 ;  /* 0x00008000000079c5 */ /* 0x000fc40000010000 */
[----:B------:R-:W-:-:S06]  /*1ff0*/  WARPGROUP.ARRIVE ;  /* 0x00000000000079c5 */ /* 0x000fcc0000000000 */
[----:B------:R-:W-:Y:S01]  /*2000*/  HGMMA.64x96x16.F32.BF16 R24, gdesc[UR12], R24, gsb0 ;  /* 0x016000000c1879f0 */ /* 0x000fe20008001818 */
        /* <DEDUP_REMOVED lines=37> */
.L_x_193:
[----:B------:R-:W-:Y:S01]  /*2260*/  R2UR UR5, R98 ;  /* 0x00000000620572ca */ /* 0x000fe200000e0000 */
[----:B------:R-:W-:Y:S01]  /*2270*/  ULDC UR4, c[0x0][0x9d8] ;  /* 0x0002760000047ab9 */ /* 0x000fe20000000800 */
[----:B------:R-:W-:Y:S01]  /*2280*/  R2UR UR6, R99 ;  /* 0x00000000630672ca */ /* 0x000fe200000e0000 */
        /* <DEDUP_REMOVED lines=10> */
[----:B------:R-:W-:-:S02]  /*2330*/  IMAD.U32 R10, RZ, RZ, UR5 ;  /* 0x00000005ff0a7e24 */ /* 0x000fc4000f8e00ff */
[----:B------:R-:W-:Y:S01]  /*2340*/  FMUL.FTZ R37, R37, UR4 ;  /* 0x0000000425257c20 */ /* 0x000fe20008410000 */
[----:B------:R-:W-:Y:S02]  /*2350*/  IMAD.U32 R12, RZ, RZ, UR6 ;  /* 0x00000006ff0c7e24 */ /* 0x000fe4000f8e00ff */
[----:B------:R-:W-:Y:S01]  /*2360*/  FMUL.FTZ R30, R30, UR4 ;  /* 0x000000041e1e7c20 */ /* 0x000fe20008410000 */
[----:B------:R-:W3:Y:S01]  /*2370*/  MUFU.TANH R25, R25 ;  /* 0x0000001900197308 */ /* 0x000ee20000002400 */
[----:B------:R-:W-:Y:S01]  /*2380*/  IADD3 R9, R10, 0x60, -R173 ;  /* 0x000000600a097810 */ /* 0x000fe20007ffe8ad */
[----:B------:R-:W-:Y:S01]  /*2390*/  FMUL.FTZ R40, R40, UR4 ;  /* 0x0000000428287c20 */ /* 0x000fe20008410000 */
[----:B------:R-:W-:Y:S01]  /*23a0*/  FMUL.FTZ R31, R31, UR4 ;  /* 0x000000041f1f7c20 */ /* 0x000fe20008410000 */
[----:B------:R-:W-:Y:S01]  /*23b0*/  FMUL.FTZ R41, R41, UR4 ;  /* 0x0000000429297c20 */ /* 0x000fe20008410000 */
[----:B------:R-:W-:Y:S01]  /*23c0*/  FMUL.FTZ R34, R34, UR4 ;  /* 0x0000000422227c20 */ /* 0x000fe20008410000 */
[----:B------:R-:W-:-:S02]  /*23d0*/  IMAD R9, R12, -0x60, R9 ;  /* 0xffffffa00c097824 */ /* 0x000fc400078e0209 */
[----:B------:R-:W-:Y:S01]  /*23e0*/  FMUL.FTZ R35, R35, UR4 ;  /* 0x0000000423237c20 */ /* 0x000fe20008410000 */
[----:B------:R-:W4:Y:S01]  /*23f0*/  MUFU.TANH R28, R28 ;  /* 0x0000001c001c7308 */ /* 0x000f220000002400 */
[----:B------:R-:W-:Y:S01]  /*2400*/  FMUL.FTZ R44, R44, UR4 ;  /* 0x000000042c2c7c20 */ /* 0x000fe20008410000 */
[----:B------:R-:W-:Y:S01]  /*2410*/  FMUL.FTZ R45, R45, UR4 ;  /* 0x000000042d2d7c20 */ /* 0x000fe20008410000 */
[C---:B------:R-:W-:Y:S01]  /*2420*/  ISETP.GT.AND P6, PT, R9.reuse, RZ, PT ;  /* 0x000000ff0900720c */ /* 0x040fe20003fc4270 */
[----:B------:R-:W-:Y:S01]  /*2430*/  FMUL.FTZ R38, R38, UR4 ;  /* 0x0000000426267c20 */ /* 0x000fe20008410000 */
[----:B------:R-:W-:Y:S01]  /*2440*/  ISETP.GT.AND P5, PT, R9, 0x1, PT ;  /* 0x000000010900780c */ /* 0x000fe20003fa4270 */
[----:B------:R-:W-:Y:S01]  /*2450*/  FMUL.FTZ R39, R39, UR4 ;  /* 0x0000000427277c20 */ /* 0x000fe20008410000 */
[----:B------:R-:W-:Y:S01]  /*2460*/  ISETP.GT.AND P4, PT, R9, 0x8, PT ;  /* 0x000000080900780c */ /* 0x000fe20003f84270 */
[----:B------:R-:W5:Y:S01]  /*2470*/  MUFU.TANH R29, R29 ;  /* 0x0000001d001d7308 */ /* 0x000f620000002400 */
[----:B--2---:R-:W-:Y:S01]  /*2480*/  FSEL R11, R24, -INF , P6 ;  /* 0xff800000180b7808 */ /* 0x004fe20003000000 */
[----:B------:R-:W-:Y:S01]  /*2490*/  FMUL.FTZ R48, R48, UR4 ;  /* 0x0000000430307c20 */ /* 0x000fe20008410000 */
[----:B---3--:R-:W-:Y:S01]  /*24a0*/  FSEL R10, R25, -INF , P5 ;  /* 0xff800000190a7808 */ /* 0x008fe20002800000 */
[----:B------:R-:W-:Y:S01]  /*24b0*/  FMUL.FTZ R49, R49, UR4 ;  /* 0x0000000431317c20 */ /* 0x000fe20008410000 */
[----:B------:R-:W-:Y:S01]  /*24c0*/  ISETP.GT.AND P3, PT, R9, 0x9, PT ;  /* 0x000000090900780c */ /* 0x000fe20003f64270 */
[----:B------:R-:W-:Y:S01]  /*24d0*/  FMUL.FTZ R42, R42, UR4 ;  /* 0x000000042a2a7c20 */ /* 0x000fe20008410000 */
[----:B------:R-:W-:Y:S01]  /*24e0*/  FMNMX.FTZ R12, R11, R10, !PT ;  /* 0x0000000a0b0c7209 */ /* 0x000fe20007810000 */
[----:B------:R-:W2:Y:S01]  /*24f0*/  MUFU.TANH R32, R32 ;  /* 0x0000002000207308 */ /* 0x000ea20000002400 */
[----:B----4-:R-:W-:Y:S01]  /*2500*/  FSEL R73, R28, -INF , P4 ;  /* 0xff8000001c497808 */ /* 0x010fe20002000000 */
[----:B------:R-:W-:Y:S01]  /*2510*/  FMUL.FTZ R43, R43, UR4 ;  /* 0x000000042b2b7c20 */ /* 0x000fe20008410000 */
[----:B------:R-:W-:Y:S01]  /*2520*/  ISETP.GT.AND P2, PT, R9, 0x10, PT ;  /* 0x000000100900780c */ /* 0x000fe20003f44270 */
[----:B------:R-:W-:Y:S01]  /*2530*/  FMUL.FTZ R52, R52, UR4 ;  /* 0x0000000434347c20 */ /* 0x000fe20008410000 */
[----:B------:R-:W-:Y:S01]  /*2540*/  FMNMX.FTZ R12, R73, R12, !PT ;  /* 0x0000000c490c7209 */ /* 0x000fe20007810000 */
[----:B------:R-:W-:Y:S01]  /*2550*/  FMUL.FTZ R46, R46, UR4 ;  /* 0x000000042e2e7c20 */ /* 0x000fe20008410000 */
[----:B------:R-:W-:Y:S01]  /*2560*/  ISETP.GT.AND P1, PT, R9, 0x11, PT ;  /* 0x000000110900780c */ /* 0x000fe20003f24270 */
[----:B01----:R-:W0:Y:S01]  /*2570*/  MUFU.TANH R3, R26 ;  /* 0x0000001a00037308 */ /* 0x003e220000002400 */
[----:B-----5:R-:W-:Y:S01]  /*2580*/  FSEL R75, R29, -INF , P3 ;  /* 0xff8000001d4b7808 */ /* 0x020fe20001800000 */
        /* <DEDUP_REMOVED lines=9> */
[----:B------:R-:W-:Y:S01]  /*2620*/  FMUL.FTZ R60, R60, UR4 ;  /* 0x000000043c3c7c20 */ /* 0x000fe20008410000 */
[----:B------:R-:W-:Y:S01]  /*2630*/  FMUL.FTZ R54, R54, UR4 ;  /* 0x0000000436367c20 */ /* 0x000fe20008410000 */
[----:B------:R-:W-:Y:S01]  /*2640*/  FMNMX.FTZ R12, R77, R12, !PT ;  /* 0x0000000c4d0c7209 */ /* 0x000fe20007810000 */
[----:B------:R-:W-:Y:S01]  /*2650*/  FMUL.FTZ R61, R61, UR4 ;  /* 0x000000043d3d7c20 */ /* 0x000fe20008410000 */
[----:B------:R-:W-:Y:S01]  /*2660*/  FMUL.FTZ R55, R55, UR4 ;  /* 0x0000000437377c20 */ /* 0x000fe20008410000 */
[----:B------:R-:W2:Y:S01]  /*2670*/  MUFU.TANH R8, R27 ;  /* 0x0000001b00087308 */ /* 0x000ea20000002400 */
[----:B0-----:R-:W-:Y:S01]  /*2680*/  FSEL R3, R3, -INF , P6 ;  /* 0xff80000003037808 */ /* 0x001fe20003000000 */
[----:B------:R-:W-:Y:S01]  /*2690*/  FMUL.FTZ R64, R64, UR4 ;  /* 0x0000000440407c20 */ /* 0x000fe20008410000 */
[----:B------:R-:W-:Y:S01]  /*26a0*/  ISETP.GT.AND P6, PT, R9, 0x18, PT ;  /* 0x000000180900780c */ /* 0x000fe20003fc4270 */
[----:B------:R-:W-:Y:S01]  /*26b0*/  FMUL.FTZ R58, R58, UR4 ;  /* 0x000000043a3a7c20 */ /* 0x000fe20008410000 */
[----:B------:R-:W-:Y:S01]  /*26c0*/  FMUL.FTZ R65, R65, UR4 ;  /* 0x0000000441417c20 */ /* 0x000fe20008410000 */
[----:B------:R-:W-:Y:S01]  /*26d0*/  FMUL.FTZ R59, R59, UR4 ;  /* 0x000000043b3b7c20 */ /* 0x000fe20008410000 */
[----:B------:R-:W-:Y:S01]  /*26e0*/  FMUL.FTZ R68, R68, UR4 ;  /* 0x0000000444447c20 */ /* 0x000fe20008410000 */
[----:B------:R-:W0:Y:S01]  /*26f0*/  MUFU.TANH R36, R36 ;  /* 0x0000002400247308 */ /* 0x000e220000002400 */
[----:B-1----:R-:W-:Y:S01]  /*2700*/  FSEL R79, R33, -INF , P1 ;  /* 0xff800000214f7808 */ /* 0x002fe20000800000 */
[----:B------:R-:W-:Y:S01]  /*2710*/  FMUL.FTZ R69, R69, UR4 ;  /* 0x0000000445457c20 */ /* 0x000fe20008410000 */
[----:B------:R-:W-:Y:S01]  /*2720*/  ULDC UR5, c[0x0][0x988] ;  /* 0x0002620000057ab9 */ /* 0x000fe20000000800 */
[----:B------:R-:W-:Y:S01]  /*2730*/  P2R R14, PR, RZ, 0x1 ;  /* 0x00000001ff0e7803 */ /* 0x000fe20000000000 */
[----:B------:R-:W-:Y:S01]  /*2740*/  FMUL.FTZ R62, R62, UR4 ;  /* 0x000000043e3e7c20 */ /* 0x000fe20008410000 */
[----:B------:R-:W-:Y:S01]  /*2750*/  FMNMX.FTZ R12, R79, R12, !PT ;  /* 0x0000000c4f0c7209 */ /* 0x000fe20007810000 */
[----:B------:R-:W-:Y:S01]  /*2760*/  FMUL.FTZ R63, R63, UR4 ;  /* 0x000000043f3f7c20 */ /* 0x000fe20008410000 */
[----:B------:R-:W1:Y:S01]  /*2770*/  MUFU.TANH R13, R30 ;  /* 0x0000001e000d7308 */ /* 0x000e620000002400 */
[----:B--2---:R-:W-:Y:S01]  /*2780*/  FSEL R8, R8, -INF , P5 ;  /* 0xff80000008087808 */ /* 0x004fe20002800000 */
[----:B------:R-:W-:Y:S01]  /*2790*/  FMUL.FTZ R66, R66, UR4 ;  /* 0x0000000442427c20 */ /* 0x000fe20008410000 */
[----:B------:R-:W-:Y:S01]  /*27a0*/  ISETP.GT.AND P5, PT, R9, 0x19, PT ;  /* 0x000000190900780c */ /* 0x000fe20003fa4270 */
[----:B------:R-:W-:Y:S01]  /*27b0*/  FMUL.FTZ R67, R67, UR4 ;  /* 0x0000000443437c20 */ /* 0x000fe20008410000 */
[----:B------:R-:W-:Y:S01]  /*27c0*/  FMUL.FTZ R70, R70, UR4 ;  /* 0x0000000446467c20 */ /* 0x000fe20008410000 */
[----:B------:R-:W-:Y:S01]  /*27d0*/  FMUL.FTZ R71, R71, UR4 ;  /* 0x0000000447477c20 */ /* 0x000fe20008410000 */
[----:B------:R-:W-:Y:S01]  /*27e0*/  R2UR UR4, R0 ;  /* 0x00000000000472ca */ /* 0x000fe200000e0000 */
[----:B------:R-:W2:Y:S01]  /*27f0*/  MUFU.TANH R37, R37 ;  /* 0x0000002500257308 */ /* 0x000ea20000002400 */
[----:B0-----:R-:W-:Y:S01]  /*2800*/  FSEL R81, R36, -INF , P6 ;  /* 0xff80000024517808 */ /* 0x001fe20003000000 */
[--C-:B------:R-:W-:Y:S01]  /*2810*/  IMAD.MOV.U32 R84, RZ, RZ, R87.reuse ;  /* 0x000000ffff547224 */ /* 0x100fe200078e0057 */
[-C--:B------:R-:W-:Y:S01]  /*2820*/  MOV R86, R87.reuse ;  /* 0x0000005700567202 */ /* 0x080fe20000000f00 */
[--C-:B------:R-:W-:Y:S01]  /*2830*/  IMAD.MOV.U32 R82, RZ, RZ, R87.reuse ;  /* 0x000000ffff527224 */ /* 0x100fe200078e0057 */
[----:B------:R-:W-:Y:S01]  /*2840*/  FMNMX.FTZ R12, R81, R12, !PT ;  /* 0x0000000c510c7209 */ /* 0x000fe20007810000 */
[--C-:B------:R-:W-:Y:S01]  /*2850*/  IMAD.MOV.U32 R80, RZ, RZ, R87.reuse ;  /* 0x000000ffff507224 */ /* 0x100fe200078e0057 */
[----:B------:R-:W-:Y:S01]  /*2860*/  MOV R72, R87 ;  /* 0x0000005700487202 */ /* 0x000fe20000000f00 */
[----:B------:R-:W0:Y:S01]  /*2870*/  MUFU.TANH R15, R31 ;  /* 0x0000001f000f7308 */ /* 0x000e220000002400 */
[----:B-1----:R-:W-:Y:S01]  /*2880*/  FSEL R13, R13, -INF , P4 ;  /* 0xff8000000d0d7808 */ /* 0x002fe20002000000 */
[--C-:B------:R-:W-:Y:S01]  /*2890*/  IMAD.MOV.U32 R78, RZ, RZ, R87.reuse ;  /* 0x000000ffff4e7224 */ /* 0x100fe200078e0057 */
[----:B------:R-:W-:Y:S01]  /*28a0*/  ISETP.GT.AND P4, PT, R9, 0x20, PT ;  /* 0x000000200900780c */ /* 0x000fe20003f84270 */
[----:B------:R-:W-:Y:S01]  /*28b0*/  UIADD3 UR4, UR4, 0x2a840, URZ ;  /* 0x0002a84004047890 */ /* 0x000fe2000fffe03f */
[----:B------:R-:W-:-:S02]  /*28c0*/  IMAD.MOV.U32 R76, RZ, RZ, R87 ;  /* 0x000000ffff4c7224 */ /* 0x000fc400078e0057 */
[----:B------:R-:W-:Y:S01]  /*28d0*/  IMAD.MOV.U32 R74, RZ, RZ, R87 ;  /* 0x000000ffff4a7224 */ /* 0x000fe200078e0057 */
[----:B------:R-:W1:Y:S01]  /*28e0*/  MUFU.TANH R40, R40 ;  /* 0x0000002800287308 */ /* 0x000e620000002400 */
[----:B--2---:R-:W-:-:S04]  /*28f0*/  FSEL R83, R37, -INF , P5 ;  /* 0xff80000025537808 */ /* 0x004fc80002800000 */
        /* <DEDUP_REMOVED lines=26> */
[----:B------:R1:W3:Y:S01]  /*2aa0*/  MUFU.TANH R31, R42 ;  /* 0x0000002a001f7308 */ /* 0x0002e20000002400 */
[----:B--2---:R-:W-:Y:S02]  /*2ab0*/  FSEL R29, R39, -INF , P5 ;  /* 0xff800000271d7808 */ /* 0x004fe40002800000 */
[----:B------:R-:W-:-:S05]  /*2ac0*/  ISETP.GT.AND P5, PT, R9, 0x31, PT ;  /* 0x000000310900780c */ /* 0x000fca0003fa4270 */
[----:B------:R-:W2:Y:S01]  /*2ad0*/  MUFU.TANH R49, R49 ;  /* 0x0000003100317308 */ /* 0x000ea20000002400 */
[----:B0-----:R-:W-:Y:S01]  /*2ae0*/  FSEL R95, R48, -INF , P6 ;  /* 0xff800000305f7808 */ /* 0x001fe20003000000 */
[--C-:B------:R-:W-:Y:S02]  /*2af0*/  IMAD.MOV.U32 R48, RZ, RZ, R87.reuse ;  /* 0x000000ffff307224 */ /* 0x100fe400078e0057 */
[----:B-1----:R-:W-:Y:S01]  /*2b00*/  IMAD.MOV.U32 R42, RZ, RZ, R87 ;  /* 0x000000ffff2a7224 */ /* 0x002fe200078e0057 */
[----:B------:R-:W-:-:S03]  /*2b10*/  FMNMX.FTZ R12, R95, R12, !PT ;  /* 0x0000000c5f0c7209 */ /* 0x000fc60007810000 */
[----:B------:R-:W0:Y:S01]  /*2b20*/  MUFU.TANH R43, R43 ;  /* 0x0000002b002b7308 */ /* 0x000e220000002400 */
[----:B---3--:R-:W-:Y:S02]  /*2b30*/  FSEL R31, R31, -INF , P4 ;  /* 0xff8000001f1f7808 */ /* 0x008fe40002000000 */
[----:B------:R-:W-:-:S05]  /*2b40*/  ISETP.GT.AND P4, PT, R9, 0x38, PT ;  /* 0x000000380900780c */ /* 0x000fca0003f84270 */
        /* <DEDUP_REMOVED lines=21> */
[----:B--2---:R-:W-:Y:S01]  /*2ca0*/  FSEL R103, R56, -INF , P2 ;  /* 0xff80000038677808 */ /* 0x004fe20001000000 */
[----:B------:R-:W-:-:S03]  /*2cb0*/  IMAD.MOV.U32 R56, RZ, RZ, R87 ;  /* 0x000000ffff387224 */ /* 0x000fc600078e0057 */
        /* <DEDUP_REMOVED lines=16> */
[----:B-1----:R-:W-:Y:S01]  /*2dc0*/  FSEL R43, R54, -INF , P4 ;  /* 0xff800000362b7808 */ /* 0x002fe20002000000 */
[----:B------:R-:W-:Y:S01]  /*2dd0*/  IMAD.MOV.U32 R54, RZ, RZ, R87 ;  /* 0x000000ffff367224 */ /* 0x000fe200078e0057 */
        /* <DEDUP_REMOVED lines=12> */
[----:B--2---:R-:W-:Y:S02]  /*2ea0*/  FSEL R47, R58, -INF , P2 ;  /* 0xff8000003a2f7808 */ /* 0x004fe40001000000 */
[----:B------:R-:W-:Y:S02]  /*2eb0*/  ISETP.GT.AND P2, PT, R9, 0x58, PT ;  /* 0x000000580900780c */ /* 0x000fe40003f44270 */
[----:B------:R-:W-:-:S03]  /*2ec0*/  MOV R58, R87 ;  /* 0x00000057003a7202 */ /* 0x000fc60000000f00 */
        /* <DEDUP_REMOVED lines=11> */
[----:B0-----:R-:W-:-:S04]  /*2f80*/  FSEL R115, R69, -INF , P1 ;  /* 0xff80000045737808 */ /* 0x001fc80000800000 */
[----:B------:R-:W-:Y:S01]  /*2f90*/  FMNMX.FTZ R20, R115, R12, !PT ;  /* 0x0000000c73147209 */ /* 0x000fe20007810000 */
[----:B------:R-:W-:Y:S01]  /*2fa0*/  IMAD.U32 R12, RZ, RZ, UR5 ;  /* 0x00000005ff0c7e24 */ /* 0x000fe2000f8e00ff */
[----:B------:R-:W-:Y:S01]  /*2fb0*/  UIADD3 UR5, UR6, -0x2, URZ ;  /* 0xfffffffe06057890 */ /* 0x000fe2000fffe03f */
[----:B------:R-:W0:Y:S01]  /*2fc0*/  MUFU.TANH R66, R66 ;  /* 0x0000004200427308 */ /* 0x000e220000002400 */
[----:B-1----:R-:W-:Y:S01]  /*2fd0*/  FSEL R59, R62, -INF , P6 ;  /* 0xff8000003e3b7808 */ /* 0x002fe20003000000 */
[----:B------:R-:W1:Y:S01]  /*2fe0*/  SHFL.BFLY PT, R9, R20, 0x2, 0x1f ;  /* 0x0c401f0014097f89 */ /* 0x000e6200000e0000 */
[----:B------:R-:W3:Y:S01]  /*2ff0*/  S2UR UR6, SR_CgaCtaId ;  /* 0x00000000000679c3 */ /* 0x000ee20000008800 */
[----:B------:R-:W-:Y:S01]  /*3000*/  UISETP.GE.AND UP0, UPT, UR5, UR60, UPT ;  /* 0x0000003c0500728c */ /* 0x000fe2000bf06270 */
[----:B------:R-:W-:-:S03]  /*3010*/  IMAD.MOV.U32 R62, RZ, RZ, R87 ;  /* 0x000000ffff3e7224 */ /* 0x000fc600078e0057 */
[----:B------:R-:W4:Y:S01]  /*3020*/  MUFU.TANH R67, R67 ;  /* 0x0000004300437308 */ /* 0x000f220000002400 */
[----:B--2---:R-:W-:-:S07]  /*3030*/  FSEL R63, R63, -INF , P5 ;  /* 0xff8000003f3f7808 */ /* 0x004fce0002800000 */
[----:B------:R-:W2:Y:S01]  /*3040*/  MUFU.TANH R70, R70 ;  /* 0x0000004600467308 */ /* 0x000ea20000002400 */
[----:B0-----:R-:W-:Y:S01]  /*3050*/  FSEL R65, R66, -INF , P4 ;  /* 0xff80000042417808 */ /* 0x001fe20002000000 */
[----:B------:R-:W-:-:S06]  /*3060*/  IMAD.MOV.U32 R66, RZ, RZ, R87 ;  /* 0x000000ffff427224 */ /* 0x000fcc00078e0057 */
[----:B------:R-:W0:Y:S01]  /*3070*/  MUFU.TANH R71, R71 ;  /* 0x0000004700477308 */ /* 0x000e220000002400 */
[----:B----4-:R-:W-:Y:S02]  /*3080*/  FSEL R67, R67, -INF , P3 ;  /* 0xff80000043437808 */ /* 0x010fe40001800000 */
[----:B-1----:R-:W-:Y:S01]  /*3090*/  FMNMX.FTZ R24, R20, R9, !PT ;  /* 0x0000000914187209 */ /* 0x002fe20007810000 */
[----:B---3--:R-:W-:-:S04]  /*30a0*/  UPRMT UR4, UR6, 0x654, UR4 ;  /* 0x0000065406047896 */ /* 0x008fc80008000004 */
[----:B------:R-:W1:Y:S01]  /*30b0*/  SHFL.BFLY PT, R9, R24, 0x1, 0x1f ;  /* 0x0c201f0018097f89 */ /* 0x000e6200000e0000 */
[----:B--2---:R-:W-:Y:S01]  /*30c0*/  FSEL R69, R70, -INF , P2 ;  /* 0xff80000046457808 */ /* 0x004fe20001000000 */
[----:B------:R-:W-:-:S03]  /*30d0*/  IMAD.MOV.U32 R70, RZ, RZ, R87 ;  /* 0x000000ffff467224 */ /* 0x000fc600078e0057 */
[----:B------:R-:W-:Y:S01]  /*30e0*/  SYNCS.ARRIVE.TRANS64.RED.A1T0 RZ, [UR4], RZ ;  /* 0x000000ffffff79a7 */ /* 0x000fe20008100404 */
[----:B0-----:R-:W-:Y:S02]  /*30f0*/  FSEL R71, R71, -INF , P1 ;  /* 0xff80000047477808 */ /* 0x001fe40000800000 */
[----:B-1----:R-:W-:-:S04]  /*3100*/  FMNMX.FTZ R9, R24, R9, !PT ;  /* 0x0000000918097209 */ /* 0x002fc80007810000 */
[C---:B------:R-:W-:Y:S01]  /*3110*/  FSETP.NEU.FTZ.AND P0, PT, R9.reuse, -INF , PT ;  /* 0xff8000000900780b */ /* 0x040fe20003f1d000 */
[----:B------:R-:W-:-:S05]  /*3120*/  FMUL.FTZ R26, R9, R12 ;  /* 0x0000000c091a7220 */ /* 0x000fca0000410000 */
[----:B------:R-:W-:Y:S02]  /*3130*/  FSEL R26, R26, RZ, P0 ;  /* 0x000000ff1a1a7208 */ /* 0x000fe40000000000 */
[----:B------:R-:W-:Y:S02]  /*3140*/  ISETP.NE.AND P0, PT, R14, RZ, PT ;  /* 0x000000ff0e00720c */ /* 0x000fe40003f05270 */
[----:B------:R-:W-:Y:S01]  /*3150*/  FMNMX.FTZ R14, R3, R8, !PT ;  /* 0x00000008030e7209 */ /* 0x000fe20007810000 */
[-CC-:B------:R-:W-:Y:S01]  /*3160*/  FFMA.FTZ R136, R11, R12.reuse, -R26.reuse ;  /* 0x0000000c0b887223 */ /* 0x180fe2000001081a */
[-CC-:B------:R-:W-:Y:S01]  /*3170*/  FFMA.FTZ R51, R10, R12.reuse, -R26.reuse ;  /* 0x0000000c0a337223 */ /* 0x180fe2000001081a */
[--C-:B------:R-:W-:Y:S01]  /*3180*/  FFMA.FTZ R138, R73, R12, -R26.reuse ;  /* 0x0000000c498a7223 */ /* 0x100fe2000001081a */
[----:B------:R-:W-:Y:S01]  /*3190*/  FMNMX.FTZ R14, R13, R14, !PT ;  /* 0x0000000e0d0e7209 */ /* 0x000fe20007810000 */
[-CC-:B------:R-:W-:Y:S01]  /*31a0*/  FFMA.FTZ R53, R75, R12.reuse, -R26.reuse ;  /* 0x0000000c4b357223 */ /* 0x180fe2000001081a */
[--C-:B------:R-:W-:Y:S01]  /*31b0*/  FFMA.FTZ R140, R77, R12, -R26.reuse ;  /* 0x0000000c4d8c7223 */ /* 0x100fe2000001081a */
[----:B------:R-:W-:Y:S01]  /*31c0*/  MUFU.EX2 R136, R136 ;  /* 0x0000008800887308 */ /* 0x000fe20000000800 */
[----:B------:R-:W-:Y:S01]  /*31d0*/  FMNMX.FTZ R14, R15, R14, !PT ;  /* 0x0000000e0f0e7209 */ /* 0x000fe20007810000 */
[-CC-:B------:R-:W-:Y:S01]  /*31e0*/  FFMA.FTZ R55, R79, R12.reuse, -R26.reuse ;  /* 0x0000000c4f377223 */ /* 0x180fe2000001081a */
[-CC-:B------:R-:W-:Y:S01]  /*31f0*/  FFMA.FTZ R142, R81, R12.reuse, -R26.reuse ;  /* 0x0000000c518e7223 */ /* 0x180fe2000001081a */
        /* <DEDUP_REMOVED lines=10> */
[-CC-:B------:R-:W-:Y:S01]  /*32a0*/  FFMA.FTZ R97, R97, R12.reuse, -R26.reuse ;  /* 0x0000000c61617223 */ /* 0x180fe2000001081a */
[--C-:B------:R-:W-:Y:S01]  /*32b0*/  FFMA.FTZ R99, R99, R12, -R26.reuse ;  /* 0x0000000c63637223 */ /* 0x100fe2000001081a */
[----:B------:R-:W1:Y:S01]  /*32c0*/  MUFU.EX2 R138, R138 ;  /* 0x0000008a008a7308 */ /* 0x000e620000000800 */
[----:B------:R-:W-:Y:S01]  /*32d0*/  FMNMX.FTZ R14, R29, R14, !PT ;  /* 0x0000000e1d0e7209 */ /* 0x000fe20007810000 */
[-CC-:B------:R-:W-:Y:S01]  /*32e0*/  FFMA.FTZ R101, R101, R12.reuse, -R26.reuse ;  /* 0x0000000c65657223 */ /* 0x180fe2000001081a */
[-CC-:B------:R-:W-:Y:S01]  /*32f0*/  FFMA.FTZ R103, R103, R12.reuse, -R26.reuse ;  /* 0x0000000c67677223 */ /* 0x180fe2000001081a */
[--C-:B------:R-:W-:Y:S01]  /*3300*/  FFMA.FTZ R105, R105, R12, -R26.reuse ;  /* 0x0000000c69697223 */ /* 0x100fe2000001081a */
[----:B------:R-:W-:Y:S01]  /*3310*/  FMNMX.FTZ R14, R31, R14, !PT ;  /* 0x0000000e1f0e7209 */ /* 0x000fe20007810000 */
[-CC-:B------:R-:W-:Y:S01]  /*3320*/  FFMA.FTZ R107, R107, R12.reuse, -R26.reuse ;  /* 0x0000000c6b6b7223 */ /* 0x180fe2000001081a */
[--C-:B------:R-:W-:Y:S01]  /*3330*/  FFMA.FTZ R61, R61, R12, -R26.reuse ;  /* 0x0000000c3d3d7223 */ /* 0x100fe2000001081a */
[----:B------:R-:W2:Y:S01]  /*3340*/  MUFU.EX2 R53, R53 ;  /* 0x0000003500357308 */ /* 0x000ea20000000800 */
[----:B------:R-:W-:Y:S01]  /*3350*/  FMNMX.FTZ R14, R33, R14, !PT ;  /* 0x0000000e210e7209 */ /* 0x000fe20007810000 */
[-CC-:B------:R-:W-:Y:S01]  /*3360*/  FFMA.FTZ R109, R109, R12.reuse, -R26.reuse ;  /* 0x0000000c6d6d7223 */ /* 0x180fe2000001081a */
[-CC-:B------:R-:W-:Y:S01]  /*3370*/  FFMA.FTZ R111, R111, R12.reuse, -R26.reuse ;  /* 0x0000000c6f6f7223 */ /* 0x180fe2000001081a */
[--C-:B------:R-:W-:Y:S01]  /*3380*/  FFMA.FTZ R113, R113, R12, -R26.reuse ;  /* 0x0000000c71717223 */ /* 0x100fe2000001081a */
[----:B------:R-:W-:Y:S01]  /*3390*/  FMNMX.FTZ R14, R35, R14, !PT ;  /* 0x0000000e230e7209 */ /* 0x000fe20007810000 */
[----:B------:R-:W-:Y:S01]  /*33a0*/  FFMA.FTZ R26, R115, R12, -R26 ;  /* 0x0000000c731a7223 */ /* 0x000fe2000001081a */
[--C-:B------:R-:W-:Y:S01]  /*33b0*/  IMAD.MOV.U32 R85, RZ, RZ, R87.reuse ;  /* 0x000000ffff557224 */ /* 0x100fe200078e0057 */
[----:B------:R-:W3:Y:S01]  /*33c0*/  MUFU.EX2 R140, R140 ;  /* 0x0000008c008c7308 */ /* 0x000ee20000000800 */
[----:B------:R-:W-:Y:S01]  /*33d0*/  FMNMX.FTZ R14, R37, R14, !PT ;  /* 0x0000000e250e7209 */ /* 0x000fe20007810000 */
[--C-:B------:R-:W-:Y:S01]  /*33e0*/  IMAD.MOV.U32 R83, RZ, RZ, R87.reuse ;  /* 0x000000ffff537224 */ /* 0x100fe200078e0057 */
[----:B------:R-:W-:Y:S01]  /*33f0*/  MOV R79, R87 ;  /* 0x00000057004f7202 */ /* 0x000fe20000000f00 */
[--C-:B------:R-:W-:Y:S01]  /*3400*/  IMAD.MOV.U32 R81, RZ, RZ, R87.reuse ;  /* 0x000000ffff517224 */ /* 0x100fe200078e0057 */
[----:B------:R-:W-:Y:S01]  /*3410*/  FMNMX.FTZ R14, R39, R14, !PT ;  /* 0x0000000e270e7209 */ /* 0x000fe20007810000 */
[----:B------:R-:W-:-:S02]  /*3420*/  IMAD.MOV.U32 R77, RZ, RZ, R87 ;  /* 0x000000ffff4d7224 */ /* 0x000fc400078e0057 */
[----:B------:R-:W-:Y:S01]  /*3430*/  MUFU.EX2 R55, R55 ;  /* 0x0000003700377308 */ /* 0x000fe20000000800 */
[----:B------:R-:W-:Y:S01]  /*3440*/  FMNMX.FTZ R14, R41, R14, !PT ;  /* 0x0000000e290e7209 */ /* 0x000fe20007810000 */
[--C-:B------:R-:W-:Y:S02]  /*3450*/  IMAD.MOV.U32 R75, RZ, RZ, R87.reuse ;  /* 0x000000ffff4b7224 */ /* 0x100fe400078e0057 */
[----:B------:R-:W-:Y:S01]  /*3460*/  IMAD.MOV.U32 R73, RZ, RZ, R87 ;  /* 0x000000ffff497224 */ /* 0x000fe200078e0057 */
[----:B------:R-:W-:-:S03]  /*3470*/  FMNMX.FTZ R14, R43, R14, !PT ;  /* 0x0000000e2b0e7209 */ /* 0x000fc60007810000 */
[----:B------:R-:W-:Y:S01]  /*3480*/  MUFU.EX2 R142, R142 ;  /* 0x0000008e008e7308 */ /* 0x000fe20000000800 */
[----:B------:R-:W-:-:S04]  /*3490*/  FMNMX.FTZ R14, R45, R14, !PT ;  /* 0x0000000e2d0e7209 */ /* 0x000fc80007810000 */
        /* <DEDUP_REMOVED lines=11> */
[----:B------:R-:W-:-:S05]  /*3550*/  FMNMX.FTZ R14, R71, R14, !PT ;  /* 0x0000000e470e7209 */ /* 0x000fca0007810000 */
[----:B------:R-:W4:Y:S02]  /*3560*/  SHFL.BFLY PT, R11, R14, 0x2, 0x1f ;  /* 0x0c401f000e0b7f89 */ /* 0x000f2400000e0000 */
[----:B------:R-:W-:Y:S08]  /*3570*/  MUFU.EX2 R146, R93 ;  /* 0x0000005d00927308 */ /* 0x000ff00000000800 */
[----:B------:R-:W-:Y:S08]  /*3580*/  MUFU.EX2 R95, R95 ;  /* 0x0000005f005f7308 */ /* 0x000ff00000000800 */
[----:B------:R-:W-:Y:S01]  /*3590*/  MUFU.EX2 R148, R97 ;  /* 0x0000006100947308 */ /* 0x000fe20000000800 */
[----:B----4-:R-:W-:-:S07]  /*35a0*/  FMNMX.FTZ R10, R14, R11, !PT ;  /* 0x0000000b0e0a7209 */ /* 0x010fce0007810000 */
[----:B------:R-:W-:Y:S01]  /*35b0*/  MUFU.EX2 R99, R99 ;  /* 0x0000006300637308 */ /* 0x000fe20000000800 */
[----:B------:R-:W4:Y:S07]  /*35c0*/  SHFL.BFLY PT, R11, R10, 0x1, 0x1f ;  /* 0x0c201f000a0b7f89 */ /* 0x000f2e00000e0000 */
[----:B------:R-:W-:Y:S08]  /*35d0*/  MUFU.EX2 R150, R101 ;  /* 0x0000006500967308 */ /* 0x000ff00000000800 */
[----:B------:R-:W-:Y:S08]  /*35e0*/  MUFU.EX2 R103, R103 ;  /* 0x0000006700677308 */ /* 0x000ff00000000800 */
[----:B------:R-:W-:Y:S01]  /*35f0*/  MUFU.EX2 R152, R105 ;  /* 0x0000006900987308 */ /* 0x000fe20000000800 */
[----:B----4-:R-:W-:-:S04]  /*3600*/  FMNMX.FTZ R11, R10, R11, !PT ;  /* 0x0000000b0a0b7209 */ /* 0x010fc80007810000 */
[C---:B------:R-:W-:Y:S01]  /*3610*/  FSETP.NEU.FTZ.AND P1, PT, R11.reuse, -INF , PT ;  /* 0xff8000000b00780b */ /* 0x040fe20003f3d000 */
[----:B------:R-:W-:Y:S02]  /*3620*/  FMUL.FTZ R10, R11, R12 ;  /* 0x0000000c0b0a7220 */ /* 0x000fe40000410000 */
[----:B------:R-:W-:Y:S03]  /*3630*/  MUFU.EX2 R107, R107 ;  /* 0x0000006b006b7308 */ /* 0x000fe60000000800 */
[----:B------:R-:W-:Y:S02]  /*3640*/  FSEL R10, R10, RZ, P1 ;  /* 0x000000ff0a0a7208 */ /* 0x000fe40000800000 */
[----:B------:R-:W-:-:S03]  /*3650*/  PLOP3.LUT P1, PT, PT, PT, UP0, 0x80, 0x0 ;  /* 0x000000000000781c */ /* 0x000fc60003f2f008 */
        /* <DEDUP_REMOVED lines=8> */
[----:B------:R0:W-:Y:S01]  /*36e0*/  MUFU.EX2 R137, R3 ;  /* 0x0000000300897308 */ /* 0x0001e20000000800 */
[-CC-:B------:R-:W-:Y:S01]  /*36f0*/  FFMA.FTZ R29, R29, R12.reuse, -R10.reuse ;  /* 0x0000000c1d1d7223 */ /* 0x180fe2000001080a */
[-CC-:B------:R-:W-:Y:S01]  /*3700*/  FFMA.FTZ R31, R31, R12.reuse, -R10.reuse ;  /* 0x0000000c1f1f7223 */ /* 0x180fe2000001080a */
[-CC-:B------:R-:W-:Y:S01]  /*3710*/  FFMA.FTZ R33, R33, R12.reuse, -R10.reuse ;  /* 0x0000000c21217223 */ /* 0x180fe2000001080a */
[-CC-:B------:R-:W-:Y:S01]  /*3720*/  FFMA.FTZ R35, R35, R12.reuse, -R10.reuse ;  /* 0x0000000c23237223 */ /* 0x180fe2000001080a */
[-CC-:B------:R-:W-:Y:S01]  /*3730*/  FFMA.FTZ R37, R37, R12.reuse, -R10.reuse ;  /* 0x0000000c25257223 */ /* 0x180fe2000001080a */
[-CC-:B------:R-:W-:Y:S01]  /*3740*/  FFMA.FTZ R39, R39, R12.reuse, -R10.reuse ;  /* 0x0000000c27277223 */ /* 0x180fe2000001080a */
[-CC-:B------:R-:W-:Y:S01]  /*3750*/  FFMA.FTZ R41, R41, R12.reuse, -R10.reuse ;  /* 0x0000000c29297223 */ /* 0x180fe2000001080a */
[----:B------:R-:W4:Y:S01]  /*3760*/  MUFU.EX2 R8, R8 ;  /* 0x0000000800087308 */ /* 0x000f220000000800 */
[----:B0-----:R-:W-:Y:S01]  /*3770*/  FADD.FTZ R3, R136, R51 ;  /* 0x0000003388037221 */ /* 0x001fe20000010000 */
[-CC-:B------:R-:W-:Y:S01]  /*3780*/  FFMA.FTZ R43, R43, R12.reuse, -R10.reuse ;  /* 0x0000000c2b2b7223 */ /* 0x180fe2000001080a */
[-CC-:B------:R-:W-:Y:S01]  /*3790*/  FFMA.FTZ R45, R45, R12.reuse, -R10.reuse ;  /* 0x0000000c2d2d7223 */ /* 0x180fe2000001080a */
[-CC-:B------:R-:W-:Y:S01]  /*37a0*/  FFMA.FTZ R47, R47, R12.reuse, -R10.reuse ;  /* 0x0000000c2f2f7223 */ /* 0x180fe2000001080a */
[----:B-1----:R-:W-:Y:S01]  /*37b0*/  FADD.FTZ R34, R138, R3 ;  /* 0x000000038a227221 */ /* 0x002fe20000010000 */
[-CC-:B------:R-:W-:Y:S01]  /*37c0*/  FFMA.FTZ R49, R49, R12.reuse, -R10.reuse ;  /* 0x0000000c31317223 */ /* 0x180fe2000001080a */
[-C--:B------:R-:W-:Y:S01]  /*37d0*/  FFMA.FTZ R59, R59, R12.reuse, -R10 ;  /* 0x0000000c3b3b7223 */ /* 0x080fe2000001080a */
[----:B------:R-:W0:Y:S01]  /*37e0*/  MUFU.EX2 R13, R13 ;  /* 0x0000000d000d7308 */ /* 0x000e220000000800 */
[----:B--2---:R-:W-:Y:S01]  /*37f0*/  FADD.FTZ R3, R53, R34 ;  /* 0x0000002235037221 */ /* 0x004fe20000010000 */
[-CC-:B------:R-:W-:Y:S01]  /*3800*/  FFMA.FTZ R63, R63, R12.reuse, -R10.reuse ;  /* 0x0000000c3f3f7223 */ /* 0x180fe2000001080a */
[-CC-:B------:R-:W-:Y:S01]  /*3810*/  FFMA.FTZ R65, R65, R12.reuse, -R10.reuse ;  /* 0x0000000c41417223 */ /* 0x180fe2000001080a */
[-CC-:B------:R-:W-:Y:S01]  /*3820*/  FFMA.FTZ R67, R67, R12.reuse, -R10.reuse ;  /* 0x0000000c43437223 */ /* 0x180fe2000001080a */
[----:B---3--:R-:W-:Y:S01]  /*3830*/  FADD.FTZ R36, R140, R3 ;  /* 0x000000038c247221 */ /* 0x008fe20000010000 */
[-CC-:B------:R-:W-:Y:S01]  /*3840*/  FFMA.FTZ R69, R69, R12.reuse, -R10.reuse ;  /* 0x0000000c45457223 */ /* 0x180fe2000001080a */
[----:B------:R-:W-:Y:S01]  /*3850*/  FFMA.FTZ R71, R71, R12, -R10 ;  /* 0x0000000c47477223 */ /* 0x000fe2000001080a */
[----:B------:R1:W2:Y:S01]  /*3860*/  MUFU.EX2 R14, R15 ;  /* 0x0000000f000e7308 */ /* 0x0002a20000000800 */
[----:B----4-:R-:W-:Y:S01]  /*3870*/  FADD.FTZ R34, R137, R8 ;  /* 0x0000000889227221 */ /* 0x010fe20000010000 */
[----:B------:R-:W-:Y:S01]  /*3880*/  F2FP.BF16.F32.PACK_AB R137, R8, R137 ;  /* 0x000000890889723e */ /* 0x000fe200000010ff */
[----:B------:R-:W-:Y:S01]  /*3890*/  IMAD.MOV.U32 R61, RZ, RZ, R87 ;  /* 0x000000ffff3d7224 */ /* 0x000fe200078e0057 */
[----:B------:R-:W-:-:S02]  /*38a0*/  F2FP.BF16.F32.PACK_AB R136, R51, R136 ;  /* 0x000000883388723e */ /* 0x000fc400000010ff */
[----:B------:R-:W-:Y:S01]  /*38b0*/  F2FP.BF16.F32.PACK_AB R138, R53, R138 ;  /* 0x0000008a358a723e */ /* 0x000fe200000010ff */
[--C-:B------:R-:W-:Y:S01]  /*38c0*/  IMAD.MOV.U32 R53, RZ, RZ, R87.reuse ;  /* 0x000000ffff357224 */ /* 0x100fe200078e0057 */
[----:B------:R-:W3:Y:S01]  /*38d0*/  MUFU.EX2 R21, R21 ;  /* 0x0000001500157308 */ /* 0x000ee20000000800 */
[----:B-1----:R-:W-:Y:S01]  /*38e0*/  FADD.FTZ R15, R55, R36 ;  /* 0x00000024370f7221 */ /* 0x002fe20000010000 */
[----:B0-----:R-:W-:Y:S01]  /*38f0*/  FADD.FTZ R3, R13, R34 ;  /* 0x000000220d037221 */ /* 0x001fe20000010000 */
[----:B------:R-:W-:Y:S01]  /*3900*/  F2FP.BF16.F32.PACK_AB R140, R55, R140 ;  /* 0x0000008c378c723e */ /* 0x000fe200000010ff */
[----:B------:R-:W-:Y:S02]  /*3910*/  IMAD.MOV.U32 R55, RZ, RZ, R87 ;  /* 0x000000ffff377224 */ /* 0x000fe400078e0057 */
[----:B------:R-:W-:Y:S01]  /*3920*/  FADD.FTZ R38, R142, R15 ;  /* 0x0000000f8e267221 */ /* 0x000fe20000010000 */
[C---:B------:R-:W-:Y:S01]  /*3930*/  F2FP.BF16.F32.PACK_AB R142, R57.reuse, R142 ;  /* 0x0000008e398e723e */ /* 0x040fe200000010ff */
[----:B------:R0:W1:Y:S01]  /*3940*/  MUFU.EX2 R20, R25 ;  /* 0x0000001900147308 */ /* 0x0000620000000800 */
[C---:B--2---:R-:W-:Y:S01]  /*3950*/  FADD.FTZ R36, R14.reuse, R3 ;  /* 0x000000030e247221 */ /* 0x044fe20000010000 */
[----:B------:R-:W-:Y:S01]  /*3960*/  FADD.FTZ R15, R57, R38 ;  /* 0x00000026390f7221 */ /* 0x000fe20000010000 */
[----:B------:R-:W-:Y:S01]  /*3970*/  F2FP.BF16.F32.PACK_AB R139, R14, R13 ;  /* 0x0000000d0e8b723e */ /* 0x000fe200000010ff */
[----:B------:R-:W-:Y:S01]  /*3980*/  IMAD.MOV.U32 R57, RZ, RZ, R87 ;  /* 0x000000ffff397224 */ /* 0x000fe200078e0057 */
[----:B------:R-:W-:Y:S01]  /*3990*/  MOV R51, R87 ;  /* 0x0000005700337202 */ /* 0x000fe20000000f00 */
[----:B------:R-:W-:Y:S01]  /*39a0*/  FADD.FTZ R38, R144, R15 ;  /* 0x0000000f90267221 */ /* 0x000fe20000010000 */
[----:B------:R-:W-:Y:S01]  /*39b0*/  F2FP.BF16.F32.PACK_AB R144, R89, R144 ;  /* 0x000000905990723e */ /* 0x000fe200000010ff */
[----:B------:R-:W2:Y:S01]  /*39c0*/  MUFU.EX2 R27, R27 ;  /* 0x0000001b001b7308 */ /* 0x000ea20000000800 */
[----:B---3--:R-:W-:Y:S01]  /*39d0*/  FADD.FTZ R3, R21, R36 ;  /* 0x0000002415037221 */ /* 0x008fe20000010000 */
[----:B------:R-:W-:Y:S01]  /*39e0*/  FADD.FTZ R38, R89, R38 ;  /* 0x0000002659267221 */ /* 0x000fe20000010000 */
[----:B0-----:R-:W-:-:S03]  /*39f0*/  IMAD.MOV.U32 R25, RZ, RZ, R87 ;  /* 0x000000ffff197224 */ /* 0x001fc600078e0057 */
[----:B------:R-:W-:Y:S02]  /*3a00*/  FADD.FTZ R15, R91, R38 ;  /* 0x000000265b0f7221 */ /* 0x000fe40000010000 */
[----:B------:R0:W3:Y:S01]  /*3a10*/  MUFU.EX2 R24, R29 ;  /* 0x0000001d00187308 */ /* 0x0000e20000000800 */
[----:B-1----:R-:W-:Y:S01]  /*3a20*/  FADD.FTZ R36, R20, R3 ;  /* 0x0000000314247221 */ /* 0x002fe20000010000 */
[C---:B------:R-:W-:Y:S01]  /*3a30*/  FADD.FTZ R40, R146.reuse, R15 ;  /* 0x0000000f92287221 */ /* 0x040fe20000010000 */
[----:B------:R-:W-:Y:S02]  /*3a40*/  F2FP.BF16.F32.PACK_AB R146, R146, R91 ;  /* 0x0000005b9292723e */ /* 0x000fe400000010ff */
[----:B------:R-:W-:Y:S01]  /*3a50*/  F2FP.BF16.F32.PACK_AB R141, R20, R21 ;  /* 0x00000015148d723e */ /* 0x000fe200000010ff */
[----:B------:R-:W-:Y:S02]  /*3a60*/  FADD.FTZ R15, R95, R40 ;  /* 0x000000285f0f7221 */ /* 0x000fe40000010000 */
[----:B------:R-:W1:Y:S01]  /*3a70*/  MUFU.EX2 R31, R31 ;  /* 0x0000001f001f7308 */ /* 0x000e620000000800 */
[----:B--2---:R-:W-:Y:S01]  /*3a80*/  FADD.FTZ R3, R27, R36 ;  /* 0x000000241b037221 */ /* 0x004fe20000010000 */
[----:B0-----:R-:W-:-:S06]  /*3a90*/  IMAD.MOV.U32 R29, RZ, RZ, R87 ;  /* 0x000000ffff1d7224 */ /* 0x001fcc00078e0057 */
[----:B------:R0:W2:Y:S01]  /*3aa0*/  MUFU.EX2 R28, R33 ;  /* 0x00000021001c7308 */ /* 0x0000a20000000800 */
[C---:B---3--:R-:W-:Y:S01]  /*3ab0*/  FADD.FTZ R38, R24.reuse, R3 ;  /* 0x0000000318267221 */ /* 0x048fe20000010000 */
[----:B------:R-:W-:Y:S01]  /*3ac0*/  F2FP.BF16.F32.PACK_AB R143, R24, R27 ;  /* 0x0000001b188f723e */ /* 0x000fe200000010ff */
[--C-:B------:R-:W-:Y:S02]  /*3ad0*/  IMAD.MOV.U32 R27, RZ, RZ, R87.reuse ;  /* 0x000000ffff1b7224 */ /* 0x100fe400078e0057 */
[----:B------:R-:W-:-:S03]  /*3ae0*/  IMAD.MOV.U32 R24, RZ, RZ, R87 ;  /* 0x000000ffff187224 */ /* 0x000fc600078e0057 */
[----:B------:R-:W3:Y:S01]  /*3af0*/  MUFU.EX2 R35, R35 ;  /* 0x0000002300237308 */ /* 0x000ee20000000800 */
[----:B-1----:R-:W-:Y:S01]  /*3b00*/  FADD.FTZ R3, R31, R38 ;  /* 0x000000261f037221 */ /* 0x002fe20000010000 */
[C---:B------:R-:W-:Y:S01]  /*3b10*/  FADD.FTZ R38, R148.reuse, R15 ;  /* 0x0000000f94267221 */ /* 0x040fe20000010000 */
[----:B------:R-:W-:Y:S01]  /*3b20*/  F2FP.BF16.F32.PACK_AB R148, R148, R95 ;  /* 0x0000005f9494723e */ /* 0x000fe200000010ff */
[----:B0-----:R-:W-:Y:S02]  /*3b30*/  IMAD.MOV.U32 R33, RZ, RZ, R87 ;  /* 0x000000ffff217224 */ /* 0x001fe400078e0057 */
[----:B------:R-:W-:Y:S02]  /*3b40*/  FADD.FTZ R15, R99, R38 ;  /* 0x00000026630f7221 */ /* 0x000fe40000010000 */
[----:B------:R0:W1:Y:S01]  /*3b50*/  MUFU.EX2 R30, R37 ;  /* 0x00000025001e7308 */ /* 0x0000620000000800 */
[----:B--2---:R-:W-:Y:S01]  /*3b60*/  FADD.FTZ R0, R28, R3 ;  /* 0x000000031c007221 */ /* 0x004fe20000010000 */
[----:B------:R-:W-:Y:S01]  /*3b70*/  FADD.FTZ R40, R150, R15 ;  /* 0x0000000f96287221 */ /* 0x000fe20000010000 */
[----:B------:R-:W-:Y:S01]  /*3b80*/  F2FP.BF16.F32.PACK_AB R145, R28, R31 ;  /* 0x0000001f1c91723e */ /* 0x000fe200000010ff */
[--C-:B------:R-:W-:Y:S01]  /*3b90*/  IMAD.MOV.U32 R31, RZ, RZ, R87.reuse ;  /* 0x000000ffff1f7224 */ /* 0x100fe200078e0057 */
[----:B------:R-:W-:Y:S01]  /*3ba0*/  F2FP.BF16.F32.PACK_AB R150, R150, R99 ;  /* 0x000000639696723e */ /* 0x000fe200000010ff */
[----:B------:R-:W-:Y:S01]  /*3bb0*/  FADD.FTZ R15, R103, R40 ;  /* 0x00000028670f7221 */ /* 0x000fe20000010000 */
[----:B------:R-:W-:Y:S01]  /*3bc0*/  IMAD.MOV.U32 R28, RZ, RZ, R87 ;  /* 0x000000ffff1c7224 */ /* 0x000fe200078e0057 */
[----:B------:R-:W2:Y:S01]  /*3bd0*/  MUFU.EX2 R39, R39 ;  /* 0x0000002700277308 */ /* 0x000ea20000000800 */
[----:B---3--:R-:W-:Y:S01]  /*3be0*/  FADD.FTZ R3, R35, R0 ;  /* 0x0000000023037221 */ /* 0x008fe20000010000 */
[----:B0-----:R-:W-:-:S06]  /*3bf0*/  MOV R37, R87 ;  /* 0x0000005700257202 */ /* 0x001fcc0000000f00 */
[----:B------:R0:W3:Y:S01]  /*3c00*/  MUFU.EX2 R32, R41 ;  /* 0x0000002900207308 */ /* 0x0000e20000000800 */
[C---:B-1----:R-:W-:Y:S01]  /*3c10*/  FADD.FTZ R38, R30.reuse, R3 ;  /* 0x000000031e267221 */ /* 0x042fe20000010000 */
[----:B------:R-:W-:Y:S01]  /*3c20*/  F2FP.BF16.F32.PACK_AB R147, R30, R35 ;  /* 0x000000231e93723e */ /* 0x000fe200000010ff */
[----:B------:R-:W-:Y:S01]  /*3c30*/  IMAD.MOV.U32 R35, RZ, RZ, R87 ;  /* 0x000000ffff237224 */ /* 0x000fe200078e0057 */
[----:B------:R-:W-:-:S04]  /*3c40*/  MOV R30, R87 ;  /* 0x00000057001e7202 */ /* 0x000fc80000000f00 */
[----:B------:R-:W1:Y:S01]  /*3c50*/  MUFU.EX2 R43, R43 ;  /* 0x0000002b002b7308 */ /* 0x000e620000000800 */
[----:B--2---:R-:W-:Y:S01]  /*3c60*/  FADD.FTZ R3, R39, R38 ;  /* 0x0000002627037221 */ /* 0x004fe20000010000 */
[C---:B------:R-:W-:Y:S01]  /*3c70*/  FADD.FTZ R38, R152.reuse, R15 ;  /* 0x0000000f98267221 */ /* 0x040fe20000010000 */
[----:B------:R-:W-:Y:S01]  /*3c80*/  F2FP.BF16.F32.PACK_AB R152, R152, R103 ;  /* 0x000000679898723e */ /* 0x000fe200000010ff */
[----:B0-----:R-:W-:Y:S02]  /*3c90*/  IMAD.MOV.U32 R41, RZ, RZ, R87 ;  /* 0x000000ffff297224 */ /* 0x001fe400078e0057 */
[----:B------:R-:W-:Y:S02]  /*3ca0*/  FADD.FTZ R15, R107, R38 ;  /* 0x000000266b0f7221 */ /* 0x000fe40000010000 */
[----:B------:R0:W2:Y:S01]  /*3cb0*/  MUFU.EX2 R34, R45 ;  /* 0x0000002d00227308 */ /* 0x0000a20000000800 */
[----:B---3--:R-:W-:Y:S01]  /*3cc0*/  FADD.FTZ R10, R32, R3 ;  /* 0x00000003200a7221 */ /* 0x008fe20000010000 */
[----:B------:R-:W-:Y:S01]  /*3cd0*/  FADD.FTZ R40, R154, R15 ;  /* 0x0000000f9a287221 */ /* 0x000fe20000010000 */
[----:B------:R-:W-:Y:S01]  /*3ce0*/  F2FP.BF16.F32.PACK_AB R149, R32, R39 ;  /* 0x000000272095723e */ /* 0x000fe200000010ff */
[--C-:B------:R-:W-:Y:S01]  /*3cf0*/  IMAD.MOV.U32 R39, RZ, RZ, R87.reuse ;  /* 0x000000ffff277224 */ /* 0x100fe200078e0057 */
[----:B------:R-:W-:Y:S01]  /*3d00*/  F2FP.BF16.F32.PACK_AB R154, R154, R107 ;  /* 0x0000006b9a9a723e */ /* 0x000fe200000010ff */
[----:B------:R-:W-:-:S02]  /*3d10*/  IMAD.MOV.U32 R32, RZ, RZ, R87 ;  /* 0x000000ffff207224 */ /* 0x000fc400078e0057 */
[----:B------:R-:W3:Y:S01]  /*3d20*/  MUFU.EX2 R47, R47 ;  /* 0x0000002f002f7308 */ /* 0x000ee20000000800 */
[----:B-1----:R-:W-:Y:S01]  /*3d30*/  FADD.FTZ R3, R43, R10 ;  /* 0x0000000a2b037221 */ /* 0x002fe20000010000 */
[----:B0-----:R-:W-:-:S06]  /*3d40*/  IMAD.MOV.U32 R45, RZ, RZ, R87 ;  /* 0x000000ffff2d7224 */ /* 0x001fcc00078e0057 */
[----:B------:R-:W0:Y:S01]  /*3d50*/  MUFU.EX2 R109, R109 ;  /* 0x0000006d006d7308 */ /* 0x000e220000000800 */
[C---:B--2---:R-:W-:Y:S01]  /*3d60*/  FADD.FTZ R38, R34.reuse, R3 ;  /* 0x0000000322267221 */ /* 0x044fe20000010000 */
[----:B------:R-:W-:Y:S01]  /*3d70*/  F2FP.BF16.F32.PACK_AB R151, R34, R43 ;  /* 0x0000002b2297723e */ /* 0x000fe200000010ff */
[--C-:B------:R-:W-:Y:S02]  /*3d80*/  IMAD.MOV.U32 R43, RZ, RZ, R87.reuse ;  /* 0x000000ffff2b7224 */ /* 0x100fe400078e0057 */
[----:B------:R-:W-:-:S03]  /*3d90*/  IMAD.MOV.U32 R34, RZ, RZ, R87 ;  /* 0x000000ffff227224 */ /* 0x000fc600078e0057 */
[----:B------:R1:W2:Y:S01]  /*3da0*/  MUFU.EX2 R36, R49 ;  /* 0x0000003100247308 */ /* 0x0002a20000000800 */
[----:B---3--:R-:W-:-:S07]  /*3db0*/  FADD.FTZ R3, R47, R38 ;  /* 0x000000262f037221 */ /* 0x008fce0000010000 */
[----:B------:R-:W3:Y:S01]  /*3dc0*/  MUFU.EX2 R156, R111 ;  /* 0x0000006f009c7308 */ /* 0x000ee20000000800 */
[----:B0-----:R-:W-:Y:S01]  /*3dd0*/  FADD.FTZ R15, R109, R40 ;  /* 0x000000286d0f7221 */ /* 0x001fe20000010000 */
[----:B-1----:R-:W-:-:S06]  /*3de0*/  IMAD.MOV.U32 R49, RZ, RZ, R87 ;  /* 0x000000ffff317224 */ /* 0x002fcc00078e0057 */
[----:B------:R-:W0:Y:S01]  /*3df0*/  MUFU.EX2 R59, R59 ;  /* 0x0000003b003b7308 */ /* 0x000e220000000800 */
[C---:B--2---:R-:W-:Y:S01]  /*3e00*/  FADD.FTZ R38, R36.reuse, R3 ;  /* 0x0000000324267221 */ /* 0x044fe20000010000 */
[----:B------:R-:W-:Y:S01]  /*3e10*/  F2FP.BF16.F32.PACK_AB R153, R36, R47 ;  /* 0x0000002f2499723e */ /* 0x000fe200000010ff */
[--C-:B------:R-:W-:Y:S02]  /*3e20*/  IMAD.MOV.U32 R47, RZ, RZ, R87.reuse ;  /* 0x000000ffff2f7224 */ /* 0x100fe400078e0057 */
[----:B------:R-:W-:-:S03]  /*3e30*/  IMAD.MOV.U32 R36, RZ, RZ, R87 ;  /* 0x000000ffff247224 */ /* 0x000fc600078e0057 */
[----:B------:R-:W1:Y:S01]  /*3e40*/  MUFU.EX2 R113, R113 ;  /* 0x0000007100717308 */ /* 0x000e620000000800 */
[C---:B---3--:R-:W-:Y:S01]  /*3e50*/  FADD.FTZ R40, R156.reuse, R15 ;  /* 0x0000000f9c287221 */ /* 0x048fe20000010000 */
[----:B------:R-:W-:-:S06]  /*3e60*/  F2FP.BF16.F32.PACK_AB R156, R156, R109 ;  /* 0x0000006d9c9c723e */ /* 0x000fcc00000010ff */
[----:B------:R2:W3:Y:S01]  /*3e70*/  MUFU.EX2 R0, R63 ;  /* 0x0000003f00007308 */ /* 0x0004e20000000800 */
[----:B0-----:R-:W-:-:S07]  /*3e80*/  FADD.FTZ R3, R59, R38 ;  /* 0x000000263b037221 */ /* 0x001fce0000010000 */
[----:B------:R-:W0:Y:S01]  /*3e90*/  MUFU.EX2 R65, R65 ;  /* 0x0000004100417308 */ /* 0x000e220000000800 */
[----:B-1----:R-:W-:Y:S01]  /*3ea0*/  FADD.FTZ R15, R113, R40 ;  /* 0x00000028710f7221 */ /* 0x002fe20000010000 */
[----:B--2---:R-:W-:-:S06]  /*3eb0*/  IMAD.MOV.U32 R63, RZ, RZ, R87 ;  /* 0x000000ffff3f7224 */ /* 0x004fcc00078e0057 */
[----:B------:R1:W2:Y:S01]  /*3ec0*/  MUFU.EX2 R10, R67 ;  /* 0x00000043000a7308 */ /* 0x0002a20000000800 */
[C---:B---3--:R-:W-:Y:S01]  /*3ed0*/  FADD.FTZ R40, R0.reuse, R3 ;  /* 0x0000000300287221 */ /* 0x048fe20000010000 */
[----:B------:R-:W-:Y:S01]  /*3ee0*/  F2FP.BF16.F32.PACK_AB R155, R0, R59 ;  /* 0x0000003b009b723e */ /* 0x000fe200000010ff */
[----:B------:R-:W-:-:S05]  /*3ef0*/  IMAD.MOV.U32 R59, RZ, RZ, R87 ;  /* 0x000000ffff3b7224 */ /* 0x000fca00078e0057 */
[----:B------:R-:W3:Y:S01]  /*3f00*/  MUFU.EX2 R69, R69 ;  /* 0x0000004500457308 */ /* 0x000ee20000000800 */
[----:B0-----:R-:W-:Y:S01]  /*3f10*/  FADD.FTZ R13, R65, R40 ;  /* 0x00000028410d7221 */ /* 0x001fe20000010000 */
[--C-:B-1----:R-:W-:Y:S02]  /*3f20*/  IMAD.MOV.U32 R67, RZ, RZ, R87.reuse ;  /* 0x000000ffff437224 */ /* 0x102fe400078e0057 */
[----:B------:R-:W-:-:S04]  /*3f30*/  IMAD.MOV.U32 R40, RZ, RZ, R87 ;  /* 0x000000ffff287224 */ /* 0x000fc800078e0057 */
[----:B------:R-:W0:Y:S01]  /*3f40*/  MUFU.EX2 R26, R26 ;  /* 0x0000001a001a7308 */ /* 0x000e220000000800 */
[C---:B--2---:R-:W-:Y:S01]  /*3f50*/  FADD.FTZ R8, R10.reuse, R13 ;  /* 0x0000000d0a087221 */ /* 0x044fe20000010000 */
[----:B------:R-:W-:Y:S01]  /*3f60*/  F2FP.BF16.F32.PACK_AB R157, R10, R65 ;  /* 0x000000410a9d723e */ /* 0x000fe200000010ff */
[----:B------:R-:W-:Y:S01]  /*3f70*/  IMAD.MOV.U32 R10, RZ, RZ, 0x3f800000 ;  /* 0x3f800000ff0a7424 */ /* 0x000fe200078e00ff */
[----:B------:R-:W-:-:S04]  /*3f80*/  MOV R65, R87 ;  /* 0x0000005700417202 */ /* 0x000fc80000000f00 */
[----:B------:R1:W2:Y:S01]  /*3f90*/  MUFU.EX2 R38, R71 ;  /* 0x0000004700267308 */ /* 0x0002a20000000800 */
[----:B---3--:R-:W-:Y:S01]  /*3fa0*/  FADD.FTZ R13, R69, R8 ;  /* 0x00000008450d7221 */ /* 0x008fe20000010000 */
[----:B------:R-:W-:Y:S02]  /*3fb0*/  IMAD.MOV.U32 R8, RZ, RZ, 0x3f800000 ;  /* 0x3f800000ff087424 */ /* 0x000fe400078e00ff */
[C---:B0-----:R-:W-:Y:S01]  /*3fc0*/  FADD.FTZ R3, R26.reuse, R15 ;  /* 0x0000000f1a037221 */ /* 0x041fe20000010000 */
[----:B------:R-:W-:Y:S01]  /*3fd0*/  F2FP.BF16.F32.PACK_AB R158, R26, R113 ;  /* 0x000000711a9e723e */ /* 0x000fe200000010ff */
[--C-:B-1----:R-:W-:Y:S02]  /*3fe0*/  IMAD.MOV.U32 R71, RZ, RZ, R87.reuse ;  /* 0x000000ffff477224 */ /* 0x102fe400078e0057 */
[----:B------:R-:W-:Y:S02]  /*3ff0*/  IMAD.MOV.U32 R26, RZ, RZ, R87 ;  /* 0x000000ffff1a7224 */ /* 0x000fe400078e0057 */
[C---:B--2---:R-:W-:Y:S01]  /*4000*/  FADD.FTZ R0, R38.reuse, R13 ;  /* 0x0000000d26007221 */ /* 0x044fe20000010000 */
[----:B------:R-:W-:Y:S01]  /*4010*/  F2FP.BF16.F32.PACK_AB R159, R38, R69 ;  /* 0x00000045269f723e */ /* 0x000fe200000010ff */
[----:B------:R-:W-:-:S02]  /*4020*/  IMAD.MOV.U32 R69, RZ, RZ, R87 ;  /* 0x000000ffff457224 */ /* 0x000fc400078e0057 */
[----:B------:R-:W-:Y:S01]  /*4030*/  IMAD.MOV.U32 R38, RZ, RZ, R87 ;  /* 0x000000ffff267224 */ /* 0x000fe200078e0057 */
[----:B------:R-:W-:Y:S06]  /*4040*/  @!P1 BRA `(.L_x_194) ;  /* 0x00000024003c9947 */ /* 0x000fec0003800000 */
[----:B------:R-:W-:Y:S01]  /*4050*/  MOV R20, R11 ;  /* 0x0000000b00147202 */ /* 0x000fe20000000f00 */
[----:B------:R-:W-:Y:S01]  /*4060*/  IMAD.MOV.U32 R14, RZ, RZ, R9 ;  /* 0x000000ffff0e7224 */ /* 0x000fe200078e0009 */
        /* <DEDUP_REMOVED lines=33> */
[----:B------:R-:W-:Y:S01]  /*4280*/  UMOV UR4, UR5 ;  /* 0x0000000500047c82 */ /* 0x000fe20008000000 */
[----:B------:R-:W-:Y:S01]  /*4290*/  UMOV UR5, UR39 ;  /* 0x0000002700057c82 */ /* 0x000fe20008000000 */
[----:B------:R-:W-:Y:S01]  /*42a0*/  UMOV UR6, UR38 ;  /* 0x0000002600067c82 */ /* 0x000fe20008000000 */
[----:B------:R-:W-:-:S05]  /*42b0*/  ULDC UR7, c[0x0][0x9d8] ;  /* 0x0002760000077ab9 */ /* 0x000fca0000000800 */
.L_x_205:
[----:B------:R-:W-:-:S04]  /*42c0*/  UISETP.NE.AND UP0, UPT, UR6, 0x1, UPT ;  /* 0x000000010600788c */ /* 0x000fc8000bf05270 */
[----:B------:R-:W-:-:S04]  /*42d0*/  USEL UR39, URZ, 0x1, UP0 ;  /* 0x000000013f277887 */ /* 0x000fc80008000000 */
[----:B------:R-:W-:Y:S01]  /*42e0*/  ULOP3.LUT UR39, UR5, UR39, URZ, 0x3c, !UPT ;  /* 0x0000002705277292 */ /* 0x000fe2000f8e3c3f */
[----:B------:R-:W-:Y:S11]  /*42f0*/  @!P0 BRA `(.L_x_195) ;  /* 0x0000000000048947 */ /* 0x000ff60003800000 */
[----:B------:R-:W-:Y:S01]  /*4300*/  BPT.TRAP 0x1 ;  /* 0x000000040000795c */ /* 0x000fe20000300000 */
.L_x_195:
[----:B------:R-:W0:Y:S01]  /*4310*/  S2UR UR42, SR_CgaCtaId ;  /* 0x00000000002a79c3 */ /* 0x000e220000008800 */
[----:B------:R-:W-:Y:S01]  /*4320*/  UIADD3 UR38, UR6, 0x1, URZ ;  /* 0x0000000106267890 */ /* 0x000fe2000fffe03f */
[----:B------:R-:W-:Y:S01]  /*4330*/  IMAD.U32 R9, RZ, RZ, UR39 ;  /* 0x00000027ff097e24 */ /* 0x000fe2000f8e00ff */
[----:B------:R-:W-:Y:S02]  /*4340*/  UMOV UR8, 0x400 ;  /* 0x0000040000087882 */ /* 0x000fe40000000000 */
[----:B------:R-:W-:Y:S02]  /*4350*/  UISETP.NE.AND UP0, UPT, UR38, 0x2, UPT ;  /* 0x000000022600788c */ /* 0x000fe4000bf05270 */
[----:B------:R-:W-:Y:S02]  /*4360*/  SHF.L.U32 R9, R9, 0x1f, RZ ;  /* 0x0000001f09097819 */ /* 0x000fe400000006ff */
[----:B------:R-:W-:Y:S02]  /*4370*/  USEL UR38, UR38, URZ, UP0 ;  /* 0x0000003f26267287 */ /* 0x000fe40008000000 */
[----:B0-----:R-:W-:-:S04]  /*4380*/  ULEA UR8, UR42, UR8, 0x18 ;  /* 0x000000082a087291 */ /* 0x001fc8000f8ec03f */
[----:B------:R-:W-:-:S09]  /*4390*/  ULEA UR9, UR38, UR8, 0x3 ;  /* 0x0000000826097291 */ /* 0x000fd2000f8e183f */
[----:B------:R0:W1:Y:S01]  /*43a0*/  SYNCS.PHASECHK.TRANS64.TRYWAIT P1, [UR9+0x2a830], R9 ;  /* 0x02a83009ff0075a7 */ /* 0x0000620008020149 */
[----:B------:R-:W-:Y:S05]  /*43b0*/  @!P0 BRA `(.L_x_196) ;  /* 0x0000000000048947 */ /* 0x000fea0003800000 */
[----:B------:R-:W-:Y:S01]  /*43c0*/  BPT.TRAP 0x1 ;  /* 0x000000040000795c */ /* 0x000fe20000300000 */
.L_x_196:
[----:B-1----:R-:W-:Y:S05]  /*43d0*/  @P1 BRA `(.L_x_197) ;  /* 0x0000000000081947 */ /* 0x002fea0003800000 */
[----:B------:R-:W1:Y:S02]  /*43e0*/  SYNCS.PHASECHK.TRANS64.TRYWAIT P1, [UR9+0x2a830], R9 ;  /* 0x02a83009ff0075a7 */ /* 0x000e640008020149 */
[----:B-1----:R-:W-:Y:S05]  /*43f0*/  @!P1 BRA `(.L_x_198) ;  /* 0x000000b800809947 */ /* 0x002fea0003800000 */
.L_x_197:
[----:B------:R-:W-:Y:S01]  /*4400*/  R2UR UR32, R4 ;  /* 0x00000000042072ca */ /* 0x000fe200000e0000 */
[----:B------:R-:W-:Y:S01]  /*4410*/  UIMAD UR10, UR38, 0x900, UR11 ;  /* 0x00000900260a78a4 */ /* 0x000fe2000f8e020b */
[----:B------:R-:W-:Y:S01]  /*4420*/  R2UR UR33, R5 ;  /* 0x00000000052172ca */ /* 0x000fe200000e0000 */
[----:B------:R-:W-:Y:S01]  /*4430*/  WARPGROUP.ARRIVE ;  /* 0x00000000000079c5 */ /* 0x000fe20000000000 */
[----:B------:R-:W-:Y:S01]  /*4440*/  UMOV UR35, 0x40000040 ;  /* 0x4000004000237882 */ /* 0x000fe20000000000 */
[----:B------:R-:W-:Y:S01]  /*4450*/  UIADD3 UR14, UR10, 0x304, URZ ;  /* 0x000003040a0e7890 */ /* 0x000fe2000fffe03f */
[-C--:B------:R-:W-:Y:S01]  /*4460*/  FMUL.FTZ R24, R24, R10.reuse ;  /* 0x0000000a18187220 */ /* 0x080fe20000410000 */
[----:B------:R-:W-:Y:S01]  /*4470*/  UMOV UR15, 0x40000040 ;  /* 0x40000040000f7882 */ /* 0x000fe20000000000 */
[----:B------:R-:W-:Y:S01]  /*4480*/  UMOV UR34, UR10 ;  /* 0x0000000a00227c82 */ /* 0x000fe20008000000 */
[----:B------:R-:W-:Y:S01]  /*4490*/  UIADD3 UR18, UR10, 0x306, URZ ;  /* 0x000003060a127890 */ /* 0x000fe2000fffe03f */
[-C--:B------:R-:W-:Y:S01]  /*44a0*/  FMUL.FTZ R25, R25, R10.reuse ;  /* 0x0000000a19197220 */ /* 0x080fe20000410000 */
[----:B------:R-:W-:Y:S01]  /*44b0*/  UMOV UR19, 0x40000040 ;  /* 0x4000004000137882 */ /* 0x000fe20000000000 */
[----:B------:R-:W-:Y:S01]  /*44c0*/  UIADD3 UR22, UR10, 0x600, URZ ;  /* 0x000006000a167890 */ /* 0x000fe2000fffe03f */
[-C--:B------:R-:W-:Y:S01]  /*44d0*/  FMUL.FTZ R28, R28, R10.reuse ;  /* 0x0000000a1c1c7220 */ /* 0x080fe20000410000 */
[----:B------:R-:W-:Y:S01]  /*44e0*/  UMOV UR23, 0x40000040 ;  /* 0x4000004000177882 */ /* 0x000fe20000000000 */
[----:B------:R-:W-:Y:S01]  /*44f0*/  HGMMA.64x96x16.F32.BF16 R88, gdesc[UR32], RZ, !UPT, gsb0 ;  /* 0x01600000205879f0 */ /* 0x000fe2000c0018ff */
[----:B------:R-:W-:Y:S01]  /*4500*/  R2UR UR32, R6 ;  /* 0x00000000062072ca */ /* 0x000fe200000e0000 */
[----:B------:R-:W-:Y:S01]  /*4510*/  UIADD3 UR34, UR10, 0x2, URZ ;  /* 0x000000020a227890 */ /* 0x000fe2000fffe03f */
[----:B------:R-:W-:Y:S01]  /*4520*/  R2UR UR33, R7 ;  /* 0x00000000072172ca */ /* 0x000fe200000e0000 */
[----:B------:R-:W-:Y:S01]  /*4530*/  UMOV UR35, 0x40000040 ;  /* 0x4000004000237882 */ /* 0x000fe20000000000 */
[----:B------:R-:W-:Y:S01]  /*4540*/  UIADD3 UR26, UR10, 0x602, URZ ;  /* 0x000006020a1a7890 */ /* 0x000fe2000fffe03f */
[-C--:B------:R-:W-:Y:S01]  /*4550*/  FMUL.FTZ R29, R29, R10.reuse ;  /* 0x0000000a1d1d7220 */ /* 0x080fe20000410000 */
[----:B------:R-:W-:Y:S01]  /*4560*/  UMOV UR27, 0x40000040 ;  /* 0x40000040001b7882 */ /* 0x000fe20000000000 */
        /* <DEDUP_REMOVED lines=64> */
[----:B------:R-:W-:Y:S01]  /*4970*/  HGMMA.64x96x16.F32.BF16 R88, gdesc[UR32], R88, gsb0 ;  /* 0x01600000205879f0 */ /* 0x000fe20008001858 */
[----:B------:R-:W-:Y:S01]  /*4980*/  UIADD3 UR34, UR10, 0x4, URZ ;  /* 0x000000040a227890 */ /* 0x000fe2000fffe03f */
[----:B------:R-:W-:Y:S01]  /*4990*/  UMOV UR32, UR56 ;  /* 0x0000003800207c82 */ /* 0x000fe20008000000 */
[----:B------:R-:W-:Y:S01]  /*49a0*/  UMOV UR33, UR57 ;  /* 0x0000003900217c82 */ /* 0x000fe20008000000 */
[----:B------:R-:W-:Y:S01]  /*49b0*/  UMOV UR35, 0x40000040 ;  /* 0x4000004000237882 */ /* 0x000fe20000000000 */
[----:B------:R-:W-:Y:S02]  /*49c0*/  WARPGROUP.DEPBAR.LE gsb0, 0x0 ;  /* 0x00008000000079c5 */ /* 0x000fe40000010000 */
        /* <DEDUP_REMOVED lines=48> */
.L_x_199:
[----:B------:R-:W-:Y:S01]  /*4cd0*/  ULEA UR10, UR6, UR8, 0x3 ;  /* 0x00000008060a7291 */ /* 0x000fe2000f8e183f */
[----:B------:R-:W-:-:S05]  /*4ce0*/  IMAD.U32 R8, RZ, RZ, UR5 ;  /* 0x00000005ff087e24 */ /* 0x000fca000f8e00ff */
[----:B------:R-:W-:-:S04]  /*4cf0*/  SHF.L.U32 R8, R8, 0x1f, RZ ;  /* 0x0000001f08087819 */ /* 0x000fc800000006ff */
[----:B------:R2:W3:Y:S01]  /*4d00*/  SYNCS.PHASECHK.TRANS64.TRYWAIT P1, [UR10+0x2a850], R8 ;  /* 0x02a85008ff0075a7 */ /* 0x0004e2000802014a */
[----:B------:R-:W-:Y:S05]  /*4d10*/  @!P0 BRA `(.L_x_200) ;  /* 0x0000000000048947 */ /* 0x000fea0003800000 */
[----:B------:R-:W-:Y:S01]  /*4d20*/  BPT.TRAP 0x1 ;  /* 0x000000040000795c */ /* 0x000fe20000300000 */
.L_x_200:
[----:B---3--:R-:W-:Y:S05]  /*4d30*/  @P1 BRA `(.L_x_201) ;  /* 0x0000000000081947 */ /* 0x008fea0003800000 */
[----:B------:R-:W3:Y:S02]  /*4d40*/  SYNCS.PHASECHK.TRANS64.TRYWAIT P1, [UR10+0x2a850], R8 ;  /* 0x02a85008ff0075a7 */ /* 0x000ee4000802014a */
[----:B---3--:R-:W-:Y:S05]  /*4d50*/  @!P1 BRA `(.L_x_202) ;  /* 0x000000b000409947 */ /* 0x008fea0003800000 */
.L_x_201:
[----:B------:R-:W-:Y:S01]  /*4d60*/  UIADD3 UR8, UR8, 0x400, URZ ;  /* 0x0000040008087890 */ /* 0x000fe2000fffe03f */
[----:B------:R-:W-:Y:S01]  /*4d70*/  WARPGROUP.ARRIVE ;  /* 0x00000000000079c5 */ /* 0x000fe20000000000 */
[----:B------:R-:W-:Y:S02]  /*4d80*/  UMOV UR15, 0x40000040 ;  /* 0x40000040000f7882 */ /* 0x000fe40000000000 */
[----:B------:R-:W-:-:S04]  /*4d90*/  USHF.R.U32.HI UR8, URZ, 0x4, UR8 ;  /* 0x000000043f087899 */ /* 0x000fc80008011608 */
[----:B------:R-:W-:-:S04]  /*4da0*/  ULOP3.LUT UR8, UR8, 0x3fff, URZ, 0xc0, !UPT ;  /* 0x00003fff08087892 */ /* 0x000fc8000f8ec03f */
[----:B------:R-:W-:-:S04]  /*4db0*/  ULOP3.LUT UR5, UR8, 0x3000000, URZ, 0xfc, !UPT ;  /* 0x0300000008057892 */ /* 0x000fc8000f8efc3f */
[----:B------:R-:W-:-:S07]  /*4dc0*/  UIMAD UR5, UR6, 0x600, UR5 ;  /* 0x00000600060578a4 */ /* 0x000fce000f8e0205 */
[----:B------:R-:W-:Y:S02]  /*4dd0*/  UMOV UR14, UR5 ;  /* 0x00000005000e7c82 */ /* 0x000fe40008000000 */
        /* <DEDUP_REMOVED lines=25> */
[----:B------:R-:W-:Y:S03]  /*4f70*/  HGMMA.64x128x16.F32.BF16 R24, R156, gdesc[UR12].tnspB, R24, gsb0 ;  /* 0x41e0000c9c187df0 */ /* 0x000fe60008001818 */
[----:B------:R-:W-:Y:S02]  /*4f80*/  WARPGROUP.DEPBAR.LE gsb0, 0x0 ;  /* 0x00008000000079c5 */ /* 0x000fe40000010000 */
[----:B------:R-:W-:Y:S05]  /*4f90*/  @!P0 BRA `(.L_x_203) ;  /* 0x0000000000048947 */ /* 0x000fea0003800000 */
[----:B------:R-:W-:Y:S01]  /*4fa0*/  BPT.TRAP 0x1 ;  /* 0x000000040000795c */ /* 0x000fe20000300000 */
.L_x_203:
[----:B------:R-:W-:Y:S01]  /*4fb0*/  FMUL.FTZ R137, R88, UR7 ;  /* 0x0000000758897c20 */ /* 0x000fe20008410000 */
[----:B------:R-:W-:Y:S01]  /*4fc0*/  FMUL.FTZ R139, R89, UR7 ;  /* 0x00000007598b7c20 */ /* 0x000fe20008410000 */
[----:B------:R-:W-:Y:S01]  /*4fd0*/  FMUL.FTZ R13, R90, UR7 ;  /* 0x000000075a0d7c20 */ /* 0x000fe20008410000 */
[----:B------:R-:W-:Y:S01]  /*4fe0*/  FMUL.FTZ R141, R92, UR7 ;  /* 0x000000075c8d7c20 */ /* 0x000fe20008410000 */
[----:B------:R-:W-:Y:S01]  /*4ff0*/  FMUL.FTZ R15, R91, UR7 ;  /* 0x000000075b0f7c20 */ /* 0x000fe20008410000 */
[----:B------:R-:W-:Y:S01]  /*5000*/  FMUL.FTZ R143, R93, UR7 ;  /* 0x000000075d8f7c20 */ /* 0x000fe20008410000 */
[----:B------:R-:W0:Y:S01]  /*5010*/  MUFU.TANH R137, R137 ;  /* 0x0000008900897308 */ /* 0x000e220000002400 */
[----:B------:R-:W-:Y:S01]  /*5020*/  FMUL.FTZ R21, R94, UR7 ;  /* 0x000000075e157c20 */ /* 0x000fe20008410000 */
[----:B------:R-:W-:Y:S01]  /*5030*/  FMUL.FTZ R145, R96, UR7 ;  /* 0x0000000760917c20 */ /* 0x000fe20008410000 */
[----:B------:R-:W-:Y:S01]  /*5040*/  FMUL.FTZ R89, R95, UR7 ;  /* 0x000000075f597c20 */ /* 0x000fe20008410000 */
[----:B------:R-:W-:Y:S01]  /*5050*/  FMUL.FTZ R147, R97, UR7 ;  /* 0x0000000761937c20 */ /* 0x000fe20008410000 */
[----:B------:R-:W-:Y:S01]  /*5060*/  FMUL.FTZ R91, R98, UR7 ;  /* 0x00000007625b7c20 */ /* 0x000fe20008410000 */
[----:B------:R-:W-:Y:S01]  /*5070*/  FMUL.FTZ R149, R100, UR7 ;  /* 0x0000000764957c20 */ /* 0x000fe20008410000 */
[----:B------:R-:W-:Y:S01]  /*5080*/  FMUL.FTZ R93, R99, UR7 ;  /* 0x00000007635d7c20 */ /* 0x000fe20008410000 */
[----:B------:R-:W3:Y:S01]  /*5090*/  MUFU.TANH R139, R139 ;  /* 0x0000008b008b7308 */ /* 0x000ee20000002400 */
        /* <DEDUP_REMOVED lines=8> */
[----:B0-2---:R-:W-:Y:S01]  /*5120*/  FMNMX.FTZ R8, R137, R14, !PT ;  /* 0x0000000e89087209 */ /* 0x005fe20007810000 */
[----:B------:R-:W-:Y:S01]  /*5130*/  FMUL.FTZ R101, R107, UR7 ;  /* 0x000000076b657c20 */ /* 0x000fe20008410000 */
[----:B------:R-:W-:Y:S01]  /*5140*/  FMUL.FTZ R159, R109, UR7 ;  /* 0x000000076d9f7c20 */ /* 0x000fe20008410000 */
[----:B------:R-:W-:Y:S01]  /*5150*/  FMUL.FTZ R103, R110, UR7 ;  /* 0x000000076e677c20 */ /* 0x000fe20008410000 */
[----:B------:R-:W-:Y:S01]  /*5160*/  FMUL.FTZ R203, R112, UR7 ;  /* 0x0000000770cb7c20 */ /* 0x000fe20008410000 */
[----:B------:R-:W-:Y:S01]  /*5170*/  FMUL.FTZ R105, R111, UR7 ;  /* 0x000000076f697c20 */ /* 0x000fe20008410000 */
[----:B------:R-:W-:Y:S01]  /*5180*/  FMUL.FTZ R205, R113, UR7 ;  /* 0x0000000771cd7c20 */ /* 0x000fe20008410000 */
[----:B------:R-:W0:Y:S01]  /*5190*/  MUFU.TANH R141, R141 ;  /* 0x0000008d008d7308 */ /* 0x000e220000002400 */
[----:B---3--:R-:W-:Y:S01]  /*51a0*/  FMNMX.FTZ R8, R139, R8, !PT ;  /* 0x000000088b087209 */ /* 0x008fe20007810000 */
[----:B------:R-:W-:Y:S01]  /*51b0*/  FMUL.FTZ R107, R114, UR7 ;  /* 0x00000007726b7c20 */ /* 0x000fe20008410000 */
[----:B------:R-:W-:Y:S01]  /*51c0*/  FMUL.FTZ R207, R116, UR7 ;  /* 0x0000000774cf7c20 */ /* 0x000fe20008410000 */
[----:B------:R-:W-:Y:S01]  /*51d0*/  FMUL.FTZ R109, R115, UR7 ;  /* 0x00000007736d7c20 */ /* 0x000fe20008410000 */
[----:B------:R-:W-:Y:S01]  /*51e0*/  FMUL.FTZ R209, R117, UR7 ;  /* 0x0000000775d17c20 */ /* 0x000fe20008410000 */
[----:B------:R-:W-:Y:S01]  /*51f0*/  FMUL.FTZ R111, R118, UR7 ;  /* 0x00000007766f7c20 */ /* 0x000fe20008410000 */
[----:B------:R-:W-:Y:S01]  /*5200*/  FMUL.FTZ R211, R120, UR7 ;  /* 0x0000000778d37c20 */ /* 0x000fe20008410000 */
[----:B------:R-:W2:Y:S01]  /*5210*/  MUFU.TANH R15, R15 ;  /* 0x0000000f000f7308 */ /* 0x000ea20000002400 */
[----:B----4-:R-:W-:Y:S01]  /*5220*/  FMNMX.FTZ R10, R13, R20, !PT ;  /* 0x000000140d0a7209 */ /* 0x010fe20007810000 */
[----:B------:R-:W-:Y:S01]  /*5230*/  FMUL.FTZ R113, R119, UR7 ;  /* 0x0000000777717c20 */ /* 0x000fe20008410000 */
[----:B------:R-:W-:Y:S01]  /*5240*/  FMUL.FTZ R213, R121, UR7 ;  /* 0x0000000779d57c20 */ /* 0x000fe20008410000 */
[----:B------:R-:W-:Y:S01]  /*5250*/  FMUL.FTZ R115, R122, UR7 ;  /* 0x000000077a737c20 */ /* 0x000fe20008410000 */
[----:B------:R-:W-:Y:S01]  /*5260*/  FMUL.FTZ R215, R124, UR7 ;  /* 0x000000077cd77c20 */ /* 0x000fe20008410000 */
[----:B------:R-:W-:Y:S01]  /*5270*/  FMUL.FTZ R117, R123, UR7 ;  /* 0x000000077b757c20 */ /* 0x000fe20008410000 */
[----:B------:R-:W-:Y:S01]  /*5280*/  FMUL.FTZ R125, R125, UR7 ;  /* 0x000000077d7d7c20 */ /* 0x000fe20008410000 */
[----:B------:R-:W3:Y:S01]  /*5290*/  MUFU.TANH R143, R143 ;  /* 0x0000008f008f7308 */ /* 0x000ee20000002400 */
[----:B0-----:R-:W-:Y:S01]  /*52a0*/  FMNMX.FTZ R8, R141, R8, !PT ;  /* 0x000000088d087209 */ /* 0x001fe20007810000 */
        /* <DEDUP_REMOVED lines=8> */
[----:B------:R-:W-:Y:S01]  /*5330*/  FMUL.FTZ R127, R131, UR7 ;  /* 0x00000007837f7c20 */ /* 0x000fe20008410000 */
[----:B------:R-:W-:Y:S01]  /*5340*/  FMUL.FTZ R221, R133, UR7 ;  /* 0x0000000785dd7c20 */ /* 0x000fe20008410000 */
[----:B------:R-:W-:Y:S01]  /*5350*/  FMUL.FTZ R131, R134, UR7 ;  /* 0x0000000786837c20 */ /* 0x000fe20008410000 */
[----:B------:R-:W-:Y:S01]  /*5360*/  FMUL.FTZ R133, R135, UR7 ;  /* 0x0000000787857c20 */ /* 0x000fe20008410000 */
[----:B-1----:R-:W1:Y:S01]  /*5370*/  LDC R12, c[0x0][0x988] ;  /* 0x00026200ff0c7b82 */ /* 0x002e620000000800 */
[----:B------:R-:W-:Y:S01]  /*5380*/  UIADD3 UR9, UR9, 0x2a840, URZ ;  /* 0x0002a84009097890 */ /* 0x000fe2000fffe03f */
[----:B------:R-:W2:Y:S01]  /*5390*/  MUFU.TANH R145, R145 ;  /* 0x0000009100917308 */ /* 0x000ea20000002400 */
[----:B---3--:R-:W-:-:S02]  /*53a0*/  FMNMX.FTZ R8, R143, R8, !PT ;  /* 0x000000088f087209 */ /* 0x008fc40007810000 */
[----:B------:R-:W-:-:S05]  /*53b0*/  UPRMT UR9, UR42, 0x654, UR9 ;  /* 0x000006542a097896 */ /* 0x000fca0008000009 */
[----:B------:R-:W3:Y:S01]  /*53c0*/  MUFU.TANH R89, R89 ;  /* 0x0000005900597308 */ /* 0x000ee20000002400 */
[----:B0-----:R-:W-:-:S03]  /*53d0*/  FMNMX.FTZ R10, R21, R10, !PT ;  /* 0x0000000a150a7209 */ /* 0x001fc60007810000 */
[----:B------:R-:W-:Y:S04]  /*53e0*/  SYNCS.ARRIVE.TRANS64.RED.A1T0 RZ, [UR9], RZ ;  /* 0x000000ffffff79a7 */ /* 0x000fe80008100409 */
[----:B------:R-:W0:Y:S01]  /*53f0*/  MUFU.TANH R147, R147 ;  /* 0x0000009300937308 */ /* 0x000e220000002400 */
[----:B--2---:R-:W-:-:S07]  /*5400*/  FMNMX.FTZ R8, R145, R8, !PT ;  /* 0x0000000891087209 */ /* 0x004fce0007810000 */
[----:B------:R-:W2:Y:S01]  /*5410*/  MUFU.TANH R91, R91 ;  /* 0x0000005b005b7308 */ /* 0x000ea20000002400 */
[----:B---3--:R-:W-:-:S07]  /*5420*/  FMNMX.FTZ R10, R89, R10, !PT ;  /* 0x0000000a590a7209 */ /* 0x008fce0007810000 */
[----:B------:R-:W3:Y:S01]  /*5430*/  MUFU.TANH R149, R149 ;  /* 0x0000009500957308 */ /* 0x000ee20000002400 */
[----:B0-----:R-:W-:-:S07]  /*5440*/  FMNMX.FTZ R8, R147, R8, !PT ;  /* 0x0000000893087209 */ /* 0x001fce0007810000 */
        /* <DEDUP_REMOVED lines=71> */
[----:B0-----:R-:W-:-:S05]  /*58c0*/  FMNMX.FTZ R8, R221, R8, !PT ;  /* 0x00000008dd087209 */ /* 0x001fca0007810000 */
[----:B------:R-:W0:Y:S01]  /*58d0*/  SHFL.BFLY PT, R9, R8, 0x2, 0x1f ;  /* 0x0c401f0008097f89 */ /* 0x000e2200000e0000 */
[----:B--2---:R-:W-:-:S04]  /*58e0*/  FMNMX.FTZ R10, R131, R10, !PT ;  /* 0x0000000a830a7209 */ /* 0x004fc80007810000 */
[----:B---3--:R-:W-:-:S05]  /*58f0*/  FMNMX.FTZ R10, R133, R10, !PT ;  /* 0x0000000a850a7209 */ /* 0x008fca0007810000 */
[----:B------:R-:W2:Y:S01]  /*5900*/  SHFL.BFLY PT, R11, R10, 0x2, 0x1f ;  /* 0x0c401f000a0b7f89 */ /* 0x000ea200000e0000 */
[----:B0-----:R-:W-:-:S05]  /*5910*/  FMNMX.FTZ R88, R8, R9, !PT ;  /* 0x0000000908587209 */ /* 0x001fca0007810000 */
[----:B------:R-:W0:Y:S01]  /*5920*/  SHFL.BFLY PT, R9, R88, 0x1, 0x1f ;  /* 0x0c201f0058097f89 */ /* 0x000e2200000e0000 */
[----:B--2---:R-:W-:-:S05]  /*5930*/  FMNMX.FTZ R90, R10, R11, !PT ;  /* 0x0000000b0a5a7209 */ /* 0x004fca0007810000 */
[----:B------:R-:W2:Y:S01]  /*5940*/  SHFL.BFLY PT, R11, R90, 0x1, 0x1f ;  /* 0x0c201f005a0b7f89 */ /* 0x000ea200000e0000 */
[----:B0-----:R-:W-:-:S05]  /*5950*/  FMNMX.FTZ R9, R88, R9, !PT ;  /* 0x0000000958097209 */ /* 0x001fca0007810000 */
[----:B------:R-:W-:-:S04]  /*5960*/  FADD.FTZ R135, -R9, R14 ;  /* 0x0000000e09877221 */ /* 0x000fc80000010100 */
[----:B-1----:R-:W-:-:S04]  /*5970*/  FMUL.FTZ R14, R135, R12 ;  /* 0x0000000c870e7220 */ /* 0x002fc80000410000 */
[----:B------:R0:W-:Y:S01]  /*5980*/  MUFU.EX2 R10, R14 ;  /* 0x0000000e000a7308 */ /* 0x0001e20000000800 */
[----:B--2---:R-:W-:-:S05]  /*5990*/  FMNMX.FTZ R11, R90, R11, !PT ;  /* 0x0000000b5a0b7209 */ /* 0x004fca0007810000 */
[----:B------:R-:W-:Y:S01]  /*59a0*/  FADD.FTZ R135, -R11, R20 ;  /* 0x000000140b877221 */ /* 0x000fe20000010100 */
[-C--:B------:R-:W-:Y:S01]  /*59b0*/  FMUL.FTZ R20, R9, R12.reuse ;  /* 0x0000000c09147220 */ /* 0x080fe20000410000 */
[-C--:B0-----:R-:W-:Y:S02]  /*59c0*/  FMUL.FTZ R14, R11, R12.reuse ;  /* 0x0000000c0b0e7220 */ /* 0x081fe40000410000 */
[-C--:B------:R-:W-:Y:S01]  /*59d0*/  FMUL.FTZ R8, R135, R12.reuse ;  /* 0x0000000c87087220 */ /* 0x080fe20000410000 */
[-CC-:B------:R-:W-:Y:S01]  /*59e0*/  FFMA.FTZ R135, R137, R12.reuse, -R20.reuse ;  /* 0x0000000c89877223 */ /* 0x180fe20000010814 */
[-CC-:B------:R-:W-:Y:S01]  /*59f0*/  FFMA.FTZ R136, R139, R12.reuse, -R20.reuse ;  /* 0x0000000c8b887223 */ /* 0x180fe20000010814 */
[-C--:B------:R-:W-:Y:S01]  /*5a00*/  FFMA.FTZ R138, R141, R12.reuse, -R20 ;  /* 0x0000000c8d8a7223 */ /* 0x080fe20000010814 */
[-C--:B------:R-:W-:Y:S01]  /*5a10*/  FFMA.FTZ R137, R13, R12.reuse, -R14 ;  /* 0x0000000c0d897223 */ /* 0x080fe2000001080e */
        /* <DEDUP_REMOVED lines=39> */
[----:B0-----:R-:W-:Y:S01]  /*5c90*/  FFMA.FTZ R3, R10, R3, R135 ;  /* 0x000000030a037223 */ /* 0x001fe20000010087 */
[-CC-:B------:R-:W-:Y:S01]  /*5ca0*/  FFMA.FTZ R155, R119, R12.reuse, -R14.reuse ;  /* 0x0000000c779b7223 */ /* 0x180fe2000001080e */
[-CC-:B------:R-:W-:Y:S01]  /*5cb0*/  FFMA.FTZ R121, R121, R12.reuse, -R14.reuse ;  /* 0x0000000c79797223 */ /* 0x180fe2000001080e */
[-CC-:B------:R-:W-:Y:S01]  /*5cc0*/  FFMA.FTZ R123, R123, R12.reuse, -R14.reuse ;  /* 0x0000000c7b7b7223 */ /* 0x180fe2000001080e */
[-CC-:B------:R-:W-:Y:S01]  /*5cd0*/  FFMA.FTZ R127, R127, R12.reuse, -R14.reuse ;  /* 0x0000000c7f7f7223 */ /* 0x180fe2000001080e */
[----:B------:R-:W-:-:S02]  /*5ce0*/  FFMA.FTZ R131, R131, R12, -R14 ;  /* 0x0000000c83837223 */ /* 0x000fc4000001080e */
[----:B------:R-:W0:Y:S08]  /*5cf0*/  MUFU.EX2 R136, R136 ;  /* 0x0000008800887308 */ /* 0x000e300000000800 */
[----:B------:R-:W2:Y:S01]  /*5d00*/  MUFU.EX2 R20, R20 ;  /* 0x0000001400147308 */ /* 0x000ea20000000800 */
[----:B-1----:R-:W-:-:S07]  /*5d10*/  FFMA.FTZ R97, R8, R0, R137 ;  /* 0x0000000008617223 */ /* 0x002fce0000010089 */
[----:B------:R-:W1:Y:S01]  /*5d20*/  MUFU.EX2 R138, R138 ;  /* 0x0000008a008a7308 */ /* 0x000e620000000800 */
[----:B0-----:R-:W-:-:S07]  /*5d30*/  FADD.FTZ R3, R136, R3 ;  /* 0x0000000388037221 */ /* 0x001fce0000010000 */
[----:B------:R-:W0:Y:S01]  /*5d40*/  MUFU.EX2 R13, R13 ;  /* 0x0000000d000d7308 */ /* 0x000e220000000800 */
[----:B--2---:R-:W-:Y:S01]  /*5d50*/  FADD.FTZ R0, R20, R97 ;  /* 0x0000006114007221 */ /* 0x004fe20000010000 */
[----:B------:R-:W-:-:S06]  /*5d60*/  FFMA.FTZ R97, R115, R12, -R14 ;  /* 0x0000000c73617223 */ /* 0x000fcc000001080e */
[----:B------:R-:W2:Y:S01]  /*5d70*/  MUFU.EX2 R139, R139 ;  /* 0x0000008b008b7308 */ /* 0x000ea20000000800 */
[----:B-1----:R-:W-:-:S07]  /*5d80*/  FADD.FTZ R102, R138, R3 ;  /* 0x000000038a667221 */ /* 0x002fce0000010000 */
[----:B------:R-:W1:Y:S01]  /*5d90*/  MUFU.EX2 R88, R88 ;  /* 0x0000005800587308 */ /* 0x000e620000000800 */
[----:B0-----:R-:W-:-:S07]  /*5da0*/  FADD.FTZ R3, R13, R0 ;  /* 0x000000000d037221 */ /* 0x001fce0000010000 */
[----:B------:R-:W0:Y:S01]  /*5db0*/  MUFU.EX2 R140, R140 ;  /* 0x0000008c008c7308 */ /* 0x000e220000000800 */
[----:B--2---:R-:W-:-:S07]  /*5dc0*/  FADD.FTZ R99, R139, R102 ;  /* 0x000000668b637221 */ /* 0x004fce0000010000 */
[----:B------:R-:W2:Y:S01]  /*5dd0*/  MUFU.EX2 R15, R15 ;  /* 0x0000000f000f7308 */ /* 0x000ea20000000800 */
[----:B-1----:R-:W-:-:S07]  /*5de0*/  FADD.FTZ R0, R88, R3 ;  /* 0x0000000358007221 */ /* 0x002fce0000010000 */
[----:B------:R-:W1:Y:S01]  /*5df0*/  MUFU.EX2 R141, R141 ;  /* 0x0000008d008d7308 */ /* 0x000e620000000800 */
[----:B0-----:R-:W-:-:S07]  /*5e00*/  FADD.FTZ R102, R140, R99 ;  /* 0x000000638c667221 */ /* 0x001fce0000010000 */
[----:B------:R-:W0:Y:S01]  /*5e10*/  MUFU.EX2 R90, R90 ;  /* 0x0000005a005a7308 */ /* 0x000e220000000800 */
[----:B--2---:R-:W-:-:S07]  /*5e20*/  FADD.FTZ R3, R15, R0 ;  /* 0x000000000f037221 */ /* 0x004fce0000010000 */
[----:B------:R-:W2:Y:S01]  /*5e30*/  MUFU.EX2 R142, R142 ;  /* 0x0000008e008e7308 */ /* 0x000ea20000000800 */
[----:B-1----:R-:W-:Y:S01]  /*5e40*/  FADD.FTZ R99, R141, R102 ;  /* 0x000000668d637221 */ /* 0x002fe20000010000 */
[-CC-:B------:R-:W-:Y:S01]  /*5e50*/  FFMA.FTZ R102, R117, R12.reuse, -R14.reuse ;  /* 0x0000000c75667223 */ /* 0x180fe2000001080e */
[----:B------:R-:W-:-:S05]  /*5e60*/  FFMA.FTZ R14, R133, R12, -R14 ;  /* 0x0000000c850e7223 */ /* 0x000fca000001080e */
        /* <DEDUP_REMOVED lines=69> */
[----:B--2---:R-:W-:Y:S01]  /*62c0*/  FADD.FTZ R0, R131, R0 ;  /* 0x0000000083007221 */ /* 0x004fe20000010000 */
[----:B-1----:R-:W-:-:S03]  /*62d0*/  FADD.FTZ R3, R159, R104 ;  /* 0x000000689f037221 */ /* 0x002fc60000010000 */
[----:B0-----:R-:W-:Y:S01]  /*62e0*/  FADD.FTZ R0, R14, R0 ;  /* 0x000000000e007221 */ /* 0x001fe20000010000 */
[----:B------:R-:W-:Y:S06]  /*62f0*/  @!P0 BRA `(.L_x_204) ;  /* 0x0000000000048947 */ /* 0x000fec0003800000 */
[----:B------:R-:W-:Y:S01]  /*6300*/  BPT.TRAP 0x1 ;  /* 0x000000040000795c */ /* 0x000fe20000300000 */
.L_x_204:
[----:B------:R-:W-:Y:S01]  /*6310*/  UISETP.GT.AND UP0, UPT, UR4, UR60, UPT ;  /* 0x0000003c0400728c */ /* 0x000fe2000bf04270 */
[----:B------:R-:W-:Y:S01]  /*6320*/  F2FP.BF16.F32.PACK_AB R158, R159, R158 ;  /* 0x0000009e9f9e723e */ /* 0x000fe200000010ff */
[----:B------:R-:W-:Y:S01]  /*6330*/  UIADD3 UR10, UR10, 0x2a860, URZ ;  /* 0x0002a8600a0a7890 */ /* 0x000fe2000fffe03f */
[----:B------:R-:W-:Y:S01]  /*6340*/  F2FP.BF16.F32.PACK_AB R137, R20, R137 ;  /* 0x000000891489723e */ /* 0x000fe200000010ff */
[----:B------:R-:W-:Y:S01]  /*6350*/  UIADD3 UR4, UR4, -0x1, URZ ;  /* 0xffffffff04047890 */ /* 0x000fe2000fffe03f */
[----:B------:R-:W-:Y:S01]  /*6360*/  F2FP.BF16.F32.PACK_AB R138, R139, R138 ;  /* 0x0000008a8b8a723e */ /* 0x000fe200000010ff */
[----:B------:R-:W-:Y:S01]  /*6370*/  UPRMT UR10, UR42, 0x654, UR10 ;  /* 0x000006542a0a7896 */ /* 0x000fe2000800000a */
[----:B------:R-:W-:Y:S01]  /*6380*/  PLOP3.LUT P1, PT, PT, PT, UP0, 0x80, 0x0 ;  /* 0x000000000000781c */ /* 0x000fe20003f2f008 */
[----:B------:R-:W-:Y:S01]  /*6390*/  UMOV UR5, UR39 ;  /* 0x0000002700057c82 */ /* 0x000fe20008000000 */
[----:B------:R-:W-:Y:S01]  /*63a0*/  UMOV UR6, UR38 ;  /* 0x0000002600067c82 */ /* 0x000fe20008000000 */
[----:B------:R-:W-:Y:S01]  /*63b0*/  F2FP.BF16.F32.PACK_AB R140, R141, R140 ;  /* 0x0000008c8d8c723e */ /* 0x000fe200000010ff */
[----:B------:R-:W-:Y:S01]  /*63c0*/  IMAD.MOV.U32 R20, RZ, RZ, R11 ;  /* 0x000000ffff147224 */ /* 0x000fe200078e000b */
[----:B------:R-:W-:-:S02]  /*63d0*/  F2FP.BF16.F32.PACK_AB R142, R143, R142 ;  /* 0x0000008e8f8e723e */ /* 0x000fc400000010ff */
[----:B------:R-:W-:Y:S01]  /*63e0*/  F2FP.BF16.F32.PACK_AB R144, R145, R144 ;  /* 0x000000909190723e */ /* 0x000fe200000010ff */
[----:B------:R-:W-:Y:S01]  /*63f0*/  SYNCS.ARRIVE.TRANS64.RED.A1T0 RZ, [UR10], RZ ;  /* 0x000000ffffff79a7 */ /* 0x000fe2000810040a */
[----:B------:R-:W-:Y:S02]  /*6400*/  F2FP.BF16.F32.PACK_AB R146, R147, R146 ;  /* 0x000000929392723e */ /* 0x000fe400000010ff */
[----:B------:R-:W-:Y:S02]  /*6410*/  F2FP.BF16.F32.PACK_AB R148, R149, R148 ;  /* 0x000000949594723e */ /* 0x000fe400000010ff */
[----:B------:R-:W-:Y:S02]  /*6420*/  F2FP.BF16.F32.PACK_AB R150, R151, R150 ;  /* 0x000000969796723e */ /* 0x000fe400000010ff */
[----:B------:R-:W-:Y:S02]  /*6430*/  F2FP.BF16.F32.PACK_AB R152, R153, R152 ;  /* 0x000000989998723e */ /* 0x000fe400000010ff */
[----:B------:R-:W-:Y:S01]  /*6440*/  F2FP.BF16.F32.PACK_AB R159, R14, R131 ;  /* 0x000000830e9f723e */ /* 0x000fe200000010ff */
[----:B------:R-:W-:Y:S01]  /*6450*/  IMAD.MOV.U32 R14, RZ, RZ, R9 ;  /* 0x000000ffff0e7224 */ /* 0x000fe200078e0009 */
        /* <DEDUP_REMOVED lines=12> */
[----:B------:R-:W-:Y:S01]  /*6520*/  F2FP.BF16.F32.PACK_AB R157, R127, R123 ;  /* 0x0000007b7f9d723e */ /* 0x000fe200000010ff */
[----:B------:R-:W-:Y:S06]  /*6530*/  @P1 BRA `(.L_x_205) ;  /* 0xffffffdc00601947 */ /* 0x000fec000383ffff */
.L_x_194:
        /* <DEDUP_REMOVED lines=67> */
.L_x_206:
[----:B------:R-:W0:Y:S01]  /*6970*/  S2UR UR8, SR_CgaCtaId ;  /* 0x00000000000879c3 */ /* 0x000e220000008800 */
[----:B------:R-:W-:Y:S01]  /*6980*/  UMOV UR4, 0x400 ;  /* 0x0000040000047882 */ /* 0x000fe20000000000 */
[----:B------:R-:W-:-:S04]  /*6990*/  MOV R4, UR39 ;  /* 0x0000002700047c02 */ /* 0x000fc80008000f00 */
[----:B------:R-:W-:Y:S01]  /*69a0*/  SHF.L.U32 R4, R4, 0x1f, RZ ;  /* 0x0000001f04047819 */ /* 0x000fe200000006ff */
[----:B0-----:R-:W-:-:S04]  /*69b0*/  ULEA UR4, UR8, UR4, 0x18 ;  /* 0x0000000408047291 */ /* 0x001fc8000f8ec03f */
[----:B------:R-:W-:-:S09]  /*69c0*/  ULEA UR5, UR38, UR4, 0x3 ;  /* 0x0000000426057291 */ /* 0x000fd2000f8e183f */
[----:B------:R0:W1:Y:S01]  /*69d0*/  SYNCS.PHASECHK.TRANS64.TRYWAIT P1, [UR5+0x2a850], R4 ;  /* 0x02a85004ff0075a7 */ /* 0x0000620008020145 */
[----:B------:R-:W-:Y:S05]  /*69e0*/  @!P0 BRA `(.L_x_207) ;  /* 0x0000000000048947 */ /* 0x000fea0003800000 */
[----:B------:R-:W-:Y:S01]  /*69f0*/  BPT.TRAP 0x1 ;  /* 0x000000040000795c */ /* 0x000fe20000300000 */
.L_x_207:
[----:B-1----:R-:W-:Y:S05]  /*6a00*/  @P1 BRA `(.L_x_208) ;  /* 0x0000000000081947 */ /* 0x002fea0003800000 */
[----:B------:R-:W1:Y:S02]  /*6a10*/  SYNCS.PHASECHK.TRANS64.TRYWAIT P1, [UR5+0x2a850], R4 ;  /* 0x02a85004ff0075a7 */ /* 0x000e640008020145 */
[----:B-1----:R-:W-:Y:S05]  /*6a20*/  @!P1 BRA `(.L_x_209) ;  /* 0x0000009400249947 */ /* 0x002fea0003800000 */
.L_x_208:
[----:B------:R-:W-:Y:S01]  /*6a30*/  UIADD3 UR4, UR4, 0x400, URZ ;  /* 0x0000040004047890 */ /* 0x000fe2000fffe03f */
[----:B------:R-:W-:Y:S01]  /*6a40*/  WARPGROUP.ARRIVE ;  /* 0x00000000000079c5 */ /* 0x000fe20000000000 */
[----:B------:R-:W-:Y:S01]  /*6a50*/  UMOV UR7, 0x40000040 ;  /* 0x4000004000077882 */ /* 0x000fe20000000000 */
[----:B01----:R-:W0:Y:S01]  /*6a60*/  SHFL.BFLY PT, R4, R3, 0x2, 0x1f ;  /* 0x0c401f0003047f89 */ /* 0x003e2200000e0000 */
[----:B------:R-:W-:Y:S01]  /*6a70*/  USHF.R.U32.HI UR4, URZ, 0x4, UR4 ;  /* 0x000000043f047899 */ /* 0x000fe20008011604 */
[----:B------:R-:W-:Y:S02]  /*6a80*/  IMAD.MOV.U32 R8, RZ, RZ, RZ ;  /* 0x000000ffff087224 */ /* 0x000fe400078e00ff */
[----:B------:R-:W1:Y:S01]  /*6a90*/  SHFL.BFLY PT, R5, R0, 0x2, 0x1f ;  /* 0x0c401f0000057f89 */ /* 0x000e6200000e0000 */
[----:B------:R-:W-:-:S04]  /*6aa0*/  ULOP3.LUT UR4, UR4, 0x3fff, URZ, 0xc0, !UPT ;  /* 0x00003fff04047892 */ /* 0x000fc8000f8ec03f */
[----:B------:R-:W-:-:S04]  /*6ab0*/  ULOP3.LUT UR4, UR4, 0x3000000, URZ, 0xfc, !UPT ;  /* 0x0300000004047892 */ /* 0x000fc8000f8efc3f */
[----:B------:R-:W-:-:S07]  /*6ac0*/  UIMAD UR4, UR38, 0x600, UR4 ;  /* 0x00000600260478a4 */ /* 0x000fce000f8e0204 */
[----:B------:R-:W-:Y:S02]  /*6ad0*/  UMOV UR6, UR4 ;  /* 0x0000000400067c82 */ /* 0x000fe40008000000 */
[----:B------:R-:W-:Y:S01]  /*6ae0*/  HGMMA.64x128x16.F32.BF16 R24, R136, gdesc[UR4].tnspB, R24, gsb0 ;  /* 0x41e0000488187df0 */ /* 0x000fe20008001818 */
[----:B------:R-:W-:Y:S01]  /*6af0*/  UIADD3 UR6, UR4, 0x80, URZ ;  /* 0x0000008004067890 */ /* 0x000fe2000fffe03f */
[----:B0-----:R-:W-:Y:S01]  /*6b00*/  FADD.FTZ R4, R4, R3 ;  /* 0x0000000304047221 */ /* 0x001fe20000010000 */
[----:B------:R-:W-:Y:S01]  /*6b10*/  UMOV UR7, 0x40000040 ;  /* 0x4000004000077882 */ /* 0x000fe20000000000 */
[----:B------:R-:W-:Y:S02]  /*6b20*/  IMAD.MOV.U32 R3, RZ, RZ, -0x800000 ;  /* 0xff800000ff037424 */ /* 0x000fe400078e00ff */
[----:B-1----:R-:W-:Y:S01]  /*6b30*/  FADD.FTZ R6, R5, R0 ;  /* 0x0000000005067221 */ /* 0x002fe20000010000 */
[----:B------:R-:W-:Y:S01]  /*6b40*/  IMAD.MOV.U32 R0, RZ, RZ, -0x800000 ;  /* 0xff800000ff007424 */ /* 0x000fe200078e00ff */
[----:B------:R-:W0:Y:S04]  /*6b50*/  SHFL.BFLY PT, R5, R4, 0x1, 0x1f ;  /* 0x0c201f0004057f89 */ /* 0x000e2800000e0000 */
[----:B------:R-:W1:Y:S01]  /*6b60*/  SHFL.BFLY PT, R7, R6, 0x1, 0x1f ;  /* 0x0c201f0006077f89 */ /* 0x000e6200000e0000 */
[----:B0-----:R-:W-:Y:S01]  /*6b70*/  FADD.FTZ R13, R4, R5 ;  /* 0x00000005040d7221 */ /* 0x001fe20000010000 */
[----:B------:R-:W-:-:S02]  /*6b80*/  IMAD.MOV.U32 R5, RZ, RZ, RZ ;  /* 0x000000ffff057224 */ /* 0x000fc400078e00ff */
[----:B-1----:R-:W-:Y:S02]  /*6b90*/  FADD.FTZ R14, R6, R7 ;  /* 0x00000007060e7221 */ /* 0x002fe40000010000 */
[----:B------:R-:W-:-:S03]  /*6ba0*/  FSETP.NE.FTZ.AND P1, PT, R13, RZ, PT ;  /* 0x000000ff0d00720b */ /* 0x000fc60003f35000 */
[----:B------:R-:W-:-:S10]  /*6bb0*/  FSETP.NE.FTZ.AND P2, PT, R14, RZ, PT ;  /* 0x000000ff0e00720b */ /* 0x000fd40003f55000 */
[----:B------:R-:W0:Y:S01]  /*6bc0*/  @P1 MUFU.LG2 R7, R13 ;  /* 0x0000000d00071308 */ /* 0x000e220000000c00 */
[C---:B------:R-:W-:Y:S02]  /*6bd0*/  @P1 FMUL.FTZ R4, R12.reuse, 0.69314718246459960938 ;  /* 0x3f3172180c041820 */ /* 0x040fe40000410000 */
[----:B------:R-:W-:-:S05]  /*6be0*/  @P2 FMUL.FTZ R15, R12, 0.69314718246459960938 ;  /* 0x3f3172180c0f2820 */ /* 0x000fca0000410000 */
        /* <DEDUP_REMOVED lines=34> */
.L_x_210:
[----:B------:R-:W-:Y:S01]  /*6e10*/  R2UR UR6, R177 ;  /* 0x00000000b10672ca */ /* 0x000fe200000e0000 */
[----:B------:R-:W-:Y:S01]  /*6e20*/  UIADD3 UR4, UR5, 0x2a860, URZ ;  /* 0x0002a86005047890 */ /* 0x000fe2000fffe03f */
[-C--:B------:R-:W-:Y:S01]  /*6e30*/  FMUL.FTZ R20, R24, R5.reuse ;  /* 0x0000000518147220 */ /* 0x080fe20000410000 */
[----:B------:R-:W-:Y:S01]  /*6e40*/  UIADD3 UR38, UR38, 0x1, URZ ;  /* 0x0000000126267890 */ /* 0x000fe2000fffe03f */
[-C--:B------:R-:W-:Y:S01]  /*6e50*/  FMUL.FTZ R21, R25, R5.reuse ;  /* 0x0000000519157220 */ /* 0x080fe20000410000 */
[----:B------:R-:W-:Y:S01]  /*6e60*/  UPRMT UR4, UR8, 0x654, UR4 ;  /* 0x0000065408047896 */ /* 0x000fe20008000004 */
[-C--:B------:R-:W-:Y:S01]  /*6e70*/  FMUL.FTZ R88, R28, R5.reuse ;  /* 0x000000051c587220 */ /* 0x080fe20000410000 */
[----:B------:R-:W-:Y:S01]  /*6e80*/  UISETP.NE.AND UP0, UPT, UR38, 0x2, UPT ;  /* 0x000000022600788c */ /* 0x000fe2000bf05270 */
[-C--:B------:R-:W-:Y:S01]  /*6e90*/  FMUL.FTZ R89, R29, R5.reuse ;  /* 0x000000051d597220 */ /* 0x080fe20000410000 */
[-C--:B------:R-:W-:Y:S01]  /*6ea0*/  FMUL.FTZ R90, R32, R5.reuse ;  /* 0x00000005205a7220 */ /* 0x080fe20000410000 */
[-C--:B------:R-:W-:Y:S01]  /*6eb0*/  FMUL.FTZ R91, R33, R5.reuse ;  /* 0x00000005215b7220 */ /* 0x080fe20000410000 */
[-C--:B------:R-:W-:Y:S01]  /*6ec0*/  FMUL.FTZ R36, R36, R5.reuse ;  /* 0x0000000524247220 */ /* 0x080fe20000410000 */
[-C--:B------:R-:W-:Y:S01]  /*6ed0*/  FMUL.FTZ R37, R37, R5.reuse ;  /* 0x0000000525257220 */ /* 0x080fe20000410000 */
[----:B------:R-:W-:Y:S01]  /*6ee0*/  UIADD3 UR6, UR6, 0x1, URZ ;  /* 0x0000000106067890 */ /* 0x000fe2000fffe03f */
[----:B------:R-:W-:Y:S01]  /*6ef0*/  SYNCS.ARRIVE.TRANS64.RED.A1T0 RZ, [UR4], RZ ;  /* 0x000000ffffff79a7 */ /* 0x000fe20008100404 */
[----:B------:R-:W-:Y:S01]  /*6f00*/  USEL UR4, URZ, 0x1, UP0 ;  /* 0x000000013f047887 */ /* 0x000fe20008000000 */
        /* <DEDUP_REMOVED lines=26> */
[----:B------:R-:W-:Y:S01]  /*70b0*/  FMUL.FTZ R93, R27, R8 ;  /* 0x000000081b5d7220 */ /* 0x000fe20000410000 */
[----:B------:R-:W-:-:S02]  /*70c0*/  IMAD.U32 R177, RZ, RZ, UR6 ;  /* 0x00000006ffb17e24 */ /* 0x000fc4000f8e00ff */
        /* <DEDUP_REMOVED lines=30> */
[----:B------:R-:W-:-:S02]  /*72b0*/  USEL UR38, UR38, URZ, UP0 ;  /* 0x0000003f26267287 */ /* 0x000fc40008000000 */
[----:B------:R-:W-:-:S12]  /*72c0*/  ULOP3.LUT UR39, UR39, UR4, URZ, 0x3c, !UPT ;  /* 0x0000000427277292 */ /* 0x000fd8000f8e3c3f */
.L_x_186:
[----:B------:R-:W0:Y:S01]  /*72d0*/  S2R R5, SR_CgaCtaId ;  /* 0x0000000000057919 */ /* 0x000e220000008800 */
[----:B------:R-:W-:Y:S01]  /*72e0*/  MOV R98, 0x400 ;  /* 0x0000040000627802 */ /* 0x000fe20000000f00 */
[----:B------:R-:W-:Y:S01]  /*72f0*/  BSSY B0, `(.L_x_211) ;  /* 0x00002ff000007945 */ /* 0x000fe20003800000 */
[----:B------:R-:W-:Y:S02]  /*7300*/  BAR.SYNC.DEFER_BLOCKING 0x5, 0x180 ;  /* 0x0146000000007b1d */ /* 0x000fe40000010000 */
[----:B0-----:R-:W-:-:S05]  /*7310*/  LEA R98, R5, R98, 0x18 ;  /* 0x0000006205627211 */ /* 0x001fca00078ec0ff */
[----:B------:R-:W0:Y:S02]  /*7320*/  LDS.128 R24, [R98+0x2a8d0] ;  /* 0x02a8d00062187984 */ /* 0x000e240000000c00 */
[----:B0-----:R-:W-:Y:S02]  /*7330*/  R2UR UR6, R25 ;  /* 0x00000000190672ca */ /* 0x001fe400000e0000 */
[----:B------:R-:W-:Y:S01]  /*7340*/  R2UR UR5, R26 ;  /* 0x000000001a0572ca */ /* 0x000fe200000e0000 */
[----:B------:R-:W-:Y:S06]  /*7350*/  BAR.ARV 0x4, 0x180 ;  /* 0x0106000000007b1d */ /* 0x000fec0000002000 */
[----:B------:R-:W-:Y:S08]  /*7360*/  @P0 BRA `(.L_x_212) ;  /* 0x0000002000940947 */ /* 0x000ff00003800000 */
[----:B------:R-:W0:Y:S01]  /*7370*/  S2R R5, SR_SWINHI ;  /* 0x0000000000057919 */ /* 0x000e220000002f00 */
[----:B------:R-:W-:Y:S01]  /*7380*/  R2UR UR16, R18 ;  /* 0x00000000121072ca */ /* 0x000fe200000e0000 */
[----:B------:R-:W-:Y:S01]  /*7390*/  USHF.L.U32 UR4, UR61, 0x2, URZ ;  /* 0x000000023d047899 */ /* 0x000fe2000800063f */
[----:B------:R-:W-:Y:S01]  /*73a0*/  F2FP.BF16.F32.PACK_AB R34, R53, R52 ;  /* 0x000000343522723e */ /* 0x000fe200000010ff */
[----:B------:R-:W-:Y:S01]  /*73b0*/  BAR.SYNC.DEFER_BLOCKING 0x1, 0x100 ;  /* 0x0044000000007b1d */ /* 0x000fe20000010000 */
[----:B------:R-:W-:Y:S02]  /*73c0*/  R2UR UR13, R178 ;  /* 0x00000000b20d72ca */ /* 0x000fe400000e0000 */
[----:B------:R-:W-:Y:S02]  /*73d0*/  R2UR UR15, R175 ;  /* 0x00000000af0f72ca */ /* 0x000fe400000e0000 */
[----:B------:R-:W-:Y:S01]  /*73e0*/  R2UR UR14, R19 ;  /* 0x00000000130e72ca */ /* 0x000fe200000e0000 */
[----:B------:R-:W-:Y:S01]  /*73f0*/  ULDC.64 UR10, c[0x0][0xc00] ;  /* 0x00030000000a7ab9 */ /* 0x000fe20000000a00 */
[----:B------:R-:W-:Y:S01]  /*7400*/  R2UR UR18, R174 ;  /* 0x00000000ae1272ca */ /* 0x000fe200000e0000 */
[----:B------:R-:W-:-:S06]  /*7410*/  UIADD3 UR7, UP0, UR4, UR10, URZ ;  /* 0x0000000a04077290 */ /* 0x000fcc000ff1e03f */
[----:B------:R-:W-:-:S04]  /*7420*/  USHF.L.U64.HI UR12, UR61, 0x2, UR13 ;  /* 0x000000023d0c7899 */ /* 0x000fc8000801020d */
[----:B------:R-:W-:Y:S01]  /*7430*/  UIADD3.X UR8, UR12, UR11, URZ, UP0, !UPT ;  /* 0x0000000b0c087290 */ /* 0x000fe200087fe43f */
[----:B------:R-:W-:Y:S02]  /*7440*/  MOV R24, R98 ;  /* 0x0000006200187202 */ /* 0x000fe40000000f00 */
[----:B0-----:R-:W-:-:S03]  /*7450*/  MOV R25, R5 ;  /* 0x0000000500197202 */ /* 0x001fc60000000f00 */
[----:B------:R-:W-:-:S03]  /*7460*/  IMAD.WIDE R4, R198, 0x2, R24 ;  /* 0x00000002c6047825 */ /* 0x000fc600078e0218 */
[C---:B------:R-:W-:Y:S02]  /*7470*/  LOP3.LUT R7, R4.reuse, 0x380, RZ, 0xc0, !PT ;  /* 0x0000038004077812 */ /* 0x040fe400078ec0ff */
[C---:B------:R-:W-:Y:S02]  /*7480*/  IADD3 R8, P5, R4.reuse, 0x40, RZ ;  /* 0x0000004004087810 */ /* 0x040fe40007fbe0ff */
[----:B------:R-:W-:Y:S02]  /*7490*/  SHF.R.U64 R7, R7, 0x3, RZ ;  /* 0x0000000307077819 */ /* 0x000fe400000012ff */
[C---:B------:R-:W-:Y:S02]  /*74a0*/  IADD3 R35, P6, R4.reuse, 0x20, RZ ;  /* 0x0000002004237810 */ /* 0x040fe40007fde0ff */
[C---:B------:R-:W-:Y:S02]  /*74b0*/  IADD3 R99, P4, R4.reuse, 0x60, RZ ;  /* 0x0000006004637810 */ /* 0x040fe40007f9e0ff */
[C---:B------:R-:W-:Y:S01]  /*74c0*/  IADD3 R101, P3, R4.reuse, 0x4000, RZ ;  /* 0x0000400004657810 */ /* 0x040fe20007f7e0ff */
[--C-:B------:R-:W-:Y:S01]  /*74d0*/  IMAD.X R33, RZ, RZ, R5.reuse, P6 ;  /* 0x000000ffff217224 */ /* 0x100fe200030e0605 */
[C---:B------:R-:W-:Y:S01]  /*74e0*/  IADD3 R103, P2, R4.reuse, 0x4020, RZ ;  /* 0x0000402004677810 */ /* 0x040fe20007f5e0ff */
[--C-:B------:R-:W-:Y:S01]  /*74f0*/  IMAD.X R29, RZ, RZ, R5.reuse, P4 ;  /* 0x000000ffff1d7224 */ /* 0x100fe200020e0605 */
[C---:B------:R-:W-:Y:S01]  /*7500*/  IADD3 R105, P1, R4.reuse, 0x4040, RZ ;  /* 0x0000404004697810 */ /* 0x040fe20007f3e0ff */
[--C-:B------:R-:W-:Y:S01]  /*7510*/  IMAD.X R15, RZ, RZ, R5.reuse, P3 ;  /* 0x000000ffff0f7224 */ /* 0x100fe200018e0605 */
[----:B------:R-:W-:Y:S01]  /*7520*/  IADD3 R107, P0, R4, 0x4060, RZ ;  /* 0x00004060046b7810 */ /* 0x000fe20007f1e0ff */
[--C-:B------:R-:W-:Y:S01]  /*7530*/  IMAD.X R13, RZ, RZ, R5.reuse, P2 ;  /* 0x000000ffff0d7224 */ /* 0x100fe200010e0605 */
[----:B------:R-:W-:Y:S01]  /*7540*/  LOP3.LUT R4, R7, R4, RZ, 0x3c, !PT ;  /* 0x0000000407047212 */ /* 0x000fe200078e3cff */
[--C-:B------:R-:W-:Y:S01]  /*7550*/  IMAD.X R11, RZ, RZ, R5.reuse, P1 ;  /* 0x000000ffff0b7224 */ /* 0x100fe200008e0605 */
[----:B------:R-:W-:Y:S01]  /*7560*/  LOP3.LUT R7, R8, 0x380, RZ, 0xc0, !PT ;  /* 0x0000038008077812 */ /* 0x000fe200078ec0ff */
[----:B------:R-:W-:Y:S01]  /*7570*/  IMAD.X R9, RZ, RZ, R5, P0 ;  /* 0x000000ffff097224 */ /* 0x000fe200000e0605 */
[----:B------:R-:W-:-:S02]  /*7580*/  LOP3.LUT R10, R99, 0x380, RZ, 0xc0, !PT ;  /* 0x00000380630a7812 */ /* 0x000fc400078ec0ff */
[----:B------:R-:W-:Y:S02]  /*7590*/  SHF.R.U64 R7, R7, 0x3, RZ ;  /* 0x0000000307077819 */ /* 0x000fe400000012ff */
[----:B------:R-:W-:Y:S02]  /*75a0*/  LOP3.LUT R12, R101, 0x380, RZ, 0xc0, !PT ;  /* 0x00000380650c7812 */ /* 0x000fe400078ec0ff */
[----:B------:R-:W-:Y:S02]  /*75b0*/  LOP3.LUT R30, R7, R8, RZ, 0x3c, !PT ;  /* 0x00000008071e7212 */ /* 0x000fe400078e3cff */
[----:B------:R-:W-:Y:S02]  /*75c0*/  SHF.R.U64 R10, R10, 0x3, RZ ;  /* 0x000000030a0a7819 */ /* 0x000fe400000012ff */
[----:B------:R-:W-:Y:S02]  /*75d0*/  LOP3.LUT R8, R103, 0x380, RZ, 0xc0, !PT ;  /* 0x0000038067087812 */ /* 0x000fe400078ec0ff */
[----:B------:R-:W-:-:S02]  /*75e0*/  LOP3.LUT R6, R35, 0x380, RZ, 0xc0, !PT ;  /* 0x0000038023067812 */ /* 0x000fc400078ec0ff */
[----:B------:R-:W-:Y:S02]  /*75f0*/  SHF.R.U64 R12, R12, 0x3, RZ ;  /* 0x000000030c0c7819 */ /* 0x000fe400000012ff */
[----:B------:R-:W-:Y:S02]  /*7600*/  LOP3.LUT R28, R10, R99, RZ, 0x3c, !PT ;  /* 0x000000630a1c7212 */ /* 0x000fe400078e3cff */
[----:B------:R-:W-:Y:S02]  /*7610*/  LOP3.LUT R18, R107, 0x380, RZ, 0xc0, !PT ;  /* 0x000003806b127812 */ /* 0x000fe400078ec0ff */
[----:B------:R-:W-:Y:S02]  /*7620*/  SHF.R.U64 R8, R8, 0x3, RZ ;  /* 0x0000000308087819 */ /* 0x000fe400000012ff */
[----:B------:R-:W-:Y:S02]  /*7630*/  SHF.R.U64 R6, R6, 0x3, RZ ;  /* 0x0000000306067819 */ /* 0x000fe400000012ff */
[----:B------:R-:W-:-:S02]  /*7640*/  LOP3.LUT R10, R105, 0x380, RZ, 0xc0, !PT ;  /* 0x00000380690a7812 */ /* 0x000fc400078ec0ff */
[----:B------:R-:W-:Y:S02]  /*7650*/  LOP3.LUT R14, R12, R101, RZ, 0x3c, !PT ;  /* 0x000000650c0e7212 */ /* 0x000fe400078e3cff */
[----:B------:R-:W-:Y:S02]  /*7660*/  SHF.R.U64 R18, R18, 0x3, RZ ;  /* 0x0000000312127819 */ /* 0x000fe400000012ff */
[----:B------:R-:W-:Y:S02]  /*7670*/  LOP3.LUT R12, R8, R103, RZ, 0x3c, !PT ;  /* 0x00000067080c7212 */ /* 0x000fe400078e3cff */
[----:B------:R-:W-:Y:S02]  /*7680*/  IADD3.X R31, RZ, R5, RZ, P5, !PT ;  /* 0x00000005ff1f7210 */ /* 0x000fe40002ffe4ff */
[----:B------:R-:W-:Y:S02]  /*7690*/  LOP3.LUT R32, R6, R35, RZ, 0x3c, !PT ;  /* 0x0000002306207212 */ /* 0x000fe400078e3cff */
[----:B------:R-:W-:-:S02]  /*76a0*/  SHF.R.U64 R10, R10, 0x3, RZ ;  /* 0x000000030a0a7819 */ /* 0x000fc400000012ff */
[----:B------:R-:W-:Y:S02]  /*76b0*/  MOV R26, R4 ;  /* 0x00000004001a7202 */ /* 0x000fe40000000f00 */
[----:B------:R-:W-:Y:S02]  /*76c0*/  F2FP.BF16.F32.PACK_AB R4, R21, R20 ;  /* 0x000000141504723e */ /* 0x000fe400000010ff */
[----:B------:R-:W-:Y:S02]  /*76d0*/  F2FP.BF16.F32.PACK_AB R5, R93, R92 ;  /* 0x0000005c5d05723e */ /* 0x000fe400000010ff */
[----:B------:R-:W-:Y:S02]  /*76e0*/  F2FP.BF16.F32.PACK_AB R6, R89, R88 ;  /* 0x000000585906723e */ /* 0x000fe400000010ff */
[----:B------:R-:W-:Y:S02]  /*76f0*/  F2FP.BF16.F32.PACK_AB R7, R95, R94 ;  /* 0x0000005e5f07723e */ /* 0x000fe400000010ff */
[----:B------:R-:W-:-:S02]  /*7700*/  LOP3.LUT R8, R18, R107, RZ, 0x3c, !PT ;  /* 0x0000006b12087212 */ /* 0x000fc400078e3cff */
[----:B------:R-:W-:Y:S01]  /*7710*/  MOV R101, R14 ;  /* 0x0000000e00657202 */ /* 0x000fe20000000f00 */
[----:B------:R0:W-:Y:S01]  /*7720*/  STSM.16.M88.4 [R26], R4 ;  /* 0x000000041a007844 */ /* 0x0001e20000000200 */
[----:B------:R-:W-:Y:S02]  /*7730*/  MOV R100, R12 ;  /* 0x0000000c00647202 */ /* 0x000fe40000000f00 */
[----:B------:R-:W-:Y:S02]  /*7740*/  LOP3.LUT R10, R10, R105, RZ, 0x3c, !PT ;  /* 0x000000690a0a7212 */ /* 0x000fe400078e3cff */
[----:B------:R-:W-:Y:S02]  /*7750*/  MOV R103, R32 ;  /* 0x0000002000677202 */ /* 0x000fe40000000f00 */
[----:B------:R-:W-:Y:S02]  /*7760*/  MOV R102, R30 ;  /* 0x0000001e00667202 */ /* 0x000fe40000000f00 */
[----:B------:R-:W-:-:S02]  /*7770*/  MOV R18, R28 ;  /* 0x0000001c00127202 */ /* 0x000fc40000000f00 */
[----:B------:R-:W-:Y:S02]  /*7780*/  F2FP.BF16.F32.PACK_AB R12, R91, R90 ;  /* 0x0000005a5b0c723e */ /* 0x000fe400000010ff */
[----:B------:R-:W-:Y:S02]  /*7790*/  F2FP.BF16.F32.PACK_AB R13, R97, R96 ;  /* 0x00000060610d723e */ /* 0x000fe400000010ff */
[----:B------:R-:W-:Y:S02]  /*77a0*/  F2FP.BF16.F32.PACK_AB R14, R37, R36 ;  /* 0x00000024250e723e */ /* 0x000fe400000010ff */
[----:B------:R-:W-:Y:S02]  /*77b0*/  F2FP.BF16.F32.PACK_AB R15, R39, R38 ;  /* 0x00000026270f723e */ /* 0x000fe400000010ff */
[----:B------:R-:W-:Y:S02]  /*77c0*/  F2FP.BF16.F32.PACK_AB R28, R41, R40 ;  /* 0x00000028291c723e */ /* 0x000fe400000010ff */
[----:B------:R-:W-:Y:S01]  /*77d0*/  F2FP.BF16.F32.PACK_AB R29, R43, R42 ;  /* 0x0000002a2b1d723e */ /* 0x000fe200000010ff */
[----:B------:R-:W-:Y:S01]  /*77e0*/  STSM.16.M88.4 [R103], R12 ;  /* 0x0000000c67007844 */ /* 0x000fe20000000200 */
[----:B------:R-:W-:-:S02]  /*77f0*/  F2FP.BF16.F32.PACK_AB R30, R45, R44 ;  /* 0x0000002c2d1e723e */ /* 0x000fc400000010ff */
[----:B------:R-:W-:Y:S02]  /*7800*/  F2FP.BF16.F32.PACK_AB R31, R47, R46 ;  /* 0x0000002e2f1f723e */ /* 0x000fe400000010ff */
[----:B------:R-:W-:Y:S02]  /*7810*/  F2FP.BF16.F32.PACK_AB R32, R49, R48 ;  /* 0x000000303120723e */ /* 0x000fe400000010ff */
[----:B------:R-:W-:Y:S01]  /*7820*/  F2FP.BF16.F32.PACK_AB R33, R51, R50 ;  /* 0x000000323321723e */ /* 0x000fe200000010ff */
[----:B------:R-:W-:Y:S01]  /*7830*/  STSM.16.M88.4 [R102], R28 ;  /* 0x0000001c66007844 */ /* 0x000fe20000000200 */
[----:B------:R-:W-:Y:S02]  /*7840*/  F2FP.BF16.F32.PACK_AB R35, R55, R54 ;  /* 0x000000363723723e */ /* 0x000fe400000010ff */
[----:B------:R-:W-:Y:S02]  /*7850*/  MOV R99, R10 ;  /* 0x0000000a00637202 */ /* 0x000fe40000000f00 */
[----:B0-----:R-:W-:Y:S01]  /*7860*/  MOV R26, R8 ;  /* 0x00000008001a7202 */ /* 0x001fe20000000f00 */
[----:B------:R0:W-:Y:S01]  /*7870*/  STSM.16.M88.4 [R18], R32 ;  /* 0x0000002012007844 */ /* 0x0001e20000000200 */
[----:B------:R-:W-:-:S02]  /*7880*/  F2FP.BF16.F32.PACK_AB R4, R57, R56 ;  /* 0x000000383904723e */ /* 0x000fc400000010ff */
[----:B------:R-:W-:Y:S02]  /*7890*/  F2FP.BF16.F32.PACK_AB R5, R59, R58 ;  /* 0x0000003a3b05723e */ /* 0x000fe400000010ff */
[----:B------:R-:W-:Y:S02]  /*78a0*/  F2FP.BF16.F32.PACK_AB R6, R61, R60 ;  /* 0x0000003c3d06723e */ /* 0x000fe400000010ff */
[----:B------:R-:W-:Y:S02]  /*78b0*/  F2FP.BF16.F32.PACK_AB R7, R63, R62 ;  /* 0x0000003e3f07723e */ /* 0x000fe400000010ff */
[----:B------:R-:W-:Y:S02]  /*78c0*/  F2FP.BF16.F32.PACK_AB R8, R65, R64 ;  /* 0x000000404108723e */ /* 0x000fe400000010ff */
[----:B------:R-:W-:Y:S01]  /*78d0*/  F2FP.BF16.F32.PACK_AB R9, R67, R66 ;  /* 0x000000424309723e */ /* 0x000fe200000010ff */
[----:B------:R-:W-:Y:S01]  /*78e0*/  STSM.16.M88.4 [R101], R4 ;  /* 0x0000000465007844 */ /* 0x000fe20000000200 */
[----:B------:R-:W-:-:S02]  /*78f0*/  F2FP.BF16.F32.PACK_AB R10, R69, R68 ;  /* 0x00000044450a723e */ /* 0x000fc400000010ff */
[----:B------:R-:W-:Y:S01]  /*7900*/  F2FP.BF16.F32.PACK_AB R11, R71, R70 ;  /* 0x00000046470b723e */ /* 0x000fe200000010ff */
[----:B0-----:R-:W-:Y:S01]  /*7910*/  IMAD.U32 R32, RZ, RZ, UR7 ;  /* 0x00000007ff207e24 */ /* 0x001fe2000f8e00ff */
[----:B------:R-:W-:Y:S02]  /*7920*/  F2FP.BF16.F32.PACK_AB R12, R73, R72 ;  /* 0x00000048490c723e */ /* 0x000fe400000010ff */
[----:B------:R-:W-:Y:S01]  /*7930*/  F2FP.BF16.F32.PACK_AB R13, R75, R74 ;  /* 0x0000004a4b0d723e */ /* 0x000fe200000010ff */
[----:B------:R-:W-:Y:S01]  /*7940*/  STSM.16.M88.4 [R100], R8 ;  /* 0x0000000864007844 */ /* 0x000fe20000000200 */
[----:B------:R-:W-:Y:S02]  /*7950*/  F2FP.BF16.F32.PACK_AB R14, R77, R76 ;  /* 0x0000004c4d0e723e */ /* 0x000fe400000010ff */
[----:B------:R-:W-:Y:S02]  /*7960*/  F2FP.BF16.F32.PACK_AB R15, R79, R78 ;  /* 0x0000004e4f0f723e */ /* 0x000fe400000010ff */
[----:B------:R-:W-:-:S02]  /*7970*/  F2FP.BF16.F32.PACK_AB R28, R81, R80 ;  /* 0x00000050511c723e */ /* 0x000fc400000010ff */
[----:B------:R-:W-:Y:S01]  /*7980*/  F2FP.BF16.F32.PACK_AB R29, R83, R82 ;  /* 0x00000052531d723e */ /* 0x000fe200000010ff */
[----:B------:R-:W-:Y:S01]  /*7990*/  STSM.16.M88.4 [R99], R12 ;  /* 0x0000000c63007844 */ /* 0x000fe20000000200 */
[----:B------:R-:W-:Y:S02]  /*79a0*/  F2FP.BF16.F32.PACK_AB R30, R85, R84 ;  /* 0x00000054551e723e */ /* 0x000fe400000010ff */
[----:B------:R-:W-:Y:S02]  /*79b0*/  F2FP.BF16.F32.PACK_AB R31, R87, R86 ;  /* 0x00000056571f723e */ /* 0x000fe400000010ff */
[----:B------:R-:W-:Y:S02]  /*79c0*/  ISETP.NE.U32.AND P0, PT, RZ, UR10, PT ;  /* 0x0000000aff007c0c */ /* 0x000fe4000bf05070 */
[----:B------:R-:W-:Y:S01]  /*79d0*/  MOV R33, UR8 ;  /* 0x0000000800217c02 */ /* 0x000fe20008000f00 */
[----:B------:R0:W-:Y:S01]  /*79e0*/  STSM.16.M88.4 [R26], R28 ;  /* 0x0000001c1a007844 */ /* 0x0001e20000000200 */
[----:B------:R-:W-:Y:S01]  /*79f0*/  BAR.SYNC.DEFER_BLOCKING 0x1, 0x100 ;  /* 0x0044000000007b1d */ /* 0x000fe20000010000 */
[----:B------:R-:W-:-:S05]  /*7a00*/  ISETP.NE.AND.EX P0, PT, RZ, UR11, PT, P0 ;  /* 0x0000000bff007c0c */ /* 0x000fca000bf05300 */
[----:B------:R-:W-:Y:S02]  /*7a10*/  ULDC.64 UR8, c[0x0][0xc08] ;  /* 0x0003020000087ab9 */ /* 0x000fe40000000a00 */
[----:B0-----:R-:W0:Y:S06]  /*7a20*/  LDC R26, c[0x0][0xbe8] ;  /* 0x0002fa00ff1a7b82 */ /* 0x001e2c0000000800 */
[----:B------:R-:W2:Y:S01]  /*7a30*/  @P0 LDG.E R18, desc[UR36][R32.64] ;  /* 0x0000002420120981 */ /* 0x000ea2000c1e1900 */
[----:B------:R-:W-:-:S04]  /*7a40*/  UISETP.NE.U32.AND UP0, UPT, UR8, URZ, UPT ;  /* 0x0000003f0800728c */ /* 0x000fc8000bf05070 */
[----:B------:R-:W-:-:S06]  /*7a50*/  UISETP.NE.AND.EX UP0, UPT, UR9, URZ, UPT, UP0 ;  /* 0x0000003f0900728c */ /* 0x000fcc000bf05300 */
[----:B------:R-:W-:Y:S02]  /*7a60*/  PLOP3.LUT P4, PT, PT, PT, UP0, 0x80, 0x0 ;  /* 0x000000000000781c */ /* 0x000fe40003f8f008 */
[----:B0-----:R-:W-:-:S03]  /*7a70*/  ISETP.NE.AND P1, PT, R26, 0x1, PT ;  /* 0x000000011a00780c */ /* 0x001fc60003f25270 */
[----:B------:R-:W-:-:S03]  /*7a80*/  @UP0 UIADD3 UR8, UP1, UR4, UR8, URZ ;  /* 0x0000000804080290 */ /* 0x000fc6000ff3e03f */
[----:B------:R-:W-:Y:S01]  /*7a90*/  ULDC UR4, c[0x0][0xa88] ;  /* 0x0002a20000047ab9 */ /* 0x000fe20000000800 */
[----:B------:R-:W-:Y:S01]  /*7aa0*/  @UP0 UIADD3.X UR9, UR12, UR9, URZ, UP1, !UPT ;  /* 0x000000090c090290 */ /* 0x000fe20008ffe43f */
[----:B------:R-:W-:Y:S01]  /*7ab0*/  IMAD.U32 R9, RZ, RZ, UR4 ;  /* 0x00000004ff097e24 */ /* 0x000fe2000f8e00ff */
[----:B------:R-:W-:Y:S01]  /*7ac0*/  UISETP.NE.AND UP0, UPT, UR16, URZ, UPT ;  /* 0x0000003f1000728c */ /* 0x000fe2000bf05270 */
[----:B------:R-:W-:Y:S01]  /*7ad0*/  IMAD.U32 R4, RZ, RZ, UR8 ;  /* 0x00000008ff047e24 */ /* 0x000fe2000f8e00ff */
[----:B------:R-:W-:Y:S02]  /*7ae0*/  ULDC UR4, c[0x0][0xad4] ;  /* 0x0002b50000047ab9 */ /* 0x000fe40000000800 */
[----:B------:R-:W0:Y:S01]  /*7af0*/  @P1 LDC R6, c[0x0][0xbec] ;  /* 0x0002fb00ff061b82 */ /* 0x000e220000000800 */
[----:B------:R-:W-:Y:S01]  /*7b00*/  USEL UR4, UR16, UR4, UP0 ;  /* 0x0000000410047287 */ /* 0x000fe20008000000 */
[----:B------:R-:W-:Y:S01]  /*7b10*/  IMAD.U32 R5, RZ, RZ, UR9 ;  /* 0x00000009ff057e24 */ /* 0x000fe2000f8e00ff */
[----:B------:R-:W-:-:S02]  /*7b20*/  UMOV UR17, 0x9b8 ;  /* 0x000009b800117882 */ /* 0x000fc40000000000 */
[----:B------:R-:W-:-:S03]  /*7b30*/  UISETP.GT.AND UP1, UPT, UR4, 0x1, UPT ;  /* 0x000000010400788c */ /* 0x000fc6000bf24270 */
[----:B------:R-:W1:Y:S01]  /*7b40*/  @P1 LDC R11, c[0x0][0xbf0] ;  /* 0x0002fc00ff0b1b82 */ /* 0x000e620000000800 */
[----:B------:R-:W-:Y:S01]  /*7b50*/  USEL UR17, UR17, 0x978, UP1 ;  /* 0x0000097811117887 */ /* 0x000fe20008800000 */
[----:B------:R3:W5:Y:S01]  /*7b60*/  @P4 LDG.E R9, desc[UR36][R4.64] ;  /* 0x0000002404094981 */ /* 0x000762000c1e1900 */
[----:B------:R-:W-:Y:S01]  /*7b70*/  UISETP.NE.U32.AND UP0, UPT, UR10, URZ, UPT ;  /* 0x0000003f0a00728c */ /* 0x000fe2000bf05070 */
[----:B------:R-:W-:Y:S01]  /*7b80*/  UMOV UR4, URZ ;  /* 0x0000003f00047c82 */ /* 0x000fe20008000000 */
[----:B------:R-:W-:Y:S02]  /*7b90*/  USEL UR7, UR14, URZ, UP1 ;  /* 0x0000003f0e077287 */ /* 0x000fe40008800000 */
[----:B------:R-:W-:Y:S01]  /*7ba0*/  UISETP.NE.AND.EX UP0, UPT, UR11, URZ, UPT, UP0 ;  /* 0x0000003f0b00728c */ /* 0x000fe2000bf05300 */
[----:B---3--:R-:W-:-:S03]  /*7bb0*/  IMAD.U32 R4, RZ, RZ, UR15 ;  /* 0x0000000fff047e24 */ /* 0x008fc6000f8e00ff */
[----:B------:R-:W-:Y:S02]  /*7bc0*/  USEL UR61, UR61, URZ, !UP0 ;  /* 0x0000003f3d3d7287 */ /* 0x000fe4000c000000 */
[----:B------:R-:W-:Y:S01]  /*7bd0*/  ULDC.64 UR8, c[0x0][UR17+0x218] ;  /* 0x0000860011087abb */ /* 0x000fe20008000a00 */
[----:B------:R-:W-:Y:S01]  /*7be0*/  IMAD R13, R4, 0x80, R197 ;  /* 0x00000080040d7824 */ /* 0x000fe200078e02c5 */
[----:B------:R-:W-:Y:S01]  /*7bf0*/  ULDC.64 UR10, c[0x0][UR17+0x220] ;  /* 0x00008800110a7abb */ /* 0x000fe20008000a00 */
[----:B------:R-:W-:Y:S02]  /*7c00*/  USEL UR16, UR13, URZ, !UP0 ;  /* 0x0000003f0d107287 */ /* 0x000fe4000c000000 */
[----:B0-----:R-:W-:Y:S01]  /*7c10*/  @P1 IMAD.HI.U32 R4, R13, R6, RZ ;  /* 0x000000060d041227 */ /* 0x001fe200078e00ff */
[----:B------:R-:W-:Y:S01]  /*7c20*/  ULDC.64 UR12, c[0x0][UR17+0x228] ;  /* 0x00008a00110c7abb */ /* 0x000fe20008000a00 */
[----:B------:R-:W-:Y:S02]  /*7c30*/  UIMAD.WIDE.U32 UR14, UR8, UR18, URZ ;  /* 0x00000012080e72a5 */ /* 0x000fe4000f8e003f */
[----:B------:R-:W-:Y:S01]  /*7c40*/  UIMAD UR11, UR11, UR61, URZ ;  /* 0x0000003d0b0b72a4 */ /* 0x000fe2000f8e023f */
[----:B------:R-:W-:Y:S01]  /*7c50*/  IMAD.MOV.U32 R7, RZ, RZ, R13 ;  /* 0x000000ffff077224 */ /* 0x000fe200078e000d */
[----:B------:R-:W-:Y:S01]  /*7c60*/  UIMAD UR18, UR9, UR18, URZ ;  /* 0x00000012091272a4 */ /* 0x000fe2000f8e023f */
[----:B-1----:R-:W-:Y:S01]  /*7c70*/  @P1 SHF.R.U32.HI R7, RZ, R11, R4 ;  /* 0x0000000bff071219 */ /* 0x002fe20000011604 */
[----:B------:R-:W-:-:S02]  /*7c80*/  UIMAD.WIDE.U32 UR8, UR10, UR61, URZ ;  /* 0x0000003d0a0872a5 */ /* 0x000fc4000f8e003f */
[----:B------:R-:W-:Y:S01]  /*7c90*/  UIMAD.WIDE.U32 UR20, UR12, UR7, URZ ;  /* 0x000000070c1472a5 */ /* 0x000fe2000f8e003f */
[----:B------:R-:W-:Y:S01]  /*7ca0*/  IADD3 R11, -R7, RZ, RZ ;  /* 0x000000ff070b7210 */ /* 0x000fe20007ffe1ff */
[----:B------:R-:W-:Y:S02]  /*7cb0*/  UIMAD UR7, UR13, UR7, URZ ;  /* 0x000000070d0772a4 */ /* 0x000fe4000f8e023f */
[----:B------:R-:W-:Y:S02]  /*7cc0*/  UIMAD UR11, UR10, UR16, UR11 ;  /* 0x000000100a0b72a4 */ /* 0x000fe4000f8e020b */
[----:B------:R-:W-:Y:S01]  /*7cd0*/  UIADD3 UR18, UR15, UR18, URZ ;  /* 0x000000120f127290 */ /* 0x000fe2000fffe03f */
[----:B------:R-:W-:Y:S02]  /*7ce0*/  IMAD.U32 R4, RZ, RZ, UR20 ;  /* 0x00000014ff047e24 */ /* 0x000fe4000f8e00ff */
[----:B------:R-:W-:Y:S01]  /*7cf0*/  IMAD.U32 R5, RZ, RZ, UR21 ;  /* 0x00000015ff057e24 */ /* 0x000fe2000f8e00ff */
[----:B------:R-:W-:Y:S01]  /*7d00*/  SHF.R.S32.HI R5, RZ, 0x1f, R7 ;  /* 0x0000001fff057819 */ /* 0x000fe20000011407 */
[----:B------:R-:W-:-:S05]  /*7d10*/  IMAD R11, R26, R11, R13 ;  /* 0x0000000b1a0b7224 */ /* 0x000fca00078e020d */
[----:B------:R-:W-:Y:S02]  /*7d20*/  SHF.R.S32.HI R6, RZ, 0x1f, R11 ;  /* 0x0000001fff067819 */ /* 0x000fe4000001140b */
[----:B--2---:R-:W-:-:S13]  /*7d30*/  @P0 R2UR UR4, R18 ;  /* 0x00000000120402ca */ /* 0x004fda00000e0000 */
[----:B------:R-:W-:Y:S02]  /*7d40*/  UIADD3 UR14, UP0, UP2, UR8, UR14, UR4 ;  /* 0x0000000e080e7290 */ /* 0x000fe4000fa1e004 */
[----:B------:R-:W-:Y:S02]  /*7d50*/  UIADD3 UR8, UR21, UR7, URZ ;  /* 0x0000000715087290 */ /* 0x000fe4000fffe03f */
[----:B------:R-:W-:Y:S02]  /*7d60*/  UIADD3 UR7, UR9, UR11, URZ ;  /* 0x0000000b09077290 */ /* 0x000fe4000fffe03f */
[----:B------:R-:W-:Y:S01]  /*7d70*/  USHF.R.S32.HI UR12, URZ, 0x1f, UR4 ;  /* 0x0000001f3f0c7899 */ /* 0x000fe20008011404 */
[----:B------:R-:W-:Y:S01]  /*7d80*/  IADD3 R4, P2, P3, R7, UR14, R4 ;  /* 0x0000000e07047c10 */ /* 0x000fe2000fb5e004 */
[----:B------:R-:W-:Y:S01]  /*7d90*/  IMAD.U32 R8, RZ, RZ, UR8 ;  /* 0x00000008ff087e24 */ /* 0x000fe2000f8e00ff */
[----:B------:R-:W-:Y:S01]  /*7da0*/  ULDC.64 UR8, c[0x0][UR17+0x210] ;  /* 0x0000840011087abb */ /* 0x000fe20008000a00 */
[----:B------:R-:W-:Y:S01]  /*7db0*/  UIADD3.X UR7, UR7, UR18, UR12, UP0, UP2 ;  /* 0x0000001207077290 */ /* 0x000fe200087e440c */
[----:B------:R-:W-:Y:S01]  /*7dc0*/  IMAD R7, R11, UR9, RZ ;  /* 0x000000090b077c24 */ /* 0x000fe2000f8e02ff */
[----:B------:R-:W-:Y:S01]  /*7dd0*/  ULDC.64 UR10, c[0x0][0xba8] ;  /* 0x0002ea00000a7ab9 */ /* 0x000fe20000000a00 */
[----:B------:R-:W-:Y:S01]  /*7de0*/  @!UP1 ULDC UR10, c[0x0][0xb50] ;  /* 0x0002d400000a9ab9 */ /* 0x000fe20000000800 */
[----:B------:R-:W-:Y:S01]  /*7df0*/  @!UP1 ULDC UR11, c[0x0][0xb54] ;  /* 0x0002d500000b9ab9 */ /* 0x000fe20000000800 */
[----:B------:R-:W-:Y:S01]  /*7e00*/  IMAD R7, R6, UR8, R7 ;  /* 0x0000000806077c24 */ /* 0x000fe2000f8e0207 */
[----:B------:R-:W-:-:S03]  /*7e10*/  IADD3.X R5, R5, UR7, R8, P2, P3 ;  /* 0x0000000705057c10 */ /* 0x000fc600097e6408 */
[----:B------:R-:W-:-:S04]  /*7e20*/  IMAD.WIDE.U32 R4, R11, UR8, R4 ;  /* 0x000000080b047c25 */ /* 0x000fc8000f8e0004 */
[----:B------:R-:W-:Y:S01]  /*7e30*/  IMAD.IADD R5, R5, 0x1, R7 ;  /* 0x0000000105057824 */ /* 0x000fe200078e0207 */
[----:B------:R-:W-:-:S04]  /*7e40*/  LEA R8, P2, R4, UR10, 0x2 ;  /* 0x0000000a04087c11 */ /* 0x000fc8000f8410ff */
[----:B------:R-:W-:Y:S01]  /*7e50*/  LEA.HI.X R10, R4, UR11, R5, 0x2, P2 ;  /* 0x0000000b040a7c11 */ /* 0x000fe200090f1405 */
[----:B------:R-:W-:Y:S08]  /*7e60*/  @P4 BRA `(.L_x_213) ;  /* 0x0000000000104947 */ /* 0x000ff00003800000 */
[----:B------:R-:W-:Y:S05]  /*7e70*/  @!P0 BRA `(.L_x_213) ;  /* 0x00000000000c8947 */ /* 0x000fea0003800000 */
[----:B------:R-:W2:Y:S04]  /*7e80*/  LDG.E R4, desc[UR36][R32.64] ;  /* 0x0000002420047981 */ /* 0x000ea8000c1e1900 */
[----:B-----5:R-:W2:Y:S02]  /*7e90*/  LDG.E R9, desc[UR36][R32.64+0x4] ;  /* 0x0000042420097981 */ /* 0x020ea4000c1e1900 */
[----:B--2---:R-:W-:-:S07]  /*7ea0*/  IMAD.IADD R9, R9, 0x1, -R4 ;  /* 0x0000000109097824 */ /* 0x004fce00078e0a04 */
.L_x_213:
[----:B------:R-:W-:Y:S01]  /*7eb0*/  R2UR UR7, R175 ;  /* 0x00000000af0772ca */ /* 0x000fe200000e0000 */
[----:B------:R-:W-:Y:S01]  /*7ec0*/  SHFL.IDX PT, R4, R8, RZ, 0x1c1f ;  /* 0x001c1fff08047589 */ /* 0x000fe200000e0000 */
[----:B-----5:R-:W-:Y:S01]  /*7ed0*/  IMAD R18, R9, R26, RZ ;  /* 0x0000001a09127224 */ /* 0x020fe200078e02ff */
[----:B------:R-:W-:Y:S02]  /*7ee0*/  LOP3.LUT P0, RZ, R179, 0x3, RZ, 0xc0, !PT ;  /* 0x00000003b3ff7812 */ /* 0x000fe4000780c0ff */
[----:B------:R-:W0:Y:S01]  /*7ef0*/  SHFL.IDX PT, R5, R10, RZ, 0x1c1f ;  /* 0x001c1fff0a057589 */ /* 0x000e2200000e0000 */
[----:B------:R-:W-:-:S03]  /*7f00*/  PLOP3.LUT P3, PT, PT, PT, UP1, 0x80, 0x0 ;  /* 0x000000000000781c */ /* 0x000fc60003f6f018 */
[----:B------:R-:W-:Y:S04]  /*7f10*/  SHFL.IDX PT, R6, R8, 0x1, 0x1c1f ;  /* 0x003c1f0008067f89 */ /* 0x000fe800000e0000 */
[----:B------:R-:W-:Y:S01]  /*7f20*/  IMAD.U32 R11, RZ, RZ, UR7 ;  /* 0x00000007ff0b7e24 */ /* 0x000fe2000f8e00ff */
[----:B------:R-:W1:Y:S04]  /*7f30*/  SHFL.IDX PT, R7, R10, 0x1, 0x1c1f ;  /* 0x003c1f000a077f89 */ /* 0x000e6800000e0000 */
[----:B------:R-:W-:-:S04]  /*7f40*/  LEA R11, R11, R196, 0x7 ;  /* 0x000000c40b0b7211 */ /* 0x000fc800078e38ff */
[C---:B------:R-:W-:Y:S01]  /*7f50*/  ISETP.GE.OR P2, PT, R11.reuse, R18, P0 ;  /* 0x000000120b00720c */ /* 0x040fe20000746670 */
[----:B------:R-:W-:-:S05]  /*7f60*/  VIADD R9, R11, 0x8 ;  /* 0x000000080b097836 */ /* 0x000fca0000000000 */
[----:B------:R-:W-:-:S07]  /*7f70*/  ISETP.GE.OR P0, PT, R9, R18, P0 ;  /* 0x000000120900720c */ /* 0x000fce0000706670 */
[----:B0-----:R0:W-:Y:S01]  /*7f80*/  @!P2 ST.E desc[UR36][R4.64], R3 ;  /* 0x000000030400a985 */ /* 0x0011e2000c101924 */
[----:B------:R-:W-:-:S05]  /*7f90*/  ISETP.GE.AND P2, PT, R11, R18, PT ;  /* 0x000000120b00720c */ /* 0x000fca0003f46270 */
[----:B-1----:R0:W-:Y:S01]  /*7fa0*/  @!P0 ST.E desc[UR36][R6.64], R0 ;  /* 0x0000000006008985 */ /* 0x0021e2000c101924 */
[----:B------:R-:W-:Y:S01]  /*7fb0*/  ISETP.GE.AND P0, PT, R9, R18, PT ;  /* 0x000000120900720c */ /* 0x000fe20003f06270 */
[----:B------:R-:W-:-:S12]  /*7fc0*/  @P3 BRA `(.L_x_214) ;  /* 0x0000000800983947 */ /* 0x000fd80003800000 */
[----:B0-----:R-:W-:Y:S01]  /*7fd0*/  IMAD R3, R176, 0x40, R2 ;  /* 0x00000040b0037824 */ /* 0x001fe200078e0202 */
[----:B------:R-:W0:Y:S01]  /*7fe0*/  @P1 LDC R19, c[0x0][0xbec] ;  /* 0x0002fb00ff131b82 */ /* 0x000e220000000800 */
[----:B------:R-:W-:Y:S01]  /*7ff0*/  R2UR UR14, R175 ;  /* 0x00000000af0e72ca */ /* 0x000fe200000e0000 */
[----:B------:R-:W-:Y:S01]  /*8000*/  ULDC.64 UR10, c[0x0][0xaa0] ;  /* 0x0002a800000a7ab9 */ /* 0x000fe20000000a00 */
[----:B------:R-:W-:Y:S01]  /*8010*/  IMAD.WIDE R24, R3, 0x2, R24 ;  /* 0x0000000203187825 */ /* 0x000fe200078e0218 */
[----:B------:R-:W-:Y:S02]  /*8020*/  R2UR UR15, R174 ;  /* 0x00000000ae0f72ca */ /* 0x000fe400000e0000 */
[C---:B------:R-:W-:Y:S02]  /*8030*/  IADD3 R9, P6, R24.reuse, 0x1000, RZ ;  /* 0x0000100018097810 */ /* 0x040fe40007fde0ff */
[----:B------:R-:W1:Y:S01]  /*8040*/  @P1 LDC R21, c[0x0][0xbf0] ;  /* 0x0002fc00ff151b82 */ /* 0x000e620000000800 */
[----:B------:R-:W-:-:S02]  /*8050*/  LOP3.LUT R5, R24, 0x380, RZ, 0xc0, !PT ;  /* 0x0000038018057812 */ /* 0x000fc400078ec0ff */
[----:B------:R-:W-:Y:S01]  /*8060*/  LOP3.LUT R8, R9, 0x380, RZ, 0xc0, !PT ;  /* 0x0000038009087812 */ /* 0x000fe200078ec0ff */
[----:B------:R-:W-:Y:S01]  /*8070*/  UIMAD UR7, UR12, UR10, URZ ;  /* 0x0000000a0c0772a4 */ /* 0x000fe2000f8e023f */
[----:B------:R-:W-:Y:S02]  /*8080*/  SHF.R.U64 R5, R5, 0x3, RZ ;  /* 0x0000000305057819 */ /* 0x000fe400000012ff */
[----:B------:R-:W-:Y:S01]  /*8090*/  SHF.R.U64 R8, R8, 0x3, RZ ;  /* 0x0000000308087819 */ /* 0x000fe200000012ff */
[----:B------:R-:W-:Y:S01]  /*80a0*/  UIMAD.WIDE.U32 UR8, UR4, UR10, URZ ;  /* 0x0000000a040872a5 */ /* 0x000fe2000f8e003f */
[----:B------:R-:W-:Y:S01]  /*80b0*/  IADD3 R13, P5, R24, 0x2000, RZ ;  /* 0x00002000180d7810 */ /* 0x000fe20007fbe0ff */
[----:B------:R-:W-:Y:S01]  /*80c0*/  ULDC.64 UR12, c[0x0][0xaf0] ;  /* 0x0002bc00000c7ab9 */ /* 0x000fe20000000a00 */
[----:B------:R-:W-:Y:S01]  /*80d0*/  LOP3.LUT R8, R8, R9, RZ, 0x3c, !PT ;  /* 0x0000000908087212 */ /* 0x000fe200078e3cff */
[----:B------:R-:W-:Y:S01]  /*80e0*/  IMAD.X R9, RZ, RZ, R25, P6 ;  /* 0x000000ffff097224 */ /* 0x000fe200030e0619 */
[C---:B------:R-:W-:Y:S01]  /*80f0*/  IADD3 R3, P6, R24.reuse, 0x7000, RZ ;  /* 0x0000700018037810 */ /* 0x040fe20007fde0ff */
[----:B------:R-:W-:Y:S01]  /*8100*/  UIMAD UR7, UR4, UR11, UR7 ;  /* 0x0000000b040772a4 */ /* 0x000fe2000f8e0207 */
[----:B------:R-:W-:-:S02]  /*8110*/  IADD3 R29, P4, R24, 0x3000, RZ ;  /* 0x00003000181d7810 */ /* 0x000fc40007f9e0ff */
[----:B------:R-:W-:Y:S02]  /*8120*/  LOP3.LUT R0, R3, 0x380, RZ, 0xc0, !PT ;  /* 0x0000038003007812 */ /* 0x000fe400078ec0ff */
[----:B------:R-:W-:Y:S01]  /*8130*/  IADD3 R33, P3, R24, 0x4000, RZ ;  /* 0x0000400018217810 */ /* 0x000fe20007f7e0ff */
[----:B------:R-:W-:Y:S01]  /*8140*/  ULDC.64 UR10, c[0x0][0xae8] ;  /* 0x0002ba00000a7ab9 */ /* 0x000fe20000000a00 */
[----:B------:R-:W-:Y:S02]  /*8150*/  SHF.R.U64 R0, R0, 0x3, RZ ;  /* 0x0000000300007819 */ /* 0x000fe400000012ff */
[C---:B------:R-:W-:Y:S01]  /*8160*/  IADD3 R37, P2, R24.reuse, 0x5000, RZ ;  /* 0x0000500018257810 */ /* 0x040fe20007f5e0ff */
[----:B------:R-:W-:Y:S01]  /*8170*/  IMAD.X R45, RZ, RZ, R25, P6 ;  /* 0x000000ffff2d7224 */ /* 0x000fe200030e0619 */
[----:B------:R-:W-:Y:S01]  /*8180*/  IADD3 R41, P0, R24, 0x6000, RZ ;  /* 0x0000600018297810 */ /* 0x000fe20007f1e0ff */
[----:B------:R-:W5:Y:S01]  /*8190*/  LD.E.128 R8, desc[UR36][R8.64] ;  /* 0x0000002408087980 */ /* 0x000f62000c101d00 */
[----:B------:R-:W-:-:S02]  /*81a0*/  LOP3.LUT R24, R5, R24, RZ, 0x3c, !PT ;  /* 0x0000001805187212 */ /* 0x000fc400078e3cff */
[----:B------:R-:W-:Y:S01]  /*81b0*/  LOP3.LUT R44, R0, R3, RZ, 0x3c, !PT ;  /* 0x00000003002c7212 */ /* 0x000fe200078e3cff */
[----:B------:R-:W-:Y:S01]  /*81c0*/  IMAD R0, R17, 0x20, R176 ;  /* 0x0000002011007824 */ /* 0x000fe200078e02b0 */
[----:B------:R-:W-:Y:S01]  /*81d0*/  UIADD3 UR9, UR9, UR7, URZ ;  /* 0x0000000709097290 */ /* 0x000fe2000fffe03f */
[----:B------:R-:W-:Y:S01]  /*81e0*/  IMAD.U32 R3, RZ, RZ, UR14 ;  /* 0x0000000eff037e24 */ /* 0x000fe2000f8e00ff */
[----:B------:R2:W5:Y:S01]  /*81f0*/  LD.E.128 R4, desc[UR36][R24.64] ;  /* 0x0000002418047980 */ /* 0x000562000c101d00 */
[----:B------:R-:W-:Y:S01]  /*8200*/  USHF.R.S32.HI UR4, URZ, 0x1f, UR61 ;  /* 0x0000001f3f047899 */ /* 0x000fe2000801143d */
[----:B------:R-:W-:Y:S01]  /*8210*/  LOP3.LUT R12, R13, 0x380, RZ, 0xc0, !PT ;  /* 0x000003800d0c7812 */ /* 0x000fe200078ec0ff */
[----:B------:R-:W-:Y:S01]  /*8220*/  UIMAD.WIDE.U32 UR8, UR15, UR10, UR8 ;  /* 0x0000000a0f0872a5 */ /* 0x000fe2000f8e0008 */
[----:B------:R-:W-:Y:S01]  /*8230*/  LOP3.LUT R28, R29, 0x380, RZ, 0xc0, !PT ;  /* 0x000003801d1c7812 */ /* 0x000fe200078ec0ff */
[----:B------:R-:W5:Y:S01]  /*8240*/  LD.E.128 R44, desc[UR36][R44.64] ;  /* 0x000000242c2c7980 */ /* 0x000f62000c101d00 */
[----:B------:R-:W-:-:S02]  /*8250*/  LOP3.LUT R32, R33, 0x380, RZ, 0xc0, !PT ;  /* 0x0000038021207812 */ /* 0x000fc400078ec0ff */
[----:B------:R-:W-:Y:S01]  /*8260*/  LOP3.LUT R36, R37, 0x380, RZ, 0xc0, !PT ;  /* 0x0000038025247812 */ /* 0x000fe200078ec0ff */
[----:B--2---:R-:W-:Y:S01]  /*8270*/  IMAD R24, R3, 0x80, R0 ;  /* 0x0000008003187824 */ /* 0x004fe200078e0200 */
[----:B------:R-:W-:Y:S01]  /*8280*/  LOP3.LUT R40, R41, 0x380, RZ, 0xc0, !PT ;  /* 0x0000038029287812 */ /* 0x000fe200078ec0ff */
[----:B------:R-:W-:Y:S01]  /*8290*/  UIMAD UR4, UR4, UR12, URZ ;  /* 0x0000000c040472a4 */ /* 0x000fe2000f8e023f */
[----:B------:R-:W-:Y:S01]  /*82a0*/  SHF.R.U64 R12, R12, 0x3, RZ ;  /* 0x000000030c0c7819 */ /* 0x000fe200000012ff */
[----:B0-----:R-:W-:Y:S01]  /*82b0*/  @P1 IMAD.HI.U32 R0, R24, R19, RZ ;  /* 0x0000001318001227 */ /* 0x001fe200078e00ff */
[----:B------:R-:W-:Y:S01]  /*82c0*/  UIMAD UR9, UR15, UR11, UR9 ;  /* 0x0000000b0f0972a4 */ /* 0x000fe2000f8e0209 */
[----:B------:R-:W-:Y:S02]  /*82d0*/  SHF.R.U64 R28, R28, 0x3, RZ ;  /* 0x000000031c1c7819 */ /* 0x000fe400000012ff */
[----:B------:R-:W-:Y:S01]  /*82e0*/  IMAD.MOV.U32 R3, RZ, RZ, R24 ;  /* 0x000000ffff037224 */ /* 0x000fe200078e0018 */
[----:B-1----:R-:W-:Y:S01]  /*82f0*/  @P1 SHF.R.U32.HI R3, RZ, R21, R0 ;  /* 0x00000015ff031219 */ /* 0x002fe20000011600 */
[----:B------:R-:W-:Y:S01]  /*8300*/  UIMAD UR4, UR61, UR13, UR4 ;  /* 0x0000000d3d0472a4 */ /* 0x000fe2000f8e0204 */
[----:B------:R-:W-:Y:S01]  /*8310*/  SHF.R.U64 R32, R32, 0x3, RZ ;  /* 0x0000000320207819 */ /* 0x000fe200000012ff */
[----:B------:R-:W-:Y:S01]  /*8320*/  UIMAD.WIDE.U32 UR8, UR61, UR12, UR8 ;  /* 0x0000000c3d0872a5 */ /* 0x000fe2000f8e0008 */
[----:B------:R-:W-:-:S02]  /*8330*/  SHF.R.U64 R36, R36, 0x3, RZ ;  /* 0x0000000324247819 */ /* 0x000fc400000012ff */
[----:B------:R-:W-:Y:S01]  /*8340*/  SHF.R.U64 R40, R40, 0x3, RZ ;  /* 0x0000000328287819 */ /* 0x000fe200000012ff */
[----:B------:R-:W-:Y:S01]  /*8350*/  UIADD3 UR4, UR9, UR4, URZ ;  /* 0x0000000409047290 */ /* 0x000fe2000fffe03f */
[--C-:B------:R-:W-:Y:S01]  /*8360*/  SHF.R.S32.HI R0, RZ, 0x1f, R3.reuse ;  /* 0x0000001fff007819 */ /* 0x100fe20000011403 */
[----:B------:R-:W-:Y:S01]  /*8370*/  IMAD.MOV R19, RZ, RZ, -R3 ;  /* 0x000000ffff137224 */ /* 0x000fe200078e0a03 */
[----:B------:R-:W-:Y:S01]  /*8380*/  LOP3.LUT R12, R12, R13, RZ, 0x3c, !PT ;  /* 0x0000000d0c0c7212 */ /* 0x000fe200078e3cff */
[--C-:B------:R-:W-:Y:S01]  /*8390*/  IMAD.X R13, RZ, RZ, R25.reuse, P5 ;  /* 0x000000ffff0d7224 */ /* 0x100fe200028e0619 */
[----:B------:R-:W-:Y:S01]  /*83a0*/  LOP3.LUT R28, R28, R29, RZ, 0x3c, !PT ;  /* 0x0000001d1c1c7212 */ /* 0x000fe200078e3cff */
[--C-:B------:R-:W-:Y:S01]  /*83b0*/  IMAD.X R29, RZ, RZ, R25.reuse, P4 ;  /* 0x000000ffff1d7224 */ /* 0x100fe200020e0619 */
[----:B------:R-:W-:Y:S01]  /*83c0*/  LOP3.LUT R32, R32, R33, RZ, 0x3c, !PT ;  /* 0x0000002120207212 */ /* 0x000fe200078e3cff */
[--C-:B------:R-:W-:Y:S01]  /*83d0*/  IMAD.X R33, RZ, RZ, R25.reuse, P3 ;  /* 0x000000ffff217224 */ /* 0x100fe200018e0619 */
[----:B------:R-:W-:Y:S01]  /*83e0*/  LOP3.LUT R36, R36, R37, RZ, 0x3c, !PT ;  /* 0x0000002524247212 */ /* 0x000fe200078e3cff */
[----:B------:R-:W-:Y:S01]  /*83f0*/  ULDC.64 UR10, c[0x0][0xae0] ;  /* 0x0002b800000a7ab9 */ /* 0x000fe20000000a00 */
[----:B------:R-:W-:Y:S01]  /*8400*/  LOP3.LUT R40, R40, R41, RZ, 0x3c, !PT ;  /* 0x0000002928287212 */ /* 0x000fe200078e3cff */
[----:B------:R-:W-:Y:S01]  /*8410*/  IMAD.X R41, RZ, RZ, R25, P0 ;  /* 0x000000ffff297224 */ /* 0x000fe200000e0619 */
[----:B------:R-:W-:Y:S01]  /*8420*/  IADD3.X R37, RZ, R25, RZ, P2, !PT ;  /* 0x00000019ff257210 */ /* 0x000fe200017fe4ff */
[----:B------:R-:W-:Y:S01]  /*8430*/  IMAD R0, R0, UR10, RZ ;  /* 0x0000000a00007c24 */ /* 0x000fe2000f8e02ff */
[----:B------:R-:W-:Y:S01]  /*8440*/  MOV R20, UR8 ;  /* 0x0000000800147c02 */ /* 0x000fe20008000f00 */
[----:B------:R-:W-:Y:S01]  /*8450*/  IMAD R19, R26, R19, R24 ;  /* 0x000000131a137224 */ /* 0x000fe200078e0218 */
[----:B------:R-:W5:Y:S01]  /*8460*/  LD.E.128 R12, desc[UR36][R12.64] ;  /* 0x000000240c0c7980 */ /* 0x000f62000c101d00 */
[----:B------:R-:W-:Y:S01]  /*8470*/  IMAD.U32 R21, RZ, RZ, UR9 ;  /* 0x00000009ff157e24 */ /* 0x000fe2000f8e00ff */
[----:B------:R-:W-:Y:S01]  /*8480*/  ULDC.64 UR8, c[0x0][0xad8] ;  /* 0x0002b60000087ab9 */ /* 0x000fe20000000a00 */
[----:B------:R-:W-:Y:S01]  /*8490*/  IMAD.U32 R21, RZ, RZ, UR4 ;  /* 0x00000004ff157e24 */ /* 0x000fe2000f8e00ff */
[----:B------:R-:W5:Y:S01]  /*84a0*/  LD.E.128 R28, desc[UR36][R28.64] ;  /* 0x000000241c1c7980 */ /* 0x000f62000c101d00 */
[----:B------:R-:W-:Y:S01]  /*84b0*/  IMAD R25, R3, UR11, R0 ;  /* 0x0000000b03197c24 */ /* 0x000fe2000f8e0200 */
[----:B------:R-:W-:-:S02]  /*84c0*/  SHF.R.S32.HI R0, RZ, 0x1f, R19 ;  /* 0x0000001fff007819 */ /* 0x000fc40000011413 */
[----:B------:R-:W5:Y:S01]  /*84d0*/  LD.E.128 R32, desc[UR36][R32.64] ;  /* 0x0000002420207980 */ /* 0x000f62000c101d00 */
[----:B------:R-:W-:-:S03]  /*84e0*/  IMAD.WIDE.U32 R20, R3, UR10, R20 ;  /* 0x0000000a03147c25 */ /* 0x000fc6000f8e0014 */
[----:B------:R-:W5:Y:S04]  /*84f0*/  LD.E.128 R36, desc[UR36][R36.64] ;  /* 0x0000002424247980 */ /* 0x000f68000c101d00 */
[----:B------:R-:W5:Y:S01]  /*8500*/  LD.E.128 R40, desc[UR36][R40.64] ;  /* 0x0000002428287980 */ /* 0x000f62000c101d00 */
[----:B------:R-:W-:Y:S01]  /*8510*/  IMAD.U32 R49, RZ, RZ, UR14 ;  /* 0x0000000eff317e24 */ /* 0x000fe2000f8e00ff */
[----:B------:R-:W-:Y:S01]  /*8520*/  @!PT LDS RZ, [RZ] ;  /* 0x00000000fffff984 */ /* 0x000fe20000000800 */
[----:B------:R-:W-:Y:S01]  /*8530*/  @!PT LDS RZ, [RZ] ;  /* 0x00000000fffff984 */ /* 0x000fe20000000800 */
[----:B------:R-:W-:Y:S01]  /*8540*/  @!PT LDS RZ, [RZ] ;  /* 0x00000000fffff984 */ /* 0x000fe20000000800 */
[----:B------:R-:W-:Y:S01]  /*8550*/  @!PT LDS RZ, [RZ] ;  /* 0x00000000fffff984 */ /* 0x000fe20000000800 */
[----:B------:R0:W-:Y:S06]  /*8560*/  MEMBAR.ALL.CTA ;  /* 0x0000000000007992 */ /* 0x0001ec0000008000 */
[----:B0-----:R-:W0:Y:S01]  /*8570*/  FENCE.VIEW.ASYNC.S ;  /* 0x00000000000073c6 */ /* 0x001e220000000000 */
[----:B------:R-:W-:-:S02]  /*8580*/  IMAD.IADD R21, R21, 0x1, R25 ;  /* 0x0000000115157824 */ /* 0x000fc400078e0219 */
[----:B------:R-:W-:Y:S02]  /*8590*/  IMAD R0, R0, UR8, RZ ;  /* 0x0000000800007c24 */ /* 0x000fe4000f8e02ff */
[----:B------:R-:W-:Y:S02]  /*85a0*/  IMAD R49, R49, 0x80, R176 ;  /* 0x0000008031317824 */ /* 0x000fe400078e02b0 */
[C---:B------:R-:W-:Y:S02]  /*85b0*/  IMAD R25, R19.reuse, UR9, R0 ;  /* 0x0000000913197c24 */ /* 0x040fe4000f8e0200 */
[----:B------:R-:W-:Y:S01]  /*85c0*/  IMAD.WIDE.U32 R20, R19, UR8, R20 ;  /* 0x0000000813147c25 */ /* 0x000fe2000f8e0014 */
[CC--:B------:R-:W-:Y:S01]  /*85d0*/  ISETP.GE.AND P2, PT, R49.reuse, R18.reuse, PT ;  /* 0x000000123100720c */ /* 0x0c0fe20003f46270 */
[----:B------:R-:W-:Y:S01]  /*85e0*/  ULDC.64 UR8, c[0x0][0xa80] ;  /* 0x0002a00000087ab9 */ /* 0x000fe20000000a00 */
[----:B------:R-:W-:Y:S01]  /*85f0*/  IADD3 R3, R49, 0x20, RZ ;  /* 0x0000002031037810 */ /* 0x000fe20007ffe0ff */
[----:B------:R-:W-:Y:S01]  /*8600*/  IMAD.IADD R19, R21, 0x1, R25 ;  /* 0x0000000115137824 */ /* 0x000fe200078e0219 */
[----:B------:R-:W-:Y:S01]  /*8610*/  LEA R0, P3, R20, UR8, 0x1 ;  /* 0x0000000814007c11 */ /* 0x000fe2000f8608ff */
[----:B------:R-:W-:Y:S01]  /*8620*/  VIADD R98, R98, 0x2a820 ;  /* 0x0002a82062627836 */ /* 0x000fe20000000000 */
[----:B------:R-:W-:Y:S01]  /*8630*/  ISETP.GE.AND P0, PT, R3, R18, PT ;  /* 0x000000120300720c */ /* 0x000fe20003f06270 */
[----:B------:R-:W-:Y:S01]  /*8640*/  VIADD R3, R49, 0x40 ;  /* 0x0000004031037836 */ /* 0x000fe20000000000 */
[----:B------:R-:W-:-:S02]  /*8650*/  LEA.HI.X R19, R20, UR9, R19, 0x1, P3 ;  /* 0x0000000914137c11 */ /* 0x000fc400098f0c13 */
[----:B------:R-:W-:Y:S01]  /*8660*/  PRMT R98, RZ, 0x654, R98 ;  /* 0x00000654ff627816 */ /* 0x000fe20000000062 */
[----:B0-----:R0:W1:Y:S01]  /*8670*/  SHFL.IDX PT, R25, R0, RZ, 0x181f ;  /* 0x00181fff00197589 */ /* 0x00106200000e0000 */
[----:B------:R-:W-:Y:S01]  /*8680*/  ISETP.GE.AND P1, PT, R3, R18, PT ;  /* 0x000000120300720c */ /* 0x000fe20003f26270 */
[----:B------:R-:W-:Y:S01]  /*8690*/  BSSY B1, `(.L_x_215) ;  /* 0x000000d000017945 */ /* 0x000fe20003800000 */
[----:B------:R0:W-:Y:S01]  /*86a0*/  SYNCS.ARRIVE.TRANS64.RED.A1T0 RZ, [R98+URZ], RZ ;  /* 0x000000ff62ff79a7 */ /* 0x0001e2000810043f */
[----:B------:R0:W2:Y:S02]  /*86b0*/  SHFL.IDX PT, R3, R19, RZ, 0x181f ;  /* 0x00181fff13037589 */ /* 0x0000a400000e0000 */
[----:B------:R-:W-:Y:S08]  /*86c0*/  @P2 BRA `(.L_x_216) ;  /* 0x0000000000242947 */ /* 0x000ff00003800000 */
[----:B------:R-:W-:Y:S02]  /*86d0*/  ULDC UR4, c[0x0][0xac8] ;  /* 0x0002b20000047ab9 */ /* 0x000fe40000000800 */
[----:B------:R-:W-:Y:S02]  /*86e0*/  ISETP.GE.AND P2, PT, R2, UR4, PT ;  /* 0x0000000402007c0c */ /* 0x000fe4000bf46270 */
[----:B------:R-:W-:-:S11]  /*86f0*/  ISETP.GE.AND P3, PT, R16, UR4, PT ;  /* 0x0000000410007c0c */ /* 0x000fd6000bf66270 */
[-C--:B-1----:R-:W-:Y:S02]  /*8700*/  @!P2 LEA R20, P4, R2, R25.reuse, 0x1 ;  /* 0x000000190214a211 */ /* 0x082fe400078808ff */
[----:B------:R-:W-:Y:S02]  /*8710*/  @!P3 LEA R24, P5, R16, R25, 0x1 ;  /* 0x000000191018b211 */ /* 0x000fe400078a08ff */
[-C--:B--2---:R-:W-:Y:S02]  /*8720*/  @!P2 LEA.HI.X R21, R2, R3.reuse, R201, 0x1, P4 ;  /* 0x000000030215a211 */ /* 0x084fe400020f0cc9 */
[----:B------:R-:W-:-:S03]  /*8730*/  @!P3 LEA.HI.X R25, R16, R3, R200, 0x1, P5 ;  /* 0x000000031019b211 */ /* 0x000fc600028f0cc8 */
[----:B-----5:R3:W-:Y:S04]  /*8740*/  @!P2 ST.E.128 desc[UR36][R20.64], R4 ;  /* 0x000000041400a985 */ /* 0x0207e8000c101d24 */
[----:B------:R3:W-:Y:S02]  /*8750*/  @!P3 ST.E.128 desc[UR36][R24.64], R32 ;  /* 0x000000201800b985 */ /* 0x0007e4000c101d24 */
.L_x_216:
[----:B------:R-:W-:Y:S05]  /*8760*/  BSYNC B1 ;  /* 0x0000000000017941 */ /* 0x000fea0003800000 */
.L_x_215:
[----:B--2---:R2:W4:Y:S01]  /*8770*/  SHFL.IDX PT, R3, R19, 0x1, 0x181f ;  /* 0x00381f0013037f89 */ /* 0x00452200000e0000 */
[----:B------:R-:W-:Y:S03]  /*8780*/  BSSY B1, `(.L_x_217) ;  /* 0x000000c000017945 */ /* 0x000fe60003800000 */
[----:B---3-5:R2:W3:Y:S01]  /*8790*/  SHFL.IDX PT, R7, R0, 0x1, 0x181f ;  /* 0x00381f0000077f89 */ /* 0x0284e200000e0000 */
[----:B------:R-:W-:Y:S05]  /*87a0*/  @P0 BRA `(.L_x_218) ;  /* 0x0000000000240947 */ /* 0x000fea0003800000 */
[----:B------:R-:W-:Y:S02]  /*87b0*/  ULDC UR4, c[0x0][0xac8] ;  /* 0x0002b20000047ab9 */ /* 0x000fe40000000800 */
[----:B------:R-:W-:Y:S02]  /*87c0*/  ISETP.GE.AND P3, PT, R2, UR4, PT ;  /* 0x0000000402007c0c */ /* 0x000fe4000bf66270 */
[----:B------:R-:W-:-:S11]  /*87d0*/  ISETP.GE.AND P4, PT, R16, UR4, PT ;  /* 0x0000000410007c0c */ /* 0x000fd6000bf86270 */
[-C--:B---3--:R-:W-:Y:S02]  /*87e0*/  @!P3 LEA R4, P0, R2, R7.reuse, 0x1 ;  /* 0x000000070204b211 */ /* 0x088fe400078008ff */
[----:B------:R-:W-:Y:S02]  /*87f0*/  @!P4 LEA R6, P2, R16, R7, 0x1 ;  /* 0x000000071006c211 */ /* 0x000fe400078408ff */
[-C--:B----4-:R-:W-:Y:S02]  /*8800*/  @!P3 LEA.HI.X R5, R2, R3.reuse, R201, 0x1, P0 ;  /* 0x000000030205b211 */ /* 0x090fe400000f0cc9 */
[----:B------:R-:W-:-:S03]  /*8810*/  @!P4 LEA.HI.X R7, R16, R3, R200, 0x1, P2 ;  /* 0x000000031007c211 */ /* 0x000fc600010f0cc8 */
[----:B------:R3:W-:Y:S04]  /*8820*/  @!P3 ST.E.128 desc[UR36][R4.64], R8 ;  /* 0x000000080400b985 */ /* 0x0007e8000c101d24 */
[----:B------:R3:W-:Y:S02]  /*8830*/  @!P4 ST.E.128 desc[UR36][R6.64], R36 ;  /* 0x000000240600c985 */ /* 0x0007e4000c101d24 */
.L_x_218:
[----:B------:R-:W-:Y:S05]  /*8840*/  BSYNC B1 ;  /* 0x0000000000017941 */ /* 0x000fea0003800000 */
.L_x_217:
[----:B----4-:R4:W0:Y:S01]  /*8850*/  SHFL.IDX PT, R3, R19, 0x2, 0x181f ;  /* 0x00581f0013037f89 */ /* 0x01082200000e0000 */
[----:B------:R-:W-:Y:S03]  /*8860*/  BSSY B1, `(.L_x_219) ;  /* 0x000000c000017945 */ /* 0x000fe60003800000 */
[----:B---3--:R4:W3:Y:S01]  /*8870*/  SHFL.IDX PT, R7, R0, 0x2, 0x181f ;  /* 0x00581f0000077f89 */ /* 0x0088e200000e0000 */
[----:B------:R-:W-:Y:S05]  /*8880*/  @P1 BRA `(.L_x_220) ;  /* 0x0000000000241947 */ /* 0x000fea0003800000 */
[----:B------:R-:W-:Y:S02]  /*8890*/  ULDC UR4, c[0x0][0xac8] ;  /* 0x0002b20000047ab9 */ /* 0x000fe40000000800 */
[----:B------:R-:W-:Y:S02]  /*88a0*/  ISETP.GE.AND P2, PT, R2, UR4, PT ;  /* 0x0000000402007c0c */ /* 0x000fe4000bf46270 */
[----:B------:R-:W-:-:S11]  /*88b0*/  ISETP.GE.AND P3, PT, R16, UR4, PT ;  /* 0x0000000410007c0c */ /* 0x000fd6000bf66270 */
[-C--:B---3--:R-:W-:Y:S02]  /*88c0*/  @!P2 LEA R4, P0, R2, R7.reuse, 0x1 ;  /* 0x000000070204a211 */ /* 0x088fe400078008ff */
[----:B------:R-:W-:Y:S02]  /*88d0*/  @!P3 LEA R6, P1, R16, R7, 0x1 ;  /* 0x000000071006b211 */ /* 0x000fe400078208ff */
[-C--:B0-----:R-:W-:Y:S02]  /*88e0*/  @!P2 LEA.HI.X R5, R2, R3.reuse, R201, 0x1, P0 ;  /* 0x000000030205a211 */ /* 0x081fe400000f0cc9 */
[----:B------:R-:W-:-:S03]  /*88f0*/  @!P3 LEA.HI.X R7, R16, R3, R200, 0x1, P1 ;  /* 0x000000031007b211 */ /* 0x000fc600008f0cc8 */
[----:B------:R0:W-:Y:S04]  /*8900*/  @!P2 ST.E.128 desc[UR36][R4.64], R12 ;  /* 0x0000000c0400a985 */ /* 0x0001e8000c101d24 */
[----:B------:R0:W-:Y:S02]  /*8910*/  @!P3 ST.E.128 desc[UR36][R6.64], R40 ;  /* 0x000000280600b985 */ /* 0x0001e4000c101d24 */
.L_x_220:
[----:B------:R-:W-:Y:S05]  /*8920*/  BSYNC B1 ;  /* 0x0000000000017941 */ /* 0x000fea0003800000 */
.L_x_219:
[----:B0-----:R-:W-:Y:S01]  /*8930*/  VIADD R3, R49, 0x60 ;  /* 0x0000006031037836 */ /* 0x001fe20000000000 */
[----:B--2-4-:R-:W0:Y:S04]  /*8940*/  SHFL.IDX PT, R19, R19, 0x3, 0x181f ;  /* 0x00781f0013137f89 */ /* 0x014e2800000e0000 */
[----:B------:R-:W-:Y:S01]  /*8950*/  ISETP.GE.AND P0, PT, R3, R18, PT ;  /* 0x000000120300720c */ /* 0x000fe20003f06270 */
[----:B---3--:R2:W3:-:S12]  /*8960*/  SHFL.IDX PT, R7, R0, 0x3, 0x181f ;  /* 0x00781f0000077f89 */ /* 0x0084d800000e0000 */
[----:B--2---:R-:W-:Y:S05]  /*8970*/  @P0 BRA `(.L_x_221) ;  /* 0x0000001800580947 */ /* 0x004fea0003800000 */
[----:B------:R-:W-:Y:S02]  /*8980*/  ULDC UR4, c[0x0][0xac8] ;  /* 0x0002b20000047ab9 */ /* 0x000fe40000000800 */
[----:B------:R-:W-:-:S13]  /*8990*/  ISETP.GE.AND P1, PT, R2, UR4, PT ;  /* 0x0000000402007c0c */ /* 0x000fda000bf26270 */
[----:B---3--:R-:W-:-:S04]  /*89a0*/  @!P1 LEA R4, P0, R2, R7, 0x1 ;  /* 0x0000000702049211 */ /* 0x008fc800078008ff */
[----:B0-----:R-:W-:Y:S02]  /*89b0*/  @!P1 LEA.HI.X R5, R2, R19, R201, 0x1, P0 ;  /* 0x0000001302059211 */ /* 0x001fe400000f0cc9 */
[----:B------:R-:W-:-:S03]  /*89c0*/  ISETP.GE.AND P0, PT, R16, UR4, PT ;  /* 0x0000000410007c0c */ /* 0x000fc6000bf06270 */
[----:B------:R2:W-:Y:S10]  /*89d0*/  @!P1 ST.E.128 desc[UR36][R4.64], R28 ;  /* 0x0000001c04009985 */ /* 0x0005f4000c101d24 */
[----:B------:R-:W-:Y:S05]  /*89e0*/  @P0 BRA `(.L_x_221) ;  /* 0x00000018003c0947 */ /* 0x000fea0003800000 */
[----:B--2---:R-:W-:-:S04]  /*89f0*/  LEA R4, P0, R16, R7, 0x1 ;  /* 0x0000000710047211 */ /* 0x004fc800078008ff */
[----:B------:R-:W-:-:S05]  /*8a00*/  LEA.HI.X R5, R16, R19, R200, 0x1, P0 ;  /* 0x0000001310057211 */ /* 0x000fca00000f0cc8 */
[----:B------:R4:W-:Y:S01]  /*8a10*/  ST.E.128 desc[UR36][R4.64], R44 ;  /* 0x0000002c04007985 */ /* 0x0009e2000c101d24 */
[----:B------:R-:W-:Y:S05]  /*8a20*/  BRA `(.L_x_221) ;  /* 0x00000018002c7947 */ /* 0x000fea0003800000 */
.L_x_214:
[----:B------:R-:W-:Y:S01]  /*8a30*/  ULDC.64 UR10, c[0x0][0xb08] ;  /* 0x0002c200000a7ab9 */ /* 0x000fe20000000a00 */
[----:B------:R-:W-:Y:S01]  /*8a40*/  R2UR UR14, R174 ;  /* 0x00000000ae0e72ca */ /* 0x000fe200000e0000 */
[----:B------:R-:W-:Y:S01]  /*8a50*/  UIMAD UR7, UR12, UR10, URZ ;  /* 0x0000000a0c0772a4 */ /* 0x000fe2000f8e023f */
[----:B0-----:R-:W0:Y:S01]  /*8a60*/  @P1 LDC R0, c[0x0][0xbec] ;  /* 0x0002fb00ff001b82 */ /* 0x001e220000000800 */
[----:B------:R-:W-:Y:S01]  /*8a70*/  UIMAD.WIDE.U32 UR8, UR4, UR10, URZ ;  /* 0x0000000a040872a5 */ /* 0x000fe2000f8e003f */
[----:B------:R-:W-:Y:S01]  /*8a80*/  R2UR UR13, R19 ;  /* 0x00000000130d72ca */ /* 0x000fe200000e0000 */
[----:B------:R-:W-:Y:S01]  /*8a90*/  UIMAD UR7, UR4, UR11, UR7 ;  /* 0x0000000b040772a4 */ /* 0x000fe2000f8e0207 */
[----:B------:R-:W-:Y:S01]  /*8aa0*/  IMAD.MOV.U32 R3, RZ, RZ, R13 ;  /* 0x000000ffff037224 */ /* 0x000fe200078e000d */
[----:B------:R-:W-:Y:S01]  /*8ab0*/  USHF.R.S32.HI UR4, URZ, 0x1f, UR61 ;  /* 0x0000001f3f047899 */ /* 0x000fe2000801143d */
[----:B------:R-:W-:Y:S01]  /*8ac0*/  VIADD R98, R98, 0x2a820 ;  /* 0x0002a82062627836 */ /* 0x000fe20000000000 */
[----:B------:R-:W-:Y:S01]  /*8ad0*/  UIADD3 UR9, UR9, UR7, URZ ;  /* 0x0000000709097290 */ /* 0x000fe2000fffe03f */
[----:B------:R-:W1:Y:S01]  /*8ae0*/  @P1 LDC R5, c[0x0][0xbf0] ;  /* 0x0002fc00ff051b82 */ /* 0x000e620000000800 */
[----:B------:R-:W-:Y:S01]  /*8af0*/  ULDC.64 UR10, c[0x0][0xb38] ;  /* 0x0002ce00000a7ab9 */ /* 0x000fe20000000a00 */
[----:B------:R-:W-:Y:S01]  /*8b00*/  BSSY B1, `(.L_x_222) ;  /* 0x0000066000017945 */ /* 0x000fe20003800000 */
[----:B------:R-:W-:Y:S01]  /*8b10*/  UIMAD.WIDE.U32 UR8, UR14, UR10, UR8 ;  /* 0x0000000a0e0872a5 */ /* 0x000fe2000f8e0008 */
[----:B------:R-:W-:-:S03]  /*8b20*/  PRMT R98, RZ, 0x654, R98 ;  /* 0x00000654ff627816 */ /* 0x000fc60000000062 */
[----:B------:R-:W-:Y:S01]  /*8b30*/  UIMAD UR9, UR14, UR11, UR9 ;  /* 0x0000000b0e0972a4 */ /* 0x000fe2000f8e0209 */
[----:B------:R2:W-:Y:S02]  /*8b40*/  SYNCS.ARRIVE.TRANS64.RED.A1T0 RZ, [R98+URZ], RZ ;  /* 0x000000ff62ff79a7 */ /* 0x0005e4000810043f */
[----:B------:R-:W-:Y:S02]  /*8b50*/  ULDC.64 UR10, c[0x0][0xb40] ;  /* 0x0002d000000a7ab9 */ /* 0x000fe40000000a00 */
[----:B------:R-:W-:Y:S02]  /*8b60*/  UIMAD UR4, UR4, UR10, URZ ;  /* 0x0000000a040472a4 */ /* 0x000fe4000f8e023f */
[----:B------:R-:W-:Y:S02]  /*8b70*/  UIMAD.WIDE.U32 UR8, UR61, UR10, UR8 ;  /* 0x0000000a3d0872a5 */ /* 0x000fe4000f8e0008 */
[----:B------:R-:W-:Y:S01]  /*8b80*/  UIMAD UR4, UR61, UR11, UR4 ;  /* 0x0000000b3d0472a4 */ /* 0x000fe2000f8e0204 */
[----:B0-----:R-:W-:-:S02]  /*8b90*/  @P1 IMAD.HI.U32 R0, R13, R0, RZ ;  /* 0x000000000d001227 */ /* 0x001fc400078e00ff */
[----:B------:R-:W-:Y:S01]  /*8ba0*/  ULDC.64 UR10, c[0x0][0xb48] ;  /* 0x0002d200000a7ab9 */ /* 0x000fe20000000a00 */
[----:B------:R-:W-:Y:S02]  /*8bb0*/  UIADD3 UR9, UR9, UR4, URZ ;  /* 0x0000000409097290 */ /* 0x000fe4000fffe03f */
[----:B-1----:R-:W-:Y:S02]  /*8bc0*/  @P1 SHF.R.U32.HI R3, RZ, R5, R0 ;  /* 0x00000005ff031219 */ /* 0x002fe40000011600 */
[----:B------:R-:W-:Y:S02]  /*8bd0*/  UIMAD.WIDE.U32 UR8, UR13, UR10, UR8 ;  /* 0x0000000a0d0872a5 */ /* 0x000fe4000f8e0008 */
[--C-:B------:R-:W-:Y:S01]  /*8be0*/  SHF.R.S32.HI R0, RZ, 0x1f, R3.reuse ;  /* 0x0000001fff007819 */ /* 0x100fe20000011403 */
[----:B------:R-:W-:Y:S01]  /*8bf0*/  IMAD.MOV R7, RZ, RZ, -R3 ;  /* 0x000000ffff077224 */ /* 0x000fe200078e0a03 */
[----:B------:R-:W-:Y:S02]  /*8c00*/  UIMAD UR4, UR13, UR11, UR9 ;  /* 0x0000000b0d0472a4 */ /* 0x000fe4000f8e0209 */
[----:B------:R-:W-:Y:S01]  /*8c10*/  MOV R4, UR8 ;  /* 0x0000000800047c02 */ /* 0x000fe20008000f00 */
[----:B------:R-:W-:Y:S01]  /*8c20*/  IMAD.U32 R5, RZ, RZ, UR9 ;  /* 0x00000009ff057e24 */ /* 0x000fe2000f8e00ff */
[----:B------:R-:W-:Y:S01]  /*8c30*/  ULDC.64 UR10, c[0x0][0xb30] ;  /* 0x0002cc00000a7ab9 */ /* 0x000fe20000000a00 */
[----:B------:R-:W-:Y:S01]  /*8c40*/  IMAD R7, R26, R7, R13 ;  /* 0x000000071a077224 */ /* 0x000fe200078e020d */
[----:B------:R-:W-:Y:S01]  /*8c50*/  ULDC.64 UR8, c[0x0][0xb28] ;  /* 0x0002ca0000087ab9 */ /* 0x000fe20000000a00 */
[----:B------:R-:W-:-:S02]  /*8c60*/  IMAD R0, R0, UR10, RZ ;  /* 0x0000000a00007c24 */ /* 0x000fc4000f8e02ff */
[----:B------:R-:W-:Y:S02]  /*8c70*/  IMAD.U32 R5, RZ, RZ, UR4 ;  /* 0x00000004ff057e24 */ /* 0x000fe4000f8e00ff */
[C---:B------:R-:W-:Y:S01]  /*8c80*/  IMAD R9, R3.reuse, UR11, R0 ;  /* 0x0000000b03097c24 */ /* 0x040fe2000f8e0200 */
[----:B------:R-:W-:Y:S01]  /*8c90*/  SHF.R.S32.HI R0, RZ, 0x1f, R7 ;  /* 0x0000001fff007819 */ /* 0x000fe20000011407 */
[----:B------:R-:W-:-:S04]  /*8ca0*/  IMAD.WIDE.U32 R4, R3, UR10, R4 ;  /* 0x0000000a03047c25 */ /* 0x000fc8000f8e0004 */
[----:B------:R-:W-:Y:S02]  /*8cb0*/  IMAD R0, R0, UR8, RZ ;  /* 0x0000000800007c24 */ /* 0x000fe4000f8e02ff */
[----:B------:R-:W-:Y:S02]  /*8cc0*/  IMAD.IADD R5, R5, 0x1, R9 ;  /* 0x0000000105057824 */ /* 0x000fe400078e0209 */
[C---:B------:R-:W-:Y:S02]  /*8cd0*/  IMAD R3, R7.reuse, UR9, R0 ;  /* 0x0000000907037c24 */ /* 0x040fe4000f8e0200 */
[----:B------:R-:W-:Y:S01]  /*8ce0*/  IMAD.WIDE.U32 R4, R7, UR8, R4 ;  /* 0x0000000807047c25 */ /* 0x000fe2000f8e0004 */
[----:B------:R-:W-:-:S03]  /*8cf0*/  ULDC.64 UR8, c[0x0][0xb00] ;  /* 0x0002c00000087ab9 */ /* 0x000fc60000000a00 */
[----:B------:R-:W-:Y:S01]  /*8d00*/  IMAD.IADD R3, R5, 0x1, R3 ;  /* 0x0000000105037824 */ /* 0x000fe200078e0203 */
[----:B------:R-:W-:-:S04]  /*8d10*/  LEA R0, P1, R4, UR8, 0x2 ;  /* 0x0000000804007c11 */ /* 0x000fc8000f8210ff */
[----:B------:R-:W-:Y:S01]  /*8d20*/  LEA.HI.X R3, R4, UR9, R3, 0x2, P1 ;  /* 0x0000000904037c11 */ /* 0x000fe200088f1403 */
[----:B------:R2:W0:Y:S04]  /*8d30*/  SHFL.IDX PT, R6, R0, RZ, 0x1c1f ;  /* 0x001c1fff00067589 */ /* 0x00042800000e0000 */
[----:B------:R2:W1:Y:S01]  /*8d40*/  SHFL.IDX PT, R7, R3, RZ, 0x1c1f ;  /* 0x001c1fff03077589 */ /* 0x00046200000e0000 */
[----:B------:R-:W-:Y:S05]  /*8d50*/  @P2 BRA `(.L_x_223) ;  /* 0x0000000400002947 */ /* 0x000fea0003800000 */
[----:B------:R-:W-:Y:S02]  /*8d60*/  ULDC UR4, c[0x0][0xac8] ;  /* 0x0002b20000047ab9 */ /* 0x000fe40000000800 */
[----:B------:R-:W-:Y:S02]  /*8d70*/  ISETP.GE.AND P3, PT, R172, UR4, PT ;  /* 0x00000004ac007c0c */ /* 0x000fe4000bf66270 */
[----:B------:R-:W-:Y:S02]  /*8d80*/  ISETP.GE.AND P1, PT, R173, UR4, PT ;  /* 0x00000004ad007c0c */ /* 0x000fe4000bf26270 */
[----:B------:R-:W-:Y:S02]  /*8d90*/  ISETP.GE.AND P4, PT, R171, UR4, PT ;  /* 0x00000004ab007c0c */ /* 0x000fe4000bf86270 */
[----:B------:R-:W-:-:S07]  /*8da0*/  ISETP.GE.AND P2, PT, R170, UR4, PT ;  /* 0x00000004aa007c0c */ /* 0x000fce000bf46270 */
[CC--:B0-----:R-:W-:Y:S02]  /*8db0*/  @!P3 LEA R8, P5, R172.reuse, R6.reuse, 0x2 ;  /* 0x00000006ac08b211 */ /* 0x0c1fe400078a10ff */
[----:B-1----:R-:W-:Y:S02]  /*8dc0*/  @!P1 IMAD.WIDE R4, R173, 0x4, R6 ;  /* 0x00000004ad049825 */ /* 0x002fe400078e0206 */
[----:B------:R-:W-:Y:S02]  /*8dd0*/  @!P3 LEA.HI.X R9, R172, R7, R194, 0x2, P5 ;  /* 0x00000007ac09b211 */ /* 0x000fe400028f14c2 */
[-C--:B------:R-:W-:Y:S01]  /*8de0*/  @!P4 LEA R10, P5, R171, R6.reuse, 0x2 ;  /* 0x00000006ab0ac211 */ /* 0x080fe200078a10ff */
[----:B------:R0:W-:Y:S01]  /*8df0*/  @!P1 ST.E.64 desc[UR36][R4.64], R20 ;  /* 0x0000001404009985 */ /* 0x0001e2000c101b24 */
[----:B------:R-:W-:Y:S02]  /*8e00*/  ISETP.GE.AND P1, PT, R169, UR4, PT ;  /* 0x00000004a9007c0c */ /* 0x000fe4000bf26270 */
[----:B------:R-:W-:Y:S01]  /*8e10*/  @!P2 LEA R12, P6, R170, R6, 0x2 ;  /* 0x00000006aa0ca211 */ /* 0x000fe200078c10ff */
[----:B------:R1:W-:Y:S01]  /*8e20*/  @!P3 ST.E.64 desc[UR36][R8.64], R88 ;  /* 0x000000580800b985 */ /* 0x0003e2000c101b24 */
[----:B------:R-:W-:-:S02]  /*8e30*/  ISETP.GE.AND P3, PT, R168, UR4, PT ;  /* 0x00000004a8007c0c */ /* 0x000fc4000bf66270 */
[-C--:B------:R-:W-:Y:S02]  /*8e40*/  @!P4 LEA.HI.X R11, R171, R7.reuse, R193, 0x2, P5 ;  /* 0x00000007ab0bc211 */ /* 0x080fe400028f14c1 */
[----:B------:R-:W-:Y:S02]  /*8e50*/  @!P2 LEA.HI.X R13, R170, R7, R192, 0x2, P6 ;  /* 0x00000007aa0da211 */ /* 0x000fe400030f14c0 */
[----:B------:R-:W-:Y:S01]  /*8e60*/  ISETP.GE.AND P5, PT, R167, UR4, PT ;  /* 0x00000004a7007c0c */ /* 0x000fe2000bfa6270 */
[----:B------:R3:W-:Y:S02]  /*8e70*/  @!P4 ST.E.64 desc[UR36][R10.64], R90 ;  /* 0x0000005a0a00c985 */ /* 0x0007e4000c101b24 */
[----:B------:R-:W-:Y:S02]  /*8e80*/  @!P1 LEA R14, P4, R169, R6, 0x2 ;  /* 0x00000006a90e9211 */ /* 0x000fe400078810ff */
[----:B------:R4:W-:Y:S01]  /*8e90*/  @!P2 ST.E.64 desc[UR36][R12.64], R36 ;  /* 0x000000240c00a985 */ /* 0x0009e2000c101b24 */
[----:B------:R-:W-:-:S02]  /*8ea0*/  ISETP.GE.AND P2, PT, R166, UR4, PT ;  /* 0x00000004a6007c0c */ /* 0x000fc4000bf46270 */
[CC--:B0-----:R-:W-:Y:S02]  /*8eb0*/  @!P3 LEA R4, P6, R168.reuse, R6.reuse, 0x2 ;  /* 0x00000006a804b211 */ /* 0x0c1fe400078c10ff */
[-C--:B------:R-:W-:Y:S02]  /*8ec0*/  @!P1 LEA.HI.X R15, R169, R7.reuse, R191, 0x2, P4 ;  /* 0x00000007a90f9211 */ /* 0x080fe400020f14bf */
[----:B------:R-:W-:Y:S02]  /*8ed0*/  @!P3 LEA.HI.X R5, R168, R7, R190, 0x2, P6 ;  /* 0x00000007a805b211 */ /* 0x000fe400030f14be */
[----:B------:R-:W-:Y:S01]  /*8ee0*/  ISETP.GE.AND P4, PT, R165, UR4, PT ;  /* 0x00000004a5007c0c */ /* 0x000fe2000bf86270 */
[----:B------:R0:W-:Y:S01]  /*8ef0*/  @!P1 ST.E.64 desc[UR36][R14.64], R40 ;  /* 0x000000280e009985 */ /* 0x0001e2000c101b24 */
[----:B-1----:R-:W-:-:S03]  /*8f00*/  @!P5 LEA R8, P1, R167, R6, 0x2 ;  /* 0x00000006a708d211 */ /* 0x002fc600078210ff */
[----:B------:R1:W-:Y:S01]  /*8f10*/  @!P3 ST.E.64 desc[UR36][R4.64], R44 ;  /* 0x0000002c0400b985 */ /* 0x0003e2000c101b24 */
[-C--:B---3--:R-:W-:Y:S02]  /*8f20*/  @!P2 LEA R10, P6, R166, R6.reuse, 0x2 ;  /* 0x00000006a60aa211 */ /* 0x088fe400078c10ff */
[----:B------:R-:W-:Y:S02]  /*8f30*/  ISETP.GE.AND P3, PT, R164, UR4, PT ;  /* 0x00000004a4007c0c */ /* 0x000fe4000bf66270 */
[-C--:B------:R-:W-:Y:S02]  /*8f40*/  @!P5 LEA.HI.X R9, R167, R7.reuse, R189, 0x2, P1 ;  /* 0x00000007a709d211 */ /* 0x080fe400008f14bd */
[----:B------:R-:W-:Y:S02]  /*8f50*/  ISETP.GE.AND P1, PT, R163, UR4, PT ;  /* 0x00000004a3007c0c */ /* 0x000fe4000bf26270 */
[----:B------:R-:W-:Y:S01]  /*8f60*/  @!P2 LEA.HI.X R11, R166, R7, R188, 0x2, P6 ;  /* 0x00000007a60ba211 */ /* 0x000fe200030f14bc */
[----:B------:R3:W-:Y:S01]  /*8f70*/  @!P5 ST.E.64 desc[UR36][R8.64], R48 ;  /* 0x000000300800d985 */ /* 0x0007e2000c101b24 */
[----:B----4-:R-:W-:-:S03]  /*8f80*/  @!P4 LEA R12, P6, R165, R6, 0x2 ;  /* 0x00000006a50cc211 */ /* 0x010fc600078c10ff */
[----:B------:R4:W-:Y:S01]  /*8f90*/  @!P2 ST.E.64 desc[UR36][R10.64], R52 ;  /* 0x000000340a00a985 */ /* 0x0009e2000c101b24 */
[----:B------:R-:W-:Y:S02]  /*8fa0*/  ISETP.GE.AND P2, PT, R162, UR4, PT ;  /* 0x00000004a2007c0c */ /* 0x000fe4000bf46270 */
[-C--:B------:R-:W-:Y:S02]  /*8fb0*/  @!P4 LEA.HI.X R13, R165, R7.reuse, R187, 0x2, P6 ;  /* 0x00000007a50dc211 */ /* 0x080fe400030f14bb */
[CC--:B0-----:R-:W-:Y:S02]  /*8fc0*/  @!P3 LEA R14, P5, R164.reuse, R6.reuse, 0x2 ;  /* 0x00000006a40eb211 */ /* 0x0c1fe400078a10ff */
[----:B-1----:R-:W-:Y:S01]  /*8fd0*/  @!P1 LEA R4, P6, R163, R6, 0x2 ;  /* 0x00000006a3049211 */ /* 0x002fe200078c10ff */
[----:B------:R0:W-:Y:S01]  /*8fe0*/  @!P4 ST.E.64 desc[UR36][R12.64], R56 ;  /* 0x000000380c00c985 */ /* 0x0001e2000c101b24 */
[----:B------:R-:W-:Y:S02]  /*8ff0*/  @!P3 LEA.HI.X R15, R164, R7, R186, 0x2, P5 ;  /* 0x00000007a40fb211 */ /* 0x000fe400028f14ba */
[----:B------:R-:W-:-:S02]  /*9000*/  ISETP.GE.AND P4, PT, R161, UR4, PT ;  /* 0x00000004a1007c0c */ /* 0x000fc4000bf86270 */
[-C--:B------:R-:W-:Y:S01]  /*9010*/  @!P1 LEA.HI.X R5, R163, R7.reuse, R185, 0x2, P6 ;  /* 0x00000007a3059211 */ /* 0x080fe200030f14b9 */
[----:B------:R1:W-:Y:S01]  /*9020*/  @!P3 ST.E.64 desc[UR36][R14.64], R60 ;  /* 0x0000003c0e00b985 */ /* 0x0003e2000c101b24 */
[----:B------:R-:W-:Y:S02]  /*9030*/  ISETP.GE.AND P5, PT, R160, UR4, PT ;  /* 0x00000004a0007c0c */ /* 0x000fe4000bfa6270 */
[----:B---3--:R-:W-:Y:S01]  /*9040*/  @!P2 LEA R8, P6, R162, R6, 0x2 ;  /* 0x00000006a208a211 */ /* 0x008fe200078c10ff */
[----:B------:R3:W-:Y:S01]  /*9050*/  @!P1 ST.E.64 desc[UR36][R4.64], R64 ;  /* 0x0000004004009985 */ /* 0x0007e2000c101b24 */
[----:B------:R-:W-:Y:S02]  /*9060*/  ISETP.GE.AND P3, PT, R23, UR4, PT ;  /* 0x0000000417007c0c */ /* 0x000fe4000bf66270 */
[----:B------:R-:W-:Y:S02]  /*9070*/  ISETP.GE.AND P1, PT, R22, UR4, PT ;  /* 0x0000000416007c0c */ /* 0x000fe4000bf26270 */
[----:B------:R-:W-:-:S02]  /*9080*/  @!P2 LEA.HI.X R9, R162, R7, R184, 0x2, P6 ;  /* 0x00000007a209a211 */ /* 0x000fc400030f14b8 */
[----:B----4-:R-:W-:-:S03]  /*9090*/  @!P4 LEA R10, P6, R161, R6, 0x2 ;  /* 0x00000006a10ac211 */ /* 0x010fc600078c10ff */
[----:B------:R3:W-:Y:S01]  /*90a0*/  @!P2 ST.E.64 desc[UR36][R8.64], R68 ;  /* 0x000000440800a985 */ /* 0x0007e2000c101b24 */
[CC--:B0-----:R-:W-:Y:S02]  /*90b0*/  @!P5 LEA R12, P2, R160.reuse, R6.reuse, 0x2 ;  /* 0x00000006a00cd211 */ /* 0x0c1fe400078410ff */
[-C--:B------:R-:W-:Y:S02]  /*90c0*/  @!P4 LEA.HI.X R11, R161, R7.reuse, R183, 0x2, P6 ;  /* 0x00000007a10bc211 */ /* 0x080fe400030f14b7 */
[CC--:B-1----:R-:W-:Y:S02]  /*90d0*/  @!P3 LEA R14, P6, R23.reuse, R6.reuse, 0x2 ;  /* 0x00000006170eb211 */ /* 0x0c2fe400078c10ff */
[-C--:B------:R-:W-:Y:S01]  /*90e0*/  @!P5 LEA.HI.X R13, R160, R7.reuse, R182, 0x2, P2 ;  /* 0x00000007a00dd211 */ /* 0x080fe200010f14b6 */
[----:B------:R3:W-:Y:S01]  /*90f0*/  @!P4 ST.E.64 desc[UR36][R10.64], R72 ;  /* 0x000000480a00c985 */ /* 0x0007e2000c101b24 */
[C---:B------:R-:W-:Y:S02]  /*9100*/  @!P1 LEA R6, P2, R22.reuse, R6, 0x2 ;  /* 0x0000000616069211 */ /* 0x040fe400078410ff */
[-C--:B------:R-:W-:Y:S01]  /*9110*/  @!P3 LEA.HI.X R15, R23, R7.reuse, R181, 0x2, P6 ;  /* 0x00000007170fb211 */ /* 0x080fe200030f14b5 */
[----:B------:R3:W-:Y:S01]  /*9120*/  @!P5 ST.E.64 desc[UR36][R12.64], R76 ;  /* 0x0000004c0c00d985 */ /* 0x0007e2000c101b24 */
[----:B------:R-:W-:-:S03]  /*9130*/  @!P1 LEA.HI.X R7, R22, R7, R180, 0x2, P2 ;  /* 0x0000000716079211 */ /* 0x000fc600010f14b4 */
[----:B------:R3:W-:Y:S04]  /*9140*/  @!P3 ST.E.64 desc[UR36][R14.64], R80 ;  /* 0x000000500e00b985 */ /* 0x0007e8000c101b24 */
[----:B------:R3:W-:Y:S02]  /*9150*/  @!P1 ST.E.64 desc[UR36][R6.64], R84 ;  /* 0x0000005406009985 */ /* 0x0007e4000c101b24 */
.L_x_223:
[----:B------:R-:W-:Y:S05]  /*9160*/  BSYNC B1 ;  /* 0x0000000000017941 */ /* 0x000fea0003800000 */
.L_x_222:
[----:B-1-3--:R1:W3:Y:S04]  /*9170*/  SHFL.IDX PT, R7, R3, 0x1, 0x1c1f ;  /* 0x003c1f0003077f89 */ /* 0x00a2e800000e0000 */
[----:B0-----:R1:W0:Y:S01]  /*9180*/  SHFL.IDX PT, R6, R0, 0x1, 0x1c1f ;  /* 0x003c1f0000067f89 */ /* 0x00122200000e0000 */
[----:B------:R-:W-:Y:S05]  /*9190*/  @P0 BRA `(.L_x_221) ;  /* 0x0000001000500947 */ /* 0x000fea0003800000 */
[----:B------:R-:W-:Y:S02]  /*91a0*/  ULDC UR4, c[0x0][0xac8] ;  /* 0x0002b20000047ab9 */ /* 0x000fe40000000800 */
[----:B------:R-:W-:Y:S02]  /*91b0*/  ISETP.GE.AND P1, PT, R172, UR4, PT ;  /* 0x00000004ac007c0c */ /* 0x000fe4000bf26270 */
[----:B------:R-:W-:Y:S02]  /*91c0*/  ISETP.GE.AND P0, PT, R171, UR4, PT ;  /* 0x00000004ab007c0c */ /* 0x000fe4000bf06270 */
[----:B------:R-:W-:Y:S02]  /*91d0*/  ISETP.GE.AND P2, PT, R173, UR4, PT ;  /* 0x00000004ad007c0c */ /* 0x000fe4000bf46270 */
[----:B------:R-:W-:Y:S02]  /*91e0*/  ISETP.GE.AND P4, PT, R169, UR4, PT ;  /* 0x00000004a9007c0c */ /* 0x000fe4000bf86270 */
[----:B------:R-:W-:-:S05]  /*91f0*/  ISETP.GE.AND P3, PT, R170, UR4, PT ;  /* 0x00000004aa007c0c */ /* 0x000fca000bf66270 */
[CC--:B0-----:R-:W-:Y:S02]  /*9200*/  @!P1 LEA R8, P5, R172.reuse, R6.reuse, 0x2 ;  /* 0x00000006ac089211 */ /* 0x0c1fe400078a10ff */
[-C--:B------:R-:W-:Y:S02]  /*9210*/  @!P0 LEA R10, P6, R171, R6.reuse, 0x2 ;  /* 0x00000006ab0a8211 */ /* 0x080fe400078c10ff */
[-C--:B---3--:R-:W-:Y:S01]  /*9220*/  @!P1 LEA.HI.X R9, R172, R7.reuse, R194, 0x2, P5 ;  /* 0x00000007ac099211 */ /* 0x088fe200028f14c2 */
[----:B------:R-:W-:Y:S01]  /*9230*/  @!P2 IMAD.WIDE R4, R173, 0x4, R6 ;  /* 0x00000004ad04a825 */ /* 0x000fe200078e0206 */
[----:B------:R-:W-:Y:S02]  /*9240*/  ISETP.GE.AND P5, PT, R168, UR4, PT ;  /* 0x00000004a8007c0c */ /* 0x000fe4000bfa6270 */
[----:B------:R-:W-:Y:S02]  /*9250*/  @!P0 LEA.HI.X R11, R171, R7, R193, 0x2, P6 ;  /* 0x00000007ab0b8211 */ /* 0x000fe400030f14c1 */
[----:B------:R0:W-:Y:S01]  /*9260*/  @!P2 ST.E.64 desc[UR36][R4.64], R92 ;  /* 0x0000005c0400a985 */ /* 0x0001e2000c101b24 */
[----:B------:R-:W-:-:S02]  /*9270*/  @!P4 LEA R14, P2, R169, R6, 0x2 ;  /* 0x00000006a90ec211 */ /* 0x000fc400078410ff */
[----:B------:R-:W-:Y:S01]  /*9280*/  @!P3 LEA R12, P6, R170, R6, 0x2 ;  /* 0x00000006aa0cb211 */ /* 0x000fe200078c10ff */
[----:B------:R-:W-:Y:S01]  /*9290*/  @!P1 ST.E.64 desc[UR36][R8.64], R94 ;  /* 0x0000005e08009985 */ /* 0x000fe2000c101b24 */
[----:B------:R-:W-:Y:S02]  /*92a0*/  ISETP.GE.AND P1, PT, R166, UR4, PT ;  /* 0x00000004a6007c0c */ /* 0x000fe4000bf26270 */
[-C--:B------:R-:W-:Y:S01]  /*92b0*/  @!P4 LEA.HI.X R15, R169, R7.reuse, R191, 0x2, P2 ;  /* 0x00000007a90fc211 */ /* 0x080fe200010f14bf */
[----:B------:R3:W-:Y:S01]  /*92c0*/  @!P0 ST.E.64 desc[UR36][R10.64], R96 ;  /* 0x000000600a008985 */ /* 0x0007e2000c101b24 */
[----:B------:R-:W-:Y:S02]  /*92d0*/  ISETP.GE.AND P0, PT, R167, UR4, PT ;  /* 0x00000004a7007c0c */ /* 0x000fe4000bf06270 */
[----:B------:R-:W-:Y:S02]  /*92e0*/  ISETP.GE.AND P2, PT, R165, UR4, PT ;  /* 0x00000004a5007c0c */ /* 0x000fe4000bf46270 */
[----:B------:R-:W-:-:S02]  /*92f0*/  @!P3 LEA.HI.X R13, R170, R7, R192, 0x2, P6 ;  /* 0x00000007aa0db211 */ /* 0x000fc400030f14c0 */
[----:B------:R-:W-:-:S03]  /*9300*/  @!P5 LEA R18, P6, R168, R6, 0x2 ;  /* 0x00000006a812d211 */ /* 0x000fc600078c10ff */
[----:B------:R4:W-:Y:S01]  /*9310*/  @!P3 ST.E.64 desc[UR36][R12.64], R38 ;  /* 0x000000260c00b985 */ /* 0x0009e2000c101b24 */
[-C--:B------:R-:W-:Y:S02]  /*9320*/  @!P5 LEA.HI.X R19, R168, R7.reuse, R190, 0x2, P6 ;  /* 0x00000007a813d211 */ /* 0x080fe400030f14be */
[----:B------:R-:W-:Y:S01]  /*9330*/  ISETP.GE.AND P3, PT, R164, UR4, PT ;  /* 0x00000004a4007c0c */ /* 0x000fe2000bf66270 */
[----:B------:R5:W-:Y:S01]  /*9340*/  @!P4 ST.E.64 desc[UR36][R14.64], R42 ;  /* 0x0000002a0e00c985 */ /* 0x000be2000c101b24 */
[-C--:B0-----:R-:W-:Y:S02]  /*9350*/  @!P0 LEA R4, P4, R167, R6.reuse, 0x2 ;  /* 0x00000006a7048211 */ /* 0x081fe400078810ff */
[-C--:B---3--:R-:W-:Y:S01]  /*9360*/  @!P2 LEA R10, P6, R165, R6.reuse, 0x2 ;  /* 0x00000006a50aa211 */ /* 0x088fe200078c10ff */
[----:B------:R-:W-:Y:S01]  /*9370*/  @!P5 ST.E.64 desc[UR36][R18.64], R46 ;  /* 0x0000002e1200d985 */ /* 0x000fe2000c101b24 */
[----:B------:R-:W-:Y:S02]  /*9380*/  @!P1 LEA R8, P5, R166, R6, 0x2 ;  /* 0x00000006a6089211 */ /* 0x000fe400078a10ff */
[----:B------:R-:W-:-:S02]  /*9390*/  @!P0 LEA.HI.X R5, R167, R7, R189, 0x2, P4 ;  /* 0x00000007a7058211 */ /* 0x000fc400020f14bd */
[-C--:B------:R-:W-:Y:S02]  /*93a0*/  @!P1 LEA.HI.X R9, R166, R7.reuse, R188, 0x2, P5 ;  /* 0x00000007a6099211 */ /* 0x080fe400028f14bc */
[----:B------:R-:W-:Y:S01]  /*93b0*/  ISETP.GE.AND P4, PT, R163, UR4, PT ;  /* 0x00000004a3007c0c */ /* 0x000fe2000bf86270 */
[----:B------:R-:W-:Y:S01]  /*93c0*/  @!P0 ST.E.64 desc[UR36][R4.64], R50 ;  /* 0x0000003204008985 */ /* 0x000fe2000c101b24 */
[----:B------:R-:W-:Y:S02]  /*93d0*/  @!P2 LEA.HI.X R11, R165, R7, R187, 0x2, P6 ;  /* 0x00000007a50ba211 */ /* 0x000fe400030f14bb */
[----:B----4-:R-:W-:Y:S01]  /*93e0*/  @!P3 LEA R12, P5, R164, R6, 0x2 ;  /* 0x00000006a40cb211 */ /* 0x010fe200078a10ff */
[----:B------:R0:W-:Y:S01]  /*93f0*/  @!P1 ST.E.64 desc[UR36][R8.64], R54 ;  /* 0x0000003608009985 */ /* 0x0001e2000c101b24 */
[----:B------:R-:W-:Y:S02]  /*9400*/  ISETP.GE.AND P1, PT, R161, UR4, PT ;  /* 0x00000004a1007c0c */ /* 0x000fe4000bf26270 */
[----:B------:R-:W-:Y:S01]  /*9410*/  ISETP.GE.AND P0, PT, R160, UR4, PT ;  /* 0x00000004a0007c0c */ /* 0x000fe2000bf06270 */
[----:B------:R3:W-:Y:S01]  /*9420*/  @!P2 ST.E.64 desc[UR36][R10.64], R58 ;  /* 0x0000003a0a00a985 */ /* 0x0007e2000c101b24 */
[----:B------:R-:W-:-:S02]  /*9430*/  ISETP.GE.AND P2, PT, R162, UR4, PT ;  /* 0x00000004a2007c0c */ /* 0x000fc4000bf46270 */
[-C--:B------:R-:W-:Y:S02]  /*9440*/  @!P3 LEA.HI.X R13, R164, R7.reuse, R186, 0x2, P5 ;  /* 0x00000007a40db211 */ /* 0x080fe400028f14ba */
[----:B------:R-:W-:Y:S02]  /*9450*/  ISETP.GE.AND P5, PT, R23, UR4, PT ;  /* 0x0000000417007c0c */ /* 0x000fe4000bfa6270 */
[CC--:B-----5:R-:W-:Y:S01]  /*9460*/  @!P4 LEA R14, P6, R163.reuse, R6.reuse, 0x2 ;  /* 0x00000006a30ec211 */ /* 0x0e0fe200078c10ff */
[----:B------:R4:W-:Y:S03]  /*9470*/  @!P3 ST.E.64 desc[UR36][R12.64], R62 ;  /* 0x0000003e0c00b985 */ /* 0x0009e6000c101b24 */
[----:B------:R-:W-:Y:S02]  /*9480*/  @!P4 LEA.HI.X R15, R163, R7, R185, 0x2, P6 ;  /* 0x00000007a30fc211 */ /* 0x000fe400030f14b9 */
[----:B0-----:R-:W-:-:S02]  /*9490*/  @!P1 LEA R8, P6, R161, R6, 0x2 ;  /* 0x00000006a1089211 */ /* 0x001fc400078c10ff */
[-C--:B------:R-:W-:Y:S01]  /*94a0*/  @!P2 LEA R4, P3, R162, R6.reuse, 0x2 ;  /* 0x00000006a204a211 */ /* 0x080fe200078610ff */
[----:B------:R4:W-:Y:S01]  /*94b0*/  @!P4 ST.E.64 desc[UR36][R14.64], R66 ;  /* 0x000000420e00c985 */ /* 0x0009e2000c101b24 */
[-C--:B---3--:R-:W-:Y:S02]  /*94c0*/  @!P0 LEA R10, P4, R160, R6.reuse, 0x2 ;  /* 0x00000006a00a8211 */ /* 0x088fe400078810ff */
[-C--:B------:R-:W-:Y:S02]  /*94d0*/  @!P2 LEA.HI.X R5, R162, R7.reuse, R184, 0x2, P3 ;  /* 0x00000007a205a211 */ /* 0x080fe400018f14b8 */
[----:B------:R-:W-:Y:S02]  /*94e0*/  @!P5 LEA R18, P3, R23, R6, 0x2 ;  /* 0x000000061712d211 */ /* 0x000fe400078610ff */
[-C--:B------:R-:W-:Y:S01]  /*94f0*/  @!P1 LEA.HI.X R9, R161, R7.reuse, R183, 0x2, P6 ;  /* 0x00000007a1099211 */ /* 0x080fe200030f14b7 */
[----:B------:R4:W-:Y:S01]  /*9500*/  @!P2 ST.E.64 desc[UR36][R4.64], R70 ;  /* 0x000000460400a985 */ /* 0x0009e2000c101b24 */
[----:B------:R-:W-:-:S02]  /*9510*/  @!P0 LEA.HI.X R11, R160, R7, R182, 0x2, P4 ;  /* 0x00000007a00b8211 */ /* 0x000fc400020f14b6 */
[----:B------:R-:W-:Y:S01]  /*9520*/  @!P5 LEA.HI.X R19, R23, R7, R181, 0x2, P3 ;  /* 0x000000071713d211 */ /* 0x000fe200018f14b5 */
[----:B------:R4:W-:Y:S04]  /*9530*/  @!P1 ST.E.64 desc[UR36][R8.64], R74 ;  /* 0x0000004a08009985 */ /* 0x0009e8000c101b24 */
[----:B------:R4:W-:Y:S01]  /*9540*/  @!P0 ST.E.64 desc[UR36][R10.64], R78 ;  /* 0x0000004e0a008985 */ /* 0x0009e2000c101b24 */
[----:B------:R-:W-:-:S03]  /*9550*/  ISETP.GE.AND P0, PT, R22, UR4, PT ;  /* 0x0000000416007c0c */ /* 0x000fc6000bf06270 */
[----:B------:R4:W-:Y:S10]  /*9560*/  @!P5 ST.E.64 desc[UR36][R18.64], R82 ;  /* 0x000000521200d985 */ /* 0x0009f4000c101b24 */
[----:B------:R-:W-:Y:S05]  /*9570*/  @P0 BRA `(.L_x_221) ;  /* 0x0000000c00580947 */ /* 0x000fea0003800000 */
[----:B----4-:R-:W-:-:S04]  /*9580*/  LEA R4, P0, R22, R6, 0x2 ;  /* 0x0000000616047211 */ /* 0x010fc800078010ff */
[----:B------:R-:W-:-:S05]  /*9590*/  LEA.HI.X R5, R22, R7, R180, 0x2, P0 ;  /* 0x0000000716057211 */ /* 0x000fca00000f14b4 */
[----:B------:R0:W-:Y:S01]  /*95a0*/  ST.E.64 desc[UR36][R4.64], R86 ;  /* 0x0000005604007985 */ /* 0x0001e2000c101b24 */
[----:B------:R-:W-:Y:S05]  /*95b0*/  BRA `(.L_x_221) ;  /* 0x0000000c00487947 */ /* 0x000fea0003800000 */
.L_x_212:
[----:B------:R-:W-:Y:S01]  /*95c0*/  ULDC.64 UR8, c[0x0][0xc00] ;  /* 0x0003000000087ab9 */ /* 0x000fe20000000a00 */
[----:B------:R-:W-:Y:S01]  /*95d0*/  R2UR UR7, R18 ;  /* 0x00000000120772ca */ /* 0x000fe200000e0000 */
[----:B------:R-:W-:-:S04]  /*95e0*/  UISETP.NE.U32.AND UP0, UPT, UR8, URZ, UPT ;  /* 0x0000003f0800728c */ /* 0x000fc8000bf05070 */
[----:B------:R-:W-:-:S03]  /*95f0*/  UISETP.NE.AND.EX UP0, UPT, UR9, URZ, UPT, UP0 ;  /* 0x0000003f0900728c */ /* 0x000fc6000bf05300 */
[----:B------:R-:W-:Y:S02]  /*9600*/  ULDC.64 UR8, c[0x0][0xc00] ;  /* 0x0003000000087ab9 */ /* 0x000fe40000000a00 */
[----:B------:R-:W-:Y:S01]  /*9610*/  UIMAD.WIDE UR8, UR61, 0x4, UR8 ;  /* 0x000000043d0878a5 */ /* 0x000fe2000f8e0208 */
[----:B------:R-:W-:-:S05]  /*9620*/  PLOP3.LUT P1, PT, PT, PT, UP0, 0x80, 0x0 ;  /* 0x000000000000781c */ /* 0x000fca0003f2f008 */
[----:B------:R-:W-:Y:S01]  /*9630*/  IMAD.U32 R4, RZ, RZ, UR8 ;  /* 0x00000008ff047e24 */ /* 0x000fe2000f8e00ff */
[----:B------:R-:W-:Y:S01]  /*9640*/  MOV R5, UR9 ;  /* 0x0000000900057c02 */ /* 0x000fe20008000f00 */
[----:B------:R-:W-:Y:S02]  /*9650*/  ULDC.64 UR8, c[0x0][0xc08] ;  /* 0x0003020000087ab9 */ /* 0x000fe40000000a00 */
[----:B------:R-:W-:-:S04]  /*9660*/  UISETP.NE.U32.AND UP1, UPT, UR8, URZ, UPT ;  /* 0x0000003f0800728c */ /* 0x000fc8000bf25070 */
[----:B------:R-:W-:Y:S01]  /*9670*/  UISETP.NE.AND.EX UP1, UPT, UR9, URZ, UPT, UP1 ;  /* 0x0000003f0900728c */ /* 0x000fe2000bf25310 */
[----:B------:R-:W2:Y:S01]  /*9680*/  @P1 LDG.E R3, desc[UR36][R4.64] ;  /* 0x0000002404031981 */ /* 0x000ea2000c1e1900 */
[----:B------:R-:W-:Y:S02]  /*9690*/  ULDC UR4, c[0x0][0xa88] ;  /* 0x0002a20000047ab9 */ /* 0x000fe40000000800 */
[----:B------:R-:W-:Y:S02]  /*96a0*/  IMAD.U32 R0, RZ, RZ, UR4 ;  /* 0x00000004ff007e24 */ /* 0x000fe4000f8e00ff */
[----:B------:R-:W-:-:S05]  /*96b0*/  PLOP3.LUT P2, PT, PT, PT, UP1, 0x80, 0x0 ;  /* 0x000000000000781c */ /* 0x000fca0003f4f018 */
[----:B------:R-:W-:Y:S02]  /*96c0*/  @UP1 ULDC.64 UR8, c[0x0][0xc08] ;  /* 0x0003020000081ab9 */ /* 0x000fe40000000a00 */
[----:B------:R-:W-:-:S06]  /*96d0*/  @UP1 UIMAD.WIDE UR8, UR61, 0x4, UR8 ;  /* 0x000000043d0818a5 */ /* 0x000fcc000f8e0208 */
[----:B------:R-:W-:Y:S02]  /*96e0*/  IMAD.U32 R6, RZ, RZ, UR8 ;  /* 0x00000008ff067e24 */ /* 0x000fe4000f8e00ff */
[----:B------:R-:W-:-:S05]  /*96f0*/  IMAD.U32 R7, RZ, RZ, UR9 ;  /* 0x00000009ff077e24 */ /* 0x000fca000f8e00ff */
[----:B------:R0:W5:Y:S01]  /*9700*/  @P2 LDG.E R0, desc[UR36][R6.64] ;  /* 0x0000002406002981 */ /* 0x000162000c1e1900 */
[----:B------:R-:W-:Y:S01]  /*9710*/  UMOV UR4, URZ ;  /* 0x0000003f00047c82 */ /* 0x000fe20008000000 */
[----:B------:R-:W-:Y:S01]  /*9720*/  UISETP.NE.AND UP1, UPT, UR7, URZ, UPT ;  /* 0x0000003f0700728c */ /* 0x000fe2000bf25270 */
[----:B------:R-:W-:-:S10]  /*9730*/  ISETP.GT.AND P0, PT, R202, 0x7f, PT ;  /* 0x0000007fca00780c */ /* 0x000fd40003f04270 */
[----:B------:R-:W-:Y:S02]  /*9740*/  @!UP1 ULDC UR7, c[0x0][0xad4] ;  /* 0x0002b50000079ab9 */ /* 0x000fe40000000800 */
[----:B------:R-:W-:Y:S01]  /*9750*/  IMAD.U32 R18, RZ, RZ, UR7 ;  /* 0x00000007ff127e24 */ /* 0x000fe2000f8e00ff */
[----:B--2---:R-:W-:-:S13]  /*9760*/  @P1 R2UR UR4, R3 ;  /* 0x00000000030412ca */ /* 0x004fda00000e0000 */
[----:B------:R-:W-:Y:S01]  /*9770*/  USHF.R.S32.HI UR19, URZ, 0x1f, UR4 ;  /* 0x0000001f3f137899 */ /* 0x000fe20008011404 */
[----:B0-----:R-:W-:Y:S11]  /*9780*/  @P2 BRA `(.L_x_224) ;  /* 0x0000000000102947 */ /* 0x001ff60003800000 */
[----:B------:R-:W-:Y:S05]  /*9790*/  @!P1 BRA `(.L_x_224) ;  /* 0x00000000000c9947 */ /* 0x000fea0003800000 */
[----:B------:R-:W2:Y:S04]  /*97a0*/  LDG.E R3, desc[UR36][R4.64] ;  /* 0x0000002404037981 */ /* 0x000ea8000c1e1900 */
[----:B-----5:R-:W2:Y:S02]  /*97b0*/  LDG.E R0, desc[UR36][R4.64+0x4] ;  /* 0x0000042404007981 */ /* 0x020ea4000c1e1900 */
[----:B--2---:R-:W-:-:S07]  /*97c0*/  IMAD.IADD R0, R0, 0x1, -R3 ;  /* 0x0000000100007824 */ /* 0x004fce00078e0a03 */
.L_x_224:
[----:B------:R-:W-:Y:S01]  /*97d0*/  R2UR UR7, R178 ;  /* 0x00000000b20772ca */ /* 0x000fe200000e0000 */
[----:B------:R-:W-:Y:S01]  /*97e0*/  USEL UR61, UR61, URZ, !UP0 ;  /* 0x0000003f3d3d7287 */ /* 0x000fe2000c000000 */
[----:B------:R-:W-:Y:S11]  /*97f0*/  BSSY B1, `(.L_x_225) ;  /* 0x000003d000017945 */ /* 0x000ff60003800000 */
[----:B------:R-:W-:Y:S01]  /*9800*/  USEL UR7, UR7, URZ, !UP0 ;  /* 0x0000003f07077287 */ /* 0x000fe2000c000000 */
[----:B------:R-:W-:Y:S11]  /*9810*/  @P0 BRA `(.L_x_226) ;  /* 0x0000000000e80947 */ /* 0x000ff60003800000 */
[----:B------:R-:W0:Y:S01]  /*9820*/  S2R R4, SR_TID.X ;  /* 0x0000000000047919 */ /* 0x000e220000002100 */
[----:B------:R-:W1:Y:S01]  /*9830*/  LDC R9, c[0x0][0xbe8] ;  /* 0x0002fa00ff097b82 */ /* 0x000e620000000800 */
[----:B------:R-:W-:-:S13]  /*9840*/  R2UR UR8, R175 ;  /* 0x00000000af0872ca */ /* 0x000fda00000e0000 */
[----:B------:R-:W-:-:S05]  /*9850*/  IMAD.U32 R3, RZ, RZ, UR8 ;  /* 0x00000008ff037e24 */ /* 0x000fca000f8e00ff */
[----:B0-----:R-:W-:Y:S01]  /*9860*/  LEA R3, R3, R4, 0x7 ;  /* 0x0000000403037211 */ /* 0x001fe200078e38ff */
[----:B-1---5:R-:W-:-:S04]  /*9870*/  IMAD R4, R0, R9, RZ ;  /* 0x0000000900047224 */ /* 0x022fc800078e02ff */
[----:B------:R-:W-:-:S05]  /*9880*/  VIADD R6, R3, 0xffffff80 ;  /* 0xffffff8003067836 */ /* 0x000fca0000000000 */
[----:B------:R-:W-:-:S13]  /*9890*/  ISETP.GE.AND P0, PT, R6, R4, PT ;  /* 0x000000040600720c */ /* 0x000fda0003f06270 */
[----:B------:R-:W-:Y:S05]  /*98a0*/  @P0 BRA `(.L_x_226) ;  /* 0x0000000000c40947 */ /* 0x000fea0003800000 */
[----:B------:R-:W-:Y:S01]  /*98b0*/  ISETP.NE.AND P0, PT, R9, 0x1, PT ;  /* 0x000000010900780c */ /* 0x000fe20003f05270 */
[----:B------:R-:W-:Y:S01]  /*98c0*/  UMOV UR17, 0x9b8 ;  /* 0x000009b800117882 */ /* 0x000fe20000000000 */
[----:B------:R-:W-:Y:S02]  /*98d0*/  R2UR UR9, R18 ;  /* 0x00000000120972ca */ /* 0x000fe400000e0000 */
[----:B------:R-:W-:Y:S02]  /*98e0*/  R2UR UR8, R19 ;  /* 0x00000000130872ca */ /* 0x000fe400000e0000 */
[----:B------:R-:W-:-:S07]  /*98f0*/  R2UR UR18, R174 ;  /* 0x00000000ae1272ca */ /* 0x000fce00000e0000 */
[----:B------:R-:W0:Y:S02]  /*9900*/  @P0 LDC R3, c[0x0][0xbec] ;  /* 0x0002fb00ff030b82 */ /* 0x000e240000000800 */
[----:B------:R-:W-:-:S04]  /*9910*/  UISETP.GT.AND UP0, UPT, UR9, 0x1, UPT ;  /* 0x000000010900788c */ /* 0x000fc8000bf04270 */
[----:B------:R-:W-:Y:S02]  /*9920*/  USEL UR17, UR17, 0x978, UP0 ;  /* 0x0000097811117887 */ /* 0x000fe40008000000 */
[----:B------:R-:W1:Y:S01]  /*9930*/  @P0 LDC R5, c[0x0][0xbf0] ;  /* 0x0002fc00ff050b82 */ /* 0x000e620000000800 */
[----:B------:R-:W-:-:S09]  /*9940*/  USEL UR16, UR8, URZ, UP0 ;  /* 0x0000003f08107287 */ /* 0x000fd20008000000 */
[----:B------:R-:W-:Y:S01]  /*9950*/  ULDC.64 UR10, c[0x0][UR17+0x220] ;  /* 0x00008800110a7abb */ /* 0x000fe20008000a00 */
[----:B------:R-:W-:Y:S01]  /*9960*/  ULDC.64 UR8, c[0x0][UR17+0x218] ;  /* 0x0000860011087abb */ /* 0x000fe20008000a00 */
[----:B------:R-:W-:Y:S01]  /*9970*/  ULDC.64 UR12, c[0x0][UR17+0x228] ;  /* 0x00008a00110c7abb */ /* 0x000fe20008000a00 */
[----:B------:R-:W-:Y:S02]  /*9980*/  UIMAD UR11, UR11, UR61, URZ ;  /* 0x0000003d0b0b72a4 */ /* 0x000fe4000f8e023f */
[----:B------:R-:W-:Y:S01]  /*9990*/  UIMAD.WIDE.U32 UR14, UR8, UR18, URZ ;  /* 0x00000012080e72a5 */ /* 0x000fe2000f8e003f */
[----:B0-----:R-:W-:Y:S01]  /*99a0*/  @P0 IMAD.HI.U32 R4, R6, R3, RZ ;  /* 0x0000000306040227 */ /* 0x001fe200078e00ff */
[----:B------:R-:W-:Y:S02]  /*99b0*/  UIMAD.WIDE.U32 UR20, UR12, UR16, URZ ;  /* 0x000000100c1472a5 */ /* 0x000fe4000f8e003f */
[----:B------:R-:W-:Y:S01]  /*99c0*/  UIMAD UR18, UR9, UR18, URZ ;  /* 0x00000012091272a4 */ /* 0x000fe2000f8e023f */
[----:B------:R-:W-:Y:S01]  /*99d0*/  IMAD.MOV.U32 R3, RZ, RZ, R6 ;  /* 0x000000ffff037224 */ /* 0x000fe200078e0006 */
[----:B------:R-:W-:-:S02]  /*99e0*/  UIMAD UR12, UR13, UR16, URZ ;  /* 0x000000100d0c72a4 */ /* 0x000fc4000f8e023f */
[----:B------:R-:W-:Y:S01]  /*99f0*/  UIMAD.WIDE.U32 UR8, UR10, UR61, URZ ;  /* 0x0000003d0a0872a5 */ /* 0x000fe2000f8e003f */
[----:B-1----:R-:W-:Y:S01]  /*9a00*/  @P0 SHF.R.U32.HI R3, RZ, R5, R4 ;  /* 0x00000005ff030219 */ /* 0x002fe20000011604 */
[----:B------:R-:W-:Y:S01]  /*9a10*/  UIMAD UR11, UR10, UR7, UR11 ;  /* 0x000000070a0b72a4 */ /* 0x000fe2000f8e020b */
[----:B------:R-:W-:Y:S01]  /*9a20*/  IMAD.U32 R4, RZ, RZ, UR20 ;  /* 0x00000014ff047e24 */ /* 0x000fe2000f8e00ff */
[----:B------:R-:W-:Y:S02]  /*9a30*/  UIADD3 UR12, UR21, UR12, URZ ;  /* 0x0000000c150c7290 */ /* 0x000fe4000fffe03f */
[----:B------:R-:W-:Y:S01]  /*9a40*/  IMAD.U32 R5, RZ, RZ, UR21 ;  /* 0x00000015ff057e24 */ /* 0x000fe2000f8e00ff */
[----:B------:R-:W-:Y:S01]  /*9a50*/  UIADD3 UR18, UR15, UR18, URZ ;  /* 0x000000120f127290 */ /* 0x000fe2000fffe03f */
[--C-:B------:R-:W-:Y:S01]  /*9a60*/  IMAD.MOV R7, RZ, RZ, -R3.reuse ;  /* 0x000000ffff077224 */ /* 0x100fe200078e0a03 */
[----:B------:R-:W-:Y:S01]  /*9a70*/  UIADD3 UR14, UP1, UP2, UR8, UR14, UR4 ;  /* 0x0000000e080e7290 */ /* 0x000fe2000fa3e004 */
[----:B------:R-:W-:Y:S01]  /*9a80*/  SHF.R.S32.HI R5, RZ, 0x1f, R3 ;  /* 0x0000001fff057819 */ /* 0x000fe20000011403 */
[----:B------:R-:W-:Y:S01]  /*9a90*/  UIADD3 UR10, UR9, UR11, URZ ;  /* 0x0000000b090a7290 */ /* 0x000fe2000fffe03f */
[----:B------:R-:W-:-:S02]  /*9aa0*/  IMAD R7, R9, R7, R6 ;  /* 0x0000000709077224 */ /* 0x000fc400078e0206 */
[----:B------:R-:W-:Y:S01]  /*9ab0*/  IMAD.U32 R8, RZ, RZ, UR12 ;  /* 0x0000000cff087e24 */ /* 0x000fe2000f8e00ff */
[----:B------:R-:W-:Y:S01]  /*9ac0*/  UIADD3.X UR10, UR10, UR18, UR19, UP1, UP2 ;  /* 0x000000120a0a7290 */ /* 0x000fe20008fe4413 */
[----:B------:R-:W-:Y:S01]  /*9ad0*/  IADD3 R4, P0, P1, R3, UR14, R4 ;  /* 0x0000000e03047c10 */ /* 0x000fe2000f91e004 */
[----:B------:R-:W-:Y:S01]  /*9ae0*/  ULDC.64 UR8, c[0x0][UR17+0x210] ;  /* 0x0000840011087abb */ /* 0x000fe20008000a00 */
[----:B------:R-:W-:Y:S01]  /*9af0*/  SHF.R.S32.HI R3, RZ, 0x1f, R7 ;  /* 0x0000001fff037819 */ /* 0x000fe20000011407 */
[----:B------:R-:W-:Y:S02]  /*9b00*/  IMAD R6, R7, UR9, RZ ;  /* 0x0000000907067c24 */ /* 0x000fe4000f8e02ff */
[----:B------:R-:W-:Y:S01]  /*9b10*/  IADD3.X R5, R5, UR10, R8, P0, P1 ;  /* 0x0000000a05057c10 */ /* 0x000fe200087e2408 */
[----:B------:R-:W-:Y:S01]  /*9b20*/  ULDC.64 UR10, c[0x0][0xba8] ;  /* 0x0002ea00000a7ab9 */ /* 0x000fe20000000a00 */
[----:B------:R-:W-:Y:S01]  /*9b30*/  IMAD R3, R3, UR8, R6 ;  /* 0x0000000803037c24 */ /* 0x000fe2000f8e0206 */
[----:B------:R-:W-:Y:S01]  /*9b40*/  @!UP0 ULDC UR10, c[0x0][0xb50] ;  /* 0x0002d400000a8ab9 */ /* 0x000fe20000000800 */
[----:B------:R-:W-:Y:S01]  /*9b50*/  @!UP0 ULDC UR11, c[0x0][0xb54] ;  /* 0x0002d500000b8ab9 */ /* 0x000fe20000000800 */
[----:B------:R-:W-:-:S05]  /*9b60*/  IMAD.WIDE.U32 R4, R7, UR8, R4 ;  /* 0x0000000807047c25 */ /* 0x000fca000f8e0004 */
[----:B------:R-:W-:Y:S02]  /*9b70*/  IADD3 R3, R5, R3, RZ ;  /* 0x0000000305037210 */ /* 0x000fe40007ffe0ff */
[----:B------:R-:W-:-:S04]  /*9b80*/  LEA R6, P0, R4, UR10, 0x2 ;  /* 0x0000000a04067c11 */ /* 0x000fc8000f8010ff */
[----:B------:R-:W-:Y:S01]  /*9b90*/  LEA.HI.X R7, R4, UR11, R3, 0x2, P0 ;  /* 0x0000000b04077c11 */ /* 0x000fe200080f1403 */
[----:B------:R-:W-:-:S05]  /*9ba0*/  IMAD.MOV.U32 R3, RZ, RZ, -0x800000 ;  /* 0xff800000ff037424 */ /* 0x000fca00078e00ff */
[----:B------:R0:W-:Y:S03]  /*9bb0*/  STG.E desc[UR36][R6.64], R3 ;  /* 0x0000000306007986 */ /* 0x0001e6000c101924 */
.L_x_226:
[----:B------:R-:W-:Y:S05]  /*9bc0*/  BSYNC B1 ;  /* 0x0000000000017941 */ /* 0x000fea0003800000 */
.L_x_225:
[----:B------:R-:W-:-:S13]  /*9bd0*/  R2UR UR8, R18 ;  /* 0x00000000120872ca */ /* 0x000fda00000e0000 */
[----:B------:R-:W-:-:S06]  /*9be0*/  UISETP.GT.AND UP0, UPT, UR8, 0x1, UPT ;  /* 0x000000010800788c */ /* 0x000fcc000bf04270 */
[----:B------:R-:W-:-:S13]  /*9bf0*/  PLOP3.LUT P0, PT, PT, PT, UP0, 0x80, 0x0 ;  /* 0x000000000000781c */ /* 0x000fda0003f0f008 */
[----:B------:R-:W-:Y:S05]  /*9c00*/  @P0 BRA `(.L_x_221) ;  /* 0x0000000400b40947 */ /* 0x000fea0003800000 */
[----:B------:R-:W1:Y:S01]  /*9c10*/  LDC R11, c[0x0][0xbe8] ;  /* 0x0002fa00ff0b7b82 */ /* 0x000e620000000800 */
[----:B------:R-:W-:Y:S01]  /*9c20*/  R2UR UR14, R175 ;  /* 0x00000000af0e72ca */ /* 0x000fe200000e0000 */
[----:B------:R-:W-:Y:S01]  /*9c30*/  ULDC.64 UR12, c[0x0][0xaa0] ;  /* 0x0002a800000c7ab9 */ /* 0x000fe20000000a00 */
[----:B------:R-:W-:Y:S01]  /*9c40*/  R2UR UR15, R174 ;  /* 0x00000000ae0f72ca */ /* 0x000fe200000e0000 */
[----:B------:R-:W-:Y:S01]  /*9c50*/  UIMAD UR10, UR19, UR12, URZ ;  /* 0x0000000c130a72a4 */ /* 0x000fe2000f8e023f */
[----:B0-----:R-:W-:Y:S01]  /*9c60*/  IMAD R3, R17, 0x20, R176 ;  /* 0x0000002011037824 */ /* 0x001fe200078e02b0 */
[----:B------:R-:W-:Y:S01]  /*9c70*/  UIMAD.WIDE.U32 UR8, UR4, UR12, URZ ;  /* 0x0000000c040872a5 */ /* 0x000fe2000f8e003f */
[----:B------:R-:W-:Y:S01]  /*9c80*/  BSSY B1, `(.L_x_227) ;  /* 0x000003b000017945 */ /* 0x000fe20003800000 */
[----:B------:R-:W-:-:S04]  /*9c90*/  UIMAD UR10, UR4, UR13, UR10 ;  /* 0x0000000d040a72a4 */ /* 0x000fc8000f8e020a */
[----:B------:R-:W-:Y:S02]  /*9ca0*/  UIADD3 UR9, UR9, UR10, URZ ;  /* 0x0000000a09097290 */ /* 0x000fe4000fffe03f */
[----:B------:R-:W-:Y:S01]  /*9cb0*/  IMAD.U32 R8, RZ, RZ, UR14 ;  /* 0x0000000eff087e24 */ /* 0x000fe2000f8e00ff */
[----:B------:R-:W-:Y:S01]  /*9cc0*/  ULDC.64 UR10, c[0x0][0xae8] ;  /* 0x0002ba00000a7ab9 */ /* 0x000fe20000000a00 */
[----:B------:R-:W-:Y:S01]  /*9cd0*/  IMAD.U32 R13, RZ, RZ, UR14 ;  /* 0x0000000eff0d7e24 */ /* 0x000fe2000f8e00ff */
[----:B------:R-:W-:Y:S01]  /*9ce0*/  UIMAD.WIDE.U32 UR8, UR15, UR10, UR8 ;  /* 0x0000000a0f0872a5 */ /* 0x000fe2000f8e0008 */
[----:B------:R-:W-:-:S03]  /*9cf0*/  IMAD R8, R8, 0x80, R3 ;  /* 0x0000008008087824 */ /* 0x000fc600078e0203 */
[----:B------:R-:W-:Y:S01]  /*9d00*/  UIMAD UR9, UR15, UR11, UR9 ;  /* 0x0000000b0f0972a4 */ /* 0x000fe2000f8e0209 */
[----:B------:R-:W-:Y:S01]  /*9d10*/  IMAD.MOV.U32 R3, RZ, RZ, R8 ;  /* 0x000000ffff037224 */ /* 0x000fe200078e0008 */
[----:B-1----:R-:W-:Y:S01]  /*9d20*/  ISETP.NE.AND P0, PT, R11, 0x1, PT ;  /* 0x000000010b00780c */ /* 0x002fe20003f05270 */
[----:B------:R-:W-:Y:S02]  /*9d30*/  ULDC.64 UR10, c[0x0][0xaf0] ;  /* 0x0002bc00000a7ab9 */ /* 0x000fe40000000a00 */
[----:B------:R-:W-:Y:S02]  /*9d40*/  UIMAD UR7, UR7, UR10, URZ ;  /* 0x0000000a070772a4 */ /* 0x000fe4000f8e023f */
[----:B------:R-:W-:Y:S02]  /*9d50*/  UIMAD.WIDE.U32 UR8, UR61, UR10, UR8 ;  /* 0x0000000a3d0872a5 */ /* 0x000fe4000f8e0008 */
[----:B------:R-:W-:-:S03]  /*9d60*/  UIMAD UR4, UR61, UR11, UR7 ;  /* 0x0000000b3d0472a4 */ /* 0x000fc6000f8e0207 */
[----:B------:R-:W-:Y:S01]  /*9d70*/  ULDC.64 UR10, c[0x0][0xae0] ;  /* 0x0002b800000a7ab9 */ /* 0x000fe20000000a00 */
[----:B------:R-:W-:Y:S02]  /*9d80*/  UIADD3 UR4, UR9, UR4, URZ ;  /* 0x0000000409047290 */ /* 0x000fe4000fffe03f */
[----:B------:R-:W0:Y:S08]  /*9d90*/  @P0 LDC R5, c[0x0][0xbec] ;  /* 0x0002fb00ff050b82 */ /* 0x000e300000000800 */
[----:B------:R-:W1:Y:S01]  /*9da0*/  @P0 LDC R7, c[0x0][0xbf0] ;  /* 0x0002fc00ff070b82 */ /* 0x000e620000000800 */
[----:B0-----:R-:W-:-:S04]  /*9db0*/  @P0 IMAD.HI.U32 R4, R8, R5, RZ ;  /* 0x0000000508040227 */ /* 0x001fc800078e00ff */
[----:B------:R-:W-:Y:S02]  /*9dc0*/  IMAD.U32 R5, RZ, RZ, UR9 ;  /* 0x00000009ff057e24 */ /* 0x000fe4000f8e00ff */
[----:B------:R-:W-:Y:S01]  /*9dd0*/  IMAD.U32 R5, RZ, RZ, UR4 ;  /* 0x00000004ff057e24 */ /* 0x000fe2000f8e00ff */
[----:B-1----:R-:W-:-:S04]  /*9de0*/  @P0 SHF.R.U32.HI R3, RZ, R7, R4 ;  /* 0x00000007ff030219 */ /* 0x002fc80000011604 */
[--C-:B------:R-:W-:Y:S01]  /*9df0*/  SHF.R.S32.HI R4, RZ, 0x1f, R3.reuse ;  /* 0x0000001fff047819 */ /* 0x100fe20000011403 */
[----:B------:R-:W-:-:S04]  /*9e00*/  IMAD.MOV R7, RZ, RZ, -R3 ;  /* 0x000000ffff077224 */ /* 0x000fc800078e0a03 */
[----:B------:R-:W-:Y:S01]  /*9e10*/  IMAD R6, R4, UR10, RZ ;  /* 0x0000000a04067c24 */ /* 0x000fe2000f8e02ff */
[----:B------:R-:W-:Y:S01]  /*9e20*/  MOV R4, UR8 ;  /* 0x0000000800047c02 */ /* 0x000fe20008000f00 */
[----:B------:R-:W-:Y:S01]  /*9e30*/  IMAD R7, R11, R7, R8 ;  /* 0x000000070b077224 */ /* 0x000fe200078e0208 */
[----:B------:R-:W-:Y:S01]  /*9e40*/  ULDC.64 UR8, c[0x0][0xad8] ;  /* 0x0002b60000087ab9 */ /* 0x000fe20000000a00 */
[C---:B------:R-:W-:Y:S02]  /*9e50*/  IMAD R9, R3.reuse, UR11, R6 ;  /* 0x0000000b03097c24 */ /* 0x040fe4000f8e0206 */
[----:B------:R-:W-:Y:S01]  /*9e60*/  IMAD.WIDE.U32 R4, R3, UR10, R4 ;  /* 0x0000000a03047c25 */ /* 0x000fe2000f8e0004 */
[----:B------:R-:W-:-:S03]  /*9e70*/  SHF.R.S32.HI R3, RZ, 0x1f, R7 ;  /* 0x0000001fff037819 */ /* 0x000fc60000011407 */
[----:B------:R-:W-:Y:S02]  /*9e80*/  IMAD.IADD R5, R5, 0x1, R9 ;  /* 0x0000000105057824 */ /* 0x000fe400078e0209 */
[----:B------:R-:W-:Y:S02]  /*9e90*/  IMAD R6, R3, UR8, RZ ;  /* 0x0000000803067c24 */ /* 0x000fe4000f8e02ff */
[----:B------:R-:W-:Y:S02]  /*9ea0*/  IMAD R8, R13, 0x80, R176 ;  /* 0x000000800d087824 */ /* 0x000fe400078e02b0 */
[----:B-----5:R-:W-:Y:S02]  /*9eb0*/  IMAD R11, R0, R11, RZ ;  /* 0x0000000b000b7224 */ /* 0x020fe400078e02ff */
[C---:B------:R-:W-:Y:S02]  /*9ec0*/  IMAD R3, R7.reuse, UR9, R6 ;  /* 0x0000000907037c24 */ /* 0x040fe4000f8e0206 */
[----:B------:R-:W-:Y:S01]  /*9ed0*/  IMAD.WIDE.U32 R4, R7, UR8, R4 ;  /* 0x0000000807047c25 */ /* 0x000fe2000f8e0004 */
[----:B------:R-:W-:Y:S01]  /*9ee0*/  ISETP.GE.AND P2, PT, R8, R11, PT ;  /* 0x0000000b0800720c */ /* 0x000fe20003f46270 */
[----:B------:R-:W-:-:S02]  /*9ef0*/  ULDC.64 UR8, c[0x0][0xa80] ;  /* 0x0002a00000087ab9 */ /* 0x000fc40000000a00 */
[----:B------:R-:W-:Y:S01]  /*9f00*/  IMAD.IADD R3, R5, 0x1, R3 ;  /* 0x0000000105037824 */ /* 0x000fe200078e0203 */
[----:B------:R-:W-:Y:S01]  /*9f10*/  LEA R6, P3, R4, UR8, 0x1 ;  /* 0x0000000804067c11 */ /* 0x000fe2000f8608ff */
[----:B------:R-:W-:-:S03]  /*9f20*/  VIADD R0, R8, 0x20 ;  /* 0x0000002008007836 */ /* 0x000fc60000000000 */
[----:B------:R-:W-:Y:S01]  /*9f30*/  LEA.HI.X R3, R4, UR9, R3, 0x1, P3 ;  /* 0x0000000904037c11 */ /* 0x000fe200098f0c03 */
[----:B------:R0:W1:Y:S01]  /*9f40*/  SHFL.IDX PT, R7, R6, RZ, 0x181f ;  /* 0x00181fff06077589 */ /* 0x00006200000e0000 */
[-C--:B------:R-:W-:Y:S02]  /*9f50*/  ISETP.GE.AND P1, PT, R0, R11.reuse, PT ;  /* 0x0000000b0000720c */ /* 0x080fe40003f26270 */
[----:B------:R-:W-:Y:S01]  /*9f60*/  IADD3 R0, R8, 0x40, RZ ;  /* 0x0000004008007810 */ /* 0x000fe20007ffe0ff */
[----:B------:R0:W2:Y:S03]  /*9f70*/  SHFL.IDX PT, R5, R3, RZ, 0x181f ;  /* 0x00181fff03057589 */ /* 0x0000a600000e0000 */
[----:B------:R-:W-:Y:S01]  /*9f80*/  ISETP.GE.AND P0, PT, R0, R11, PT ;  /* 0x0000000b0000720c */ /* 0x000fe20003f06270 */
[----:B------:R-:W-:-:S12]  /*9f90*/  @P2 BRA `(.L_x_228) ;  /* 0x0000000000242947 */ /* 0x000fd80003800000 */
[----:B------:R-:W-:Y:S02]  /*9fa0*/  ULDC UR4, c[0x0][0xac8] ;  /* 0x0002b20000047ab9 */ /* 0x000fe40000000800 */
[----:B------:R-:W-:Y:S02]  /*9fb0*/  ISETP.GE.AND P4, PT, R2, UR4, PT ;  /* 0x0000000402007c0c */ /* 0x000fe4000bf86270 */
[----:B------:R-:W-:-:S11]  /*9fc0*/  ISETP.GE.AND P5, PT, R16, UR4, PT ;  /* 0x0000000410007c0c */ /* 0x000fd6000bfa6270 */
[-C--:B-1----:R-:W-:Y:S02]  /*9fd0*/  @!P4 LEA R12, P2, R2, R7.reuse, 0x1 ;  /* 0x00000007020cc211 */ /* 0x082fe400078408ff */
[----:B------:R-:W-:Y:S02]  /*9fe0*/  @!P5 LEA R4, P3, R16, R7, 0x1 ;  /* 0x000000071004d211 */ /* 0x000fe400078608ff */
[-C--:B--2---:R-:W-:Y:S02]  /*9ff0*/  @!P4 LEA.HI.X R13, R2, R5.reuse, R201, 0x1, P2 ;  /* 0x00000005020dc211 */ /* 0x084fe400010f0cc9 */
[----:B------:R-:W-:-:S03]  /*a000*/  @!P5 LEA.HI.X R5, R16, R5, R200, 0x1, P3 ;  /* 0x000000051005d211 */ /* 0x000fc600018f0cc8 */
[----:B------:R3:W-:Y:S04]  /*a010*/  @!P4 ST.E.128 desc[UR36][R12.64], RZ ;  /* 0x000000ff0c00c985 */ /* 0x0007e8000c101d24 */
[----:B------:R3:W-:Y:S02]  /*a020*/  @!P5 ST.E.128 desc[UR36][R4.64], RZ ;  /* 0x000000ff0400d985 */ /* 0x0007e4000c101d24 */
.L_x_228:
[----:B------:R-:W-:Y:S05]  /*a030*/  BSYNC B1 ;  /* 0x0000000000017941 */ /* 0x000fea0003800000 */
.L_x_227:
[----:B--23--:R2:W3:Y:S01]  /*a040*/  SHFL.IDX PT, R5, R3, 0x1, 0x181f ;  /* 0x00381f0003057f89 */ /* 0x00c4e200000e0000 */
[----:B------:R-:W-:Y:S03]  /*a050*/  BSSY B1, `(.L_x_229) ;  /* 0x000000c000017945 */ /* 0x000fe60003800000 */
[----:B-1----:R2:W1:Y:S01]  /*a060*/  SHFL.IDX PT, R7, R6, 0x1, 0x181f ;  /* 0x00381f0006077f89 */ /* 0x00246200000e0000 */
[----:B------:R-:W-:Y:S05]  /*a070*/  @P1 BRA `(.L_x_230) ;  /* 0x0000000000241947 */ /* 0x000fea0003800000 */
[----:B------:R-:W-:Y:S02]  /*a080*/  ULDC UR4, c[0x0][0xac8] ;  /* 0x0002b20000047ab9 */ /* 0x000fe40000000800 */
[----:B------:R-:W-:Y:S02]  /*a090*/  ISETP.GE.AND P3, PT, R2, UR4, PT ;  /* 0x0000000402007c0c */ /* 0x000fe4000bf66270 */
[----:B------:R-:W-:-:S11]  /*a0a0*/  ISETP.GE.AND P4, PT, R16, UR4, PT ;  /* 0x0000000410007c0c */ /* 0x000fd6000bf86270 */
[-C--:B-1----:R-:W-:Y:S02]  /*a0b0*/  @!P3 LEA R12, P1, R2, R7.reuse, 0x1 ;  /* 0x00000007020cb211 */ /* 0x082fe400078208ff */
[----:B------:R-:W-:Y:S02]  /*a0c0*/  @!P4 LEA R4, P2, R16, R7, 0x1 ;  /* 0x000000071004c211 */ /* 0x000fe400078408ff */
[-C--:B---3--:R-:W-:Y:S02]  /*a0d0*/  @!P3 LEA.HI.X R13, R2, R5.reuse, R201, 0x1, P1 ;  /* 0x00000005020db211 */ /* 0x088fe400008f0cc9 */
[----:B------:R-:W-:-:S03]  /*a0e0*/  @!P4 LEA.HI.X R5, R16, R5, R200, 0x1, P2 ;  /* 0x000000051005c211 */ /* 0x000fc600010f0cc8 */
[----:B------:R4:W-:Y:S04]  /*a0f0*/  @!P3 ST.E.128 desc[UR36][R12.64], RZ ;  /* 0x000000ff0c00b985 */ /* 0x0009e8000c101d24 */
[----:B------:R4:W-:Y:S02]  /*a100*/  @!P4 ST.E.128 desc[UR36][R4.64], RZ ;  /* 0x000000ff0400c985 */ /* 0x0009e4000c101d24 */
.L_x_230:
[----:B------:R-:W-:Y:S05]  /*a110*/  BSYNC B1 ;  /* 0x0000000000017941 */ /* 0x000fea0003800000 */
.L_x_229:
[----:B---34-:R3:W4:Y:S01]  /*a120*/  SHFL.IDX PT, R5, R3, 0x2, 0x181f ;  /* 0x00581f0003057f89 */ /* 0x01872200000e0000 */
        /* <DEDUP_REMOVED lines=8> */
[-C--:B----4-:R-:W-:Y:S02]  /*a1b0*/  @!P2 LEA.HI.X R13, R2, R5.reuse, R201, 0x1, P0 ;  /* 0x00000005020da211 */ /* 0x090fe400000f0cc9 */
[----:B------:R-:W-:-:S03]  /*a1c0*/  @!P3 LEA.HI.X R5, R16, R5, R200, 0x1, P1 ;  /* 0x000000051005b211 */ /* 0x000fc600008f0cc8 */
[----:B------:R1:W-:Y:S04]  /*a1d0*/  @!P2 ST.E.128 desc[UR36][R12.64], RZ ;  /* 0x000000ff0c00a985 */ /* 0x0003e8000c101d24 */
[----:B------:R1:W-:Y:S02]  /*a1e0*/  @!P3 ST.E.128 desc[UR36][R4.64], RZ ;  /* 0x000000ff0400b985 */ /* 0x0003e4000c101d24 */
.L_x_232:
[----:B------:R-:W-:Y:S05]  /*a1f0*/  BSYNC B1 ;  /* 0x0000000000017941 */ /* 0x000fea0003800000 */
.L_x_231:
[----:B------:R-:W-:Y:S01]  /*a200*/  VIADD R0, R8, 0x60 ;  /* 0x0000006008007836 */ /* 0x000fe20000000000 */
[----:B0-23--:R-:W0:Y:S04]  /*a210*/  SHFL.IDX PT, R3, R3, 0x3, 0x181f ;  /* 0x00781f0003037f89 */ /* 0x00de2800000e0000 */
[----:B------:R-:W-:Y:S01]  /*a220*/  ISETP.GE.AND P0, PT, R0, R11, PT ;  /* 0x0000000b0000720c */ /* 0x000fe20003f06270 */
[----:B-1--4-:R1:W2:-:S12]  /*a230*/  SHFL.IDX PT, R5, R6, 0x3, 0x181f ;  /* 0x00781f0006057f89 */ /* 0x01229800000e0000 */
[----:B-1----:R-:W-:Y:S05]  /*a240*/  @P0 BRA `(.L_x_221) ;  /* 0x0000000000240947 */ /* 0x002fea0003800000 */
[----:B------:R-:W-:Y:S02]  /*a250*/  ULDC UR4, c[0x0][0xac8] ;  /* 0x0002b20000047ab9 */ /* 0x000fe40000000800 */
[----:B------:R-:W-:Y:S02]  /*a260*/  ISETP.GE.AND P2, PT, R2, UR4, PT ;  /* 0x0000000402007c0c */ /* 0x000fe4000bf46270 */
[----:B------:R-:W-:-:S11]  /*a270*/  ISETP.GE.AND P3, PT, R16, UR4, PT ;  /* 0x0000000410007c0c */ /* 0x000fd6000bf66270 */
[-C--:B--2---:R-:W-:Y:S02]  /*a280*/  @!P2 LEA R6, P0, R2, R5.reuse, 0x1 ;  /* 0x000000050206a211 */ /* 0x084fe400078008ff */
[----:B------:R-:W-:Y:S02]  /*a290*/  @!P3 LEA R4, P1, R16, R5, 0x1 ;  /* 0x000000051004b211 */ /* 0x000fe400078208ff */
[-C--:B0-----:R-:W-:Y:S02]  /*a2a0*/  @!P2 LEA.HI.X R7, R2, R3.reuse, R201, 0x1, P0 ;  /* 0x000000030207a211 */ /* 0x081fe400000f0cc9 */
[----:B------:R-:W-:-:S03]  /*a2b0*/  @!P3 LEA.HI.X R5, R16, R3, R200, 0x1, P1 ;  /* 0x000000031005b211 */ /* 0x000fc600008f0cc8 */
[----:B------:R0:W-:Y:S04]  /*a2c0*/  @!P2 ST.E.128 desc[UR36][R6.64], RZ ;  /* 0x000000ff0600a985 */ /* 0x0001e8000c101d24 */
[----:B------:R0:W-:Y:S02]  /*a2d0*/  @!P3 ST.E.128 desc[UR36][R4.64], RZ ;  /* 0x000000ff0400b985 */ /* 0x0001e4000c101d24 */
.L_x_221:
[----:B------:R-:W-:Y:S05]  /*a2e0*/  BSYNC B0 ;  /* 0x0000000000007941 */ /* 0x000fea0003800000 */
.L_x_211:
[----:B------:R-:W-:Y:S02]  /*a2f0*/  ULDC UR4, c[0x0][0xc3c] ;  /* 0x00030f0000047ab9 */ /* 0x000fe40000000800 */
[----:B------:R-:W-:-:S13]  /*a300*/  ISETP.GE.AND P0, PT, R27, UR4, PT ;  /* 0x000000041b007c0c */ /* 0x000fda000bf06270 */
[----:B------:R-:W-:Y:S05]  /*a310*/  @!P0 BRA `(.L_x_233) ;  /* 0xffffff6c000c8947 */ /* 0x000fea000383ffff */
[----:B------:R-:W-:Y:S05]  /*a320*/  EXIT ;  /* 0x000000000000794d */ /* 0x000fea0003800000 */
.L_x_182:
[----:B------:R-:W-:-:S08]  /*a330*/  NOP ;  /* 0x0000000000007918 */ /* 0x000fd00000000000 */
[----:B0-----:R-:W0:-:S00]  /*a340*/  USETMAXREG.DEALLOC.CTAPOOL 0x28 ;  /* 0x00000028000079c8 */ /* 0x001e0000080e0500 */
[----:B0-----:R-:W-:Y:S02]  /*a350*/  LOP3.LUT R0, R0, 0x3, RZ, 0xc0, !PT ;  /* 0x0000000300007812 */ /* 0x001fe400078ec0ff */
[----:B------:R-:W-:-:S04]  /*a360*/  LOP3.LUT R23, R23, 0xffffff7f, RZ, 0xc0, !PT ;  /* 0xffffff7f17177812 */ /* 0x000fc800078ec0ff */
[----:B------:R-:W0:Y:S02]  /*a370*/  SHFL.IDX PT, R0, R0, RZ, 0x1f ;  /* 0x00001fff00007589 */ /* 0x000e2400000e0000 */
[----:B0-----:R-:W-:Y:S01]  /*a380*/  ISETP.NE.AND P0, PT, R0, RZ, PT ;  /* 0x000000ff0000720c */ /* 0x001fe20003f05270 */
[----:B------:R-:W-:-:S12]  /*a390*/  IMAD.MOV.U32 R0, RZ, RZ, RZ ;  /* 0x000000ffff007224 */ /* 0x000fd800078e00ff */
[----:B------:R-:W-:Y:S01]  /*a3a0*/  @P0 LOP3.LUT R23, R23, 0x80, RZ, 0xfc, !PT ;  /* 0x0000008017170812 */ /* 0x000fe200078efcff */
[----:B------:R-:W-:Y:S06]  /*a3b0*/  @!P0 BRA `(.L_x_234) ;  /* 0x00000000001c8947 */ /* 0x000fec0003800000 */
[----:B------:R-:W0:Y:S08]  /*a3c0*/  S2UR UR5, SR_CgaCtaId ;  /* 0x00000000000579c3 */ /* 0x000e300000008800 */
[----:B------:R-:W-:Y:S06]  /*a3d0*/  BAR.SYNC.DEFER_BLOCKING 0x5, 0x180 ;  /* 0x0146000000007b1d */ /* 0x000fec0000010000 */
[----:B------:R-:W-:-:S02]  /*a3e0*/  UMOV UR4, 0x400 ;  /* 0x0000040000047882 */ /* 0x000fc40000000000 */
[----:B0-----:R-:W-:-:S09]  /*a3f0*/  ULEA UR4, UR5, UR4, 0x18 ;  /* 0x0000000405047291 */ /* 0x001fd2000f8ec03f */
[----:B------:R-:W0:Y:S01]  /*a400*/  LDS.128 R16, [UR4+0x2a8d0] ;  /* 0x02a8d004ff107984 */ /* 0x000e220008000c00 */
[----:B------:R-:W-:Y:S06]  /*a410*/  BAR.ARV 0x4, 0x180 ;  /* 0x0106000000007b1d */ /* 0x000fec0000002000 */
[----:B------:R-:W-:Y:S05]  /*a420*/  BRA `(.L_x_235) ;  /* 0x0000000800947947 */ /* 0x000fea0003800000 */
.L_x_234:
[----:B------:R-:W0:Y:S01]  /*a430*/  S2R R2, SR_TID.X ;  /* 0x0000000000027919 */ /* 0x000e220000002100 */
[----:B------:R-:W-:Y:S01]  /*a440*/  ULDC UR4, c[0x0][0xc3c] ;  /* 0x00030f0000047ab9 */ /* 0x000fe20000000800 */
[----:B------:R-:W-:Y:S01]  /*a450*/  IMAD.MOV.U32 R9, RZ, RZ, RZ ;  /* 0x000000ffff097224 */ /* 0x000fe200078e00ff */
[----:B------:R-:W1:Y:S01]  /*a460*/  S2UR UR6, SR_CTAID.X ;  /* 0x00000000000679c3 */ /* 0x000e620000002500 */
[----:B------:R-:W-:Y:S01]  /*a470*/  ULDC UR5, c[0x0][0xc38] ;  /* 0x00030e0000057ab9 */ /* 0x000fe20000000800 */
[----:B0-----:R-:W-:-:S04]  /*a480*/  LOP3.LUT R7, R2, 0x1f, RZ, 0xc0, !PT ;  /* 0x0000001f02077812 */ /* 0x001fc800078ec0ff */
[----:B------:R-:W-:-:S04]  /*a490*/  ISETP.NE.AND P0, PT, R7, 0x1f, PT ;  /* 0x0000001f0700780c */ /* 0x000fc80003f05270 */
[----:B------:R-:W-:-:S13]  /*a4a0*/  ISETP.GE.OR P1, PT, R7, UR4, !P0 ;  /* 0x0000000407007c0c */ /* 0x000fda000c726670 */
[----:B------:R-:W0:Y:S08]  /*a4b0*/  @!P1 LDC.64 R4, c[0x0][0xc80] ;  /* 0x00032000ff049b82 */ /* 0x000e300000000a00 */
[----:B------:R-:W2:Y:S01]  /*a4c0*/  @!P1 LDC.64 R2, c[0x0][0xc78] ;  /* 0x00031e00ff029b82 */ /* 0x000ea20000000a00 */
[----:B0-----:R-:W-:-:S05]  /*a4d0*/  @!P1 IMAD.WIDE.U32 R4, R7, 0x4, R4 ;  /* 0x0000000407049825 */ /* 0x001fca00078e0004 */
[----:B------:R-:W3:Y:S01]  /*a4e0*/  @!P1 LDG.E R0, desc[UR36][R4.64] ;  /* 0x0000002404009981 */ /* 0x000ee2000c1e1900 */
[----:B--2---:R-:W-:-:S05]  /*a4f0*/  @!P1 IMAD.WIDE.U32 R2, R7, 0x4, R2 ;  /* 0x0000000407029825 */ /* 0x004fca00078e0002 */
[----:B------:R-:W3:Y:S01]  /*a500*/  @!P1 LDG.E R9, desc[UR36][R2.64] ;  /* 0x0000002402099981 */ /* 0x000ee2000c1e1900 */
[C---:B------:R-:W-:Y:S02]  /*a510*/  ISETP.NE.AND P1, PT, R7.reuse, RZ, PT ;  /* 0x000000ff0700720c */ /* 0x040fe40003f25270 */
[C---:B------:R-:W-:Y:S02]  /*a520*/  ISETP.GE.U32.AND P2, PT, R7.reuse, 0x2, PT ;  /* 0x000000020700780c */ /* 0x040fe40003f46070 */
[C---:B------:R-:W-:Y:S02]  /*a530*/  ISETP.GE.U32.AND P3, PT, R7.reuse, 0x4, PT ;  /* 0x000000040700780c */ /* 0x040fe40003f66070 */
[C---:B------:R-:W-:Y:S02]  /*a540*/  ISETP.GE.U32.AND P4, PT, R7.reuse, 0x8, PT ;  /* 0x000000080700780c */ /* 0x040fe40003f86070 */
[----:B------:R-:W-:Y:S01]  /*a550*/  ISETP.GE.U32.AND P5, PT, R7, 0x10, PT ;  /* 0x000000100700780c */ /* 0x000fe20003fa6070 */
[----:B------:R-:W-:Y:S01]  /*a560*/  UMOV UR4, URZ ;  /* 0x0000003f00047c82 */ /* 0x000fe20008000000 */
[----:B---3--:R-:W-:-:S05]  /*a570*/  IMAD R6, R0, R9, RZ ;  /* 0x0000000900067224 */ /* 0x008fca00078e02ff */
[----:B------:R-:W0:Y:S02]  /*a580*/  SHFL.UP PT, R8, R6, 0x1, RZ ;  /* 0x0420000006087989 */ /* 0x000e2400000e00ff */
[----:B0-----:R-:W-:-:S05]  /*a590*/  SEL R11, R8, RZ, P1 ;  /* 0x000000ff080b7207 */ /* 0x001fca0000800000 */
[----:B------:R-:W-:-:S05]  /*a5a0*/  IMAD.IADD R11, R6, 0x1, R11 ;  /* 0x00000001060b7824 */ /* 0x000fca00078e020b */
[----:B------:R-:W0:Y:S02]  /*a5b0*/  SHFL.UP PT, R8, R11, 0x2, RZ ;  /* 0x044000000b087989 */ /* 0x000e2400000e00ff */
[----:B0-----:R-:W-:-:S05]  /*a5c0*/  SEL R8, R8, RZ, P2 ;  /* 0x000000ff08087207 */ /* 0x001fca0001000000 */
[----:B------:R-:W-:-:S05]  /*a5d0*/  IMAD.IADD R8, R11, 0x1, R8 ;  /* 0x000000010b087824 */ /* 0x000fca00078e0208 */
[----:B------:R-:W0:Y:S02]  /*a5e0*/  SHFL.UP PT, R4, R8, 0x4, RZ ;  /* 0x0480000008047989 */ /* 0x000e2400000e00ff */
[----:B0-----:R-:W-:-:S04]  /*a5f0*/  SEL R3, R4, RZ, P3 ;  /* 0x000000ff04037207 */ /* 0x001fc80001800000 */
[----:B------:R-:W-:-:S05]  /*a600*/  IADD3 R3, R8, R3, RZ ;  /* 0x0000000308037210 */ /* 0x000fca0007ffe0ff */
[----:B------:R-:W0:Y:S02]  /*a610*/  SHFL.UP PT, R2, R3, 0x8, RZ ;  /* 0x0500000003027989 */ /* 0x000e2400000e00ff */
[----:B0-----:R-:W-:-:S05]  /*a620*/  SEL R2, R2, RZ, P4 ;  /* 0x000000ff02027207 */ /* 0x001fca0002000000 */
[----:B------:R-:W-:-:S05]  /*a630*/  IMAD.IADD R2, R3, 0x1, R2 ;  /* 0x0000000103027824 */ /* 0x000fca00078e0202 */
[----:B------:R-:W0:Y:S02]  /*a640*/  SHFL.UP PT, R4, R2, 0x10, RZ ;  /* 0x0600000002047989 */ /* 0x000e2400000e00ff */
[----:B0-----:R-:W-:-:S05]  /*a650*/  SEL R5, R4, RZ, P5 ;  /* 0x000000ff04057207 */ /* 0x001fca0002800000 */
[----:B------:R-:W-:-:S05]  /*a660*/  IMAD.IADD R5, R2, 0x1, R5 ;  /* 0x0000000102057824 */ /* 0x000fca00078e0205 */
[----:B------:R-:W0:Y:S02]  /*a670*/  SHFL.IDX PT, R6, R5, 0x1f, 0x1f ;  /* 0x03e01f0005067f89 */ /* 0x000e2400000e0000 */
[----:B0-----:R-:W-:-:S05]  /*a680*/  IMAD R6, R6, UR5, RZ ;  /* 0x0000000506067c24 */ /* 0x001fca000f8e02ff */
[----:B-1----:R-:W-:Y:S01]  /*a690*/  ISETP.GT.AND P6, PT, R6, UR6, PT ;  /* 0x0000000606007c0c */ /* 0x002fe2000bfc4270 */
[----:B------:R-:W-:-:S12]  /*a6a0*/  IMAD.MOV.U32 R3, RZ, RZ, R6 ;  /* 0x000000ffff037224 */ /* 0x000fd800078e0006 */
[----:B------:R-:W-:Y:S05]  /*a6b0*/  @P6 BRA `(.L_x_236) ;  /* 0x0000000000986947 */ /* 0x000fea0003800000 */
[----:B------:R-:W-:Y:S01]  /*a6c0*/  IMAD.MOV.U32 R6, RZ, RZ, R3 ;  /* 0x000000ffff067224 */ /* 0x000fe200078e0003 */
[----:B------:R-:W-:Y:S01]  /*a6d0*/  UMOV UR4, URZ ;  /* 0x0000003f00047c82 */ /* 0x000fe20008000000 */
[----:B------:R-:W-:-:S05]  /*a6e0*/  ULDC UR5, c[0x0][0xc38] ;  /* 0x00030e0000057ab9 */ /* 0x000fca0000000800 */
.L_x_238:
[----:B------:R-:W0:Y:S01]  /*a6f0*/  LDC R0, c[0x0][0xc3c] ;  /* 0x00030f00ff007b82 */ /* 0x000e220000000800 */
[----:B------:R-:W-:-:S06]  /*a700*/  UIADD3 UR4, UR4, 0x1f, URZ ;  /* 0x0000001f04047890 */ /* 0x000fcc000fffe03f */
[----:B0-----:R-:W-:-:S13]  /*a710*/  ISETP.LE.AND P6, PT, R0, UR4, PT ;  /* 0x0000000400007c0c */ /* 0x001fda000bfc3270 */
[----:B------:R-:W-:Y:S05]  /*a720*/  @P6 BRA `(.L_x_237) ;  /* 0x0000000400a86947 */ /* 0x000fea0003800000 */
[----:B------:R-:W-:-:S05]  /*a730*/  VIADD R9, R7, UR4 ;  /* 0x0000000407097c36 */ /* 0x000fca0008000000 */
[----:B------:R-:W-:Y:S01]  /*a740*/  ISETP.GE.OR P6, PT, R9, R0, !P0 ;  /* 0x000000000900720c */ /* 0x000fe200047c6670 */
[----:B------:R-:W-:-:S12]  /*a750*/  IMAD.MOV.U32 R0, RZ, RZ, RZ ;  /* 0x000000ffff007224 */ /* 0x000fd800078e00ff */
[----:B------:R-:W0:Y:S08]  /*a760*/  @!P6 LDC.64 R4, c[0x0][0xc80] ;  /* 0x00032000ff04eb82 */ /* 0x000e300000000a00 */
[----:B------:R-:W1:Y:S01]  /*a770*/  @!P6 LDC.64 R2, c[0x0][0xc78] ;  /* 0x00031e00ff02eb82 */ /* 0x000e620000000a00 */
[----:B0-----:R-:W-:-:S05]  /*a780*/  @!P6 IMAD.WIDE R4, R9, 0x4, R4 ;  /* 0x000000040904e825 */ /* 0x001fca00078e0204 */
[----:B------:R-:W2:Y:S01]  /*a790*/  @!P6 LDG.E R0, desc[UR36][R4.64] ;  /* 0x000000240400e981 */ /* 0x000ea2000c1e1900 */
[----:B-1----:R-:W-:Y:S01]  /*a7a0*/  @!P6 IMAD.WIDE R2, R9, 0x4, R2 ;  /* 0x000000040902e825 */ /* 0x002fe200078e0202 */
[----:B------:R-:W-:-:S06]  /*a7b0*/  MOV R9, RZ ;  /* 0x000000ff00097202 */ /* 0x000fcc0000000f00 */
[----:B------:R-:W2:Y:S02]  /*a7c0*/  @!P6 LDG.E R9, desc[UR36][R2.64] ;  /* 0x000000240209e981 */ /* 0x000ea4000c1e1900 */
[----:B--2---:R-:W-:-:S05]  /*a7d0*/  IMAD R13, R0, R9, RZ ;  /* 0x00000009000d7224 */ /* 0x004fca00078e02ff */
[----:B------:R-:W0:Y:S02]  /*a7e0*/  SHFL.UP PT, R8, R13, 0x1, RZ ;  /* 0x042000000d087989 */ /* 0x000e2400000e00ff */
[----:B0-----:R-:W-:-:S05]  /*a7f0*/  SEL R8, R8, RZ, P1 ;  /* 0x000000ff08087207 */ /* 0x001fca0000800000 */
[----:B------:R-:W-:-:S05]  /*a800*/  IMAD.IADD R8, R13, 0x1, R8 ;  /* 0x000000010d087824 */ /* 0x000fca00078e0208 */
        /* <DEDUP_REMOVED lines=12> */
[----:B------:R-:W0:Y:S02]  /*a8d0*/  SHFL.IDX PT, R2, R5, 0x1f, 0x1f ;  /* 0x03e01f0005027f89 */ /* 0x000e2400000e0000 */
[----:B0-----:R-:W-:-:S04]  /*a8e0*/  IMAD R3, R2, UR5, RZ ;  /* 0x0000000502037c24 */ /* 0x001fc8000f8e02ff */
[----:B------:R-:W-:-:S05]  /*a8f0*/  IMAD.IADD R6, R3, 0x1, R6 ;  /* 0x0000000103067824 */ /* 0x000fca00078e0206 */
[----:B------:R-:W-:-:S13]  /*a900*/  ISETP.GT.AND P6, PT, R6, UR6, PT ;  /* 0x0000000606007c0c */ /* 0x000fda000bfc4270 */
[----:B------:R-:W-:Y:S05]  /*a910*/  @!P6 BRA `(.L_x_238) ;  /* 0xfffffffc0074e947 */ /* 0x000fea000383ffff */
.L_x_236:
[----:B------:R-:W-:Y:S01]  /*a920*/  IADD3 R10, -R3, R6, RZ ;  /* 0x00000006030a7210 */ /* 0x000fe20007ffe1ff */
[----:B------:R-:W-:-:S04]  /*a930*/  IMAD.MOV.U32 R16, RZ, RZ, RZ ;  /* 0x000000ffff107224 */ /* 0x000fc800078e00ff */
[----:B------:R-:W-:-:S05]  /*a940*/  IMAD R2, R5, UR5, R10 ;  /* 0x0000000505027c24 */ /* 0x000fca000f8e020a */
[----:B------:R-:W-:-:S13]  /*a950*/  ISETP.GT.AND P0, PT, R2, UR6, PT ;  /* 0x0000000602007c0c */ /* 0x000fda000bf04270 */
[----:B------:R-:W-:-:S04]  /*a960*/  VOTE.ANY R6, PT, !P0 ;  /* 0x0000000000067806 */ /* 0x000fc800040e0100 */
[----:B------:R-:W0:Y:S01]  /*a970*/  POPC R19, R6 ;  /* 0x0000000600137309 */ /* 0x000e220000000000 */
[----:B------:R-:W-:Y:S01]  /*a980*/  ISETP.NE.AND P0, PT, R6, RZ, PT ;  /* 0x000000ff0600720c */ /* 0x000fe20003f05270 */
[----:B0-----:R-:W0:Y:S04]  /*a990*/  SHFL.IDX PT, R0, R0, R19, 0x1f ;  /* 0x00001f1300007589 */ /* 0x001e2800000e0000 */
[----:B------:R1:W2:Y:S01]  /*a9a0*/  SHFL.IDX PT, R9, R9, R19, 0x1f ;  /* 0x00001f1309097589 */ /* 0x0002a200000e0000 */
[----:B0-----:R-:W-:-:S04]  /*a9b0*/  IABS R4, R0 ;  /* 0x0000000000047213 */ /* 0x001fc80000000000 */
[----:B------:R-:W0:Y:S08]  /*a9c0*/  I2F.RP R8, R4 ;  /* 0x0000000400087306 */ /* 0x000e300000209400 */
[----:B0-----:R-:W0:Y:S02]  /*a9d0*/  MUFU.RCP R8, R8 ;  /* 0x0000000800087308 */ /* 0x001e240000001000 */
[----:B0-----:R-:W-:-:S06]  /*a9e0*/  VIADD R2, R8, 0xffffffe ;  /* 0x0ffffffe08027836 */ /* 0x001fcc0000000000 */
[----:B------:R-:W0:Y:S02]  /*a9f0*/  F2I.FTZ.U32.TRUNC.NTZ R3, R2 ;  /* 0x0000000200037305 */ /* 0x000e24000021f000 */
[----:B0-----:R-:W-:Y:S01]  /*aa00*/  IMAD.MOV R11, RZ, RZ, -R3 ;  /* 0x000000ffff0b7224 */ /* 0x001fe200078e0a03 */
[----:B-12---:R-:W-:Y:S06]  /*aa10*/  @!P0 BRA `(.L_x_239) ;  /* 0x0000000000088947 */ /* 0x006fec0003800000 */
[----:B------:R-:W-:-:S06]  /*aa20*/  VIADD R16, R19, 0xffffffff ;  /* 0xffffffff13107836 */ /* 0x000fcc0000000000 */
[----:B------:R0:W1:Y:S02]  /*aa30*/  SHFL.IDX PT, R16, R5, R16, 0x1f ;  /* 0x00001f1005107589 */ /* 0x00006400000e0000 */
.L_x_239:
[----:B-1----:R-:W-:Y:S01]  /*aa40*/  IMAD R16, R16, UR5, R10 ;  /* 0x0000000510107c24 */ /* 0x002fe2000f8e020a */
[----:B0-----:R-:W-:Y:S01]  /*aa50*/  IABS R5, R9 ;  /* 0x0000000900057213 */ /* 0x001fe20000000000 */
[----:B------:R-:W-:Y:S01]  /*aa60*/  IMAD R11, R11, R4, RZ ;  /* 0x000000040b0b7224 */ /* 0x000fe200078e02ff */
[----:B------:R-:W-:Y:S01]  /*aa70*/  IABS R10, R0 ;  /* 0x00000000000a7213 */ /* 0x000fe20000000000 */
[----:B------:R-:W-:Y:S01]  /*aa80*/  IMAD.MOV.U32 R2, RZ, RZ, RZ ;  /* 0x000000ffff027224 */ /* 0x000fe200078e00ff */
[----:B------:R-:W-:Y:S01]  /*aa90*/  IADD3 R17, -R16, UR6, RZ ;  /* 0x0000000610117c10 */ /* 0x000fe2000fffe1ff */
[----:B------:R-:W0:Y:S01]  /*aaa0*/  I2F.RP R6, R5 ;  /* 0x0000000500067306 */ /* 0x000e220000209400 */
[----:B------:R-:W-:Y:S02]  /*aab0*/  VIADD R19, R19, UR4 ;  /* 0x0000000413137c36 */ /* 0x000fe40008000000 */
[----:B------:R-:W-:Y:S01]  /*aac0*/  IABS R8, R17 ;  /* 0x0000001100087213 */ /* 0x000fe20000000000 */
[----:B------:R-:W-:-:S03]  /*aad0*/  IMAD.HI.U32 R2, R3, R11, R2 ;  /* 0x0000000b03027227 */ /* 0x000fc600078e0002 */
[----:B------:R-:W-:Y:S01]  /*aae0*/  MOV R3, R8 ;  /* 0x0000000800037202 */ /* 0x000fe20000000f00 */
[----:B------:R-:W-:-:S04]  /*aaf0*/  IMAD.MOV R10, RZ, RZ, -R10 ;  /* 0x000000ffff0a7224 */ /* 0x000fc800078e0a0a */
[----:B------:R-:W-:Y:S02]  /*ab00*/  IMAD.MOV.U32 R8, RZ, RZ, R10 ;  /* 0x000000ffff087224 */ /* 0x000fe400078e000a */
[----:B------:R-:W-:Y:S01]  /*ab10*/  IMAD.HI.U32 R2, R2, R3, RZ ;  /* 0x0000000302027227 */ /* 0x000fe200078e00ff */
[----:B0-----:R-:W0:Y:S03]  /*ab20*/  MUFU.RCP R6, R6 ;  /* 0x0000000600067308 */ /* 0x001e260000001000 */
[----:B------:R-:W-:-:S05]  /*ab30*/  IMAD R3, R2, R8, R3 ;  /* 0x0000000802037224 */ /* 0x000fca00078e0203 */
[----:B------:R-:W-:Y:S01]  /*ab40*/  ISETP.GT.U32.AND P1, PT, R4, R3, PT ;  /* 0x000000030400720c */ /* 0x000fe20003f24070 */
[----:B0-----:R-:W-:-:S12]  /*ab50*/  VIADD R8, R6, 0xffffffe ;  /* 0x0ffffffe06087836 */ /* 0x001fd80000000000 */
[----:B------:R-:W-:Y:S02]  /*ab60*/  @!P1 IMAD.IADD R3, R3, 0x1, -R4 ;  /* 0x0000000103039824 */ /* 0x000fe400078e0a04 */
[----:B------:R-:W-:Y:S01]  /*ab70*/  @!P1 VIADD R2, R2, 0x1 ;  /* 0x0000000102029836 */ /* 0x000fe20000000000 */
[----:B------:R-:W-:Y:S02]  /*ab80*/  ISETP.NE.AND P1, PT, R0, RZ, PT ;  /* 0x000000ff0000720c */ /* 0x000fe40003f25270 */
[----:B------:R-:W-:Y:S02]  /*ab90*/  ISETP.GE.U32.AND P0, PT, R3, R4, PT ;  /* 0x000000040300720c */ /* 0x000fe40003f06070 */
[----:B------:R0:W1:Y:S01]  /*aba0*/  F2I.FTZ.U32.TRUNC.NTZ R3, R8 ;  /* 0x0000000800037305 */ /* 0x000062000021f000 */
[----:B------:R-:W-:-:S04]  /*abb0*/  LOP3.LUT R4, R17, R0, RZ, 0x3c, !PT ;  /* 0x0000000011047212 */ /* 0x000fc800078e3cff */
[----:B------:R-:W-:Y:S02]  /*abc0*/  ISETP.GE.AND P2, PT, R4, RZ, PT ;  /* 0x000000ff0400720c */ /* 0x000fe40003f46270 */
[----:B0-----:R-:W-:-:S04]  /*abd0*/  IABS R8, R9 ;  /* 0x0000000900087213 */ /* 0x001fc80000000000 */
[----:B------:R-:W-:Y:S02]  /*abe0*/  @P0 VIADD R2, R2, 0x1 ;  /* 0x0000000102020836 */ /* 0x000fe40000000000 */
[----:B------:R-:W-:Y:S02]  /*abf0*/  IMAD.MOV R8, RZ, RZ, -R8 ;  /* 0x000000ffff087224 */ /* 0x000fe400078e0a08 */
[----:B------:R-:W-:Y:S01]  /*ac00*/  IMAD.MOV.U32 R6, RZ, RZ, R2 ;  /* 0x000000ffff067224 */ /* 0x000fe200078e0002 */
[----:B-1----:R-:W-:-:S03]  /*ac10*/  IADD3 R2, RZ, -R3, RZ ;  /* 0x80000003ff027210 */ /* 0x002fc60007ffe0ff */
[----:B------:R-:W-:Y:S01]  /*ac20*/  @!P2 IMAD.MOV R6, RZ, RZ, -R6 ;  /* 0x000000ffff06a224 */ /* 0x000fe200078e0a06 */
[----:B------:R-:W-:Y:S01]  /*ac30*/  @!P1 LOP3.LUT R6, RZ, R0, RZ, 0x33, !PT ;  /* 0x00000000ff069212 */ /* 0x000fe200078e33ff */
[----:B------:R-:W-:Y:S02]  /*ac40*/  IMAD R11, R2, R5, RZ ;  /* 0x00000005020b7224 */ /* 0x000fe400078e02ff */
[----:B------:R-:W-:Y:S01]  /*ac50*/  IMAD.MOV.U32 R2, RZ, RZ, RZ ;  /* 0x000000ffff027224 */ /* 0x000fe200078e00ff */
[-C--:B------:R-:W-:Y:S01]  /*ac60*/  IABS R4, R6.reuse ;  /* 0x0000000600047213 */ /* 0x080fe20000000000 */
[----:B------:R-:W-:Y:S02]  /*ac70*/  IMAD R0, R0, R6, RZ ;  /* 0x0000000600007224 */ /* 0x000fe400078e02ff */
[----:B------:R-:W-:-:S04]  /*ac80*/  IMAD.HI.U32 R2, R3, R11, R2 ;  /* 0x0000000b03027227 */ /* 0x000fc800078e0002 */
[----:B------:R-:W-:Y:S02]  /*ac90*/  IMAD.MOV.U32 R3, RZ, RZ, R4 ;  /* 0x000000ffff037224 */ /* 0x000fe400078e0004 */
[----:B------:R-:W-:Y:S02]  /*aca0*/  IMAD.MOV.U32 R4, RZ, RZ, R8 ;  /* 0x000000ffff047224 */ /* 0x000fe400078e0008 */
[----:B------:R-:W-:-:S04]  /*acb0*/  IMAD.HI.U32 R2, R2, R3, RZ ;  /* 0x0000000302027227 */ /* 0x000fc800078e00ff */
[----:B------:R-:W-:Y:S01]  /*acc0*/  IMAD R4, R2, R4, R3 ;  /* 0x0000000402047224 */ /* 0x000fe200078e0203 */
[----:B------:R-:W-:Y:S01]  /*acd0*/  LOP3.LUT R3, R6, R9, RZ, 0x3c, !PT ;  /* 0x0000000906037212 */ /* 0x000fe200078e3cff */
[----:B------:R-:W-:-:S03]  /*ace0*/  IMAD.IADD R17, R17, 0x1, -R0 ;  /* 0x0000000111117824 */ /* 0x000fc600078e0a00 */
[----:B------:R-:W-:Y:S02]  /*acf0*/  ISETP.GT.U32.AND P1, PT, R5, R4, PT ;  /* 0x000000040500720c */ /* 0x000fe40003f24070 */
[----:B------:R-:W-:-:S11]  /*ad00*/  ISETP.GE.AND P2, PT, R3, RZ, PT ;  /* 0x000000ff0300720c */ /* 0x000fd60003f46270 */
[----:B------:R-:W-:Y:S01]  /*ad10*/  @!P1 IMAD.IADD R4, R4, 0x1, -R5 ;  /* 0x0000000104049824 */ /* 0x000fe200078e0a05 */
[----:B------:R-:W-:Y:S02]  /*ad20*/  @!P1 IADD3 R2, R2, 0x1, RZ ;  /* 0x0000000102029810 */ /* 0x000fe40007ffe0ff */
[----:B------:R-:W-:Y:S02]  /*ad30*/  ISETP.NE.AND P1, PT, R9, RZ, PT ;  /* 0x000000ff0900720c */ /* 0x000fe40003f25270 */
[----:B------:R-:W-:-:S13]  /*ad40*/  ISETP.GE.U32.AND P0, PT, R4, R5, PT ;  /* 0x000000050400720c */ /* 0x000fda0003f06070 */
[----:B------:R-:W-:-:S04]  /*ad50*/  @P0 VIADD R2, R2, 0x1 ;  /* 0x0000000102020836 */ /* 0x000fc80000000000 */
[----:B------:R-:W-:Y:S01]  /*ad60*/  @!P2 IMAD.MOV R2, RZ, RZ, -R2 ;  /* 0x000000ffff02a224 */ /* 0x000fe200078e0a02 */
[----:B------:R-:W-:-:S05]  /*ad70*/  @!P1 LOP3.LUT R2, RZ, R9, RZ, 0x33, !PT ;  /* 0x00000009ff029212 */ /* 0x000fca00078e33ff */
[----:B------:R-:W-:-:S04]  /*ad80*/  IMAD.MOV R18, RZ, RZ, -R2 ;  /* 0x000000ffff127224 */ /* 0x000fc800078e0a02 */
[C---:B------:R-:W-:Y:S02]  /*ad90*/  IMAD R18, R9.reuse, R18, R6 ;  /* 0x0000001209127224 */ /* 0x040fe400078e0206 */
[----:B------:R-:W-:-:S05]  /*ada0*/  IMAD R9, R9, 0x1000000, R2 ;  /* 0x0100000009097824 */ /* 0x000fca00078e0202 */
[----:B------:R-:W-:Y:S01]  /*adb0*/  LEA R18, R18, R9, 0x10 ;  /* 0x0000000912127211 */ /* 0x000fe200078e80ff */
[----:B------:R-:W-:Y:S06]  /*adc0*/  BRA `(.L_x_240) ;  /* 0x0000000000147947 */ /* 0x000fec0003800000 */
.L_x_237:
[----:B------:R-:W-:Y:S01]  /*add0*/  ULDC UR4, c[0x0][0xc3c] ;  /* 0x00030f0000047ab9 */ /* 0x000fe20000000800 */
[----:B------:R-:W-:Y:S02]  /*ade0*/  IMAD.MOV.U32 R17, RZ, RZ, RZ ;  /* 0x000000ffff117224 */ /* 0x000fe400078e00ff */
[----:B------:R-:W-:Y:S02]  /*adf0*/  IMAD.U32 R16, RZ, RZ, UR6 ;  /* 0x00000006ff107e24 */ /* 0x000fe4000f8e00ff */
[----:B------:R-:W-:Y:S02]  /*ae00*/  IMAD.MOV.U32 R18, RZ, RZ, RZ ;  /* 0x000000ffff127224 */ /* 0x000fe400078e00ff */
[----:B------:R-:W-:-:S07]  /*ae10*/  IMAD.U32 R19, RZ, RZ, UR4 ;  /* 0x00000004ff137e24 */ /* 0x000fce000f8e00ff */
.L_x_240:
[----:B------:R-:W-:-:S13]  /*ae20*/  ISETP.NE.AND P0, PT, R7, RZ, PT ;  /* 0x000000ff0700720c */ /* 0x000fda0003f05270 */
[----:B------:R-:W0:Y:S01]  /*ae30*/  @!P0 S2R R3, SR_CgaCtaId ;  /* 0x0000000000038919 */ /* 0x000e220000008800 */
[----:B------:R-:W-:-:S04]  /*ae40*/  @!P0 MOV R0, 0x400 ;  /* 0x0000040000008802 */ /* 0x000fc80000000f00 */
[----:B0-----:R-:W-:-:S05]  /*ae50*/  @!P0 LEA R0, R3, R0, 0x18 ;  /* 0x0000000003008211 */ /* 0x001fca00078ec0ff */
[----:B------:R1:W-:Y:S01]  /*ae60*/  @!P0 STS.128 [R0+0x2a8d0], R16 ;  /* 0x02a8d01000008388 */ /* 0x0003e20000000c00 */
[----:B------:R-:W-:Y:S06]  /*ae70*/  BAR.ARV 0x5, 0x180 ;  /* 0x0146000000007b1d */ /* 0x000fec0000002000 */
.L_x_235:
[----:B------:R2:W-:Y:S01]  /*ae80*/  STL [R1+0x18], RZ ;  /* 0x000018ff01007387 */ /* 0x0005e20000100800 */
[----:B------:R-:W-:Y:S01]  /*ae90*/  ULDC UR4, c[0x0][0xc3c] ;  /* 0x00030f0000047ab9 */ /* 0x000fe20000000800 */
[----:B------:R-:W-:Y:S01]  /*aea0*/  IMAD.MOV.U32 R28, RZ, RZ, 0x1 ;  /* 0x00000001ff1c7424 */ /* 0x000fe200078e00ff */
[----:B0-----:R-:W-:Y:S01]  /*aeb0*/  ISETP.GE.AND P0, PT, R19, UR4, PT ;  /* 0x0000000413007c0c */ /* 0x001fe2000bf06270 */
[----:B------:R-:W-:-:S12]  /*aec0*/  IMAD.MOV.U32 R27, RZ, RZ, RZ ;  /* 0x000000ffff1b7224 */ /* 0x000fd800078e00ff */
[----:B--2---:R-:W-:Y:S05]  /*aed0*/  @P0 BRA `(.L_x_241) ;  /* 0x0000004800ac0947 */ /* 0x004fea0003800000 */
[----:B-1----:R-:W2:Y:S01]  /*aee0*/  LDL R0, [R1+0x1c] ;  /* 0x00001c0001007983 */ /* 0x002ea20000100800 */
[----:B------:R-:W0:Y:S01]  /*aef0*/  S2UR UR5, SR_CgaCtaId ;  /* 0x00000000000579c3 */ /* 0x000e220000008800 */
[----:B------:R-:W-:Y:S01]  /*af00*/  BSSY B8, `(.L_x_241) ;  /* 0x00004a8000087945 */ /* 0x000fe20003800000 */
[----:B------:R-:W-:Y:S01]  /*af10*/  IMAD.MOV.U32 R28, RZ, RZ, 0x1 ;  /* 0x00000001ff1c7424 */ /* 0x000fe200078e00ff */
[----:B------:R-:W1:Y:S01]  /*af20*/  S2R R5, SR_TID.X ;  /* 0x0000000000057919 */ /* 0x000e620000002100 */
[----:B------:R-:W-:Y:S01]  /*af30*/  IMAD.MOV.U32 R27, RZ, RZ, RZ ;  /* 0x000000ffff1b7224 */ /* 0x000fe200078e00ff */
[----:B------:R-:W-:Y:S01]  /*af40*/  ULDC UR39, c[0x0][0xc] ;  /* 0x0000030000277ab9 */ /* 0x000fe20000000800 */
[----:B------:R3:W-:Y:S01]  /*af50*/  STL [R1+0x18], RZ ;  /* 0x000018ff01007387 */ /* 0x0007e20000100800 */
[----:B-1----:R-:W-:Y:S02]  /*af60*/  LOP3.LUT R4, R5, 0x7f, RZ, 0xc0, !PT ;  /* 0x0000007f05047812 */ /* 0x002fe400078ec0ff */
[----:B--2---:R-:W-:-:S02]  /*af70*/  R2UR UR4, R0 ;  /* 0x00000000000472ca */ /* 0x004fc400000e0000 */
[----:B------:R-:W-:-:S04]  /*af80*/  SHF.L.U32 R0, R5, 0x3, RZ ;  /* 0x0000000305007819 */ /* 0x000fc800000006ff */
[----:B------:R-:W-:-:S04]  /*af90*/  LOP3.LUT R2, R0, 0x1f8, RZ, 0xc0, !PT ;  /* 0x000001f800027812 */ /* 0x000fc800078ec0ff */
[----:B------:R-:W-:Y:S01]  /*afa0*/  LOP3.LUT R3, R2, 0x38, R5, 0x78, !PT ;  /* 0x0000003802037812 */ /* 0x000fe200078e7805 */
[----:B------:R-:W-:Y:S01]  /*afb0*/  IMAD.SHL.U32 R2, R5, 0x10, RZ ;  /* 0x0000001005027824 */ /* 0x000fe200078e00ff */
[----:B------:R-:W-:Y:S01]  /*afc0*/  SHF.R.U32.HI R5, RZ, 0x3, R4 ;  /* 0x00000003ff057819 */ /* 0x000fe20000011604 */
[----:B------:R-:W-:Y:S01]  /*afd0*/  ULOP3.LUT UR38, UR4, 0x2, URZ, 0xfc, !UPT ;  /* 0x0000000204267892 */ /* 0x000fe2000f8efc3f */
[----:B------:R-:W-:Y:S02]  /*afe0*/  LOP3.LUT R32, R3, 0x200, R0, 0xf8, !PT ;  /* 0x0000020003207812 */ /* 0x000fe400078ef800 */
[----:B------:R-:W-:Y:S01]  /*aff0*/  UMOV UR4, 0x400 ;  /* 0x0000040000047882 */ /* 0x000fe20000000000 */
[----:B------:R-:W-:Y:S01]  /*b000*/  LOP3.LUT R4, R0, 0x38, RZ, 0xc0, !PT ;  /* 0x0000003800047812 */ /* 0x000fe200078ec0ff */
[----:B0-----:R-:W-:Y:S01]  /*b010*/  ULEA UR4, UR5, UR4, 0x18 ;  /* 0x0000000405047291 */ /* 0x001fe2000f8ec03f */
[----:B------:R-:W-:Y:S02]  /*b020*/  LOP3.LUT R3, R5, 0x70, R2, 0xf8, !PT ;  /* 0x0000007005037812 */ /* 0x000fe400078ef802 */
[----:B------:R-:W-:-:S02]  /*b030*/  LOP3.LUT R2, R4, 0x40, RZ, 0xfc, !PT ;  /* 0x0000004004027812 */ /* 0x000fc400078efcff */
[----:B------:R-:W-:Y:S01]  /*b040*/  LOP3.LUT R0, R4, 0x80, RZ, 0xfc, !PT ;  /* 0x0000008004007812 */ /* 0x000fe200078efcff */
[----:B------:R-:W-:-:S04]  /*b050*/  IMAD.U32 R22, RZ, RZ, UR4 ;  /* 0x00000004ff167e24 */ /* 0x000fc8000f8e00ff */
[----:B---3--:R-:W-:-:S07]  /*b060*/  IMAD R33, R32, 0x2, R22 ;  /* 0x0000000220217824 */ /* 0x008fce00078e0216 */
.L_x_304:
[----:B0-----:R-:W0:Y:S02]  /*b070*/  LDC.64 R30, c[0x0][0xc88] ;  /* 0x00032200ff1e7b82 */ /* 0x001e240000000a00 */
[----:B0-----:R-:W-:-:S06]  /*b080*/  IMAD.WIDE R30, R19, 0x4, R30 ;  /* 0x00000004131e7825 */ /* 0x001fcc00078e021e */
[----:B--2---:R-:W2:Y:S01]  /*b090*/  LDG.E R30, desc[UR36][R30.64] ;  /* 0x000000241e1e7981 */ /* 0x004ea2000c1e1900 */
[----:B------:R-:W-:Y:S05]  /*b0a0*/  YIELD ;  /* 0x0000000000007946 */ /* 0x000fea0003800000 */
[----:B------:R-:W-:Y:S01]  /*b0b0*/  ULDC.64 UR4, c[0x0][0xa28] ;  /* 0x00028a0000047ab9 */ /* 0x000fe20000000a00 */
[----:B------:R-:W-:Y:S01]  /*b0c0*/  IMAD.MOV.U32 R37, RZ, RZ, RZ ;  /* 0x000000ffff257224 */ /* 0x000fe200078e00ff */
[----:B------:R-:W-:Y:S01]  /*b0d0*/  ISETP.NE.U32.AND P0, PT, RZ, UR4, PT ;  /* 0x00000004ff007c0c */ /* 0x000fe2000bf05070 */
[----:B------:R-:W-:-:S03]  /*b0e0*/  ULDC.64 UR6, c[0x0][0xa18] ;  /* 0x0002860000067ab9 */ /* 0x000fc60000000a00 */
[----:B------:R-:W-:Y:S01]  /*b0f0*/  ISETP.NE.AND.EX P0, PT, RZ, UR5, PT, P0 ;  /* 0x00000005ff007c0c */ /* 0x000fe2000bf05300 */
[----:B------:R-:W-:Y:S01]  /*b100*/  IMAD.MOV.U32 R35, RZ, RZ, RZ ;  /* 0x000000ffff237224 */ /* 0x000fe200078e00ff */
[----:B--2---:R-:W-:-:S11]  /*b110*/  SHF.R.S32.HI R0, RZ, 0x1f, R30 ;  /* 0x0000001fff007819 */ /* 0x004fd6000001141e */
[C---:B------:R-:W-:Y:S02]  /*b120*/  @P0 LEA R2, P1, R30.reuse, UR4, 0x2 ;  /* 0x000000041e020c11 */ /* 0x040fe4000f8210ff */
[C---:B------:R-:W-:Y:S01]  /*b130*/  SHF.L.U32 R24, R30.reuse, 0x2, RZ ;  /* 0x000000021e187819 */ /* 0x040fe200000006ff */
[----:B------:R0:W-:Y:S01]  /*b140*/  STL [R1+0x4], R0 ;  /* 0x0000040001007387 */ /* 0x0001e20000100800 */
[----:B------:R-:W-:Y:S01]  /*b150*/  @P0 LEA.HI.X R3, R30, UR5, R0, 0x2, P1 ;  /* 0x000000051e030c11 */ /* 0x000fe200088f1400 */
[----:B------:R-:W-:-:S04]  /*b160*/  ULDC.64 UR4, c[0x0][0xa00] ;  /* 0x0002800000047ab9 */ /* 0x000fc80000000a00 */
[----:B------:R1:W5:Y:S01]  /*b170*/  @P0 LDG.E R37, desc[UR36][R2.64] ;  /* 0x0000002402250981 */ /* 0x000362000c1e1900 */
[----:B------:R-:W-:Y:S02]  /*b180*/  ISETP.NE.U32.AND P0, PT, RZ, UR4, PT ;  /* 0x00000004ff007c0c */ /* 0x000fe4000bf05070 */
[----:B------:R-:W-:Y:S02]  /*b190*/  SHF.L.U64.HI R25, R30, 0x2, R0 ;  /* 0x000000021e197819 */ /* 0x000fe40000010200 */
[----:B------:R-:W-:Y:S02]  /*b1a0*/  ISETP.NE.AND.EX P2, PT, RZ, UR5, PT, P0 ;  /* 0x00000005ff007c0c */ /* 0x000fe4000bf45300 */
[----:B------:R-:W-:Y:S02]  /*b1b0*/  ISETP.NE.U32.AND P0, PT, RZ, UR6, PT ;  /* 0x00000006ff007c0c */ /* 0x000fe4000bf05070 */
[----:B------:R-:W-:Y:S02]  /*b1c0*/  LOP3.LUT R23, R23, 0xffffffbf, RZ, 0xc0, !PT ;  /* 0xffffffbf17177812 */ /* 0x000fe400078ec0ff */
[----:B------:R-:W-:-:S02]  /*b1d0*/  ISETP.NE.AND.EX P0, PT, RZ, UR7, PT, P0 ;  /* 0x00000007ff007c0c */ /* 0x000fc4000bf05300 */
[----:B-1----:R-:W-:-:S04]  /*b1e0*/  IADD3 R2, P1, R24, UR4, RZ ;  /* 0x0000000418027c10 */ /* 0x002fc8000ff3e0ff */
[----:B------:R-:W-:Y:S01]  /*b1f0*/  IADD3.X R3, R25, UR5, RZ, P1, !PT ;  /* 0x0000000519037c10 */ /* 0x000fe20008ffe4ff */
[----:B------:R-:W-:Y:S01]  /*b200*/  ULDC.64 UR4, c[0x0][0x418] ;  /* 0x0001060000047ab9 */ /* 0x000fe20000000a00 */
[----:B------:R-:W-:-:S03]  /*b210*/  @P2 LOP3.LUT R23, R23, 0x40, RZ, 0xfc, !PT ;  /* 0x0000004017172812 */ /* 0x000fc600078efcff */
[----:B------:R1:W5:Y:S02]  /*b220*/  @P2 LDG.E R35, desc[UR36][R2.64] ;  /* 0x0000002402232981 */ /* 0x000364000c1e1900 */
[----:B------:R-:W-:-:S04]  /*b230*/  @P0 IADD3 R4, P1, R24, UR6, RZ ;  /* 0x0000000618040c10 */ /* 0x000fc8000ff3e0ff */
[----:B------:R-:W-:-:S05]  /*b240*/  @P0 IADD3.X R5, R25, UR7, RZ, P1, !PT ;  /* 0x0000000719050c10 */ /* 0x000fca0008ffe4ff */
[----:B0-----:R-:W2:Y:S01]  /*b250*/  @P0 LDG.E R0, desc[UR36][R4.64] ;  /* 0x0000002404000981 */ /* 0x001ea2000c1e1900 */
[----:B------:R-:W-:-:S03]  /*b260*/  UISETP.NE.U32.AND UP0, UPT, UR4, URZ, UPT ;  /* 0x0000003f0400728c */ /* 0x000fc6000bf05070 */
[----:B------:R-:W-:Y:S01]  /*b270*/  ULDC UR4, c[0x0][0x424] ;  /* 0x0001090000047ab9 */ /* 0x000fe20000000800 */
[----:B------:R-:W-:-:S03]  /*b280*/  UISETP.NE.AND.EX UP0, UPT, UR5, URZ, UPT, UP0 ;  /* 0x0000003f0500728c */ /* 0x000fc6000bf05300 */
[----:B------:R-:W-:Y:S01]  /*b290*/  ULDC UR5, c[0x0][0x2f0] ;  /* 0x0000bc0000057ab9 */ /* 0x000fe20000000800 */
[----:B------:R-:W-:-:S04]  /*b2a0*/  USEL UR4, UR4, 0x1, UP0 ;  /* 0x0000000104047887 */ /* 0x000fc80008000000 */
[----:B------:R-:W-:-:S06]  /*b2b0*/  UIMAD UR4, UR4, UR5, URZ ;  /* 0x00000005040472a4 */ /* 0x000fcc000f8e023f */
[----:B------:R-:W-:Y:S01]  /*b2c0*/  IMAD.U32 R34, RZ, RZ, UR4 ;  /* 0x00000004ff227e24 */ /* 0x000fe2000f8e00ff */
[----:B--2---:R1:W-:Y:S01]  /*b2d0*/  @P0 STL [R1+0x10], R0 ;  /* 0x0000100001000387 */ /* 0x0043e20000100800 */
[----:B------:R-:W-:Y:S05]  /*b2e0*/  @P0 BRA `(.L_x_242) ;  /* 0x0000000000200947 */ /* 0x000fea0003800000 */
[----:B------:R-:W-:Y:S02]  /*b2f0*/  ULDC UR4, c[0x0][0x288] ;  /* 0x0000a20000047ab9 */ /* 0x000fe40000000800 */
[----:B-1----:R-:W-:-:S05]  /*b300*/  IMAD.U32 R0, RZ, RZ, UR4 ;  /* 0x00000004ff007e24 */ /* 0x002fca000f8e00ff */
[----:B------:R0:W-:Y:S01]  /*b310*/  STL [R1+0x10], R0 ;  /* 0x0000100001007387 */ /* 0x0001e20000100800 */
[----:B------:R-:W-:Y:S05]  /*b320*/  @!P2 BRA `(.L_x_242) ;  /* 0x000000000010a947 */ /* 0x000fea0003800000 */
[----:B------:R-:W2:Y:S04]  /*b330*/  LDG.E R5, desc[UR36][R2.64] ;  /* 0x0000002402057981 */ /* 0x000ea8000c1e1900 */
[----:B0-----:R-:W2:Y:S02]  /*b340*/  LDG.E R0, desc[UR36][R2.64+0x4] ;  /* 0x0000042402007981 */ /* 0x001ea4000c1e1900 */
[----:B--2---:R-:W-:-:S05]  /*b350*/  IMAD.IADD R0, R0, 0x1, -R5 ;  /* 0x0000000100007824 */ /* 0x004fca00078e0a05 */
[----:B------:R2:W-:Y:S02]  /*b360*/  STL [R1+0x10], R0 ;  /* 0x0000100001007387 */ /* 0x0005e40000100800 */
.L_x_242:
[----:B------:R-:W-:Y:S01]  /*b370*/  ULDC.64 UR4, c[0x0][0xa20] ;  /* 0x0002880000047ab9 */ /* 0x000fe20000000a00 */
[----:B------:R-:W-:Y:S01]  /*b380*/  IMAD.MOV.U32 R31, RZ, RZ, R30 ;  /* 0x000000ffff1f7224 */ /* 0x000fe200078e001e */
[----:B------:R-:W-:-:S04]  /*b390*/  ISETP.NE.U32.AND P0, PT, RZ, UR4, PT ;  /* 0x00000004ff007c0c */ /* 0x000fc8000bf05070 */
[----:B------:R-:W-:-:S13]  /*b3a0*/  ISETP.NE.AND.EX P0, PT, RZ, UR5, PT, P0 ;  /* 0x00000005ff007c0c */ /* 0x000fda000bf05300 */
[----:B------:R-:W-:Y:S05]  /*b3b0*/  @!P0 BRA `(.L_x_243) ;  /* 0x0000000000108947 */ /* 0x000fea0003800000 */
[----:B-1----:R-:W-:-:S04]  /*b3c0*/  IADD3 R2, P0, R24, UR4, RZ ;  /* 0x0000000418027c10 */ /* 0x002fc8000ff1e0ff */
[----:B------:R-:W-:-:S05]  /*b3d0*/  IADD3.X R3, R25, UR5, RZ, P0, !PT ;  /* 0x0000000519037c10 */ /* 0x000fca00087fe4ff */
[----:B------:R1:W5:Y:S01]  /*b3e0*/  LDG.E R34, desc[UR36][R2.64] ;  /* 0x0000002402227981 */ /* 0x000362000c1e1900 */
[----:B------:R-:W-:Y:S05]  /*b3f0*/  BRA `(.L_x_244) ;  /* 0x0000000000247947 */ /* 0x000fea0003800000 */
.L_x_243:
[----:B------:R-:W-:Y:S02]  /*b400*/  ULDC.64 UR4, c[0x0][0xa08] ;  /* 0x0002820000047ab9 */ /* 0x000fe40000000a00 */
[----:B------:R-:W-:-:S04]  /*b410*/  ISETP.NE.U32.AND P0, PT, RZ, UR4, PT ;  /* 0x00000004ff007c0c */ /* 0x000fc8000bf05070 */
[----:B------:R-:W-:-:S13]  /*b420*/  ISETP.NE.AND.EX P0, PT, RZ, UR5, PT, P0 ;  /* 0x00000005ff007c0c */ /* 0x000fda000bf05300 */
[----:B------:R-:W-:Y:S05]  /*b430*/  @!P0 BRA `(.L_x_244) ;  /* 0x0000000000148947 */ /* 0x000fea0003800000 */
[----:B-1----:R-:W1:Y:S02]  /*b440*/  LDC.64 R2, c[0x0][0xa08] ;  /* 0x00028200ff027b82 */ /* 0x002e640000000a00 */
[----:B-1----:R-:W-:-:S05]  /*b450*/  IMAD.WIDE R2, R31, 0x4, R2 ;  /* 0x000000041f027825 */ /* 0x002fca00078e0202 */
[----:B------:R-:W3:Y:S04]  /*b460*/  LDG.E R34, desc[UR36][R2.64] ;  /* 0x0000002402227981 */ /* 0x000ee8000c1e1900 */
[----:B------:R-:W3:Y:S02]  /*b470*/  LDG.E R5, desc[UR36][R2.64+0x4] ;  /* 0x0000042402057981 */ /* 0x000ee4000c1e1900 */
[----:B---3--:R-:W-:-:S07]  /*b480*/  IMAD.IADD R34, R5, 0x1, -R34 ;  /* 0x0000000105227824 */ /* 0x008fce00078e0a22 */
.L_x_244:
[----:B-----5:R-:W-:Y:S01]  /*b490*/  IADD3 R34, -R37, R34, RZ ;  /* 0x0000002225227210 */ /* 0x020fe20007ffe1ff */
[----:B------:R-:W-:Y:S01]  /*b4a0*/  BSSY B0, `(.L_x_245) ;  /* 0x000002a000007945 */ /* 0x000fe20003800000 */
[----:B012---:R-:W-:Y:S02]  /*b4b0*/  LOP3.LUT R0, R18, 0xff000000, RZ, 0xc0, !PT ;  /* 0xff00000012007812 */ /* 0x007fe400078ec0ff */
[C---:B------:R-:W-:Y:S01]  /*b4c0*/  ISETP.GE.AND P0, PT, R34.reuse, 0x1, PT ;  /* 0x000000012200780c */ /* 0x040fe20003f06270 */
[----:B------:R-:W-:Y:S01]  /*b4d0*/  VIADD R2, R34, 0x5f ;  /* 0x0000005f22027836 */ /* 0x000fe20000000000 */
[----:B------:R-:W-:Y:S02]  /*b4e0*/  SHF.R.U32.HI R3, RZ, 0x8, R0 ;  /* 0x00000008ff037819 */ /* 0x000fe40000011600 */
[----:B------:R-:W-:Y:S01]  /*b4f0*/  LOP3.LUT R0, R18, 0xff0000, RZ, 0xc0, !PT ;  /* 0x00ff000012007812 */ /* 0x000fe200078ec0ff */
[----:B------:R-:W-:-:S03]  /*b500*/  IMAD.HI R2, R2, 0x2aaaaaab, RZ ;  /* 0x2aaaaaab02027827 */ /* 0x000fc600078e02ff */
[----:B------:R-:W-:Y:S01]  /*b510*/  LEA.HI R0, R0, R3, RZ, 0x10 ;  /* 0x0000000300007211 */ /* 0x000fe200078f80ff */
[----:B------:R-:W-:Y:S01]  /*b520*/  IMAD.MOV.U32 R3, RZ, RZ, RZ ;  /* 0x000000ffff037224 */ /* 0x000fe200078e00ff */
[----:B------:R-:W-:Y:S02]  /*b530*/  SHF.R.U32.HI R5, RZ, 0x1f, R2 ;  /* 0x0000001fff057819 */ /* 0x000fe40000011602 */
[----:B------:R-:W-:Y:S02]  /*b540*/  LOP3.LUT R36, R0, 0xff, RZ, 0xc0, !PT ;  /* 0x000000ff00247812 */ /* 0x000fe400078ec0ff */
[----:B------:R-:W-:Y:S01]  /*b550*/  LEA.HI.SX32 R5, R2, R5, 0x1c ;  /* 0x0000000502057211 */ /* 0x000fe200078fe2ff */
[----:B------:R-:W-:Y:S06]  /*b560*/  @!P0 BRA `(.L_x_246) ;  /* 0x0000000000748947 */ /* 0x000fec0003800000 */
[----:B------:R-:W-:-:S04]  /*b570*/  SHF.R.U32.HI R0, RZ, 0x10, R0 ;  /* 0x00000010ff007819 */ /* 0x000fc80000011600 */
[----:B------:R-:W-:-:S13]  /*b580*/  ISETP.NE.AND P0, PT, R0, RZ, PT ;  /* 0x000000ff0000720c */ /* 0x000fda0003f05270 */
[----:B------:R-:W0:Y:S02]  /*b590*/  @!P0 LDC R0, c[0x0][0x9f0] ;  /* 0x00027c00ff008b82 */ /* 0x000e240000000800 */
[-C--:B0-----:R-:W-:Y:S02]  /*b5a0*/  IABS R4, R0.reuse ;  /* 0x0000000000047213 */ /* 0x081fe40000000000 */
[----:B------:R-:W-:Y:S02]  /*b5b0*/  IADD3 R7, R0, -0x1, R5 ;  /* 0xffffffff00077810 */ /* 0x000fe40007ffe005 */
[----:B------:R-:W0:Y:S02]  /*b5c0*/  I2F.RP R6, R4 ;  /* 0x0000000400067306 */ /* 0x000e240000209400 */
[----:B------:R-:W-:-:S04]  /*b5d0*/  LOP3.LUT R2, R7, R0, RZ, 0x3c, !PT ;  /* 0x0000000007027212 */ /* 0x000fc800078e3cff */
[----:B------:R-:W-:Y:S01]  /*b5e0*/  ISETP.GE.AND P2, PT, R2, RZ, PT ;  /* 0x000000ff0200720c */ /* 0x000fe20003f46270 */
[----:B------:R-:W-:Y:S01]  /*b5f0*/  IMAD.MOV.U32 R2, RZ, RZ, RZ ;  /* 0x000000ffff027224 */ /* 0x000fe200078e00ff */
[----:B0-----:R-:W0:Y:S02]  /*b600*/  MUFU.RCP R6, R6 ;  /* 0x0000000600067308 */ /* 0x001e240000001000 */
[----:B0-----:R-:W-:Y:S01]  /*b610*/  VIADD R3, R6, 0xffffffe ;  /* 0x0ffffffe06037836 */ /* 0x001fe20000000000 */
[----:B------:R-:W-:-:S05]  /*b620*/  IABS R6, R0 ;  /* 0x0000000000067213 */ /* 0x000fca0000000000 */
[----:B------:R-:W0:Y:S01]  /*b630*/  F2I.FTZ.U32.TRUNC.NTZ R3, R3 ;  /* 0x0000000300037305 */ /* 0x000e22000021f000 */
[----:B------:R-:W-:Y:S02]  /*b640*/  IMAD.MOV R6, RZ, RZ, -R6 ;  /* 0x000000ffff067224 */ /* 0x000fe400078e0a06 */
[----:B0-----:R-:W-:-:S04]  /*b650*/  IMAD.MOV R9, RZ, RZ, -R3 ;  /* 0x000000ffff097224 */ /* 0x001fc800078e0a03 */
[----:B------:R-:W-:-:S04]  /*b660*/  IMAD R9, R9, R4, RZ ;  /* 0x0000000409097224 */ /* 0x000fc800078e02ff */
[----:B------:R-:W-:Y:S01]  /*b670*/  IMAD.HI.U32 R2, R3, R9, R2 ;  /* 0x0000000903027227 */ /* 0x000fe200078e0002 */
[----:B------:R-:W-:-:S05]  /*b680*/  IABS R3, R7 ;  /* 0x0000000700037213 */ /* 0x000fca0000000000 */
[----:B------:R-:W-:-:S04]  /*b690*/  IMAD.HI.U32 R2, R2, R3, RZ ;  /* 0x0000000302027227 */ /* 0x000fc800078e00ff */
[----:B------:R-:W-:-:S05]  /*b6a0*/  IMAD R3, R2, R6, R3 ;  /* 0x0000000602037224 */ /* 0x000fca00078e0203 */
[----:B------:R-:W-:-:S13]  /*b6b0*/  ISETP.GT.U32.AND P1, PT, R4, R3, PT ;  /* 0x000000030400720c */ /* 0x000fda0003f24070 */
[-C--:B------:R-:W-:Y:S01]  /*b6c0*/  @!P1 IADD3 R3, R3, -R4.reuse, RZ ;  /* 0x8000000403039210 */ /* 0x080fe20007ffe0ff */
[----:B------:R-:W-:Y:S01]  /*b6d0*/  @!P1 VIADD R2, R2, 0x1 ;  /* 0x0000000102029836 */ /* 0x000fe20000000000 */
[----:B------:R-:W-:Y:S02]  /*b6e0*/  ISETP.NE.AND P1, PT, R0, RZ, PT ;  /* 0x000000ff0000720c */ /* 0x000fe40003f25270 */
[----:B------:R-:W-:-:S13]  /*b6f0*/  ISETP.GE.U32.AND P0, PT, R3, R4, PT ;  /* 0x000000040300720c */ /* 0x000fda0003f06070 */
[----:B------:R-:W-:-:S04]  /*b700*/  @P0 VIADD R2, R2, 0x1 ;  /* 0x0000000102020836 */ /* 0x000fc80000000000 */
[----:B------:R-:W-:Y:S01]  /*b710*/  @!P2 IMAD.MOV R2, RZ, RZ, -R2 ;  /* 0x000000ffff02a224 */ /* 0x000fe200078e0a02 */
[----:B------:R-:W-:-:S05]  /*b720*/  @!P1 LOP3.LUT R2, RZ, R0, RZ, 0x33, !PT ;  /* 0x00000000ff029212 */ /* 0x000fca00078e33ff */
[----:B------:R-:W-:-:S07]  /*b730*/  IMAD.MOV.U32 R3, RZ, RZ, R2 ;  /* 0x000000ffff037224 */ /* 0x000fce00078e0002 */
.L_x_246:
[----:B------:R-:W-:Y:S05]  /*b740*/  BSYNC B0 ;  /* 0x0000000000007941 */ /* 0x000fea0003800000 */
.L_x_245:
[-C--:B------:R-:W-:Y:S01]  /*b750*/  IMAD R36, R36, R3.reuse, RZ ;  /* 0x0000000324247224 */ /* 0x080fe200078e02ff */
[----:B------:R-:W-:Y:S04]  /*b760*/  BSSY B7, `(.L_x_247) ;  /* 0x000035f000077945 */ /* 0x000fe80003800000 */
[----:B------:R-:W-:-:S04]  /*b770*/  VIADDMNMX R29, R36, R3, R5, PT ;  /* 0x00000003241d7246 */ /* 0x000fc80003800105 */
[----:B------:R-:W-:Y:S01]  /*b780*/  ISETP.GT.AND P0, PT, R29, R36, PT ;  /* 0x000000241d00720c */ /* 0x000fe20003f04270 */
[----:B------:R0:W-:-:S12]  /*b790*/  STL [R1+0x14], R29 ;  /* 0x0000141d01007387 */ /* 0x0001d80000100800 */
[----:B0-----:R-:W-:Y:S05]  /*b7a0*/  @P0 BRA `(.L_x_248) ;  /* 0x0000000000440947 */ /* 0x001fea0003800000 */
[----:B------:R-:W0:Y:S02]  /*b7b0*/  S2R R0, SR_TID.X ;  /* 0x0000000000007919 */ /* 0x000e240000002100 */
[----:B0-----:R-:W-:-:S04]  /*b7c0*/  LOP3.LUT R0, R0, 0x7f, RZ, 0xc0, !PT ;  /* 0x0000007f00007812 */ /* 0x001fc800078ec0ff */
[----:B------:R-:W-:-:S13]  /*b7d0*/  ISETP.NE.AND P0, PT, R0, RZ, PT ;  /* 0x000000ff0000720c */ /* 0x000fda0003f05270 */
[----:B------:R-:W-:Y:S05]  /*b7e0*/  @P0 BRA `(.L_x_249) ;  /* 0x0000003400580947 */ /* 0x000fea0003800000 */
[----:B------:R-:W0:Y:S01]  /*b7f0*/  S2R R7, SR_LANEID ;  /* 0x0000000000077919 */ /* 0x000e220000000000 */
[----:B------:R-:W-:Y:S01]  /*b800*/  VOTEU.ANY UR4, UPT, PT ;  /* 0x0000000000047886 */ /* 0x000fe200038e0100 */
[----:B------:R-:W1:Y:S01]  /*b810*/  LDC.64 R2, c[0x0][0xc60] ;  /* 0x00031800ff027b82 */ /* 0x000e620000000a00 */
[----:B------:R-:W0:Y:S08]  /*b820*/  FLO.U32 R0, UR4 ;  /* 0x0000000400007d00 */ /* 0x000e3000080e0000 */
[----:B------:R-:W1:Y:S01]  /*b830*/  POPC R5, UR4 ;  /* 0x0000000400057d09 */ /* 0x000e620008000000 */
[----:B0-----:R-:W-:-:S13]  /*b840*/  ISETP.EQ.U32.AND P0, PT, R0, R7, PT ;  /* 0x000000070000720c */ /* 0x001fda0003f02070 */
[----:B-1----:R-:W2:Y:S01]  /*b850*/  @P0 ATOMG.E.ADD.STRONG.GPU PT, R3, desc[UR36][R2.64], R5 ;  /* 0x00000005020309a8 */ /* 0x002ea200081ee1e4 */
[----:B------:R-:W0:Y:S02]  /*b860*/  S2R R4, SR_LTMASK ;  /* 0x0000000000047919 */ /* 0x000e240000003900 */
[----:B0-----:R-:W-:-:S04]  /*b870*/  LOP3.LUT R4, R4, UR4, RZ, 0xc0, !PT ;  /* 0x0000000404047c12 */ /* 0x001fc8000f8ec0ff */
[----:B------:R-:W0:Y:S01]  /*b880*/  POPC R7, R4 ;  /* 0x0000000400077309 */ /* 0x000e220000000000 */
[----:B--2---:R-:W0:Y:S02]  /*b890*/  SHFL.IDX PT, R0, R3, R0, 0x1f ;  /* 0x00001f0003007589 */ /* 0x004e2400000e0000 */
[----:B0-----:R-:W-:Y:S01]  /*b8a0*/  IADD3 R16, R0, UR39, R7 ;  /* 0x0000002700107c10 */ /* 0x001fe2000fffe007 */
[----:B------:R-:W-:Y:S06]  /*b8b0*/  BRA `(.L_x_249) ;  /* 0x0000003400247947 */ /* 0x000fec0003800000 */
.L_x_248:
[----:B------:R-:W-:Y:S01]  /*b8c0*/  VIADD R0, R22, 0x18400 ;  /* 0x0001840016007836 */ /* 0x000fe20000000000 */
[----:B------:R-:W-:Y:S04]  /*b8d0*/  BSSY B6, `(.L_x_250) ;  /* 0x0000013000067945 */ /* 0x000fe80003800000 */
[----:B------:R-:W-:-:S13]  /*b8e0*/  LOP3.LUT P0, RZ, R0, 0x3ff, RZ, 0xc0, !PT ;  /* 0x000003ff00ff7812 */ /* 0x000fda000780c0ff */
[----:B------:R-:W-:Y:S05]  /*b8f0*/  @!P0 BRA `(.L_x_251) ;  /* 0x0000000000408947 */ /* 0x000fea0003800000 */
        /* <DEDUP_REMOVED lines=8> */
[----:B------:R-:W-:Y:S01]  /*b980*/  MOV R13, RZ ;  /* 0x000000ff000d7202 */ /* 0x000fe20000000f00 */
[----:B------:R-:W-:Y:S02]  /*b990*/  IMAD.U32 R7, RZ, RZ, UR9 ;  /* 0x00000009ff077e24 */ /* 0x000fe4000f8e00ff */
[----:B------:R-:W-:-:S02]  /*b9a0*/  IMAD.U32 R10, RZ, RZ, UR4 ;  /* 0x00000004ff0a7e24 */ /* 0x000fc4000f8e00ff */
[----:B------:R-:W-:Y:S02]  /*b9b0*/  IMAD.U32 R11, RZ, RZ, UR5 ;  /* 0x00000005ff0b7e24 */ /* 0x000fe4000f8e00ff */
[----:B------:R-:W-:Y:S02]  /*b9c0*/  IMAD.MOV.U32 R8, RZ, RZ, 0x70 ;  /* 0x00000070ff087424 */ /* 0x000fe400078e00ff */
[----:B------:R-:W-:-:S07]  /*b9d0*/  IMAD.MOV.U32 R12, RZ, RZ, 0x1 ;  /* 0x00000001ff0c7424 */ /* 0x000fce00078e00ff */
[----:B------:R-:W-:-:S07]  /*b9e0*/  LEPC R20, `(.L_x_251) ;  /* 0x000000001014794e */ /* 0x000fce0000000000 */
[----:B0-----:R-:W-:Y:S05]  /*b9f0*/  CALL.ABS.NOINC R2 ;  /* 0x0000000002007343 */ /* 0x001fea0003c00000 */
.L_x_251:
[----:B------:R-:W-:Y:S05]  /*ba00*/  BSYNC B6 ;  /* 0x0000000000067941 */ /* 0x000fea0003800000 */
.L_x_250:
        /* <DEDUP_REMOVED lines=8> */
[----:B------:R0:W1:Y:S01]  /*ba90*/  LDC.64 R2, c[0x4][R26] ;  /* 0x010000001a027b82 */ /* 0x0000620000000a00 */
[----:B------:R-:W-:Y:S01]  /*baa0*/  IMAD.U32 R4, RZ, RZ, UR6 ;  /* 0x00000006ff047e24 */ /* 0x000fe2000f8e00ff */
[----:B------:R-:W-:Y:S01]  /*bab0*/  MOV R11, UR5 ;  /* 0x00000005000b7c02 */ /* 0x000fe20008000f00 */
[----:B------:R-:W-:Y:S02]  /*bac0*/  IMAD.U32 R5, RZ, RZ, UR7 ;  /* 0x00000007ff057e24 */ /* 0x000fe4000f8e00ff */
[----:B------:R-:W-:Y:S02]  /*bad0*/  IMAD.U32 R6, RZ, RZ, UR8 ;  /* 0x00000008ff067e24 */ /* 0x000fe4000f8e00ff */
[----:B------:R-:W-:-:S02]  /*bae0*/  IMAD.U32 R7, RZ, RZ, UR9 ;  /* 0x00000009ff077e24 */ /* 0x000fc4000f8e00ff */
[----:B------:R-:W-:Y:S02]  /*baf0*/  IMAD.U32 R10, RZ, RZ, UR4 ;  /* 0x00000004ff0a7e24 */ /* 0x000fe4000f8e00ff */
[----:B------:R-:W-:Y:S02]  /*bb00*/  IMAD.MOV.U32 R8, RZ, RZ, 0x70 ;  /* 0x00000070ff087424 */ /* 0x000fe400078e00ff */
[----:B------:R-:W-:Y:S02]  /*bb10*/  IMAD.MOV.U32 R12, RZ, RZ, 0x1 ;  /* 0x00000001ff0c7424 */ /* 0x000fe400078e00ff */
[----:B0-----:R-:W-:-:S07]  /*bb20*/  IMAD.MOV.U32 R13, RZ, RZ, RZ ;  /* 0x000000ffff0d7224 */ /* 0x001fce00078e00ff */
[----:B------:R-:W-:-:S07]  /*bb30*/  LEPC R20, `(.L_x_254) ;  /* 0x000000001014794e */ /* 0x000fce0000000000 */
[----:B-1----:R-:W-:Y:S05]  /*bb40*/  CALL.ABS.NOINC R2 ;  /* 0x0000000002007343 */ /* 0x002fea0003c00000 */
.L_x_254:
[----:B------:R0:W1:Y:S01]  /*bb50*/  LDC.64 R2, c[0x4][R26] ;  /* 0x010000001a027b82 */ /* 0x0000620000000a00 */
[----:B------:R-:W-:Y:S01]  /*bb60*/  ULDC.64 UR6, c[0x4][0x90] ;  /* 0x0100240000067ab9 */ /* 0x000fe20000000a00 */
[----:B------:R-:W-:Y:S01]  /*bb70*/  ULDC.64 UR8, c[0x4][0x98] ;  /* 0x0100260000087ab9 */ /* 0x000fe20000000a00 */
[----:B------:R-:W-:Y:S01]  /*bb80*/  ULDC.64 UR4, c[0x4][0x18] ;  /* 0x0100060000047ab9 */ /* 0x000fe20000000a00 */
        /* <DEDUP_REMOVED lines=11> */
.L_x_253:
[----:B------:R-:W-:Y:S05]  /*bc40*/  BSYNC B6 ;  /* 0x0000000000067941 */ /* 0x000fea0003800000 */
.L_x_252:
[----:B------:R-:W-:Y:S01]  /*bc50*/  ULDC.64 UR4, c[0x0][0x9f8] ;  /* 0x00027e0000047ab9 */ /* 0x000fe20000000a00 */
[----:B------:R-:W0:Y:S01]  /*bc60*/  LDC R6, c[0x0][0x430] ;  /* 0x00010c00ff067b82 */ /* 0x000e220000000800 */
[----:B------:R-:W-:Y:S01]  /*bc70*/  ISETP.NE.U32.AND P0, PT, RZ, UR4, PT ;  /* 0x00000004ff007c0c */ /* 0x000fe2000bf05070 */
[----:B------:R-:W1:Y:S03]  /*bc80*/  S2R R2, SR_TID.X ;  /* 0x0000000000027919 */ /* 0x000e660000002100 */
[----:B------:R-:W-:-:S13]  /*bc90*/  ISETP.NE.AND.EX P0, PT, RZ, UR5, PT, P0 ;  /* 0x00000005ff007c0c */ /* 0x000fda000bf05300 */
[----:B------:R-:W-:Y:S01]  /*bca0*/  @P0 IADD3 R24, P1, R24, UR4, RZ ;  /* 0x0000000418180c10 */ /* 0x000fe2000ff3e0ff */
[----:B------:R-:W2:Y:S01]  /*bcb0*/  S2R R21, SR_TID.X ;  /* 0x0000000000157919 */ /* 0x000ea20000002100 */
[----:B------:R-:W-:Y:S01]  /*bcc0*/  LOP3.LUT R23, R23, 0xffffffdf, RZ, 0xc0, !PT ;  /* 0xffffffdf17177812 */ /* 0x000fe200078ec0ff */
[----:B------:R-:W-:Y:S01]  /*bcd0*/  ULDC UR4, c[0x0][0x320] ;  /* 0x0000c80000047ab9 */ /* 0x000fe20000000800 */
[----:B------:R-:W-:-:S05]  /*bce0*/  @P0 IADD3.X R25, R25, UR5, RZ, P1, !PT ;  /* 0x0000000519190c10 */ /* 0x000fca0008ffe4ff */
[----:B------:R3:W4:Y:S01]  /*bcf0*/  @P0 LDG.E R31, desc[UR36][R24.64] ;  /* 0x00000024181f0981 */ /* 0x000722000c1e1900 */
[----:B0-----:R-:W-:Y:S01]  /*bd00*/  ISETP.NE.AND P2, PT, R6, 0x1, PT ;  /* 0x000000010600780c */ /* 0x001fe20003f45270 */
[----:B------:R-:W0:Y:S01]  /*bd10*/  S2R R26, SR_TID.X ;  /* 0x00000000001a7919 */ /* 0x000e220000002100 */
[----:B-1----:R-:W-:Y:S02]  /*bd20*/  LOP3.LUT R2, R2, 0x7f, RZ, 0xc0, !PT ;  /* 0x0000007f02027812 */ /* 0x002fe400078ec0ff */
[----:B---3--:R-:W-:Y:S02]  /*bd30*/  IADD3 R25, R29, -0x1, RZ ;  /* 0xffffffff1d197810 */ /* 0x008fe40007ffe0ff */
[----:B------:R-:W-:-:S07]  /*bd40*/  SHF.R.U32.HI R2, RZ, 0x3, R2 ;  /* 0x00000003ff027819 */ /* 0x000fce0000011602 */
[----:B------:R-:W1:Y:S01]  /*bd50*/  @P2 LDC R3, c[0x0][0x434] ;  /* 0x00010d00ff032b82 */ /* 0x000e620000000800 */
[----:B------:R-:W-:-:S07]  /*bd60*/  @P2 LOP3.LUT R23, R23, 0x20, RZ, 0xfc, !PT ;  /* 0x0000002017172812 */ /* 0x000fce00078efcff */
[----:B------:R-:W3:Y:S01]  /*bd70*/  @P2 LDC R5, c[0x0][0x438] ;  /* 0x00010e00ff052b82 */ /* 0x000ee20000000800 */
[----:B--2---:R-:W-:-:S05]  /*bd80*/  IMAD.SHL.U32 R20, R21, 0x10, RZ ;  /* 0x0000001015147824 */ /* 0x004fca00078e00ff */
[----:B------:R-:W-:-:S05]  /*bd90*/  LOP3.LUT R20, R2, 0x70, R20, 0xf8, !PT ;  /* 0x0000007002147812 */ /* 0x000fca00078ef814 */
[----:B------:R-:W-:Y:S02]  /*bda0*/  IMAD R2, R25, 0x60, R20 ;  /* 0x0000006019027824 */ /* 0x000fe400078e0214 */
[----:B0-----:R-:W-:Y:S02]  /*bdb0*/  IMAD.SHL.U32 R9, R26, 0x8, RZ ;  /* 0x000000081a097824 */ /* 0x001fe400078e00ff */
[C---:B------:R-:W-:Y:S01]  /*bdc0*/  IMAD.IADD R0, R2.reuse, 0x1, R37 ;  /* 0x0000000102007824 */ /* 0x040fe200078e0225 */
[----:B------:R-:W-:Y:S02]  /*bdd0*/  ISETP.GE.AND P0, PT, R2, R34, PT ;  /* 0x000000220200720c */ /* 0x000fe40003f06270 */
[----:B------:R-:W-:Y:S01]  /*bde0*/  LOP3.LUT R9, R9, 0x38, RZ, 0xc0, !PT ;  /* 0x0000003809097812 */ /* 0x000fe200078ec0ff */
[----:B-1----:R-:W-:Y:S01]  /*bdf0*/  @P2 IMAD.HI.U32 R2, R0, R3, RZ ;  /* 0x0000000300022227 */ /* 0x002fe200078e00ff */
[----:B------:R-:W-:Y:S02]  /*be00*/  ISETP.GT.U32.OR P0, PT, R20, 0x5f, P0 ;  /* 0x0000005f1400780c */ /* 0x000fe40000704470 */
[----:B------:R-:W-:Y:S01]  /*be10*/  LOP3.LUT R8, R9, 0x40, RZ, 0xfc, !PT ;  /* 0x0000004009087812 */ /* 0x000fe200078efcff */
[----:B------:R-:W-:Y:S01]  /*be20*/  IMAD.MOV.U32 R4, RZ, RZ, R0 ;  /* 0x000000ffff047224 */ /* 0x000fe200078e0000 */
[----:B---3--:R-:W-:-:S02]  /*be30*/  @P2 SHF.R.U32.HI R4, RZ, R5, R2 ;  /* 0x00000005ff042219 */ /* 0x008fc40000011602 */
[----:B------:R-:W-:Y:S02]  /*be40*/  ISETP.GE.AND P2, PT, R8, UR4, PT ;  /* 0x0000000408007c0c */ /* 0x000fe4000bf46270 */
[----:B------:R-:W-:Y:S01]  /*be50*/  ISETP.GE.AND P1, PT, R9, UR4, PT ;  /* 0x0000000409007c0c */ /* 0x000fe2000bf26270 */
[----:B------:R-:W-:Y:S01]  /*be60*/  IMAD.MOV R3, RZ, RZ, -R4 ;  /* 0x000000ffff037224 */ /* 0x000fe200078e0a04 */
[----:B------:R-:W-:Y:S01]  /*be70*/  SEL R5, RZ, 0xffffffff, P2 ;  /* 0xffffffffff057807 */ /* 0x000fe20001000000 */
[----:B------:R-:W-:Y:S01]  /*be80*/  ULDC UR4, c[0x0][0x2f4] ;  /* 0x0000bd0000047ab9 */ /* 0x000fe20000000800 */
[----:B------:R-:W-:Y:S01]  /*be90*/  SEL R29, RZ, 0x1, P1 ;  /* 0x00000001ff1d7807 */ /* 0x000fe20000800000 */
[----:B------:R-:W-:Y:S02]  /*bea0*/  IMAD R0, R6, R3, R0 ;  /* 0x0000000306007224 */ /* 0x000fe400078e0200 */
[----:B------:R-:W0:Y:S01]  /*beb0*/  @!P0 LDC.64 R2, c[0x0][0x428] ;  /* 0x00010a00ff028b82 */ /* 0x000e220000000a00 */
[----:B------:R-:W-:Y:S01]  /*bec0*/  IMAD.SHL.U32 R6, R5, 0x2, RZ ;  /* 0x0000000205067824 */ /* 0x000fe200078e00ff */
[----:B------:R-:W-:-:S04]  /*bed0*/  @!P0 SHF.R.S32.HI R5, RZ, 0x1f, R4 ;  /* 0x0000001fff058819 */ /* 0x000fc80000011404 */
[----:B------:R-:W-:Y:S02]  /*bee0*/  LOP3.LUT R29, R6, 0x2, R29, 0xe2, !PT ;  /* 0x00000002061d7812 */ /* 0x000fe400078ee21d */
[----:B------:R-:W-:Y:S02]  /*bef0*/  ISETP.GE.AND P2, PT, R9, UR4, PT ;  /* 0x0000000409007c0c */ /* 0x000fe4000bf46270 */
[----:B------:R-:W-:Y:S01]  /*bf00*/  LOP3.LUT R23, R23, 0xffffffef, RZ, 0xc0, !PT ;  /* 0xffffffef17177812 */ /* 0x000fe200078ec0ff */
[----:B------:R-:W-:Y:S01]  /*bf10*/  UMOV UR5, 0xffffffff ;  /* 0xffffffff00057882 */ /* 0x000fe20000000000 */
[----:B------:R-:W-:Y:S02]  /*bf20*/  LOP3.LUT R26, R18, 0xffff, RZ, 0xc0, !PT ;  /* 0x0000ffff121a7812 */ /* 0x000fe400078ec0ff */
[----:B----4-:R-:W-:Y:S01]  /*bf30*/  SHF.R.S32.HI R7, RZ, 0x1f, R31 ;  /* 0x0000001fff077819 */ /* 0x010fe2000001141f */
[----:B0-----:R-:W-:-:S04]  /*bf40*/  @!P0 IMAD.WIDE.U32 R4, R31, R2, R4 ;  /* 0x000000021f048225 */ /* 0x001fc800078e0004 */
[----:B------:R-:W-:Y:S01]  /*bf50*/  @!P0 IMAD R6, R7, R2, RZ ;  /* 0x0000000207068224 */ /* 0x000fe200078e02ff */
[----:B------:R0:W-:Y:S03]  /*bf60*/  STL [R1], R7 ;  /* 0x0000000701007387 */ /* 0x0001e60000100800 */
[----:B------:R-:W-:Y:S02]  /*bf70*/  @!P0 IMAD R6, R31, R3, R6 ;  /* 0x000000031f068224 */ /* 0x000fe400078e0206 */
[----:B------:R-:W1:Y:S02]  /*bf80*/  @!P0 LDC.64 R2, c[0x0][0x418] ;  /* 0x00010600ff028b82 */ /* 0x000e640000000a00 */
[----:B------:R-:W-:Y:S02]  /*bf90*/  @!P0 IMAD.IADD R6, R5, 0x1, R6 ;  /* 0x0000000105068824 */ /* 0x000fe400078e0206 */
[----:B------:R-:W-:-:S05]  /*bfa0*/  IMAD.U32 R5, RZ, RZ, UR38 ;  /* 0x00000026ff057e24 */ /* 0x000fca000f8e00ff */
[----:B------:R-:W-:Y:S02]  /*bfb0*/  ISETP.NE.AND P3, PT, R5, 0x3, PT ;  /* 0x000000030500780c */ /* 0x000fe40003f65270 */
[----:B0-----:R-:W-:-:S11]  /*bfc0*/  LOP3.LUT R7, R9, 0x80, RZ, 0xfc, !PT ;  /* 0x0000008009077812 */ /* 0x001fd600078efcff */
[----:B------:R-:W-:Y:S02]  /*bfd0*/  @P3 LOP3.LUT R23, R23, 0x10, RZ, 0xfc, !PT ;  /* 0x0000001017173812 */ /* 0x000fe400078efcff */
[C---:B-1----:R-:W-:Y:S02]  /*bfe0*/  @!P0 LEA R2, P1, R4.reuse, R2, 0x2 ;  /* 0x0000000204028211 */ /* 0x042fe400078210ff */
[----:B------:R-:W-:Y:S02]  /*bff0*/  LOP3.LUT R23, R23, 0xfffffffb, RZ, 0xc0, !PT ;  /* 0xfffffffb17177812 */ /* 0x000fe400078ec0ff */
[----:B------:R-:W-:Y:S02]  /*c000*/  @!P0 LEA.HI.X R3, R4, R3, R6, 0x2, P1 ;  /* 0x0000000304038211 */ /* 0x000fe400008f1406 */
[----:B------:R-:W-:Y:S02]  /*c010*/  MOV R4, RZ ;  /* 0x000000ff00047202 */ /* 0x000fe40000000f00 */
[----:B------:R-:W-:-:S02]  /*c020*/  ISETP.GE.AND P1, PT, R8, UR4, PT ;  /* 0x0000000408007c0c */ /* 0x000fc4000bf26270 */
[----:B------:R-:W-:Y:S02]  /*c030*/  @P2 LOP3.LUT R23, R23, 0x4, RZ, 0xfc, !PT ;  /* 0x0000000417172812 */ /* 0x000fe400078efcff */
[----:B------:R0:W5:Y:S01]  /*c040*/  @!P0 LDG.E R4, desc[UR36][R2.64] ;  /* 0x0000002402048981 */ /* 0x000162000c1e1900 */
[----:B------:R-:W-:Y:S02]  /*c050*/  ISETP.GE.AND P0, PT, R7, UR4, PT ;  /* 0x0000000407007c0c */ /* 0x000fe4000bf06270 */
[----:B------:R-:W-:-:S04]  /*c060*/  LOP3.LUT R23, R23, 0xfffffffe, RZ, 0xc0, !PT ;  /* 0xfffffffe17177812 */ /* 0x000fc800078ec0ff */
[----:B------:R-:W-:-:S04]  /*c070*/  LOP3.LUT R23, R23, 0xfffffffd, RZ, 0xc0, !PT ;  /* 0xfffffffd17177812 */ /* 0x000fc800078ec0ff */
[----:B------:R-:W-:-:S04]  /*c080*/  @P1 LOP3.LUT R23, R23, 0x2, RZ, 0xfc, !PT ;  /* 0x0000000217171812 */ /* 0x000fc800078efcff */
[----:B------:R-:W-:Y:S01]  /*c090*/  @P0 LOP3.LUT R23, R23, 0x1, RZ, 0xfc, !PT ;  /* 0x0000000117170812 */ /* 0x000fe200078efcff */
[----:B0-----:R-:W-:Y:S06]  /*c0a0*/  BRA.DIV UR5, `(.L_x_255) ;  /* 0x0000003e059c7947 */ /* 0x001fec000b800000 */
.L_x_321:
[----:B------:R-:W-:Y:S02]  /*c0b0*/  ISETP.GT.U32.AND P0, PT, R20, 0x5f, PT ;  /* 0x0000005f1400780c */ /* 0x000fe40003f04070 */
[----:B------:R-:W-:-:S11]  /*c0c0*/  LOP3.LUT R23, R23, 0xfffffff7, RZ, 0xc0, !PT ;  /* 0xfffffff717177812 */ /* 0x000fd600078ec0ff */
[----:B------:R-:W-:Y:S01]  /*c0d0*/  @P0 LOP3.LUT R23, R23, 0x8, RZ, 0xfc, !PT ;  /* 0x0000000817170812 */ /* 0x000fe200078efcff */
[----:B------:R-:W-:Y:S06]  /*c0e0*/  @!P3 BRA `(.L_x_256) ;  /* 0x000000000004b947 */ /* 0x000fec0003800000 */
[----:B------:R-:W-:Y:S01]  /*c0f0*/  BPT.TRAP 0x1 ;  /* 0x000000040000795c */ /* 0x000fe20000300000 */
.L_x_256:
[----:B------:R-:W-:Y:S01]  /*c100*/  SHF.R.S32.HI R5, RZ, 0x1f, R0 ;  /* 0x0000001fff057819 */ /* 0x000fe20000011400 */
[----:B------:R-:W-:Y:S01]  /*c110*/  ULDC.64 UR4, c[0x0][0x328] ;  /* 0x0000ca0000047ab9 */ /* 0x000fe20000000a00 */
[----:B------:R-:W-:Y:S01]  /*c120*/  ULDC.64 UR6, c[0x0][0x318] ;  /* 0x0000c60000067ab9 */ /* 0x000fe20000000a00 */
[----:B------:R-:W-:Y:S02]  /*c130*/  BSSY B0, `(.L_x_257) ;  /* 0x0000014000007945 */ /* 0x000fe40003800000 */
[----:B------:R-:W-:-:S04]  /*c140*/  IMAD R3, R5, UR4, RZ ;  /* 0x0000000405037c24 */ /* 0x000fc8000f8e02ff */
[C---:B------:R-:W-:Y:S02]  /*c150*/  IMAD R6, R0.reuse, UR5, R3 ;  /* 0x0000000500067c24 */ /* 0x040fe4000f8e0203 */
[----:B------:R-:W-:Y:S01]  /*c160*/  IMAD.WIDE.U32 R2, R0, UR4, RZ ;  /* 0x0000000400027c25 */ /* 0x000fe2000f8e00ff */
[----:B------:R-:W-:-:S03]  /*c170*/  ULDC.64 UR4, c[0x0][0x338] ;  /* 0x0000ce0000047ab9 */ /* 0x000fc60000000a00 */
[----:B------:R-:W-:Y:S01]  /*c180*/  IMAD.IADD R3, R3, 0x1, R6 ;  /* 0x0000000103037824 */ /* 0x000fe200078e0206 */
[----:B-----5:R-:W-:Y:S01]  /*c190*/  SHF.R.S32.HI R6, RZ, 0x1f, R4 ;  /* 0x0000001fff067819 */ /* 0x020fe20000011404 */
[----:B------:R-:W-:-:S04]  /*c1a0*/  IMAD.WIDE.U32 R2, R4, UR4, R2 ;  /* 0x0000000404027c25 */ /* 0x000fc8000f8e0002 */
[----:B------:R-:W-:-:S04]  /*c1b0*/  IMAD R7, R6, UR4, RZ ;  /* 0x0000000406077c24 */ /* 0x000fc8000f8e02ff */
[----:B------:R-:W-:Y:S01]  /*c1c0*/  IMAD R7, R4, UR5, R7 ;  /* 0x0000000504077c24 */ /* 0x000fe2000f8e0207 */
[----:B------:R-:W-:-:S03]  /*c1d0*/  ULDC.64 UR4, c[0x0][0x330] ;  /* 0x0000cc0000047ab9 */ /* 0x000fc60000000a00 */
[----:B------:R-:W-:Y:S02]  /*c1e0*/  IMAD.IADD R3, R3, 0x1, R7 ;  /* 0x0000000103037824 */ /* 0x000fe400078e0207 */
[----:B------:R-:W-:Y:S02]  /*c1f0*/  IMAD R7, R27, 0x8, R22 ;  /* 0x000000081b077824 */ /* 0x000fe400078e0216 */
[----:B------:R-:W-:-:S04]  /*c200*/  IMAD.WIDE.U32 R2, R26, UR4, R2 ;  /* 0x000000041a027c25 */ /* 0x000fc8000f8e0002 */
[----:B------:R-:W-:Y:S01]  /*c210*/  IMAD R24, R26, UR5, R3 ;  /* 0x000000051a187c24 */ /* 0x000fe2000f8e0203 */
[----:B------:R-:W-:-:S04]  /*c220*/  LEA R18, P0, R2, UR6, 0x1 ;  /* 0x0000000602127c11 */ /* 0x000fc8000f8008ff */
[----:B------:R-:W-:Y:S02]  /*c230*/  LEA.HI.X R24, R2, UR7, R24, 0x1, P0 ;  /* 0x0000000702187c11 */ /* 0x000fe400080f0c18 */
[----:B------:R-:W-:-:S06]  /*c240*/  SHF.L.U32 R2, R28, 0x1f, RZ ;  /* 0x0000001f1c027819 */ /* 0x000fcc00000006ff */
[----:B------:R-:W0:Y:S02]  /*c250*/  SYNCS.PHASECHK.TRANS64.TRYWAIT P0, [R7+URZ+0x2a840], R2 ;  /* 0x02a84002070075a7 */ /* 0x000e24000800017f */
[----:B0-----:R-:W-:Y:S05]  /*c260*/  @!P0 BRA `(.L_x_258) ;  /* 0x0000003c005c8947 */ /* 0x001fea0003800000 */
.L_x_322:
[----:B------:R-:W-:Y:S05]  /*c270*/  BSYNC B0 ;  /* 0x0000000000007941 */ /* 0x000fea0003800000 */
.L_x_257:
[----:B------:R-:W1:Y:S01]  /*c280*/  S2R R8, SR_TID.X ;  /* 0x0000000000087919 */ /* 0x000e620000002100 */
[----:B------:R-:W-:Y:S01]  /*c290*/  ULDC.64 UR4, c[0x0][0x300] ;  /* 0x0000c00000047ab9 */ /* 0x000fe20000000a00 */
[----:B------:R-:W-:Y:S01]  /*c2a0*/  ULDC.64 UR6, c[0x0][0x2e8] ;  /* 0x0000ba0000067ab9 */ /* 0x000fe20000000a00 */
[----:B------:R-:W-:Y:S01]  /*c2b0*/  IMAD R5, R5, UR4, RZ ;  /* 0x0000000405057c24 */ /* 0x000fe2000f8e02ff */
[C---:B------:R-:W-:Y:S01]  /*c2c0*/  LOP3.LUT P4, RZ, R23.reuse, 0x4, RZ, 0xc0, !PT ;  /* 0x0000000417ff7812 */ /* 0x040fe2000788c0ff */
[C---:B0-----:R-:W-:Y:S01]  /*c2d0*/  IMAD.WIDE.U32 R2, R0.reuse, UR4, RZ ;  /* 0x0000000400027c25 */ /* 0x041fe2000f8e00ff */
[C---:B------:R-:W-:Y:S02]  /*c2e0*/  LOP3.LUT P3, RZ, R23.reuse, 0x2, RZ, 0xc0, !PT ;  /* 0x0000000217ff7812 */ /* 0x040fe4000786c0ff */
[----:B------:R-:W-:Y:S01]  /*c2f0*/  LOP3.LUT P2, RZ, R23, 0x1, RZ, 0xc0, !PT ;  /* 0x0000000117ff7812 */ /* 0x000fe2000784c0ff */
[----:B------:R-:W-:Y:S01]  /*c300*/  IMAD R5, R0, UR5, R5 ;  /* 0x0000000500057c24 */ /* 0x000fe2000f8e0205 */
[----:B------:R-:W-:-:S02]  /*c310*/  ULDC.64 UR4, c[0x0][0x310] ;  /* 0x0000c40000047ab9 */ /* 0x000fc40000000a00 */
[----:B------:R-:W-:Y:S02]  /*c320*/  IMAD R6, R6, UR4, RZ ;  /* 0x0000000406067c24 */ /* 0x000fe4000f8e02ff */
[----:B------:R-:W-:Y:S02]  /*c330*/  IMAD.IADD R3, R3, 0x1, R5 ;  /* 0x0000000103037824 */ /* 0x000fe400078e0205 */
[C---:B------:R-:W-:Y:S02]  /*c340*/  IMAD R6, R4.reuse, UR5, R6 ;  /* 0x0000000504067c24 */ /* 0x040fe4000f8e0206 */
[----:B------:R-:W-:Y:S01]  /*c350*/  IMAD.WIDE.U32 R2, R4, UR4, R2 ;  /* 0x0000000404027c25 */ /* 0x000fe2000f8e0002 */
[----:B------:R-:W-:-:S03]  /*c360*/  ULDC.64 UR4, c[0x0][0x308] ;  /* 0x0000c20000047ab9 */ /* 0x000fc60000000a00 */
[----:B------:R-:W-:Y:S02]  /*c370*/  IMAD.IADD R3, R3, 0x1, R6 ;  /* 0x0000000103037824 */ /* 0x000fe400078e0206 */
[----:B------:R-:W-:Y:S02]  /*c380*/  IMAD R6, R25, -0x60, R34 ;  /* 0xffffffa019067824 */ /* 0x000fe400078e0222 */
[----:B------:R-:W-:Y:S01]  /*c390*/  IMAD.WIDE.U32 R2, R26, UR4, R2 ;  /* 0x000000041a027c25 */ /* 0x000fe2000f8e0002 */
[----:B------:R-:W-:-:S03]  /*c3a0*/  UMOV UR4, 0xffffffff ;  /* 0xffffffff00047882 */ /* 0x000fc60000000000 */
[----:B------:R-:W-:Y:S01]  /*c3b0*/  IMAD R0, R26, UR5, R3 ;  /* 0x000000051a007c24 */ /* 0x000fe2000f8e0203 */
[----:B------:R-:W-:Y:S01]  /*c3c0*/  LEA R4, P0, R2, UR6, 0x1 ;  /* 0x0000000602047c11 */ /* 0x000fe2000f8008ff */
[----:B------:R-:W-:Y:S01]  /*c3d0*/  IMAD R5, R27, 0x4800, R32 ;  /* 0x000048001b057824 */ /* 0x000fe200078e0220 */
[----:B-1----:R-:W-:Y:S02]  /*c3e0*/  LOP3.LUT R8, R8, 0x7f, RZ, 0xc0, !PT ;  /* 0x0000007f08087812 */ /* 0x002fe400078ec0ff */
[----:B------:R-:W-:Y:S02]  /*c3f0*/  LEA.HI.X R0, R2, UR7, R0, 0x1, P0 ;  /* 0x0000000702007c11 */ /* 0x000fe400080f0c00 */
[----:B------:R-:W-:Y:S02]  /*c400*/  SHF.R.U32.HI R9, RZ, 0x3, R8 ;  /* 0x00000003ff097819 */ /* 0x000fe40000011608 */
[----:B------:R-:W0:Y:S02]  /*c410*/  S2R R8, SR_TID.X ;  /* 0x0000000000087919 */ /* 0x000e240000002100 */
[----:B------:R-:W-:-:S04]  /*c420*/  IADD3 R6, -R9, R6, RZ ;  /* 0x0000000609067210 */ /* 0x000fc80007ffe1ff */
[----:B------:R-:W-:Y:S01]  /*c430*/  ISETP.GE.AND P0, PT, R6, 0x1, PT ;  /* 0x000000010600780c */ /* 0x000fe20003f06270 */
[----:B0-----:R-:W-:-:S05]  /*c440*/  IMAD.SHL.U32 R9, R8, 0x8, RZ ;  /* 0x0000000808097824 */ /* 0x001fca00078e00ff */
[----:B------:R-:W-:Y:S01]  /*c450*/  LOP3.LUT R9, R9, 0x38, RZ, 0xc0, !PT ;  /* 0x0000003809097812 */ /* 0x000fe200078ec0ff */
[----:B------:R-:W-:Y:S06]  /*c460*/  BRA.DIV UR4, `(.L_x_259) ;  /* 0x0000003a04f07947 */ /* 0x000fec000b800000 */
[----:B------:R-:W0:Y:S01]  /*c470*/  SHFL.IDX PT, R3, R4, RZ, 0x181f ;  /* 0x00181fff04037589 */ /* 0x000e2200000e0000 */
[----:B------:R-:W-:-:S03]  /*c480*/  @P0 IMAD R8, R5, 0x2, R22 ;  /* 0x0000000205080824 */ /* 0x000fc600078e0216 */
[----:B------:R-:W1:Y:S01]  /*c490*/  SHFL.IDX PT, R2, R0, RZ, 0x181f ;  /* 0x00181fff00027589 */ /* 0x000e6200000e0000 */
[----:B0-----:R-:W-:-:S05]  /*c4a0*/  @P0 LEA R3, P1, R9, R3, 0x1 ;  /* 0x0000000309030211 */ /* 0x001fca00078208ff */
[----:B-1----:R-:W-:Y:S01]  /*c4b0*/  @P0 IMAD.X R2, RZ, RZ, R2, P1 ;  /* 0x000000ffff020224 */ /* 0x002fe200008e0602 */
[----:B------:R-:W-:-:S04]  /*c4c0*/  ISETP.GE.AND P1, PT, R6, 0x11, PT ;  /* 0x000000110600780c */ /* 0x000fc80003f26270 */
[----:B------:R-:W-:-:S04]  /*c4d0*/  @P0 LOP3.LUT R3, R3, R2, RZ, 0x3c, !PT ;  /* 0x0000000203030212 */ /* 0x000fc800078e3cff */
[----:B------:R-:W-:-:S04]  /*c4e0*/  @P0 LOP3.LUT R2, R3, R2, RZ, 0x3c, !PT ;  /* 0x0000000203020212 */ /* 0x000fc800078e3cff */
[----:B------:R-:W-:-:S05]  /*c4f0*/  @P0 LOP3.LUT R3, R3, R2, RZ, 0x3c, !PT ;  /* 0x0000000203030212 */ /* 0x000fca00078e3cff */
[----:B------:R-:W-:Y:S01]  /*c500*/  @!PT LDS RZ, [RZ] ;  /* 0x00000000fffff984 */ /* 0x000fe20000000800 */
[----:B------:R-:W-:Y:S04]  /*c510*/  @P0 LDGSTS.E.BYPASS.LTC128B.128 [R8+0x18400], desc[UR36][R2.64], !P4 ;  /* 0x1840000002080fae */ /* 0x000fe8000e101d64 */
[----:B------:R-:W-:Y:S04]  /*c520*/  @P0 LDGSTS.E.BYPASS.LTC128B.128 [R8+0x1b400], desc[UR36][R2.64+0x80], !P3 ;  /* 0x1b40008002080fae */ /* 0x000fe8000d901d64 */
[----:B------:R0:W-:Y:S04]  /*c530*/  @P0 LDGSTS.E.BYPASS.LTC128B.128 [R8+0x1e400], desc[UR36][R2.64+0x100], !P2 ;  /* 0x1e40010002080fae */ /* 0x0001e8000d101d64 */
[----:B0-----:R-:W0:Y:S01]  /*c540*/  SHFL.IDX PT, R3, R4, 0x1, 0x181f ;  /* 0x00381f0004037f89 */ /* 0x001e2200000e0000 */
[----:B------:R-:W-:-:S03]  /*c550*/  @P1 IMAD R8, R5, 0x2, R22 ;  /* 0x0000000205081824 */ /* 0x000fc600078e0216 */
[----:B------:R-:W1:Y:S01]  /*c560*/  SHFL.IDX PT, R2, R0, 0x1, 0x181f ;  /* 0x00381f0000027f89 */ /* 0x000e6200000e0000 */
[----:B0-----:R-:W-:-:S05]  /*c570*/  @P1 LEA R3, P0, R9, R3, 0x1 ;  /* 0x0000000309031211 */ /* 0x001fca00078008ff */
[----:B-1----:R-:W-:-:S05]  /*c580*/  @P1 IMAD.X R2, RZ, RZ, R2, P0 ;  /* 0x000000ffff021224 */ /* 0x002fca00000e0602 */
[----:B------:R-:W-:-:S04]  /*c590*/  @P1 LOP3.LUT R3, R3, R2, RZ, 0x3c, !PT ;  /* 0x0000000203031212 */ /* 0x000fc800078e3cff */
[----:B------:R-:W-:-:S04]  /*c5a0*/  @P1 LOP3.LUT R2, R3, R2, RZ, 0x3c, !PT ;  /* 0x0000000203021212 */ /* 0x000fc800078e3cff */
[----:B------:R-:W-:-:S05]  /*c5b0*/  @P1 LOP3.LUT R3, R3, R2, RZ, 0x3c, !PT ;  /* 0x0000000203031212 */ /* 0x000fca00078e3cff */
[----:B------:R-:W-:Y:S04]  /*c5c0*/  @P1 LDGSTS.E.BYPASS.LTC128B.128 [R8+0x18c00], desc[UR36][R2.64], !P4 ;  /* 0x18c0000002081fae */ /* 0x000fe8000e101d64 */
[----:B------:R-:W-:Y:S04]  /*c5d0*/  @P1 LDGSTS.E.BYPASS.LTC128B.128 [R8+0x1bc00], desc[UR36][R2.64+0x80], !P3 ;  /* 0x1bc0008002081fae */ /* 0x000fe8000d901d64 */
[----:B------:R0:W-:Y:S01]  /*c5e0*/  @P1 LDGSTS.E.BYPASS.LTC128B.128 [R8+0x1ec00], desc[UR36][R2.64+0x100], !P2 ;  /* 0x1ec0010002081fae */ /* 0x0001e2000d101d64 */
[----:B------:R-:W-:-:S03]  /*c5f0*/  ISETP.GE.AND P1, PT, R6, 0x21, PT ;  /* 0x000000210600780c */ /* 0x000fc60003f26270 */
[----:B0-----:R-:W0:Y:S10]  /*c600*/  SHFL.IDX PT, R3, R4, 0x2, 0x181f ;  /* 0x00581f0004037f89 */ /* 0x001e3400000e0000 */
[----:B------:R-:W-:Y:S01]  /*c610*/  @P1 LEA R8, R5, R22, 0x1 ;  /* 0x0000001605081211 */ /* 0x000fe200078e08ff */
        /* <DEDUP_REMOVED lines=11> */
[----:B------:R-:W-:Y:S01]  /*c6d0*/  @P1 IMAD R8, R5, 0x2, R22 ;  /* 0x0000000205081824 */ /* 0x000fe200078e0216 */
        /* <DEDUP_REMOVED lines=12> */
[----:B------:R-:W1:Y:S04]  /*c7a0*/  SHFL.IDX PT, R2, R0, 0x4, 0x181f ;  /* 0x00981f0000027f89 */ /* 0x000e6800000e0000 */
[----:B------:R-:W2:Y:S01]  /*c7b0*/  SHFL.IDX PT, R0, R0, 0x5, 0x181f ;  /* 0x00b81f0000007f89 */ /* 0x000ea200000e0000 */
[----:B0-----:R-:W-:-:S05]  /*c7c0*/  @P1 LEA R3, P0, R9, R3, 0x1 ;  /* 0x0000000309031211 */ /* 0x001fca00078008ff */
[----:B-1----:R-:W-:-:S05]  /*c7d0*/  @P1 IMAD.X R2, RZ, RZ, R2, P0 ;  /* 0x000000ffff021224 */ /* 0x002fca00000e0602 */
[----:B------:R-:W-:-:S04]  /*c7e0*/  @P1 LOP3.LUT R3, R3, R2, RZ, 0x3c, !PT ;  /* 0x0000000203031212 */ /* 0x000fc800078e3cff */
[----:B------:R-:W-:-:S04]  /*c7f0*/  @P1 LOP3.LUT R2, R3, R2, RZ, 0x3c, !PT ;  /* 0x0000000203021212 */ /* 0x000fc800078e3cff */
[----:B------:R-:W-:-:S05]  /*c800*/  @P1 LOP3.LUT R3, R3, R2, RZ, 0x3c, !PT ;  /* 0x0000000203031212 */ /* 0x000fca00078e3cff */
[----:B------:R-:W-:Y:S04]  /*c810*/  @P1 LDGSTS.E.BYPASS.LTC128B.128 [R8+0x1a400], desc[UR36][R2.64], !P4 ;  /* 0x1a40000002081fae */ /* 0x000fe8000e101d64 */
[----:B------:R-:W-:Y:S04]  /*c820*/  @P1 LDGSTS.E.BYPASS.LTC128B.128 [R8+0x1d400], desc[UR36][R2.64+0x80], !P3 ;  /* 0x1d40008002081fae */ /* 0x000fe8000d901d64 */
[----:B------:R0:W-:Y:S04]  /*c830*/  @P1 LDGSTS.E.BYPASS.LTC128B.128 [R8+0x20400], desc[UR36][R2.64+0x100], !P2 ;  /* 0x2040010002081fae */ /* 0x0001e8000d101d64 */
[----:B0-2---:R0:W1:Y:S02]  /*c840*/  SHFL.IDX PT, R2, R4, 0x5, 0x181f ;  /* 0x00b81f0004027f89 */ /* 0x00506400000e0000 */
.L_x_336:
[----:B------:R-:W-:-:S13]  /*c850*/  ISETP.GE.AND P0, PT, R6, 0x51, PT ;  /* 0x000000510600780c */ /* 0x000fda0003f06270 */
[----:B-1----:R-:W-:Y:S01]  /*c860*/  @P0 LEA R2, P1, R9, R2, 0x1 ;  /* 0x0000000209020211 */ /* 0x002fe200078208ff */
[----:B------:R-:W-:-:S04]  /*c870*/  @P0 IMAD R5, R5, 0x2, R22 ;  /* 0x0000000205050824 */ /* 0x000fc800078e0216 */
[----:B------:R-:W-:-:S05]  /*c880*/  @P0 IMAD.X R3, RZ, RZ, R0, P1 ;  /* 0x000000ffff030224 */ /* 0x000fca00008e0600 */
[----:B------:R-:W-:Y:S01]  /*c890*/  @!PT LDS RZ, [RZ] ;  /* 0x00000000fffff984 */ /* 0x000fe20000000800 */
[----:B------:R-:W-:Y:S01]  /*c8a0*/  @!PT LDS RZ, [RZ] ;  /* 0x00000000fffff984 */ /* 0x000fe20000000800 */
[----:B------:R-:W-:Y:S01]  /*c8b0*/  @!PT LDS RZ, [RZ] ;  /* 0x00000000fffff984 */ /* 0x000fe20000000800 */
[----:B------:R1:W-:Y:S04]  /*c8c0*/  @P0 LDGSTS.E.BYPASS.LTC128B.128 [R5+0x1ac00], desc[UR36][R2.64], !P4 ;  /* 0x1ac0000002050fae */ /* 0x0003e8000e101d64 */
[----:B------:R1:W-:Y:S04]  /*c8d0*/  @P0 LDGSTS.E.BYPASS.LTC128B.128 [R5+0x1dc00], desc[UR36][R2.64+0x80], !P3 ;  /* 0x1dc0008002050fae */ /* 0x0003e8000d901d64 */
[----:B------:R1:W-:Y:S01]  /*c8e0*/  @P0 LDGSTS.E.BYPASS.LTC128B.128 [R5+0x20c00], desc[UR36][R2.64+0x100], !P2 ;  /* 0x20c0010002050fae */ /* 0x0003e2000d101d64 */
[----:B------:R-:W-:Y:S01]  /*c8f0*/  PLOP3.LUT P0, PT, PT, PT, PT, 0x80, 0x0 ;  /* 0x000000000000781c */ /* 0x000fe20003f0f070 */
[----:B------:R-:W-:-:S12]  /*c900*/  NOP ;  /* 0x0000000000007918 */ /* 0x000fd80000000000 */
.L_x_260:
[----:B------:R-:W-:Y:S02]  /*c910*/  PLOP3.LUT P1, PT, P1, P0, PT, 0xa2, 0x0 ;  /* 0x000000000000781c */ /* 0x000fe40000f21472 */
[----:B------:R-:W-:-:S08]  /*c920*/  @P0 R2UR P1, UR4, R7 ;  /* 0x00000000070402ca */ /* 0x000fd00000020000 */
[----:B------:R-:W-:-:S05]  /*c930*/  @P0 PLOP3.LUT P0, PT, P1, PT, PT, 0x80, 0x0 ;  /* 0x000000000000081c */ /* 0x000fca0000f0f070 */
[----:B------:R-:W-:Y:S01]  /*c940*/  @!P1 SYNCS.ARRIVE.TRANS64.RED.A0T1 RZ, [UR4+0x2a830], RZ ;  /* 0x02a830ffffff99a7 */ /* 0x000fe20008200404 */
[----:B------:R-:W-:Y:S07]  /*c950*/  @!P1 ARRIVES.LDGSTSBAR.64.TRANSCNT [UR4+0x2a830] ;  /* 0x02a83000ff0099b0 */ /* 0x000fee0008000a84 */
[----:B------:R-:W-:Y:S05]  /*c960*/  @P0 BRA.U.ANY `(.L_x_260) ;  /* 0xfffffffd00e80947 */ /* 0x000fea000393ffff */
[----:B------:R-:W-:Y:S01]  /*c970*/  NOP ;  /* 0x0000000000007918 */ /* 0x000fe20000000000 */
[----:B------:R-:W-:-:S13]  /*c980*/  LOP3.LUT P2, RZ, R23, 0x10, RZ, 0xc0, !PT ;  /* 0x0000001017ff7812 */ /* 0x000fda000784c0ff */
[----:B------:R-:W-:Y:S05]  /*c990*/  @!P2 BRA `(.L_x_261) ;  /* 0x000000000004a947 */ /* 0x000fea0003800000 */
[----:B------:R-:W-:Y:S01]  /*c9a0*/  BPT.TRAP 0x1 ;  /* 0x000000040000795c */ /* 0x000fe20000300000 */
.L_x_261:
[----:B------:R2:W5:Y:S01]  /*c9b0*/  LDL.LU R0, [R1+0x4] ;  /* 0x0000040001007983 */ /* 0x0005620000300800 */
[----:B------:R-:W-:Y:S01]  /*c9c0*/  LOP3.LUT P0, RZ, R23, 0x40, RZ, 0xc0, !PT ;  /* 0x0000004017ff7812 */ /* 0x000fe2000780c0ff */
[----:B------:R2:W-:-:S12]  /*c9d0*/  SYNCS.ARRIVE.TRANS64.A1T0 RZ, [R7+URZ+0x2a830], RZ ;  /* 0x02a830ff07ff79a7 */ /* 0x0005d8000810003f */
[----:B------:R-:W-:Y:S05]  /*c9e0*/  WARPSYNC.ALL ;  /* 0x0000000000007948 */ /* 0x000fea0003800000 */
[----:B------:R-:W-:Y:S01]  /*c9f0*/  ULDC.64 UR4, c[0x0][0x298] ;  /* 0x0000a60000047ab9 */ /* 0x000fe20000000a00 */
[----:B-1----:R-:W-:Y:S01]  /*ca00*/  IADD3 R2, R22, 0xc400, RZ ;  /* 0x0000c40016027810 */ /* 0x002fe20007ffe0ff */
[----:B0-----:R-:W-:Y:S01]  /*ca10*/  IMAD.WIDE.U32 R4, R35, UR4, RZ ;  /* 0x0000000423047c25 */ /* 0x001fe2000f8e00ff */
[----:B------:R-:W-:Y:S01]  /*ca20*/  SEL R30, R30, RZ, !P0 ;  /* 0x000000ff1e1e7207 */ /* 0x000fe20004000000 */
[----:B------:R-:W-:Y:S01]  /*ca30*/  BSSY B6, `(.L_x_262) ;  /* 0x000001b000067945 */ /* 0x000fe20003800000 */
[----:B------:R-:W-:Y:S01]  /*ca40*/  BAR.SYNC.DEFER_BLOCKING 0x8, 0x180 ;  /* 0x0206000000007b1d */ /* 0x000fe20000010000 */
[----:B-----5:R-:W-:-:S02]  /*ca50*/  SEL R0, R0, RZ, !P0 ;  /* 0x000000ff00007207 */ /* 0x020fc40004000000 */
[----:B------:R-:W-:-:S03]  /*ca60*/  LOP3.LUT P0, RZ, R2, 0x3ff, RZ, 0xc0, !PT ;  /* 0x000003ff02ff7812 */ /* 0x000fc6000780c0ff */
[----:B------:R0:W-:Y:S04]  /*ca70*/  STL [R1+0x4], R0 ;  /* 0x0000040001007387 */ /* 0x0001e80000100800 */
[----:B------:R1:W-:Y:S01]  /*ca80*/  STL.64 [R1+0x8], R4 ;  /* 0x0000080401007387 */ /* 0x0003e20000100a00 */
[----:B0-----:R-:W-:-:S05]  /*ca90*/  SHF.R.S32.HI R0, RZ, 0x1f, R35 ;  /* 0x0000001fff007819 */ /* 0x001fca0000011423 */
[----:B------:R-:W-:-:S04]  /*caa0*/  IMAD R0, R0, UR4, RZ ;  /* 0x0000000400007c24 */ /* 0x000fc8000f8e02ff */
[----:B------:R-:W-:-:S04]  /*cab0*/  IMAD R0, R35, UR5, R0 ;  /* 0x0000000523007c24 */ /* 0x000fc8000f8e0200 */
[----:B------:R-:W-:Y:S01]  /*cac0*/  IMAD.IADD R35, R5, 0x1, R0 ;  /* 0x0000000105237824 */ /* 0x000fe200078e0200 */
[----:B-1----:R-:W-:Y:S06]  /*cad0*/  @!P0 BRA `(.L_x_263) ;  /* 0x0000000000408947 */ /* 0x002fec0003800000 */
[----:B------:R-:W-:Y:S01]  /*cae0*/  MOV R2, 0x0 ;  /* 0x0000000000027802 */ /* 0x000fe20000000f00 */
[----:B------:R-:W-:Y:S01]  /*caf0*/  ULDC.64 UR6, c[0x4][0x90] ;  /* 0x0100240000067ab9 */ /* 0x000fe20000000a00 */
[----:B------:R-:W-:Y:S01]  /*cb00*/  ULDC.64 UR8, c[0x4][0x98] ;  /* 0x0100260000087ab9 */ /* 0x000fe20000000a00 */
[----:B------:R-:W-:Y:S01]  /*cb10*/  ULDC.64 UR4, c[0x4][0x20] ;  /* 0x0100080000047ab9 */ /* 0x000fe20000000a00 */
[----:B------:R-:W-:Y:S01]  /*cb20*/  IMAD.U32 R4, RZ, RZ, UR6 ;  /* 0x00000006ff047e24 */ /* 0x000fe2000f8e00ff */
[----:B------:R-:W-:Y:S01]  /*cb30*/  MOV R11, UR5 ;  /* 0x00000005000b7c02 */ /* 0x000fe20008000f00 */
[----:B------:R-:W0:Y:S01]  /*cb40*/  LDC.64 R2, c[0x4][R2] ;  /* 0x0100000002027b82 */ /* 0x000e220000000a00 */
[----:B------:R-:W-:Y:S02]  /*cb50*/  IMAD.U32 R5, RZ, RZ, UR7 ;  /* 0x00000007ff057e24 */ /* 0x000fe4000f8e00ff */
[----:B------:R-:W-:Y:S02]  /*cb60*/  IMAD.U32 R6, RZ, RZ, UR8 ;  /* 0x00000008ff067e24 */ /* 0x000fe4000f8e00ff */
[----:B--2---:R-:W-:-:S02]  /*cb70*/  IMAD.U32 R7, RZ, RZ, UR9 ;  /* 0x00000009ff077e24 */ /* 0x004fc4000f8e00ff */
[----:B------:R-:W-:Y:S02]  /*cb80*/  IMAD.U32 R10, RZ, RZ, UR4 ;  /* 0x00000004ff0a7e24 */ /* 0x000fe4000f8e00ff */
[----:B------:R-:W-:Y:S02]  /*cb90*/  IMAD.MOV.U32 R8, RZ, RZ, 0x70 ;  /* 0x00000070ff087424 */ /* 0x000fe400078e00ff */
[----:B------:R-:W-:Y:S02]  /*cba0*/  IMAD.MOV.U32 R12, RZ, RZ, 0x1 ;  /* 0x00000001ff0c7424 */ /* 0x000fe400078e00ff */
[----:B------:R-:W-:-:S07]  /*cbb0*/  IMAD.MOV.U32 R13, RZ, RZ, RZ ;  /* 0x000000ffff0d7224 */ /* 0x000fce00078e00ff */
[----:B------:R-:W-:-:S07]  /*cbc0*/  LEPC R20, `(.L_x_263) ;  /* 0x000000001014794e */ /* 0x000fce0000000000 */
[----:B0-----:R-:W-:Y:S05]  /*cbd0*/  CALL.ABS.NOINC R2 ;  /* 0x0000000002007343 */ /* 0x001fea0003c00000 */
.L_x_263:
[----:B------:R-:W-:Y:S05]  /*cbe0*/  BSYNC B6 ;  /* 0x0000000000067941 */ /* 0x000fea0003800000 */
.L_x_262:
[----:B------:R-:W3:Y:S01]  /*cbf0*/  LDL.LU R20, [R1+0x4] ;  /* 0x0000040001147983 */ /* 0x000ee20000300800 */
[----:B------:R-:W0:Y:S01]  /*cc00*/  LDC R6, c[0x0][0x448] ;  /* 0x00011200ff067b82 */ /* 0x000e220000000800 */
[----:B------:R-:W-:Y:S02]  /*cc10*/  ULDC.64 UR4, c[0x0][0x2d8] ;  /* 0x0000b60000047ab9 */ /* 0x000fe40000000a00 */
[----:B------:R-:W4:Y:S01]  /*cc20*/  LDL.LU.64 R2, [R1+0x8] ;  /* 0x0000080001027983 */ /* 0x000f220000300a00 */
[----:B------:R-:W-:-:S03]  /*cc30*/  IMAD.SHL.U32 R4, R17, 0x80, RZ ;  /* 0x0000008011047824 */ /* 0x000fc600078e00ff */
[----:B------:R1:W5:Y:S01]  /*cc40*/  LDL R17, [R1+0x10] ;  /* 0x0000100001117983 */ /* 0x0003620000100800 */
[----:B0-----:R-:W-:Y:S01]  /*cc50*/  ISETP.NE.AND P0, PT, R6, 0x1, PT ;  /* 0x000000010600780c */ /* 0x001fe20003f05270 */
[----:B------:R-:W0:Y:S02]  /*cc60*/  S2R R11, SR_TID.X ;  /* 0x00000000000b7919 */ /* 0x000e240000002100 */
[----:B0-----:R-:W-:-:S05]  /*cc70*/  IMAD.SHL.U32 R9, R11, 0x8, RZ ;  /* 0x000000080b097824 */ /* 0x001fca00078e00ff */
[----:B------:R-:W-:Y:S01]  /*cc80*/  LOP3.LUT R9, R9, 0x38, RZ, 0xc0, !PT ;  /* 0x0000003809097812 */ /* 0x000fe200078ec0ff */
[----:B---3--:R-:W-:Y:S02]  /*cc90*/  IMAD.MOV.U32 R21, RZ, RZ, R20 ;  /* 0x000000ffff157224 */ /* 0x008fe400078e0014 */
[----:B------:R-:W0:Y:S01]  /*cca0*/  S2R R20, SR_TID.X ;  /* 0x0000000000147919 */ /* 0x000e220000002100 */
[----:B----4-:R-:W-:Y:S02]  /*ccb0*/  IMAD.MOV.U32 R3, RZ, RZ, R35 ;  /* 0x000000ffff037224 */ /* 0x010fe400078e0023 */
[----:B------:R-:W-:-:S04]  /*ccc0*/  IMAD.WIDE.U32 R2, R26, UR4, R2 ;  /* 0x000000041a027c25 */ /* 0x000fc8000f8e0002 */
[----:B------:R-:W-:Y:S01]  /*ccd0*/  IMAD R3, R26, UR5, R3 ;  /* 0x000000051a037c24 */ /* 0x000fe2000f8e0203 */
[----:B------:R-:W-:Y:S02]  /*cce0*/  ULDC.64 UR4, c[0x0][0x2e0] ;  /* 0x0000b80000047ab9 */ /* 0x000fe40000000a00 */
[----:B------:R-:W-:Y:S02]  /*ccf0*/  IMAD R5, R21, UR4, RZ ;  /* 0x0000000415057c24 */ /* 0x000fe4000f8e02ff */
[----:B------:R-:W-:-:S04]  /*cd00*/  IMAD.WIDE.U32 R2, R30, UR4, R2 ;  /* 0x000000041e027c25 */ /* 0x000fc8000f8e0002 */
[----:B------:R-:W-:Y:S01]  /*cd10*/  IMAD R0, R30, UR5, R5 ;  /* 0x000000051e007c24 */ /* 0x000fe2000f8e0205 */
[----:B------:R-:W-:Y:S01]  /*cd20*/  ULDC.64 UR4, c[0x0][0x2d0] ;  /* 0x0000b40000047ab9 */ /* 0x000fe20000000a00 */
[----:B------:R-:W3:Y:S02]  /*cd30*/  @P0 LDC R5, c[0x0][0x44c] ;  /* 0x00011300ff050b82 */ /* 0x000ee40000000800 */
[----:B------:R-:W-:-:S06]  /*cd40*/  IMAD.IADD R3, R3, 0x1, R0 ;  /* 0x0000000103037824 */ /* 0x000fcc00078e0200 */
[----:B------:R-:W4:Y:S01]  /*cd50*/  @P0 LDC R0, c[0x0][0x450] ;  /* 0x00011400ff000b82 */ /* 0x000f220000000800 */
[C---:B0-----:R-:W-:Y:S02]  /*cd60*/  LOP3.LUT R21, R20.reuse, 0x7f, RZ, 0xc0, !PT ;  /* 0x0000007f14157812 */ /* 0x041fe400078ec0ff */
[----:B------:R-:W-:Y:S02]  /*cd70*/  SHF.L.U32 R20, R20, 0x4, RZ ;  /* 0x0000000414147819 */ /* 0x000fe400000006ff */
[----:B------:R-:W-:-:S04]  /*cd80*/  SHF.R.U32.HI R21, RZ, 0x3, R21 ;  /* 0x00000003ff157819 */ /* 0x000fc80000011615 */
[----:B------:R-:W-:-:S04]  /*cd90*/  LOP3.LUT R20, R21, 0x70, R20, 0xf8, !PT ;  /* 0x0000007015147812 */ /* 0x000fc800078ef814 */
[----:B--2---:R-:W-:-:S05]  /*cda0*/  LOP3.LUT R7, R20, R4, RZ, 0xfc, !PT ;  /* 0x0000000414077212 */ /* 0x004fca00078efcff */
[----:B---3--:R-:W-:-:S04]  /*cdb0*/  @P0 IMAD.HI.U32 R8, R7, R5, RZ ;  /* 0x0000000507080227 */ /* 0x008fc800078e00ff */
[----:B------:R-:W-:Y:S01]  /*cdc0*/  IMAD.MOV.U32 R5, RZ, RZ, R7 ;  /* 0x000000ffff057224 */ /* 0x000fe200078e0007 */
[----:B----4-:R-:W-:-:S05]  /*cdd0*/  @P0 SHF.R.U32.HI R5, RZ, R0, R8 ;  /* 0x00000000ff050219 */ /* 0x010fca0000011608 */
[----:B------:R-:W-:-:S04]  /*cde0*/  IMAD.MOV R0, RZ, RZ, -R5 ;  /* 0x000000ffff007224 */ /* 0x000fc800078e0a05 */
[----:B------:R-:W-:Y:S01]  /*cdf0*/  IMAD R0, R6, R0, R7 ;  /* 0x0000000006007224 */ /* 0x000fe200078e0207 */
[----:B------:R-:W-:Y:S01]  /*ce00*/  SHF.R.S32.HI R7, RZ, 0x1f, R5 ;  /* 0x0000001fff077819 */ /* 0x000fe20000011405 */
[----:B------:R-:W-:-:S04]  /*ce10*/  IMAD.WIDE.U32 R2, R5, UR4, R2 ;  /* 0x0000000405027c25 */ /* 0x000fc8000f8e0002 */
[----:B------:R-:W-:-:S04]  /*ce20*/  IMAD R7, R7, UR4, RZ ;  /* 0x0000000407077c24 */ /* 0x000fc8000f8e02ff */
[----:B------:R-:W-:Y:S01]  /*ce30*/  IMAD R7, R5, UR5, R7 ;  /* 0x0000000505077c24 */ /* 0x000fe2000f8e0207 */
[----:B------:R-:W-:Y:S01]  /*ce40*/  SHF.R.S32.HI R5, RZ, 0x1f, R0 ;  /* 0x0000001fff057819 */ /* 0x000fe20000011400 */
[----:B------:R-:W-:Y:S02]  /*ce50*/  ULDC.64 UR4, c[0x0][0x2c8] ;  /* 0x0000b20000047ab9 */ /* 0x000fe40000000a00 */
[----:B------:R-:W-:Y:S02]  /*ce60*/  IMAD.IADD R3, R3, 0x1, R7 ;  /* 0x0000000103037824 */ /* 0x000fe400078e0207 */
[----:B------:R-:W-:Y:S01]  /*ce70*/  IMAD R5, R5, UR4, RZ ;  /* 0x0000000405057c24 */ /* 0x000fe2000f8e02ff */
[----:B------:R-:W-:Y:S01]  /*ce80*/  SHF.L.U32 R21, R11, 0x3, RZ ;  /* 0x000000030b157819 */ /* 0x000fe200000006ff */
[----:B------:R-:W-:-:S04]  /*ce90*/  IMAD.WIDE.U32 R2, R0, UR4, R2 ;  /* 0x0000000400027c25 */ /* 0x000fc8000f8e0002 */
[----:B------:R-:W-:Y:S01]  /*cea0*/  IMAD R5, R0, UR5, R5 ;  /* 0x0000000500057c24 */ /* 0x000fe2000f8e0205 */
[----:B------:R-:W-:Y:S01]  /*ceb0*/  ULDC.64 UR4, c[0x0][0x280] ;  /* 0x0000a00000047ab9 */ /* 0x000fe20000000a00 */
[----:B------:R-:W-:Y:S02]  /*cec0*/  LOP3.LUT R21, R21, 0x38, RZ, 0xc0, !PT ;  /* 0x0000003815157812 */ /* 0x000fe400078ec0ff */
[----:B------:R-:W-:Y:S01]  /*ced0*/  IMAD.IADD R5, R3, 0x1, R5 ;  /* 0x0000000103057824 */ /* 0x000fe200078e0205 */
[----:B------:R-:W-:Y:S01]  /*cee0*/  LEA R0, P0, R2, UR4, 0x1 ;  /* 0x0000000402007c11 */ /* 0x000fe2000f8008ff */
[----:B------:R-:W-:Y:S01]  /*cef0*/  ULDC UR4, c[0x0][0x2b8] ;  /* 0x0000ae0000047ab9 */ /* 0x000fe20000000800 */
[----:B------:R-:W-:Y:S02]  /*cf00*/  LOP3.LUT R20, R11, 0x7f, RZ, 0xc0, !PT ;  /* 0x0000007f0b147812 */ /* 0x000fe400078ec0ff */
[C---:B------:R-:W-:Y:S02]  /*cf10*/  LOP3.LUT R10, R21.reuse, 0x40, RZ, 0xfc, !PT ;  /* 0x00000040150a7812 */ /* 0x040fe400078efcff */
[----:B------:R-:W-:-:S02]  /*cf20*/  LOP3.LUT R11, R21, 0x80, RZ, 0xfc, !PT ;  /* 0x00000080150b7812 */ /* 0x000fc400078efcff */
[----:B------:R-:W-:Y:S01]  /*cf30*/  LEA.HI.X R5, R2, UR5, R5, 0x1, P0 ;  /* 0x0000000502057c11 */ /* 0x000fe200080f0c05 */
[----:B------:R-:W-:Y:S01]  /*cf40*/  UMOV UR5, 0xffffffff ;  /* 0xffffffff00057882 */ /* 0x000fe20000000000 */
[----:B------:R-:W-:Y:S02]  /*cf50*/  ISETP.GE.AND P3, PT, R9, UR4, PT ;  /* 0x0000000409007c0c */ /* 0x000fe4000bf66270 */
[----:B------:R-:W-:Y:S02]  /*cf60*/  ISETP.GE.AND P2, PT, R10, UR4, PT ;  /* 0x000000040a007c0c */ /* 0x000fe4000bf46270 */
[----:B------:R-:W-:Y:S02]  /*cf70*/  ISETP.GE.AND P0, PT, R11, UR4, PT ;  /* 0x000000040b007c0c */ /* 0x000fe4000bf06270 */
[----:B------:R-:W-:Y:S01]  /*cf80*/  SHF.R.U32.HI R10, RZ, 0x3, R20 ;  /* 0x00000003ff0a7819 */ /* 0x000fe20000011614 */
[----:B-1----:R-:W-:Y:S10]  /*cf90*/  BRA.DIV UR5, `(.L_x_264) ;  /* 0x0000003a054c7947 */ /* 0x002ff4000b800000 */
[----:B------:R-:W0:Y:S01]  /*cfa0*/  SHFL.IDX PT, R14, R0, RZ, 0x181f ;  /* 0x00181fff000e7589 */ /* 0x000e2200000e0000 */
[----:B-----5:R-:W-:Y:S02]  /*cfb0*/  IMAD R6, R17, R6, RZ ;  /* 0x0000000611067224 */ /* 0x020fe400078e02ff */
[----:B------:R-:W-:Y:S01]  /*cfc0*/  IMAD.IADD R4, R10, 0x1, R4 ;  /* 0x000000010a047824 */ /* 0x000fe200078e0204 */
[----:B------:R-:W1:Y:S03]  /*cfd0*/  SHFL.IDX PT, R2, R5, RZ, 0x181f ;  /* 0x00181fff05027589 */ /* 0x000e6600000e0000 */
[C---:B------:R-:W-:Y:S01]  /*cfe0*/  VIADD R7, R4.reuse, 0x10 ;  /* 0x0000001004077836 */ /* 0x040fe20000000000 */
[----:B------:R-:W-:-:S13]  /*cff0*/  ISETP.GE.AND P1, PT, R4, R6, PT ;  /* 0x000000060400720c */ /* 0x000fda0003f26270 */
[----:B0-----:R-:W-:-:S05]  /*d000*/  @!P1 LEA R14, P4, R9, R14, 0x1 ;  /* 0x0000000e090e9211 */ /* 0x001fca00078808ff */
[----:B-1----:R-:W-:Y:S02]  /*d010*/  @!P1 IMAD.X R3, RZ, RZ, R2, P4 ;  /* 0x000000ffff039224 */ /* 0x002fe400020e0602 */
[----:B------:R-:W-:Y:S02]  /*d020*/  @!P1 IMAD.MOV.U32 R2, RZ, RZ, R14 ;  /* 0x000000ffff029224 */ /* 0x000fe400078e000e */
[----:B------:R-:W0:Y:S04]  /*d030*/  SHFL.IDX PT, R14, R0, 0x1, 0x181f ;  /* 0x00381f00000e7f89 */ /* 0x000e2800000e0000 */
[----:B------:R-:W-:Y:S04]  /*d040*/  @!P1 LDGSTS.E.BYPASS.LTC128B.128 [R33+0xc400], desc[UR36][R2.64], !P3 ;  /* 0x0c40000002219fae */ /* 0x000fe8000d901d64 */
[----:B------:R-:W-:Y:S04]  /*d050*/  @!P1 LDGSTS.E.BYPASS.LTC128B.128 [R33+0x10400], desc[UR36][R2.64+0x80], !P2 ;  /* 0x1040008002219fae */ /* 0x000fe8000d101d64 */
[----:B------:R1:W-:Y:S01]  /*d060*/  @!P1 LDGSTS.E.BYPASS.LTC128B.128 [R33+0x14400], desc[UR36][R2.64+0x100], !P0 ;  /* 0x1440010002219fae */ /* 0x0003e2000c101d64 */
[----:B------:R-:W-:-:S03]  /*d070*/  ISETP.GE.AND P1, PT, R7, R6, PT ;  /* 0x000000060700720c */ /* 0x000fc60003f26270 */
[----:B-1----:R-:W1:Y:S10]  /*d080*/  SHFL.IDX PT, R2, R5, 0x1, 0x181f ;  /* 0x00381f0005027f89 */ /* 0x002e7400000e0000 */
[----:B0-----:R-:W-:-:S05]  /*d090*/  @!P1 LEA R14, P4, R9, R14, 0x1 ;  /* 0x0000000e090e9211 */ /* 0x001fca00078808ff */
[----:B-1----:R-:W-:Y:S02]  /*d0a0*/  @!P1 IMAD.X R7, RZ, RZ, R2, P4 ;  /* 0x000000ffff079224 */ /* 0x002fe400020e0602 */
[----:B------:R-:W-:Y:S02]  /*d0b0*/  @!P1 IMAD.MOV.U32 R2, RZ, RZ, R14 ;  /* 0x000000ffff029224 */ /* 0x000fe400078e000e */
[----:B------:R-:W0:Y:S01]  /*d0c0*/  SHFL.IDX PT, R14, R0, 0x2, 0x181f ;  /* 0x00581f00000e7f89 */ /* 0x000e2200000e0000 */
[----:B------:R-:W-:Y:S01]  /*d0d0*/  @!P1 MOV R3, R7 ;  /* 0x0000000700039202 */ /* 0x000fe20000000f00 */
[----:B------:R-:W-:-:S04]  /*d0e0*/  VIADD R7, R4, 0x20 ;  /* 0x0000002004077836 */ /* 0x000fc80000000000 */
        /* <DEDUP_REMOVED lines=8> */
[----:B------:R-:W-:Y:S01]  /*d170*/  @!P1 IMAD.MOV.U32 R3, RZ, RZ, R7 ;  /* 0x000000ffff039224 */ /* 0x000fe200078e0007 */
[----:B------:R-:W0:Y:S01]  /*d180*/  SHFL.IDX PT, R14, R0, 0x3, 0x181f ;  /* 0x00781f00000e7f89 */ /* 0x000e2200000e0000 */
[----:B------:R-:W-:-:S03]  /*d190*/  VIADD R7, R4, 0x30 ;  /* 0x0000003004077836 */ /* 0x000fc60000000000 */
[----:B------:R-:W-:Y:S04]  /*d1a0*/  @!P1 LDGSTS.E.BYPASS.LTC128B.128 [R33+0xd400], desc[UR36][R2.64], !P3 ;  /* 0x0d40000002219fae */ /* 0x000fe8000d901d64 */
[----:B------:R-:W-:Y:S04]  /*d1b0*/  @!P1 LDGSTS.E.BYPASS.LTC128B.128 [R33+0x11400], desc[UR36][R2.64+0x80], !P2 ;  /* 0x1140008002219fae */ /* 0x000fe8000d101d64 */
[----:B------:R1:W-:Y:S01]  /*d1c0*/  @!P1 LDGSTS.E.BYPASS.LTC128B.128 [R33+0x15400], desc[UR36][R2.64+0x100], !P0 ;  /* 0x1540010002219fae */ /* 0x0003e2000c101d64 */
[----:B------:R-:W-:-:S03]  /*d1d0*/  ISETP.GE.AND P1, PT, R7, R6, PT ;  /* 0x000000060700720c */ /* 0x000fc60003f26270 */
[----:B-1----:R-:W1:Y:S10]  /*d1e0*/  SHFL.IDX PT, R2, R5, 0x3, 0x181f ;  /* 0x00781f0005027f89 */ /* 0x002e7400000e0000 */
[----:B0-----:R-:W-:-:S05]  /*d1f0*/  @!P1 LEA R14, P4, R9, R14, 0x1 ;  /* 0x0000000e090e9211 */ /* 0x001fca00078808ff */
[----:B-1----:R-:W-:Y:S01]  /*d200*/  @!P1 IMAD.X R7, RZ, RZ, R2, P4 ;  /* 0x000000ffff079224 */ /* 0x002fe200020e0602 */
[----:B------:R-:W-:Y:S02]  /*d210*/  @!P1 MOV R2, R14 ;  /* 0x0000000e00029202 */ /* 0x000fe40000000f00 */
[----:B------:R-:W0:Y:S01]  /*d220*/  SHFL.IDX PT, R14, R0, 0x4, 0x181f ;  /* 0x00981f00000e7f89 */ /* 0x000e2200000e0000 */
[----:B------:R-:W-:Y:S02]  /*d230*/  @!P1 IMAD.MOV.U32 R3, RZ, RZ, R7 ;  /* 0x000000ffff039224 */ /* 0x000fe400078e0007 */
[----:B------:R-:W-:-:S03]  /*d240*/  VIADD R7, R4, 0x40 ;  /* 0x0000004004077836 */ /* 0x000fc60000000000 */
        /* <DEDUP_REMOVED lines=16> */
[----:B0-----:R-:W-:-:S04]  /*d350*/  @!P1 LEA R14, P4, R9, R14, 0x1 ;  /* 0x0000000e090e9211 */ /* 0x001fc800078808ff */
[----:B-1----:R-:W-:Y:S01]  /*d360*/  @!P1 IADD3.X R7, RZ, R2, RZ, P4, !PT ;  /* 0x00000002ff079210 */ /* 0x002fe200027fe4ff */
[----:B------:R-:W-:Y:S02]  /*d370*/  @!P1 IMAD.MOV.U32 R2, RZ, RZ, R14 ;  /* 0x000000ffff029224 */ /* 0x000fe400078e000e */
[----:B------:R-:W0:Y:S02]  /*d380*/  SHFL.IDX PT, R14, R0, 0x6, 0x181f ;  /* 0x00d81f00000e7f89 */ /* 0x000e2400000e0000 */
[----:B------:R-:W-:Y:S02]  /*d390*/  @!P1 IMAD.MOV.U32 R3, RZ, RZ, R7 ;  /* 0x000000ffff039224 */ /* 0x000fe400078e0007 */
[----:B------:R-:W-:-:S03]  /*d3a0*/  VIADD R7, R4, 0x60 ;  /* 0x0000006004077836 */ /* 0x000fc60000000000 */
[----:B------:R-:W-:Y:S04]  /*d3b0*/  @!P1 LDGSTS.E.BYPASS.LTC128B.128 [R33+0xec00], desc[UR36][R2.64], !P3 ;  /* 0x0ec0000002219fae */ /* 0x000fe8000d901d64 */
[----:B------:R-:W-:Y:S04]  /*d3c0*/  @!P1 LDGSTS.E.BYPASS.LTC128B.128 [R33+0x12c00], desc[UR36][R2.64+0x80], !P2 ;  /* 0x12c0008002219fae */ /* 0x000fe8000d101d64 */
[----:B------:R1:W-:Y:S01]  /*d3d0*/  @!P1 LDGSTS.E.BYPASS.LTC128B.128 [R33+0x16c00], desc[UR36][R2.64+0x100], !P0 ;  /* 0x16c0010002219fae */ /* 0x0003e2000c101d64 */
[----:B------:R-:W-:-:S03]  /*d3e0*/  ISETP.GE.AND P1, PT, R7, R6, PT ;  /* 0x000000060700720c */ /* 0x000fc60003f26270 */
[----:B-1----:R-:W1:Y:S10]  /*d3f0*/  SHFL.IDX PT, R2, R5, 0x6, 0x181f ;  /* 0x00d81f0005027f89 */ /* 0x002e7400000e0000 */
[----:B0-----:R-:W-:Y:S01]  /*d400*/  @!P1 LEA R14, P4, R9, R14, 0x1 ;  /* 0x0000000e090e9211 */ /* 0x001fe200078808ff */
[----:B------:R-:W0:Y:S04]  /*d410*/  SHFL.IDX PT, R5, R5, 0x7, 0x181f ;  /* 0x00f81f0005057f89 */ /* 0x000e2800000e0000 */
[----:B-1----:R-:W-:-:S02]  /*d420*/  @!P1 IMAD.X R7, RZ, RZ, R2, P4 ;  /* 0x000000ffff079224 */ /* 0x002fc400020e0602 */
[----:B------:R-:W-:Y:S02]  /*d430*/  @!P1 IMAD.MOV.U32 R2, RZ, RZ, R14 ;  /* 0x000000ffff029224 */ /* 0x000fe400078e000e */
[----:B------:R-:W-:Y:S01]  /*d440*/  @!P1 IMAD.MOV.U32 R3, RZ, RZ, R7 ;  /* 0x000000ffff039224 */ /* 0x000fe200078e0007 */
[----:B------:R1:W2:Y:S04]  /*d450*/  SHFL.IDX PT, R14, R0, 0x7, 0x181f ;  /* 0x00f81f00000e7f89 */ /* 0x0002a800000e0000 */
[----:B------:R1:W-:Y:S04]  /*d460*/  @!P1 LDGSTS.E.BYPASS.LTC128B.128 [R33+0xf400], desc[UR36][R2.64], !P3 ;  /* 0x0f40000002219fae */ /* 0x0003e8000d901d64 */
[----:B------:R1:W-:Y:S04]  /*d470*/  @!P1 LDGSTS.E.BYPASS.LTC128B.128 [R33+0x13400], desc[UR36][R2.64+0x80], !P2 ;  /* 0x1340008002219fae */ /* 0x0003e8000d101d64 */
[----:B0-----:R1:W-:Y:S02]  /*d480*/  @!P1 LDGSTS.E.BYPASS.LTC128B.128 [R33+0x17400], desc[UR36][R2.64+0x100], !P0 ;  /* 0x1740010002219fae */ /* 0x0013e4000c101d64 */
.L_x_353:
[----:B-1----:R-:W-:Y:S01]  /*d490*/  IADD3 R3, R4, 0x70, RZ ;  /* 0x0000007004037810 */ /* 0x002fe20007ffe0ff */
[----:B------:R-:W-:Y:S03]  /*d4a0*/  BSSY B0, `(.L_x_265) ;  /* 0x000000b000007945 */ /* 0x000fe60003800000 */
[----:B------:R-:W-:-:S13]  /*d4b0*/  ISETP.GE.AND P1, PT, R3, R6, PT ;  /* 0x000000060300720c */ /* 0x000fda0003f26270 */
[----:B------:R-:W-:Y:S05]  /*d4c0*/  @P1 BRA `(.L_x_266) ;  /* 0x0000000000201947 */ /* 0x000fea0003800000 */
[----:B--2---:R-:W-:-:S05]  /*d4d0*/  LEA R2, P1, R9, R14, 0x1 ;  /* 0x0000000e09027211 */ /* 0x004fca00078208ff */
[----:B------:R-:W-:-:S05]  /*d4e0*/  IMAD.X R3, RZ, RZ, R5, P1 ;  /* 0x000000ffff037224 */ /* 0x000fca00008e0605 */
[----:B------:R-:W-:Y:S01]  /*d4f0*/  @!PT LDS RZ, [RZ] ;  /* 0x00000000fffff984 */ /* 0x000fe20000000800 */
[----:B------:R-:W-:Y:S01]  /*d500*/  @!PT LDS RZ, [RZ] ;  /* 0x00000000fffff984 */ /* 0x000fe20000000800 */
[----:B------:R-:W-:Y:S01]  /*d510*/  @!PT LDS RZ, [RZ] ;  /* 0x00000000fffff984 */ /* 0x000fe20000000800 */
[----:B------:R0:W-:Y:S04]  /*d520*/  LDGSTS.E.BYPASS.LTC128B.128 [R33+0xfc00], desc[UR36][R2.64], !P3 ;  /* 0x0fc0000002217fae */ /* 0x0001e8000d901d64 */
[----:B------:R0:W-:Y:S04]  /*d530*/  LDGSTS.E.BYPASS.LTC128B.128 [R33+0x13c00], desc[UR36][R2.64+0x80], !P2 ;  /* 0x13c0008002217fae */ /* 0x0001e8000d101d64 */
[----:B------:R0:W-:Y:S02]  /*d540*/  LDGSTS.E.BYPASS.LTC128B.128 [R33+0x17c00], desc[UR36][R2.64+0x100], !P0 ;  /* 0x17c0010002217fae */ /* 0x0001e4000c101d64 */
.L_x_266:
[----:B------:R-:W-:Y:S05]  /*d550*/  BSYNC B0 ;  /* 0x0000000000007941 */ /* 0x000fea0003800000 */
.L_x_265:
[----:B------:R-:W-:Y:S01]  /*d560*/  NOP ;  /* 0x0000000000007918 */ /* 0x000fe20000000000 */
[----:B------:R-:W-:-:S13]  /*d570*/  PLOP3.LUT P0, PT, PT, PT, PT, 0x80, 0x0 ;  /* 0x000000000000781c */ /* 0x000fda0003f0f070 */
.L_x_267:
[----:B------:R-:W-:Y:S02]  /*d580*/  PLOP3.LUT P1, PT, P1, P0, PT, 0xa2, 0x0 ;  /* 0x000000000000781c */ /* 0x000fe40000f21472 */
[----:B------:R-:W-:-:S08]  /*d590*/  @P0 R2UR P1, UR4, R22 ;  /* 0x00000000160402ca */ /* 0x000fd00000020000 */
[----:B------:R-:W-:-:S05]  /*d5a0*/  @P0 PLOP3.LUT P0, PT, P1, PT, PT, 0x80, 0x0 ;  /* 0x000000000000081c */ /* 0x000fca0000f0f070 */
[----:B------:R-:W-:Y:S01]  /*d5b0*/  @!P1 SYNCS.ARRIVE.TRANS64.RED.A0T1 RZ, [UR4+0x2a800], RZ ;  /* 0x02a800ffffff99a7 */ /* 0x000fe20008200404 */
[----:B------:R-:W-:Y:S07]  /*d5c0*/  @!P1 ARRIVES.LDGSTSBAR.64.TRANSCNT [UR4+0x2a800] ;  /* 0x02a80000ff0099b0 */ /* 0x000fee0008000a84 */
[----:B------:R-:W-:Y:S05]  /*d5d0*/  @P0 BRA.U.ANY `(.L_x_267) ;  /* 0xfffffffd00e80947 */ /* 0x000fea000393ffff */
[----:B0-----:R-:W3:Y:S04]  /*d5e0*/  LDL.LU R3, [R1+0x18] ;  /* 0x0000180001037983 */ /* 0x001ee80000300800 */
[----:B------:R-:W4:Y:S01]  /*d5f0*/  LDL.LU R2, [R1+0x14] ;  /* 0x0000140001027983 */ /* 0x000f220000300800 */
[----:B---3--:R-:W-:-:S05]  /*d600*/  VIADD R3, R3, 0x1 ;  /* 0x0000000103037836 */ /* 0x008fca0000000000 */
[----:B------:R-:W-:Y:S01]  /*d610*/  LEA.HI R0, R3, R3, RZ, 0x1 ;  /* 0x0000000303007211 */ /* 0x000fe200078f08ff */
[----:B------:R0:W-:Y:S03]  /*d620*/  STL [R1+0x18], R3 ;  /* 0x0000180301007387 */ /* 0x0001e60000100800 */
[----:B------:R-:W-:-:S05]  /*d630*/  LOP3.LUT R0, R0, 0xfffffffe, RZ, 0xc0, !PT ;  /* 0xfffffffe00007812 */ /* 0x000fca00078ec0ff */
[----:B0-----:R-:W-:Y:S02]  /*d640*/  IMAD.IADD R3, R3, 0x1, -R0 ;  /* 0x0000000103037824 */ /* 0x001fe400078e0a00 */
[----:B----4-:R-:W-:-:S03]  /*d650*/  VIADD R0, R2, 0xfffffffe ;  /* 0xfffffffe02007836 */ /* 0x010fc60000000000 */
[----:B------:R-:W-:Y:S01]  /*d660*/  SHF.L.U32 R3, R3, 0x1f, RZ ;  /* 0x0000001f03037819 */ /* 0x000fe200000006ff */
[----:B------:R-:W-:Y:S01]  /*d670*/  NOP ;  /* 0x0000000000007918 */ /* 0x000fe20000000000 */
[----:B------:R0:W-:Y:S01]  /*d680*/  SYNCS.ARRIVE.TRANS64.A1T0 RZ, [R22+URZ+0x2a800], RZ ;  /* 0x02a800ff16ff79a7 */ /* 0x0001e2000810003f */
[----:B------:R-:W-:Y:S01]  /*d690*/  BSSY B0, `(.L_x_268) ;  /* 0x0000003000007945 */ /* 0x000fe20003800000 */
[----:B------:R-:W1:Y:S03]  /*d6a0*/  SYNCS.PHASECHK.TRANS64.TRYWAIT P0, [R22+URZ+0x2a820], R3 ;  /* 0x02a82003160075a7 */ /* 0x000e66000800017f */
[----:B01----:R-:W-:Y:S05]  /*d6b0*/  @!P0 BRA `(.L_x_269) ;  /* 0x0000003c00208947 */ /* 0x003fea0003800000 */
.L_x_354:
[----:B------:R-:W-:Y:S05]  /*d6c0*/  BSYNC B0 ;  /* 0x0000000000007941 */ /* 0x000fea0003800000 */
.L_x_268:
[----:B------:R-:W-:Y:S01]  /*d6d0*/  ISETP.GE.AND P0, PT, R0, R36, PT ;  /* 0x000000240000720c */ /* 0x000fe20003f06270 */
[----:B------:R-:W-:-:S12]  /*d6e0*/  BSSY B0, `(.L_x_270) ;  /* 0x00000f6000007945 */ /* 0x000fd80003800000 */
[----:B------:R-:W-:Y:S05]  /*d6f0*/  @!P0 BRA `(.L_x_271) ;  /* 0x0000000c00d08947 */ /* 0x000fea0003800000 */
[----:B------:R-:W-:Y:S01]  /*d700*/  IMAD.MOV.U32 R17, RZ, RZ, R28 ;  /* 0x000000ffff117224 */ /* 0x000fe200078e001c */
[----:B------:R-:W-:Y:S01]  /*d710*/  MOV R30, R25 ;  /* 0x00000019001e7202 */ /* 0x000fe20000000f00 */
[----:B------:R-:W-:-:S07]  /*d720*/  IMAD.MOV.U32 R10, RZ, RZ, R27 ;  /* 0x000000ffff0a7224 */ /* 0x000fce00078e001b */
.L_x_284:
[----:B------:R-:W3:Y:S01]  /*d730*/  LDL R8, [R1] ;  /* 0x0000000001087983 */ /* 0x000ee20000100800 */
[----:B------:R-:W1:Y:S01]  /*d740*/  S2R R2, SR_TID.X ;  /* 0x0000000000027919 */ /* 0x000e620000002100 */
[----:B0-----:R-:W0:Y:S01]  /*d750*/  S2R R3, SR_TID.X ;  /* 0x0000000000037919 */ /* 0x001e220000002100 */
[----:B-1----:R-:W-:-:S04]  /*d760*/  LOP3.LUT R2, R2, 0x7f, RZ, 0xc0, !PT ;  /* 0x0000007f02027812 */ /* 0x002fc800078ec0ff */
[----:B------:R-:W-:Y:S01]  /*d770*/  SHF.R.U32.HI R4, RZ, 0x3, R2 ;  /* 0x00000003ff047819 */ /* 0x000fe20000011602 */
[----:B0-----:R-:W-:Y:S01]  /*d780*/  IMAD.SHL.U32 R3, R3, 0x10, RZ ;  /* 0x0000001003037824 */ /* 0x001fe200078e00ff */
[----:B------:R-:W0:Y:S04]  /*d790*/  LDC R2, c[0x0][0x430] ;  /* 0x00010c00ff027b82 */ /* 0x000e280000000800 */
[----:B------:R-:W-:-:S04]  /*d7a0*/  LOP3.LUT R3, R4, 0x70, R3, 0xf8, !PT ;  /* 0x0000007004037812 */ /* 0x000fc800078ef803 */
[----:B------:R-:W-:Y:S01]  /*d7b0*/  ISETP.GT.U32.AND P2, PT, R3, 0x5f, PT ;  /* 0x0000005f0300780c */ /* 0x000fe20003f44070 */
[----:B------:R-:W-:-:S12]  /*d7c0*/  IMAD R7, R0, 0x60, R37 ;  /* 0x0000006000077824 */ /* 0x000fd800078e0225 */
[----:B------:R-:W1:Y:S01]  /*d7d0*/  @!P2 LDC.64 R4, c[0x0][0x428] ;  /* 0x00010a00ff04ab82 */ /* 0x000e620000000a00 */
[----:B0-----:R-:W-:-:S13]  /*d7e0*/  ISETP.NE.AND P0, PT, R2, 0x1, PT ;  /* 0x000000010200780c */ /* 0x001fda0003f05270 */
[----:B------:R-:W0:Y:S08]  /*d7f0*/  @P0 LDC R6, c[0x0][0x434] ;  /* 0x00010d00ff060b82 */ /* 0x000e300000000800 */
[----:B------:R-:W4:Y:S01]  /*d800*/  @P0 LDC R2, c[0x0][0x438] ;  /* 0x00010e00ff020b82 */ /* 0x000f220000000800 */
[----:B------:R-:W-:-:S04]  /*d810*/  IMAD.IADD R7, R3, 0x1, R7 ;  /* 0x0000000103077824 */ /* 0x000fc800078e0207 */
[----:B0-----:R-:W-:-:S04]  /*d820*/  @P0 IMAD.HI.U32 R3, R7, R6, RZ ;  /* 0x0000000607030227 */ /* 0x001fc800078e00ff */
[----:B------:R-:W-:Y:S01]  /*d830*/  IMAD.MOV.U32 R6, RZ, RZ, R7 ;  /* 0x000000ffff067224 */ /* 0x000fe200078e0007 */
[----:B----4-:R-:W-:-:S04]  /*d840*/  @P0 SHF.R.U32.HI R6, RZ, R2, R3 ;  /* 0x00000002ff060219 */ /* 0x010fc80000011603 */
[--C-:B------:R-:W-:Y:S01]  /*d850*/  @!P2 SHF.R.S32.HI R3, RZ, 0x1f, R6.reuse ;  /* 0x0000001fff03a819 */ /* 0x100fe20000011406 */
[----:B------:R-:W-:-:S04]  /*d860*/  @!P2 IMAD.MOV.U32 R2, RZ, RZ, R6 ;  /* 0x000000ffff02a224 */ /* 0x000fc800078e0006 */
[----:B-1----:R-:W-:-:S04]  /*d870*/  @!P2 IMAD.WIDE.U32 R2, R31, R4, R2 ;  /* 0x000000041f02a225 */ /* 0x002fc800078e0002 */
[----:B---3--:R-:W-:-:S04]  /*d880*/  @!P2 IMAD R8, R8, R4, RZ ;  /* 0x000000040808a224 */ /* 0x008fc800078e02ff */
[----:B------:R-:W-:Y:S02]  /*d890*/  @!P2 IMAD R8, R31, R5, R8 ;  /* 0x000000051f08a224 */ /* 0x000fe400078e0208 */
[----:B------:R-:W0:Y:S02]  /*d8a0*/  @!P2 LDC.64 R4, c[0x0][0x418] ;  /* 0x00010600ff04ab82 */ /* 0x000e240000000a00 */
[----:B------:R-:W-:Y:S01]  /*d8b0*/  @!P2 IMAD.IADD R8, R8, 0x1, R3 ;  /* 0x000000010808a824 */ /* 0x000fe200078e0203 */
[----:B0-----:R-:W-:-:S04]  /*d8c0*/  @!P2 LEA R4, P0, R2, R4, 0x2 ;  /* 0x000000040204a211 */ /* 0x001fc800078010ff */
[----:B------:R-:W-:Y:S02]  /*d8d0*/  @!P2 LEA.HI.X R5, R2, R5, R8, 0x2, P0 ;  /* 0x000000050205a211 */ /* 0x000fe400000f1408 */
[----:B------:R-:W-:-:S06]  /*d8e0*/  MOV R8, RZ ;  /* 0x000000ff00087202 */ /* 0x000fcc0000000f00 */
[----:B------:R0:W5:Y:S01]  /*d8f0*/  @!P2 LDG.E R8, desc[UR36][R4.64] ;  /* 0x000000240408a981 */ /* 0x000162000c1e1900 */
[----:B------:R-:W-:Y:S01]  /*d900*/  LOP3.LUT P1, RZ, R23, 0x10, RZ, 0xc0, !PT ;  /* 0x0000001017ff7812 */ /* 0x000fe2000782c0ff */
[----:B------:R-:W-:Y:S01]  /*d910*/  VIADD R27, R10, 0x1 ;  /* 0x000000010a1b7836 */ /* 0x000fe20000000000 */
[----:B------:R-:W-:Y:S05]  /*d920*/  YIELD ;  /* 0x0000000000007946 */ /* 0x000fea0003800000 */
[----:B------:R-:W-:Y:S01]  /*d930*/  ISETP.NE.AND P0, PT, R27, 0x2, PT ;  /* 0x000000021b00780c */ /* 0x000fe20003f05270 */
[----:B------:R-:W-:Y:S01]  /*d940*/  IMAD.MOV R2, RZ, RZ, -R6 ;  /* 0x000000ffff027224 */ /* 0x000fe200078e0a06 */
[----:B------:R-:W-:-:S02]  /*d950*/  ULDC UR4, c[0x0][0x430] ;  /* 0x00010c0000047ab9 */ /* 0x000fc40000000800 */
[----:B------:R-:W-:Y:S01]  /*d960*/  SEL R28, RZ, 0x1, P0 ;  /* 0x00000001ff1c7807 */ /* 0x000fe20000000000 */
[----:B------:R-:W-:Y:S01]  /*d970*/  IMAD R7, R2, UR4, R7 ;  /* 0x0000000402077c24 */ /* 0x000fe2000f8e0207 */
[----:B------:R-:W-:Y:S01]  /*d980*/  SEL R27, R27, RZ, P0 ;  /* 0x000000ff1b1b7207 */ /* 0x000fe20000000000 */
[----:B------:R-:W-:Y:S01]  /*d990*/  IMAD.MOV.U32 R25, RZ, RZ, R0 ;  /* 0x000000ffff197224 */ /* 0x000fe200078e0000 */
[----:B------:R-:W-:Y:S01]  /*d9a0*/  LOP3.LUT R28, R17, R28, RZ, 0x3c, !PT ;  /* 0x0000001c111c7212 */ /* 0x000fe200078e3cff */
[----:B0-----:R-:W-:Y:S06]  /*d9b0*/  @!P1 BRA `(.L_x_272) ;  /* 0x0000000000049947 */ /* 0x001fec0003800000 */
[----:B------:R-:W-:Y:S01]  /*d9c0*/  BPT.TRAP 0x1 ;  /* 0x000000040000795c */ /* 0x000fe20000300000 */
.L_x_272:
[----:B------:R-:W-:Y:S01]  /*d9d0*/  IMAD R6, R27, 0x8, R22 ;  /* 0x000000081b067824 */ /* 0x000fe200078e0216 */
[----:B------:R-:W-:Y:S01]  /*d9e0*/  SHF.L.U32 R3, R28, 0x1f, RZ ;  /* 0x0000001f1c037819 */ /* 0x000fe200000006ff */
[----:B------:R-:W-:Y:S03]  /*d9f0*/  BSSY B1, `(.L_x_273) ;  /* 0x0000003000017945 */ /* 0x000fe60003800000 */
[----:B------:R-:W0:Y:S02]  /*da00*/  SYNCS.PHASECHK.TRANS64.TRYWAIT P0, [R6+URZ+0x2a840], R3 ;  /* 0x02a84003060075a7 */ /* 0x000e24000800017f */
[----:B0-----:R-:W-:Y:S05]  /*da10*/  @!P0 BRA `(.L_x_274) ;  /* 0x00000038005c8947 */ /* 0x001fea0003800000 */
.L_x_355:
[----:B------:R-:W-:Y:S05]  /*da20*/  BSYNC B1 ;  /* 0x0000000000017941 */ /* 0x000fea0003800000 */
.L_x_273:
[----:B------:R-:W-:Y:S01]  /*da30*/  SHF.R.S32.HI R20, RZ, 0x1f, R7 ;  /* 0x0000001fff147819 */ /* 0x000fe20000011407 */
[----:B------:R-:W-:Y:S01]  /*da40*/  ULDC.64 UR4, c[0x0][0x300] ;  /* 0x0000c00000047ab9 */ /* 0x000fe20000000a00 */
[----:B-----5:R-:W-:Y:S01]  /*da50*/  SHF.R.S32.HI R21, RZ, 0x1f, R8 ;  /* 0x0000001fff157819 */ /* 0x020fe20000011408 */
[----:B0-----:R-:W-:Y:S01]  /*da60*/  IMAD.WIDE.U32 R2, R7, UR4, RZ ;  /* 0x0000000407027c25 */ /* 0x001fe2000f8e00ff */
[----:B------:R-:W-:Y:S01]  /*da70*/  ULDC.64 UR6, c[0x0][0x2e8] ;  /* 0x0000ba0000067ab9 */ /* 0x000fe20000000a00 */
[C---:B------:R-:W-:Y:S02]  /*da80*/  LOP3.LUT P3, RZ, R23.reuse, 0x4, RZ, 0xc0, !PT ;  /* 0x0000000417ff7812 */ /* 0x040fe4000786c0ff */
[----:B------:R-:W-:Y:S01]  /*da90*/  IMAD R0, R20, UR4, RZ ;  /* 0x0000000414007c24 */ /* 0x000fe2000f8e02ff */
[----:B------:R-:W-:Y:S01]  /*daa0*/  LOP3.LUT P2, RZ, R23, 0x2, RZ, 0xc0, !PT ;  /* 0x0000000217ff7812 */ /* 0x000fe2000784c0ff */
[----:B------:R-:W-:Y:S01]  /*dab0*/  IMAD R4, R27, 0x4800, R32 ;  /* 0x000048001b047824 */ /* 0x000fe200078e0220 */
[----:B------:R-:W-:Y:S01]  /*dac0*/  LOP3.LUT P1, RZ, R23, 0x1, RZ, 0xc0, !PT ;  /* 0x0000000117ff7812 */ /* 0x000fe2000782c0ff */
[----:B------:R-:W-:Y:S01]  /*dad0*/  IMAD R0, R7, UR5, R0 ;  /* 0x0000000507007c24 */ /* 0x000fe2000f8e0200 */
[----:B------:R-:W-:-:S03]  /*dae0*/  ULDC.64 UR4, c[0x0][0x310] ;  /* 0x0000c40000047ab9 */ /* 0x000fc60000000a00 */
[----:B------:R-:W-:Y:S02]  /*daf0*/  IMAD.IADD R3, R3, 0x1, R0 ;  /* 0x0000000103037824 */ /* 0x000fe400078e0200 */
[----:B------:R-:W-:Y:S02]  /*db00*/  IMAD R0, R21, UR4, RZ ;  /* 0x0000000415007c24 */ /* 0x000fe4000f8e02ff */
[----:B------:R-:W-:-:S04]  /*db10*/  IMAD.WIDE.U32 R2, R8, UR4, R2 ;  /* 0x0000000408027c25 */ /* 0x000fc8000f8e0002 */
[----:B------:R-:W-:Y:S01]  /*db20*/  IMAD R0, R8, UR5, R0 ;  /* 0x0000000508007c24 */ /* 0x000fe2000f8e0200 */
[----:B------:R-:W-:-:S03]  /*db30*/  ULDC.64 UR4, c[0x0][0x308] ;  /* 0x0000c20000047ab9 */ /* 0x000fc60000000a00 */
[----:B------:R-:W-:Y:S02]  /*db40*/  IMAD.IADD R3, R3, 0x1, R0 ;  /* 0x0000000103037824 */ /* 0x000fe400078e0200 */
[----:B------:R-:W-:Y:S01]  /*db50*/  IMAD.WIDE.U32 R2, R26, UR4, R2 ;  /* 0x000000041a027c25 */ /* 0x000fe2000f8e0002 */
[----:B------:R-:W-:-:S03]  /*db60*/  UMOV UR4, 0xffffffff ;  /* 0xffffffff00047882 */ /* 0x000fc60000000000 */
[----:B------:R-:W-:Y:S01]  /*db70*/  IMAD R5, R26, UR5, R3 ;  /* 0x000000051a057c24 */ /* 0x000fe2000f8e0203 */
[----:B------:R-:W-:-:S04]  /*db80*/  LEA R9, P0, R2, UR6, 0x1 ;  /* 0x0000000602097c11 */ /* 0x000fc8000f8008ff */
[----:B------:R-:W-:Y:S01]  /*db90*/  LEA.HI.X R5, R2, UR7, R5, 0x1, P0 ;  /* 0x0000000702057c11 */ /* 0x000fe200080f0c05 */
[----:B------:R-:W-:Y:S08]  /*dba0*/  BRA.DIV UR4, `(.L_x_275) ;  /* 0x0000003a040c7947 */ /* 0x000ff0000b800000 */
[----:B------:R-:W0:Y:S01]  /*dbb0*/  S2R R3, SR_TID.X ;  /* 0x0000000000037919 */ /* 0x000e220000002100 */
[----:B------:R-:W-:Y:S01]  /*dbc0*/  IMAD R4, R4, 0x2, R22 ;  /* 0x0000000204047824 */ /* 0x000fe200078e0216 */
[----:B------:R-:W1:Y:S04]  /*dbd0*/  SHFL.IDX PT, R2, R9, RZ, 0x181f ;  /* 0x00181fff09027589 */ /* 0x000e6800000e0000 */
[----:B------:R-:W-:Y:S01]  /*dbe0*/  SHFL.IDX PT, R35, R5, 0x2, 0x181f ;  /* 0x00581f0005237f89 */ /* 0x000fe200000e0000 */
[----:B0-----:R-:W-:-:S03]  /*dbf0*/  IMAD.SHL.U32 R11, R3, 0x8, RZ ;  /* 0x00000008030b7824 */ /* 0x001fc600078e00ff */
[----:B------:R-:W0:Y:S02]  /*dc00*/  SHFL.IDX PT, R3, R5, RZ, 0x181f ;  /* 0x00181fff05037589 */ /* 0x000e2400000e0000 */
[----:B------:R-:W-:-:S04]  /*dc10*/  LOP3.LUT R11, R11, 0x38, RZ, 0xc0, !PT ;  /* 0x000000380b0b7812 */ /* 0x000fc800078ec0ff */
[----:B------:R-:W-:-:S04]  /*dc20*/  SHF.L.U32 R0, R11, 0x1, RZ ;  /* 0x000000010b007819 */ /* 0x000fc800000006ff */
[----:B-1----:R-:W-:-:S05]  /*dc30*/  IADD3 R2, P0, R2, R0, RZ ;  /* 0x0000000002027210 */ /* 0x002fca0007f1e0ff */
[----:B0-----:R-:W-:-:S05]  /*dc40*/  IMAD.X R3, RZ, RZ, R3, P0 ;  /* 0x000000ffff037224 */ /* 0x001fca00000e0603 */
[----:B------:R-:W-:Y:S04]  /*dc50*/  LDGSTS.E.BYPASS.LTC128B.128 [R4+0x18400], desc[UR36][R2.64], !P3 ;  /* 0x1840000002047fae */ /* 0x000fe8000d901d64 */
[----:B------:R-:W-:Y:S04]  /*dc60*/  LDGSTS.E.BYPASS.LTC128B.128 [R4+0x1b400], desc[UR36][R2.64+0x80], !P2 ;  /* 0x1b40008002047fae */ /* 0x000fe8000d101d64 */
[----:B------:R0:W-:Y:S04]  /*dc70*/  LDGSTS.E.BYPASS.LTC128B.128 [R4+0x1e400], desc[UR36][R2.64+0x100], !P1 ;  /* 0x1e40010002047fae */ /* 0x0001e8000c901d64 */
[----:B0-----:R-:W0:Y:S04]  /*dc80*/  SHFL.IDX PT, R2, R9, 0x1, 0x181f ;  /* 0x00381f0009027f89 */ /* 0x001e2800000e0000 */
[----:B------:R-:W1:Y:S01]  /*dc90*/  SHFL.IDX PT, R3, R5, 0x1, 0x181f ;  /* 0x00381f0005037f89 */ /* 0x000e6200000e0000 */
[----:B0-----:R-:W-:-:S05]  /*dca0*/  IADD3 R2, P0, R2, R0, RZ ;  /* 0x0000000002027210 */ /* 0x001fca0007f1e0ff */
[----:B-1----:R-:W-:-:S05]  /*dcb0*/  IMAD.X R3, RZ, RZ, R3, P0 ;  /* 0x000000ffff037224 */ /* 0x002fca00000e0603 */
[----:B------:R-:W-:Y:S04]  /*dcc0*/  LDGSTS.E.BYPASS.LTC128B.128 [R4+0x18c00], desc[UR36][R2.64], !P3 ;  /* 0x18c0000002047fae */ /* 0x000fe8000d901d64 */
[----:B------:R-:W-:Y:S04]  /*dcd0*/  LDGSTS.E.BYPASS.LTC128B.128 [R4+0x1bc00], desc[UR36][R2.64+0x80], !P2 ;  /* 0x1bc0008002047fae */ /* 0x000fe8000d101d64 */
[----:B------:R0:W-:Y:S04]  /*dce0*/  LDGSTS.E.BYPASS.LTC128B.128 [R4+0x1ec00], desc[UR36][R2.64+0x100], !P1 ;  /* 0x1ec0010002047fae */ /* 0x0001e8000c901d64 */
[----:B0-----:R-:W0:Y:S02]  /*dcf0*/  SHFL.IDX PT, R2, R9, 0x2, 0x181f ;  /* 0x00581f0009027f89 */ /* 0x001e2400000e0000 */
[----:B0-----:R-:W-:-:S05]  /*dd00*/  IADD3 R2, P0, R2, R0, RZ ;  /* 0x0000000002027210 */ /* 0x001fca0007f1e0ff */
[----:B------:R-:W-:Y:S02]  /*dd10*/  IMAD.X R3, RZ, RZ, R35, P0 ;  /* 0x000000ffff037224 */ /* 0x000fe400000e0623 */
[----:B------:R-:W-:Y:S04]  /*dd20*/  SHFL.IDX PT, R35, R5, 0x3, 0x181f ;  /* 0x00781f0005237f89 */ /* 0x000fe800000e0000 */
        /* <DEDUP_REMOVED lines=13> */
[----:B------:R0:W1:Y:S04]  /*de00*/  SHFL.IDX PT, R35, R5, 0x5, 0x181f ;  /* 0x00b81f0005237f89 */ /* 0x00006800000e0000 */
[----:B------:R-:W-:Y:S04]  /*de10*/  LDGSTS.E.BYPASS.LTC128B.128 [R4+0x1a400], desc[UR36][R2.64], !P3 ;  /* 0x1a40000002047fae */ /* 0x000fe8000d901d64 */
[----:B------:R-:W-:Y:S04]  /*de20*/  LDGSTS.E.BYPASS.LTC128B.128 [R4+0x1d400], desc[UR36][R2.64+0x80], !P2 ;  /* 0x1d40008002047fae */ /* 0x000fe8000d101d64 */
[----:B------:R3:W-:Y:S04]  /*de30*/  LDGSTS.E.BYPASS.LTC128B.128 [R4+0x20400], desc[UR36][R2.64+0x100], !P1 ;  /* 0x2040010002047fae */ /* 0x0007e8000c901d64 */
[----:B-1-3--:R0:W3:Y:S02]  /*de40*/  SHFL.IDX PT, R2, R9, 0x5, 0x181f ;  /* 0x00b81f0009027f89 */ /* 0x00a0e400000e0000 */
.L_x_369:
[----:B---3--:R-:W-:-:S04]  /*de50*/  IADD3 R2, P0, R2, R0, RZ ;  /* 0x0000000002027210 */ /* 0x008fc80007f1e0ff */
[----:B------:R-:W-:Y:S02]  /*de60*/  IADD3.X R3, RZ, R35, RZ, P0, !PT ;  /* 0x00000023ff037210 */ /* 0x000fe400007fe4ff */
[----:B------:R-:W-:-:S03]  /*de70*/  PLOP3.LUT P0, PT, PT, PT, PT, 0x80, 0x0 ;  /* 0x000000000000781c */ /* 0x000fc60003f0f070 */
[----:B------:R-:W-:Y:S01]  /*de80*/  @!PT LDS RZ, [RZ] ;  /* 0x00000000fffff984 */ /* 0x000fe20000000800 */
[----:B------:R-:W-:Y:S01]  /*de90*/  @!PT LDS RZ, [RZ] ;  /* 0x00000000fffff984 */ /* 0x000fe20000000800 */
[----:B------:R-:W-:Y:S01]  /*dea0*/  @!PT LDS RZ, [RZ] ;  /* 0x00000000fffff984 */ /* 0x000fe20000000800 */
[----:B------:R1:W-:Y:S04]  /*deb0*/  LDGSTS.E.BYPASS.LTC128B.128 [R4+0x1ac00], desc[UR36][R2.64], !P3 ;  /* 0x1ac0000002047fae */ /* 0x0003e8000d901d64 */
[----:B------:R1:W-:Y:S04]  /*dec0*/  LDGSTS.E.BYPASS.LTC128B.128 [R4+0x1dc00], desc[UR36][R2.64+0x80], !P2 ;  /* 0x1dc0008002047fae */ /* 0x0003e8000d101d64 */
[----:B------:R1:W-:Y:S01]  /*ded0*/  LDGSTS.E.BYPASS.LTC128B.128 [R4+0x20c00], desc[UR36][R2.64+0x100], !P1 ;  /* 0x20c0010002047fae */ /* 0x0003e2000c901d64 */
[----:B------:R-:W-:Y:S01]  /*dee0*/  NOP ;  /* 0x0000000000007918 */ /* 0x000fe20000000000 */
.L_x_276:
        /* <DEDUP_REMOVED lines=10> */
.L_x_277:
[----:B------:R3:W-:Y:S01]  /*df90*/  SYNCS.ARRIVE.TRANS64.A1T0 RZ, [R6+URZ+0x2a830], RZ ;  /* 0x02a830ff06ff79a7 */ /* 0x0007e2000810003f */
[----:B------:R-:W-:Y:S05]  /*dfa0*/  @!P2 BRA `(.L_x_278) ;  /* 0x000000000004a947 */ /* 0x000fea0003800000 */
[----:B------:R-:W-:Y:S01]  /*dfb0*/  BPT.TRAP 0x1 ;  /* 0x000000040000795c */ /* 0x000fe20000300000 */
.L_x_278:
[----:B-1----:R-:W-:Y:S01]  /*dfc0*/  SHF.L.U32 R2, R17, 0x1f, RZ ;  /* 0x0000001f11027819 */ /* 0x002fe200000006ff */
[----:B------:R-:W-:Y:S01]  /*dfd0*/  IMAD R4, R10, 0x8, R22 ;  /* 0x000000080a047824 */ /* 0x000fe200078e0216 */
[----:B------:R-:W-:Y:S03]  /*dfe0*/  BSSY B1, `(.L_x_279) ;  /* 0x0000003000017945 */ /* 0x000fe60003800000 */
[----:B------:R-:W1:Y:S02]  /*dff0*/  SYNCS.PHASECHK.TRANS64.TRYWAIT P0, [R4+URZ+0x2a860], R2 ;  /* 0x02a86002040075a7 */ /* 0x000e64000800017f */
[----:B-1----:R-:W-:Y:S05]  /*e000*/  @!P0 BRA `(.L_x_280) ;  /* 0x0000003800d08947 */ /* 0x002fea0003800000 */
.L_x_370:
[----:B------:R-:W-:Y:S05]  /*e010*/  BSYNC B1 ;  /* 0x0000000000017941 */ /* 0x000fea0003800000 */
.L_x_279:
[----:B------:R-:W4:Y:S01]  /*e020*/  S2R R3, SR_TID.X ;  /* 0x0000000000037919 */ /* 0x000f220000002100 */
[----:B------:R-:W-:Y:S01]  /*e030*/  UMOV UR4, 0xffffffff ;  /* 0xffffffff00047882 */ /* 0x000fe20000000000 */
[----:B---3--:R-:W-:Y:S01]  /*e040*/  IMAD R6, R30, -0x60, R34 ;  /* 0xffffffa01e067824 */ /* 0x008fe200078e0222 */
[----:B------:R-:W-:Y:S01]  /*e050*/  LOP3.LUT P0, RZ, R29, 0x2, RZ, 0xc0, !PT ;  /* 0x000000021dff7812 */ /* 0x000fe2000780c0ff */
[----:B0-----:R-:W-:Y:S01]  /*e060*/  IMAD R5, R10, 0x3000, R32 ;  /* 0x000030000a057824 */ /* 0x001fe200078e0220 */
[----:B----4-:R-:W-:-:S04]  /*e070*/  LOP3.LUT R3, R3, 0x7f, RZ, 0xc0, !PT ;  /* 0x0000007f03037812 */ /* 0x010fc800078ec0ff */
[----:B------:R-:W-:-:S05]  /*e080*/  SHF.R.U32.HI R3, RZ, 0x3, R3 ;  /* 0x00000003ff037819 */ /* 0x000fca0000011603 */
[----:B------:R-:W-:Y:S01]  /*e090*/  IMAD.IADD R6, R6, 0x1, -R3 ;  /* 0x0000000106067824 */ /* 0x000fe200078e0a03 */
[----:B------:R-:W-:Y:S06]  /*e0a0*/  BRA.DIV UR4, `(.L_x_281) ;  /* 0x0000003a04bc7947 */ /* 0x000fec000b800000 */
[----:B-1----:R-:W0:Y:S01]  /*e0b0*/  SHFL.IDX PT, R2, R18, RZ, 0x181f ;  /* 0x00181fff12027589 */ /* 0x002e2200000e0000 */
[----:B------:R-:W-:-:S03]  /*e0c0*/  IMAD R5, R5, 0x2, R22 ;  /* 0x0000000205057824 */ /* 0x000fc600078e0216 */
[----:B------:R-:W1:Y:S04]  /*e0d0*/  SHFL.IDX PT, R3, R24, RZ, 0x181f ;  /* 0x00181fff18037589 */ /* 0x000e6800000e0000 */
[----:B--2---:R-:W-:Y:S01]  /*e0e0*/  SHFL.IDX PT, R14, R18, 0x5, 0x181f ;  /* 0x00b81f00120e7f89 */ /* 0x004fe200000e0000 */
[----:B0-----:R-:W-:-:S05]  /*e0f0*/  IADD3 R2, P1, R2, R0, RZ ;  /* 0x0000000002027210 */ /* 0x001fca0007f3e0ff */
[----:B-1----:R-:W-:Y:S01]  /*e100*/  IMAD.X R3, RZ, RZ, R3, P1 ;  /* 0x000000ffff037224 */ /* 0x002fe200008e0603 */
[----:B------:R-:W-:-:S04]  /*e110*/  LOP3.LUT P1, RZ, R29, 0x1, RZ, 0xc0, !PT ;  /* 0x000000011dff7812 */ /* 0x000fc8000782c0ff */
[----:B------:R-:W-:-:S13]  /*e120*/  ISETP.LT.OR P2, PT, R6, 0x1, !P1 ;  /* 0x000000010600780c */ /* 0x000fda0004f41670 */
[----:B------:R-:W-:Y:S01]  /*e130*/  LDGSTS.E.BYPASS.LTC128B.128 [R5+0x400], desc[UR36][R2.64], !P2 ;  /* 0x0040000002057fae */ /* 0x000fe2000d101d64 */
[----:B------:R-:W-:-:S13]  /*e140*/  ISETP.LT.OR P2, PT, R6, 0x1, !P0 ;  /* 0x000000010600780c */ /* 0x000fda0004741670 */
[----:B------:R0:W-:Y:S04]  /*e150*/  LDGSTS.E.BYPASS.LTC128B.128 [R5+0x3400], desc[UR36][R2.64+0x80], !P2 ;  /* 0x0340008002057fae */ /* 0x0001e8000d101d64 */
[----:B0-----:R-:W0:Y:S04]  /*e160*/  SHFL.IDX PT, R2, R18, 0x1, 0x181f ;  /* 0x00381f0012027f89 */ /* 0x001e2800000e0000 */
[----:B------:R-:W1:Y:S01]  /*e170*/  SHFL.IDX PT, R3, R24, 0x1, 0x181f ;  /* 0x00381f0018037f89 */ /* 0x000e6200000e0000 */
[----:B0-----:R-:W-:-:S05]  /*e180*/  IADD3 R2, P2, R2, R0, RZ ;  /* 0x0000000002027210 */ /* 0x001fca0007f5e0ff */
[----:B-1----:R-:W-:Y:S01]  /*e190*/  IMAD.X R3, RZ, RZ, R3, P2 ;  /* 0x000000ffff037224 */ /* 0x002fe200010e0603 */
        /* <DEDUP_REMOVED lines=14> */
[----:B0-----:R-:W-:-:S04]  /*e280*/  IADD3 R2, P2, R2, R0, RZ ;  /* 0x0000000002027210 */ /* 0x001fc80007f5e0ff */
[----:B-1----:R-:W-:Y:S02]  /*e290*/  IADD3.X R3, RZ, R3, RZ, P2, !PT ;  /* 0x00000003ff037210 */ /* 0x002fe400017fe4ff */
[----:B------:R-:W-:-:S13]  /*e2a0*/  ISETP.LT.OR P2, PT, R6, 0x31, !P1 ;  /* 0x000000310600780c */ /* 0x000fda0004f41670 */
[----:B------:R-:W-:Y:S01]  /*e2b0*/  LDGSTS.E.BYPASS.LTC128B.128 [R5+0x1c00], desc[UR36][R2.64], !P2 ;  /* 0x01c0000002057fae */ /* 0x000fe2000d101d64 */
[----:B------:R-:W-:-:S13]  /*e2c0*/  ISETP.LT.OR P2, PT, R6, 0x31, !P0 ;  /* 0x000000310600780c */ /* 0x000fda0004741670 */
[----:B------:R0:W-:Y:S04]  /*e2d0*/  LDGSTS.E.BYPASS.LTC128B.128 [R5+0x4c00], desc[UR36][R2.64+0x80], !P2 ;  /* 0x04c0008002057fae */ /* 0x0001e8000d101d64 */
[----:B0-----:R-:W0:Y:S04]  /*e2e0*/  SHFL.IDX PT, R2, R18, 0x4, 0x181f ;  /* 0x00981f0012027f89 */ /* 0x001e2800000e0000 */
[----:B------:R-:W1:Y:S04]  /*e2f0*/  SHFL.IDX PT, R3, R24, 0x4, 0x181f ;  /* 0x00981f0018037f89 */ /* 0x000e6800000e0000 */
[----:B------:R-:W2:Y:S01]  /*e300*/  SHFL.IDX PT, R24, R24, 0x5, 0x181f ;  /* 0x00b81f0018187f89 */ /* 0x000ea200000e0000 */
[----:B0-----:R-:W-:-:S05]  /*e310*/  IADD3 R2, P2, R2, R0, RZ ;  /* 0x0000000002027210 */ /* 0x001fca0007f5e0ff */
[----:B-1----:R-:W-:Y:S01]  /*e320*/  IMAD.X R3, RZ, RZ, R3, P2 ;  /* 0x000000ffff037224 */ /* 0x002fe200010e0603 */
[----:B------:R-:W-:-:S13]  /*e330*/  ISETP.LT.OR P2, PT, R6, 0x41, !P1 ;  /* 0x000000410600780c */ /* 0x000fda0004f41670 */
[----:B------:R1:W-:Y:S01]  /*e340*/  LDGSTS.E.BYPASS.LTC128B.128 [R5+0x2400], desc[UR36][R2.64], !P2 ;  /* 0x0240000002057fae */ /* 0x0003e2000d101d64 */
[----:B------:R-:W-:-:S13]  /*e350*/  ISETP.LT.OR P2, PT, R6, 0x41, !P0 ;  /* 0x000000410600780c */ /* 0x000fda0004741670 */
[----:B--2---:R1:W-:Y:S02]  /*e360*/  LDGSTS.E.BYPASS.LTC128B.128 [R5+0x5400], desc[UR36][R2.64+0x80], !P2 ;  /* 0x0540008002057fae */ /* 0x0043e4000d101d64 */
.L_x_384:
        /* <DEDUP_REMOVED lines=19> */
[----:B------:R-:W-:-:S04]  /*e4a0*/  IMAD R21, R8, UR5, R21 ;  /* 0x0000000508157c24 */ /* 0x000fc8000f8e0215 */
[----:B------:R-:W-:-:S07]  /*e4b0*/  IMAD.IADD R21, R3, 0x1, R21 ;  /* 0x0000000103157824 */ /* 0x000fce00078e0215 */
.L_x_282:
        /* <DEDUP_REMOVED lines=10> */
.L_x_283:
[----:B------:R-:W-:Y:S01]  /*e560*/  IMAD.MOV.U32 R3, RZ, RZ, R21 ;  /* 0x000000ffff037224 */ /* 0x000fe200078e0015 */
[----:B------:R-:W-:Y:S01]  /*e570*/  ULDC.64 UR4, c[0x0][0x330] ;  /* 0x0000cc0000047ab9 */ /* 0x000fe20000000a00 */
[----:B------:R-:W-:Y:S01]  /*e580*/  ULDC.64 UR6, c[0x0][0x318] ;  /* 0x0000c60000067ab9 */ /* 0x000fe20000000a00 */
[----:B------:R1:W-:Y:S01]  /*e590*/  SYNCS.ARRIVE.TRANS64.A1T0 RZ, [R4+URZ+0x2a850], RZ ;  /* 0x02a850ff04ff79a7 */ /* 0x0003e2000810003f */
[----:B------:R-:W-:Y:S01]  /*e5a0*/  IMAD.WIDE.U32 R2, R26, UR4, R2 ;  /* 0x000000041a027c25 */ /* 0x000fe2000f8e0002 */
[----:B------:R-:W-:-:S03]  /*e5b0*/  MOV R17, R28 ;  /* 0x0000001c00117202 */ /* 0x000fc60000000f00 */
[----:B------:R-:W-:Y:S01]  /*e5c0*/  IMAD R3, R26, UR5, R3 ;  /* 0x000000051a037c24 */ /* 0x000fe2000f8e0203 */
[C---:B------:R-:W-:Y:S01]  /*e5d0*/  LEA R18, P0, R2.reuse, UR6, 0x1 ;  /* 0x0000000602127c11 */ /* 0x040fe2000f8008ff */
[C---:B------:R-:W-:Y:S02]  /*e5e0*/  VIADD R0, R25.reuse, 0xffffffff ;  /* 0xffffffff19007836 */ /* 0x040fe40000000000 */
[----:B------:R-:W-:Y:S01]  /*e5f0*/  IMAD.MOV.U32 R10, RZ, RZ, R27 ;  /* 0x000000ffff0a7224 */ /* 0x000fe200078e001b */
[----:B------:R-:W-:Y:S01]  /*e600*/  LEA.HI.X R24, R2, UR7, R3, 0x1, P0 ;  /* 0x0000000702187c11 */ /* 0x000fe200080f0c03 */
[----:B------:R-:W-:Y:S01]  /*e610*/  IMAD.MOV.U32 R30, RZ, RZ, R25 ;  /* 0x000000ffff1e7224 */ /* 0x000fe200078e0019 */
[----:B------:R-:W-:-:S13]  /*e620*/  ISETP.GT.AND P0, PT, R25, R36, PT ;  /* 0x000000241900720c */ /* 0x000fda0003f04270 */
[----:B-1----:R-:W-:Y:S05]  /*e630*/  @P0 BRA `(.L_x_284) ;  /* 0xfffffff0003c0947 */ /* 0x002fea000383ffff */
.L_x_271:
[----:B------:R-:W-:Y:S05]  /*e640*/  BSYNC B0 ;  /* 0x0000000000007941 */ /* 0x000fea0003800000 */
.L_x_270:
[----:B------:R-:W1:Y:S01]  /*e650*/  S2R R2, SR_TID.X ;  /* 0x0000000000027919 */ /* 0x000e620000002100 */
[----:B------:R-:W-:Y:S01]  /*e660*/  BSSY B0, `(.L_x_285) ;  /* 0x0000010000007945 */ /* 0x000fe20003800000 */
[----:B-1----:R-:W-:-:S04]  /*e670*/  LOP3.LUT R2, R2, 0x7f, RZ, 0xc0, !PT ;  /* 0x0000007f02027812 */ /* 0x002fc800078ec0ff */
[----:B------:R-:W-:-:S13]  /*e680*/  ISETP.NE.AND P0, PT, R2, RZ, PT ;  /* 0x000000ff0200720c */ /* 0x000fda0003f05270 */
[----:B------:R-:W-:Y:S05]  /*e690*/  @P0 BRA `(.L_x_286) ;  /* 0x0000000000300947 */ /* 0x000fea0003800000 */
[----:B------:R-:W1:Y:S01]  /*e6a0*/  S2R R5, SR_LANEID ;  /* 0x0000000000057919 */ /* 0x000e620000000000 */
[----:B------:R-:W-:Y:S01]  /*e6b0*/  VOTEU.ANY UR4, UPT, PT ;  /* 0x0000000000047886 */ /* 0x000fe200038e0100 */
[----:B0-----:R-:W0:Y:S01]  /*e6c0*/  LDC.64 R2, c[0x0][0xc60] ;  /* 0x00031800ff027b82 */ /* 0x001e220000000a00 */
[----:B------:R-:W1:Y:S02]  /*e6d0*/  FLO.U32 R0, UR4 ;  /* 0x0000000400007d00 */ /* 0x000e6400080e0000 */
[----:B-1----:R-:W-:-:S06]  /*e6e0*/  ISETP.EQ.U32.AND P0, PT, R0, R5, PT ;  /* 0x000000050000720c */ /* 0x002fcc0003f02070 */
[----:B------:R-:W0:Y:S07]  /*e6f0*/  POPC R5, UR4 ;  /* 0x0000000400057d09 */ /* 0x000e2e0008000000 */
[----:B0-----:R-:W3:Y:S01]  /*e700*/  @P0 ATOMG.E.ADD.STRONG.GPU PT, R3, desc[UR36][R2.64], R5 ;  /* 0x00000005020309a8 */ /* 0x001ee200081ee1e4 */
[----:B------:R-:W0:Y:S02]  /*e710*/  S2R R4, SR_LTMASK ;  /* 0x0000000000047919 */ /* 0x000e240000003900 */
[----:B0-----:R-:W-:-:S04]  /*e720*/  LOP3.LUT R4, R4, UR4, RZ, 0xc0, !PT ;  /* 0x0000000404047c12 */ /* 0x001fc8000f8ec0ff */
[----:B------:R-:W0:Y:S01]  /*e730*/  POPC R7, R4 ;  /* 0x0000000400077309 */ /* 0x000e220000000000 */
[----:B---3--:R-:W0:Y:S02]  /*e740*/  SHFL.IDX PT, R0, R3, R0, 0x1f ;  /* 0x00001f0003007589 */ /* 0x008e2400000e0000 */
[----:B0-----:R-:W-:-:S07]  /*e750*/  IADD3 R16, R0, UR39, R7 ;  /* 0x0000002700107c10 */ /* 0x001fce000fffe007 */
.L_x_286:
[----:B------:R-:W-:Y:S05]  /*e760*/  BSYNC B0 ;  /* 0x0000000000007941 */ /* 0x000fea0003800000 */
.L_x_285:
[----:B------:R-:W-:-:S13]  /*e770*/  LOP3.LUT P0, RZ, R23, 0x10, RZ, 0xc0, !PT ;  /* 0x0000001017ff7812 */ /* 0x000fda000780c0ff */
[----:B------:R-:W-:Y:S05]  /*e780*/  @!P0 BRA `(.L_x_287) ;  /* 0x0000000000048947 */ /* 0x000fea0003800000 */
[----:B------:R-:W-:Y:S01]  /*e790*/  BPT.TRAP 0x1 ;  /* 0x000000040000795c */ /* 0x000fe20000300000 */
.L_x_287:
[----:B------:R-:W-:Y:S01]  /*e7a0*/  IMAD R0, R27, 0x8, R22 ;  /* 0x000000081b007824 */ /* 0x000fe200078e0216 */
[----:B0-----:R-:W-:Y:S01]  /*e7b0*/  SHF.L.U32 R3, R28, 0x1f, RZ ;  /* 0x0000001f1c037819 */ /* 0x001fe200000006ff */
[----:B------:R-:W-:Y:S01]  /*e7c0*/  BSSY B0, `(.L_x_288) ;  /* 0x0000004000007945 */ /* 0x000fe20003800000 */
[----:B------:R-:W-:Y:S02]  /*e7d0*/  IMAD R6, R25, -0x60, R34 ;  /* 0xffffffa019067824 */ /* 0x000fe400078e0222 */
[----:B------:R-:W0:Y:S02]  /*e7e0*/  SYNCS.PHASECHK.TRANS64.TRYWAIT P0, [R0+URZ+0x2a860], R3 ;  /* 0x02a86003000075a7 */ /* 0x000e24000800017f */
[----:B0-----:R-:W-:Y:S05]  /*e7f0*/  @!P0 BRA `(.L_x_289) ;  /* 0x0000003800d48947 */ /* 0x001fea0003800000 */
.L_x_385:
[----:B------:R-:W-:Y:S05]  /*e800*/  BSYNC B0 ;  /* 0x0000000000007941 */ /* 0x000fea0003800000 */
.L_x_288:
[----:B------:R-:W1:Y:S01]  /*e810*/  S2R R2, SR_TID.X ;  /* 0x0000000000027919 */ /* 0x000e620000002100 */
[----:B------:R-:W-:Y:S01]  /*e820*/  UMOV UR4, 0xffffffff ;  /* 0xffffffff00047882 */ /* 0x000fe20000000000 */
[----:B------:R-:W-:Y:S01]  /*e830*/  IMAD R7, R27, 0x3000, R32 ;  /* 0x000030001b077824 */ /* 0x000fe200078e0220 */
[----:B-1----:R-:W-:-:S04]  /*e840*/  LOP3.LUT R2, R2, 0x7f, RZ, 0xc0, !PT ;  /* 0x0000007f02027812 */ /* 0x002fc800078ec0ff */
[----:B------:R-:W-:-:S05]  /*e850*/  SHF.R.U32.HI R2, RZ, 0x3, R2 ;  /* 0x00000003ff027819 */ /* 0x000fca0000011602 */
[----:B------:R-:W-:Y:S01]  /*e860*/  IMAD.IADD R6, R6, 0x1, -R2 ;  /* 0x0000000106067824 */ /* 0x000fe200078e0a02 */
[----:B------:R-:W-:Y:S06]  /*e870*/  BRA.DIV UR4, `(.L_x_290) ;  /* 0x0000003a04c87947 */ /* 0x000fec000b800000 */
[----:B------:R-:W1:Y:S01]  /*e880*/  S2R R2, SR_TID.X ;  /* 0x0000000000027919 */ /* 0x000e620000002100 */
[----:B------:R-:W-:Y:S01]  /*e890*/  LOP3.LUT P0, RZ, R29, 0x2, RZ, 0xc0, !PT ;  /* 0x000000021dff7812 */ /* 0x000fe2000780c0ff */
[----:B------:R-:W-:Y:S01]  /*e8a0*/  IMAD R4, R7, 0x2, R22 ;  /* 0x0000000207047824 */ /* 0x000fe200078e0216 */
[----:B--2---:R-:W2:Y:S02]  /*e8b0*/  SHFL.IDX PT, R14, R18, RZ, 0x181f ;  /* 0x00181fff120e7589 */ /* 0x004ea400000e0000 */
[----:B------:R-:W-:Y:S02]  /*e8c0*/  ISETP.LT.OR P3, PT, R6, 0x1, !P0 ;  /* 0x000000010600780c */ /* 0x000fe40004761670 */
[----:B0-----:R-:W0:Y:S04]  /*e8d0*/  SHFL.IDX PT, R3, R24, RZ, 0x181f ;  /* 0x00181fff18037589 */ /* 0x001e2800000e0000 */
[----:B------:R-:W-:Y:S04]  /*e8e0*/  SHFL.IDX PT, R10, R18, 0x2, 0x181f ;  /* 0x00581f00120a7f89 */ /* 0x000fe800000e0000 */
[----:B------:R-:W-:Y:S01]  /*e8f0*/  SHFL.IDX PT, R7, R24, 0x2, 0x181f ;  /* 0x00581f0018077f89 */ /* 0x000fe200000e0000 */
[----:B-1----:R-:W-:Y:S01]  /*e900*/  IMAD.SHL.U32 R8, R2, 0x8, RZ ;  /* 0x0000000802087824 */ /* 0x002fe200078e00ff */
[----:B------:R-:W-:-:S04]  /*e910*/  LOP3.LUT R2, R29, 0x1, RZ, 0xc0, !PT ;  /* 0x000000011d027812 */ /* 0x000fc800078ec0ff */
[----:B------:R-:W-:Y:S02]  /*e920*/  LOP3.LUT R8, R8, 0x38, RZ, 0xc0, !PT ;  /* 0x0000003808087812 */ /* 0x000fe400078ec0ff */
[----:B------:R-:W-:-:S03]  /*e930*/  ISETP.NE.U32.AND P1, PT, R2, 0x1, PT ;  /* 0x000000010200780c */ /* 0x000fc60003f25070 */
[----:B------:R-:W-:Y:S01]  /*e940*/  IMAD.SHL.U32 R5, R8, 0x2, RZ ;  /* 0x0000000208057824 */ /* 0x000fe200078e00ff */
[----:B------:R-:W-:Y:S01]  /*e950*/  ISETP.LT.OR P2, PT, R6, 0x1, P1 ;  /* 0x000000010600780c */ /* 0x000fe20000f41670 */
[----:B------:R-:W-:Y:S03]  /*e960*/  SHFL.IDX PT, R8, R24, 0x1, 0x181f ;  /* 0x00381f0018087f89 */ /* 0x000fe600000e0000 */
[----:B--2---:R-:W-:Y:S02]  /*e970*/  IADD3 R2, P4, R14, R5, RZ ;  /* 0x000000050e027210 */ /* 0x004fe40007f9e0ff */
[----:B------:R-:W1:Y:S02]  /*e980*/  SHFL.IDX PT, R14, R18, 0x1, 0x181f ;  /* 0x00381f00120e7f89 */ /* 0x000e6400000e0000 */
[----:B0-----:R-:W-:-:S05]  /*e990*/  IADD3.X R3, RZ, R3, RZ, P4, !PT ;  /* 0x00000003ff037210 */ /* 0x001fca00027fe4ff */
[----:B------:R-:W-:Y:S01]  /*e9a0*/  LDGSTS.E.BYPASS.LTC128B.128 [R4+0x400], desc[UR36][R2.64], !P2 ;  /* 0x0040000002047fae */ /* 0x000fe2000d101d64 */
[----:B------:R-:W-:-:S03]  /*e9b0*/  ISETP.LT.OR P2, PT, R6, 0x11, P1 ;  /* 0x000000110600780c */ /* 0x000fc60000f41670 */
[----:B------:R1:W-:Y:S01]  /*e9c0*/  LDGSTS.E.BYPASS.LTC128B.128 [R4+0x3400], desc[UR36][R2.64+0x80], !P3 ;  /* 0x0340008002047fae */ /* 0x0003e2000d901d64 */
[----:B------:R-:W-:Y:S02]  /*e9d0*/  ISETP.LT.OR P3, PT, R6, 0x11, !P0 ;  /* 0x000000110600780c */ /* 0x000fe40004761670 */
[----:B-1----:R-:W-:Y:S02]  /*e9e0*/  IADD3 R2, P4, R14, R5, RZ ;  /* 0x000000050e027210 */ /* 0x002fe40007f9e0ff */
[----:B------:R-:W0:Y:S03]  /*e9f0*/  SHFL.IDX PT, R14, R18, 0x3, 0x181f ;  /* 0x00781f00120e7f89 */ /* 0x000e2600000e0000 */
[----:B------:R-:W-:Y:S02]  /*ea00*/  IMAD.X R3, RZ, RZ, R8, P4 ;  /* 0x000000ffff037224 */ /* 0x000fe400020e0608 */
[----:B------:R-:W1:Y:S04]  /*ea10*/  SHFL.IDX PT, R8, R24, 0x3, 0x181f ;  /* 0x00781f0018087f89 */ /* 0x000e6800000e0000 */
[----:B------:R-:W-:Y:S01]  /*ea20*/  LDGSTS.E.BYPASS.LTC128B.128 [R4+0xc00], desc[UR36][R2.64], !P2 ;  /* 0x00c0000002047fae */ /* 0x000fe2000d101d64 */
[----:B------:R-:W-:-:S03]  /*ea30*/  ISETP.LT.OR P2, PT, R6, 0x21, P1 ;  /* 0x000000210600780c */ /* 0x000fc60000f41670 */
[----:B------:R2:W-:Y:S01]  /*ea40*/  LDGSTS.E.BYPASS.LTC128B.128 [R4+0x3c00], desc[UR36][R2.64+0x80], !P3 ;  /* 0x03c0008002047fae */ /* 0x0005e2000d901d64 */
[----:B------:R-:W-:Y:S02]  /*ea50*/  ISETP.LT.OR P3, PT, R6, 0x21, !P0 ;  /* 0x000000210600780c */ /* 0x000fe40004761670 */
[----:B--2---:R-:W-:Y:S02]  /*ea60*/  IADD3 R2, P4, R10, R5, RZ ;  /* 0x000000050a027210 */ /* 0x004fe40007f9e0ff */
[----:B------:R-:W2:Y:S03]  /*ea70*/  SHFL.IDX PT, R10, R18, 0x4, 0x181f ;  /* 0x00981f00120a7f89 */ /* 0x000ea600000e0000 */
[----:B------:R-:W-:Y:S02]  /*ea80*/  IMAD.X R3, RZ, RZ, R7, P4 ;  /* 0x000000ffff037224 */ /* 0x000fe400020e0607 */
[----:B------:R-:W3:Y:S04]  /*ea90*/  SHFL.IDX PT, R7, R24, 0x4, 0x181f ;  /* 0x00981f0018077f89 */ /* 0x000ee800000e0000 */
[----:B------:R-:W-:Y:S01]  /*eaa0*/  LDGSTS.E.BYPASS.LTC128B.128 [R4+0x1400], desc[UR36][R2.64], !P2 ;  /* 0x0140000002047fae */ /* 0x000fe2000d101d64 */
[----:B------:R-:W-:-:S03]  /*eab0*/  ISETP.LT.OR P2, PT, R6, 0x31, P1 ;  /* 0x000000310600780c */ /* 0x000fc60000f41670 */
[----:B------:R0:W-:Y:S01]  /*eac0*/  LDGSTS.E.BYPASS.LTC128B.128 [R4+0x4400], desc[UR36][R2.64+0x80], !P3 ;  /* 0x0440008002047fae */ /* 0x0001e2000d901d64 */
[----:B------:R-:W-:-:S03]  /*ead0*/  ISETP.LT.OR P3, PT, R6, 0x31, !P0 ;  /* 0x000000310600780c */ /* 0x000fc60004761670 */
[----:B------:R-:W4:Y:S01]  /*eae0*/  SHFL.IDX PT, R24, R24, 0x5, 0x181f ;  /* 0x00b81f0018187f89 */ /* 0x000f2200000e0000 */
[----:B0-----:R-:W-:-:S03]  /*eaf0*/  IADD3 R2, P4, R14, R5, RZ ;  /* 0x000000050e027210 */ /* 0x001fc60007f9e0ff */
[----:B------:R0:W0:Y:S02]  /*eb00*/  SHFL.IDX PT, R14, R18, 0x5, 0x181f ;  /* 0x00b81f00120e7f89 */ /* 0x00002400000e0000 */
[----:B-1----:R-:W-:-:S05]  /*eb10*/  IMAD.X R3, RZ, RZ, R8, P4 ;  /* 0x000000ffff037224 */ /* 0x002fca00020e0608 */
[----:B------:R-:W-:Y:S01]  /*eb20*/  LDGSTS.E.BYPASS.LTC128B.128 [R4+0x1c00], desc[UR36][R2.64], !P2 ;  /* 0x01c0000002047fae */ /* 0x000fe2000d101d64 */
[----:B------:R-:W-:-:S03]  /*eb30*/  ISETP.LT.OR P2, PT, R6, 0x41, P1 ;  /* 0x000000410600780c */ /* 0x000fc60000f41670 */
[----:B------:R2:W-:Y:S01]  /*eb40*/  LDGSTS.E.BYPASS.LTC128B.128 [R4+0x4c00], desc[UR36][R2.64+0x80], !P3 ;  /* 0x04c0008002047fae */ /* 0x0005e2000d901d64 */
[----:B------:R-:W-:Y:S02]  /*eb50*/  ISETP.LT.OR P3, PT, R6, 0x41, !P0 ;  /* 0x000000410600780c */ /* 0x000fe40004761670 */
[----:B--2---:R-:W-:-:S05]  /*eb60*/  IADD3 R2, P4, R10, R5, RZ ;  /* 0x000000050a027210 */ /* 0x004fca0007f9e0ff */
[----:B---3--:R-:W-:-:S05]  /*eb70*/  IMAD.X R3, RZ, RZ, R7, P4 ;  /* 0x000000ffff037224 */ /* 0x008fca00020e0607 */
[----:B------:R1:W-:Y:S04]  /*eb80*/  LDGSTS.E.BYPASS.LTC128B.128 [R4+0x2400], desc[UR36][R2.64], !P2 ;  /* 0x0240000002047fae */ /* 0x0003e8000d101d64 */
[----:B0---4-:R1:W-:Y:S02]  /*eb90*/  LDGSTS.E.BYPASS.LTC128B.128 [R4+0x5400], desc[UR36][R2.64+0x80], !P3 ;  /* 0x0540008002047fae */ /* 0x0113e4000d901d64 */
.L_x_399:
[C---:B------:R-:W-:Y:S02]  /*eba0*/  ISETP.LT.OR P1, PT, R6.reuse, 0x51, P1 ;  /* 0x000000510600780c */ /* 0x040fe40000f21670 */
[----:B------:R-:W-:Y:S02]  /*ebb0*/  ISETP.LT.OR P0, PT, R6, 0x51, !P0 ;  /* 0x000000510600780c */ /* 0x000fe40004701670 */
[----:B-1----:R-:W-:-:S05]  /*ebc0*/  IADD3 R2, P2, R14, R5, RZ ;  /* 0x000000050e027210 */ /* 0x002fca0007f5e0ff */
[----:B------:R-:W-:-:S05]  /*ebd0*/  IMAD.X R3, RZ, RZ, R24, P2 ;  /* 0x000000ffff037224 */ /* 0x000fca00010e0618 */
[----:B------:R-:W-:Y:S01]  /*ebe0*/  @!PT LDS RZ, [RZ] ;  /* 0x00000000fffff984 */ /* 0x000fe20000000800 */
[----:B------:R-:W-:Y:S01]  /*ebf0*/  @!PT LDS RZ, [RZ] ;  /* 0x00000000fffff984 */ /* 0x000fe20000000800 */
[----:B------:R-:W-:Y:S01]  /*ec00*/  @!PT LDS RZ, [RZ] ;  /* 0x00000000fffff984 */ /* 0x000fe20000000800 */
[----:B------:R0:W-:Y:S04]  /*ec10*/  LDGSTS.E.BYPASS.LTC128B.128 [R4+0x2c00], desc[UR36][R2.64], !P1 ;  /* 0x02c0000002047fae */ /* 0x0001e8000c901d64 */
[----:B------:R0:W-:Y:S01]  /*ec20*/  LDGSTS.E.BYPASS.LTC128B.128 [R4+0x5c00], desc[UR36][R2.64+0x80], !P0 ;  /* 0x05c0008002047fae */ /* 0x0001e2000c101d64 */
[----:B------:R-:W-:Y:S01]  /*ec30*/  PLOP3.LUT P0, PT, PT, PT, PT, 0x80, 0x0 ;  /* 0x000000000000781c */ /* 0x000fe20003f0f070 */
[----:B------:R-:W-:-:S12]  /*ec40*/  NOP ;  /* 0x0000000000007918 */ /* 0x000fd80000000000 */
.L_x_291:
        /* <DEDUP_REMOVED lines=10> */
.L_x_292:
[----:B------:R1:W-:Y:S01]  /*ecf0*/  SYNCS.ARRIVE.TRANS64.A1T0 RZ, [R0+URZ+0x2a850], RZ ;  /* 0x02a850ff00ff79a7 */ /* 0x0003e2000810003f */
[----:B------:R-:W-:-:S04]  /*ed00*/  IADD3 R27, R27, 0x1, RZ ;  /* 0x000000011b1b7810 */ /* 0x000fc80007ffe0ff */
[----:B------:R-:W-:-:S04]  /*ed10*/  ISETP.NE.AND P0, PT, R27, 0x2, PT ;  /* 0x000000021b00780c */ /* 0x000fc80003f05270 */
[----:B0-----:R-:W-:Y:S02]  /*ed20*/  SEL R3, RZ, 0x1, P0 ;  /* 0x00000001ff037807 */ /* 0x001fe40000000000 */
[----:B------:R-:W-:Y:S02]  /*ed30*/  SEL R27, R27, RZ, P0 ;  /* 0x000000ff1b1b7207 */ /* 0x000fe40000000000 */
[----:B-1----:R-:W-:-:S07]  /*ed40*/  LOP3.LUT R28, R28, R3, RZ, 0x3c, !PT ;  /* 0x000000031c1c7212 */ /* 0x002fce00078e3cff */
.L_x_249:
[----:B------:R-:W-:Y:S05]  /*ed50*/  BSYNC B7 ;  /* 0x0000000000077941 */ /* 0x000fea0003800000 */
.L_x_247:
[----:B------:R-:W-:-:S13]  /*ed60*/  LOP3.LUT P0, RZ, R23, 0x80, RZ, 0xc0, !PT ;  /* 0x0000008017ff7812 */ /* 0x000fda000780c0ff */
[----:B------:R-:W-:Y:S05]  /*ed70*/  @!P0 BRA `(.L_x_293) ;  /* 0x0000000000248947 */ /* 0x000fea0003800000 */
[----:B------:R-:W-:Y:S05]  /*ed80*/  WARPSYNC.ALL ;  /* 0x0000000000007948 */ /* 0x000fea0003800000 */
[----:B------:R-:W0:Y:S08]  /*ed90*/  S2UR UR5, SR_CgaCtaId ;  /* 0x00000000000579c3 */ /* 0x000e300000008800 */
[----:B------:R-:W-:Y:S06]  /*eda0*/  BAR.SYNC.DEFER_BLOCKING 0x5, 0x180 ;  /* 0x0146000000007b1d */ /* 0x000fec0000010000 */
[----:B------:R-:W-:-:S02]  /*edb0*/  UMOV UR4, 0x400 ;  /* 0x0000040000047882 */ /* 0x000fc40000000000 */
[----:B0-----:R-:W-:-:S06]  /*edc0*/  ULEA UR4, UR5, UR4, 0x18 ;  /* 0x0000000405047291 */ /* 0x001fcc000f8ec03f */
[----:B------:R-:W-:-:S05]  /*edd0*/  IMAD.U32 R22, RZ, RZ, UR4 ;  /* 0x00000004ff167e24 */ /* 0x000fca000f8e00ff */
[----:B------:R0:W1:Y:S01]  /*ede0*/  LDS.128 R16, [R22+0x2a8d0] ;  /* 0x02a8d00016107984 */ /* 0x0000620000000c00 */
[----:B------:R-:W-:Y:S06]  /*edf0*/  BAR.ARV 0x4, 0x180 ;  /* 0x0106000000007b1d */ /* 0x000fec0000002000 */
[----:B------:R-:W-:Y:S05]  /*ee00*/  BRA `(.L_x_294) ;  /* 0x0000000800d07947 */ /* 0x000fea0003800000 */
.L_x_293:
[----:B------:R-:W0:Y:S01]  /*ee10*/  S2R R0, SR_TID.X ;  /* 0x0000000000007919 */ /* 0x000e220000002100 */
[----:B------:R-:W-:Y:S01]  /*ee20*/  UMOV UR4, 0xffffffff ;  /* 0xffffffff00047882 */ /* 0x000fe20000000000 */
[----:B0-----:R-:W-:-:S04]  /*ee30*/  LOP3.LUT R9, R0, 0x1f, RZ, 0xc0, !PT ;  /* 0x0000001f00097812 */ /* 0x001fc800078ec0ff */
[----:B------:R-:W-:Y:S01]  /*ee40*/  ISETP.NE.AND P0, PT, R9, 0x1f, PT ;  /* 0x0000001f0900780c */ /* 0x000fe20003f05270 */
[----:B------:R-:W-:-:S12]  /*ee50*/  BRA.DIV UR4, `(.L_x_295) ;  /* 0x0000003e043c7947 */ /* 0x000fd8000b800000 */
[----:B------:R-:W-:Y:S01]  /*ee60*/  IMAD.IADD R7, R19, 0x1, R9 ;  /* 0x0000000113077824 */ /* 0x000fe200078e0209 */
[----:B------:R-:W-:-:S04]  /*ee70*/  ULDC UR4, c[0x0][0xc3c] ;  /* 0x00030f0000047ab9 */ /* 0x000fc80000000800 */
[----:B------:R-:W-:-:S13]  /*ee80*/  ISETP.GE.OR P1, PT, R7, UR4, !P0 ;  /* 0x0000000407007c0c */ /* 0x000fda000c726670 */
[----:B------:R-:W0:Y:S08]  /*ee90*/  @!P1 LDC.64 R4, c[0x0][0xc80] ;  /* 0x00032000ff049b82 */ /* 0x000e300000000a00 */
[----:B------:R-:W1:Y:S01]  /*eea0*/  @!P1 LDC.64 R2, c[0x0][0xc78] ;  /* 0x00031e00ff029b82 */ /* 0x000e620000000a00 */
[----:B0-----:R-:W-:-:S06]  /*eeb0*/  @!P1 IMAD.WIDE R4, R7, 0x4, R4 ;  /* 0x0000000407049825 */ /* 0x001fcc00078e0204 */
[----:B------:R-:W2:Y:S01]  /*eec0*/  @!P1 LDG.E R4, desc[UR36][R4.64] ;  /* 0x0000002404049981 */ /* 0x000ea2000c1e1900 */
[----:B-1----:R-:W-:-:S06]  /*eed0*/  @!P1 IMAD.WIDE R2, R7, 0x4, R2 ;  /* 0x0000000407029825 */ /* 0x002fcc00078e0202 */
[----:B------:R-:W3:Y:S01]  /*eee0*/  @!P1 LDG.E R2, desc[UR36][R2.64] ;  /* 0x0000002402029981 */ /* 0x000ee2000c1e1900 */
[----:B------:R-:W-:Y:S02]  /*eef0*/  IMAD.MOV.U32 R7, RZ, RZ, RZ ;  /* 0x000000ffff077224 */ /* 0x000fe400078e00ff */
[----:B------:R-:W-:Y:S01]  /*ef00*/  IMAD.MOV.U32 R10, RZ, RZ, RZ ;  /* 0x000000ffff0a7224 */ /* 0x000fe200078e00ff */
[C---:B------:R-:W-:Y:S02]  /*ef10*/  ISETP.GE.U32.AND P2, PT, R9.reuse, 0x2, PT ;  /* 0x000000020900780c */ /* 0x040fe40003f46070 */
[C---:B------:R-:W-:Y:S02]  /*ef20*/  ISETP.GE.U32.AND P3, PT, R9.reuse, 0x4, PT ;  /* 0x000000040900780c */ /* 0x040fe40003f66070 */
[C---:B------:R-:W-:Y:S02]  /*ef30*/  ISETP.GE.U32.AND P4, PT, R9.reuse, 0x8, PT ;  /* 0x000000080900780c */ /* 0x040fe40003f86070 */
[----:B------:R-:W-:Y:S01]  /*ef40*/  ISETP.GE.U32.AND P5, PT, R9, 0x10, PT ;  /* 0x000000100900780c */ /* 0x000fe20003fa6070 */
[----:B------:R-:W-:Y:S04]  /*ef50*/  SHFL.IDX PT, R0, R16, RZ, 0x1f ;  /* 0x00001fff10007589 */ /* 0x000fe800000e0000 */
[----:B------:R-:W-:Y:S01]  /*ef60*/  SHFL.IDX PT, R8, R16, 0x1, 0x1f ;  /* 0x00201f0010087f89 */ /* 0x000fe200000e0000 */
[----:B--2---:R-:W-:-:S02]  /*ef70*/  @!P1 IMAD.MOV.U32 R7, RZ, RZ, R4 ;  /* 0x000000ffff079224 */ /* 0x004fc400078e0004 */
[----:B---3--:R-:W-:-:S04]  /*ef80*/  @!P1 IMAD.MOV.U32 R10, RZ, RZ, R2 ;  /* 0x000000ffff0a9224 */ /* 0x008fc800078e0002 */
[----:B------:R-:W-:-:S05]  /*ef90*/  IMAD R13, R10, R7, RZ ;  /* 0x000000070a0d7224 */ /* 0x000fca00078e02ff */
[----:B------:R-:W0:Y:S01]  /*efa0*/  SHFL.UP PT, R14, R13, 0x1, RZ ;  /* 0x042000000d0e7989 */ /* 0x000e2200000e00ff */
[----:B------:R-:W-:-:S04]  /*efb0*/  ISETP.NE.AND P1, PT, R9, RZ, PT ;  /* 0x000000ff0900720c */ /* 0x000fc80003f25270 */
        /* <DEDUP_REMOVED lines=14> */
[----:B------:R0:W1:Y:S01]  /*f0a0*/  SHFL.IDX PT, R14, R2, 0x1f, 0x1f ;  /* 0x03e01f00020e7f89 */ /* 0x00006200000e0000 */
[----:B------:R-:W-:-:S07]  /*f0b0*/  IMAD.MOV.U32 R6, RZ, RZ, RZ ;  /* 0x000000ffff067224 */ /* 0x000fce00078e00ff */
.L_x_409:
[----:B------:R-:W-:Y:S02]  /*f0c0*/  ULDC UR4, c[0x0][0xc38] ;  /* 0x00030e0000047ab9 */ /* 0x000fe40000000800 */
[----:B------:R-:W-:-:S04]  /*f0d0*/  IMAD.U32 R5, RZ, RZ, UR4 ;  /* 0x00000004ff057e24 */ /* 0x000fc8000f8e00ff */
[----:B-1----:R-:W-:-:S05]  /*f0e0*/  IMAD R14, R14, R5, RZ ;  /* 0x000000050e0e7224 */ /* 0x002fca00078e02ff */
[----:B------:R-:W-:-:S04]  /*f0f0*/  IADD3 R9, R8, R14, RZ ;  /* 0x0000000e08097210 */ /* 0x000fc80007ffe0ff */
[----:B------:R-:W-:-:S13]  /*f100*/  ISETP.GT.AND P6, PT, R9, R0, PT ;  /* 0x000000000900720c */ /* 0x000fda0003fc4270 */
[----:B------:R-:W-:Y:S05]  /*f110*/  @P6 BRA `(.L_x_296) ;  /* 0x0000000000a46947 */ /* 0x000fea0003800000 */
.L_x_299:
[----:B0-----:R-:W0:Y:S01]  /*f120*/  LDC R2, c[0x0][0xc3c] ;  /* 0x00030f00ff027b82 */ /* 0x001e220000000800 */
[----:B------:R-:W-:-:S05]  /*f130*/  VIADD R19, R19, 0x1f ;  /* 0x0000001f13137836 */ /* 0x000fca0000000000 */
[----:B0-----:R-:W-:-:S13]  /*f140*/  ISETP.GE.AND P6, PT, R19, R2, PT ;  /* 0x000000021300720c */ /* 0x001fda0003fc6270 */
[----:B------:R-:W-:Y:S05]  /*f150*/  @P6 BRA `(.L_x_297) ;  /* 0x0000000400b86947 */ /* 0x000fea0003800000 */
[----:B------:R-:W0:Y:S01]  /*f160*/  S2R R3, SR_TID.X ;  /* 0x0000000000037919 */ /* 0x000e220000002100 */
[----:B------:R-:W-:Y:S01]  /*f170*/  IMAD.MOV.U32 R7, RZ, RZ, RZ ;  /* 0x000000ffff077224 */ /* 0x000fe200078e00ff */
[----:B0-----:R-:W-:-:S05]  /*f180*/  LOP3.LUT R3, R3, 0x1f, RZ, 0xc0, !PT ;  /* 0x0000001f03037812 */ /* 0x001fca00078ec0ff */
[----:B------:R-:W-:-:S05]  /*f190*/  IMAD.IADD R11, R19, 0x1, R3 ;  /* 0x00000001130b7824 */ /* 0x000fca00078e0203 */
[----:B------:R-:W-:-:S13]  /*f1a0*/  ISETP.GE.OR P6, PT, R11, R2, !P0 ;  /* 0x000000020b00720c */ /* 0x000fda00047c6670 */
[----:B------:R-:W0:Y:S08]  /*f1b0*/  @!P6 LDC.64 R2, c[0x0][0xc80] ;  /* 0x00032000ff02eb82 */ /* 0x000e300000000a00 */
[----:B------:R-:W1:Y:S01]  /*f1c0*/  @!P6 LDC.64 R4, c[0x0][0xc78] ;  /* 0x00031e00ff04eb82 */ /* 0x000e620000000a00 */
[----:B------:R-:W-:Y:S02]  /*f1d0*/  IMAD.MOV.U32 R10, RZ, RZ, RZ ;  /* 0x000000ffff0a7224 */ /* 0x000fe400078e00ff */
[----:B0-----:R-:W-:-:S05]  /*f1e0*/  @!P6 IMAD.WIDE R2, R11, 0x4, R2 ;  /* 0x000000040b02e825 */ /* 0x001fca00078e0202 */
[----:B------:R1:W2:Y:S02]  /*f1f0*/  @!P6 LDG.E R7, desc[UR36][R2.64] ;  /* 0x000000240207e981 */ /* 0x0002a4000c1e1900 */
[----:B-1----:R-:W-:-:S05]  /*f200*/  @!P6 IMAD.WIDE R2, R11, 0x4, R4 ;  /* 0x000000040b02e825 */ /* 0x002fca00078e0204 */
[----:B------:R-:W2:Y:S01]  /*f210*/  @!P6 LDG.E R10, desc[UR36][R2.64] ;  /* 0x00000024020ae981 */ /* 0x000ea2000c1e1900 */
[----:B------:R-:W-:Y:S01]  /*f220*/  UMOV UR4, 0xffffffff ;  /* 0xffffffff00047882 */ /* 0x000fe20000000000 */
[----:B--2---:R-:W-:Y:S02]  /*f230*/  IMAD R13, R10, R7, RZ ;  /* 0x000000070a0d7224 */ /* 0x004fe400078e02ff */
[----:B------:R-:W-:Y:S05]  /*f240*/  BRA.DIV UR4, `(.L_x_298) ;  /* 0x0000003e04787947 */ /* 0x000fea000b800000 */
        /* <DEDUP_REMOVED lines=15> */
[----:B------:R0:W1:Y:S02]  /*f340*/  SHFL.IDX PT, R14, R2, 0x1f, 0x1f ;  /* 0x03e01f00020e7f89 */ /* 0x00006400000e0000 */
.L_x_417:
[----:B------:R-:W-:Y:S02]  /*f350*/  ULDC UR4, c[0x0][0xc38] ;  /* 0x00030e0000047ab9 */ /* 0x000fe40000000800 */
[----:B------:R-:W-:-:S04]  /*f360*/  IMAD.U32 R5, RZ, RZ, UR4 ;  /* 0x00000004ff057e24 */ /* 0x000fc8000f8e00ff */
[----:B-1----:R-:W-:-:S04]  /*f370*/  IMAD R14, R14, R5, RZ ;  /* 0x000000050e0e7224 */ /* 0x002fc800078e02ff */
[----:B------:R-:W-:-:S05]  /*f380*/  IMAD.IADD R9, R14, 0x1, R9 ;  /* 0x000000010e097824 */ /* 0x000fca00078e0209 */
[----:B------:R-:W-:-:S13]  /*f390*/  ISETP.GT.AND P6, PT, R9, R0, PT ;  /* 0x000000000900720c */ /* 0x000fda0003fc4270 */
[----:B------:R-:W-:Y:S05]  /*f3a0*/  @!P6 BRA `(.L_x_299) ;  /* 0xfffffffc005ce947 */ /* 0x000fea000383ffff */
.L_x_296:
[----:B------:R-:W-:Y:S01]  /*f3b0*/  IMAD.IADD R9, R9, 0x1, -R14 ;  /* 0x0000000109097824 */ /* 0x000fe200078e0a0e */
[----:B------:R-:W-:-:S03]  /*f3c0*/  UMOV UR4, 0xffffffff ;  /* 0xffffffff00047882 */ /* 0x000fc60000000000 */
[----:B------:R-:W-:-:S05]  /*f3d0*/  IMAD R3, R2, R5, R9 ;  /* 0x0000000502037224 */ /* 0x000fca00078e0209 */
[----:B------:R-:W-:Y:S01]  /*f3e0*/  ISETP.GT.AND P6, PT, R3, R0, PT ;  /* 0x000000000300720c */ /* 0x000fe20003fc4270 */
[----:B------:R-:W-:-:S12]  /*f3f0*/  BRA.DIV UR4, `(.L_x_300) ;  /* 0x0000003e04c47947 */ /* 0x000fd8000b800000 */
[----:B------:R-:W-:-:S04]  /*f400*/  VOTE.ANY R3, PT, !P6 ;  /* 0x0000000000037806 */ /* 0x000fc800070e0100 */
[----:B------:R-:W1:Y:S02]  /*f410*/  POPC R4, R3 ;  /* 0x0000000300047309 */ /* 0x000e640000000000 */
[----:B-1----:R1:W2:Y:S04]  /*f420*/  SHFL.IDX PT, R7, R7, R4, 0x1f ;  /* 0x00001f0407077589 */ /* 0x0022a800000e0000 */
[----:B------:R1:W3:Y:S02]  /*f430*/  SHFL.IDX PT, R10, R10, R4, 0x1f ;  /* 0x00001f040a0a7589 */ /* 0x0002e400000e0000 */
.L_x_422:
[----:B------:R-:W-:-:S13]  /*f440*/  ISETP.NE.AND P0, PT, R3, RZ, PT ;  /* 0x000000ff0300720c */ /* 0x000fda0003f05270 */
[----:B------:R-:W-:Y:S05]  /*f450*/  @!P0 BRA `(.L_x_301) ;  /* 0x0000000000108947 */ /* 0x000fea0003800000 */
[----:B------:R-:W-:Y:S01]  /*f460*/  UMOV UR4, 0xffffffff ;  /* 0xffffffff00047882 */ /* 0x000fe20000000000 */
[----:B------:R-:W-:Y:S02]  /*f470*/  VIADD R12, R4, 0xffffffff ;  /* 0xffffffff040c7836 */ /* 0x000fe40000000000 */
[----:B------:R-:W-:Y:S05]  /*f480*/  BRA.DIV UR4, `(.L_x_302) ;  /* 0x0000003e04fc7947 */ /* 0x000fea000b800000 */
[----:B------:R4:W0:Y:S02]  /*f490*/  SHFL.IDX PT, R6, R2, R12, 0x1f ;  /* 0x00001f0c02067589 */ /* 0x00082400000e0000 */
.L_x_301:
[----:B--2---:R-:W-:Y:S01]  /*f4a0*/  IABS R8, R7 ;  /* 0x0000000700087213 */ /* 0x004fe20000000000 */
[----:B0-----:R-:W-:Y:S01]  /*f4b0*/  IMAD R16, R6, R5, R9 ;  /* 0x0000000506107224 */ /* 0x001fe200078e0209 */
[----:B---3--:R-:W-:Y:S01]  /*f4c0*/  IABS R5, R10 ;  /* 0x0000000a00057213 */ /* 0x008fe20000000000 */
[----:B------:R-:W-:Y:S01]  /*f4d0*/  IMAD.IADD R19, R4, 0x1, R19 ;  /* 0x0000000104137824 */ /* 0x000fe200078e0213 */
[----:B------:R-:W0:Y:S01]  /*f4e0*/  I2F.RP R11, R8 ;  /* 0x00000008000b7306 */ /* 0x000e220000209400 */
[----:B------:R-:W-:-:S07]  /*f4f0*/  IMAD.IADD R0, R0, 0x1, -R16 ;  /* 0x0000000100007824 */ /* 0x000fce00078e0a10 */
[----:B----4-:R-:W2:Y:S08]  /*f500*/  I2F.RP R12, R5 ;  /* 0x00000005000c7306 */ /* 0x010eb00000209400 */
[----:B0-----:R-:W0:Y:S08]  /*f510*/  MUFU.RCP R11, R11 ;  /* 0x0000000b000b7308 */ /* 0x001e300000001000 */
[----:B--2---:R-:W-:Y:S01]  /*f520*/  MUFU.RCP R12, R12 ;  /* 0x0000000c000c7308 */ /* 0x004fe20000001000 */
[----:B0-----:R-:W-:-:S07]  /*f530*/  IADD3 R2, R11, 0xffffffe, RZ ;  /* 0x0ffffffe0b027810 */ /* 0x001fce0007ffe0ff */
[----:B------:R0:W2:Y:S02]  /*f540*/  F2I.FTZ.U32.TRUNC.NTZ R3, R2 ;  /* 0x0000000200037305 */ /* 0x0000a4000021f000 */
[----:B0-----:R-:W-:Y:S02]  /*f550*/  IMAD.MOV.U32 R2, RZ, RZ, RZ ;  /* 0x000000ffff027224 */ /* 0x001fe400078e00ff */
[----:B--2---:R-:W-:-:S04]  /*f560*/  IMAD.MOV R9, RZ, RZ, -R3 ;  /* 0x000000ffff097224 */ /* 0x004fc800078e0a03 */
[----:B------:R-:W-:-:S04]  /*f570*/  IMAD R9, R9, R8, RZ ;  /* 0x0000000809097224 */ /* 0x000fc800078e02ff */
[----:B------:R-:W-:Y:S01]  /*f580*/  IMAD.HI.U32 R3, R3, R9, R2 ;  /* 0x0000000903037227 */ /* 0x000fe200078e0002 */
[----:B------:R-:W-:Y:S02]  /*f590*/  IABS R2, R7 ;  /* 0x0000000700027213 */ /* 0x000fe40000000000 */
[----:B------:R-:W-:-:S03]  /*f5a0*/  IABS R9, R0 ;  /* 0x0000000000097213 */ /* 0x000fc60000000000 */
[----:B------:R-:W-:Y:S02]  /*f5b0*/  IMAD.MOV R2, RZ, RZ, -R2 ;  /* 0x000000ffff027224 */ /* 0x000fe400078e0a02 */
[----:B------:R-:W-:-:S04]  /*f5c0*/  IMAD.HI.U32 R6, R3, R9, RZ ;  /* 0x0000000903067227 */ /* 0x000fc800078e00ff */
[----:B------:R-:W-:Y:S02]  /*f5d0*/  VIADD R3, R12, 0xffffffe ;  /* 0x0ffffffe0c037836 */ /* 0x000fe40000000000 */
[----:B------:R-:W-:-:S04]  /*f5e0*/  IMAD R9, R6, R2, R9 ;  /* 0x0000000206097224 */ /* 0x000fc800078e0209 */
[----:B------:R-:W0:Y:S01]  /*f5f0*/  F2I.FTZ.U32.TRUNC.NTZ R3, R3 ;  /* 0x0000000300037305 */ /* 0x000e22000021f000 */
[----:B------:R-:W-:-:S13]  /*f600*/  ISETP.GT.U32.AND P1, PT, R8, R9, PT ;  /* 0x000000090800720c */ /* 0x000fda0003f24070 */
[----:B------:R-:W-:Y:S01]  /*f610*/  @!P1 IMAD.IADD R9, R9, 0x1, -R8 ;  /* 0x0000000109099824 */ /* 0x000fe200078e0a08 */
[----:B0-----:R-:W-:Y:S01]  /*f620*/  IADD3 R2, RZ, -R3, RZ ;  /* 0x80000003ff027210 */ /* 0x001fe20007ffe0ff */
[----:B------:R-:W-:Y:S01]  /*f630*/  @!P1 VIADD R6, R6, 0x1 ;  /* 0x0000000106069836 */ /* 0x000fe20000000000 */
[----:B------:R-:W-:Y:S02]  /*f640*/  ISETP.NE.AND P1, PT, R7, RZ, PT ;  /* 0x000000ff0700720c */ /* 0x000fe40003f25270 */
[----:B------:R-:W-:Y:S01]  /*f650*/  ISETP.GE.U32.AND P0, PT, R9, R8, PT ;  /* 0x000000080900720c */ /* 0x000fe20003f06070 */
[----:B------:R-:W-:Y:S02]  /*f660*/  IMAD R9, R2, R5, RZ ;  /* 0x0000000502097224 */ /* 0x000fe400078e02ff */
[----:B------:R-:W-:-:S04]  /*f670*/  IMAD.MOV.U32 R2, RZ, RZ, RZ ;  /* 0x000000ffff027224 */ /* 0x000fc800078e00ff */
[----:B------:R-:W-:Y:S01]  /*f680*/  IMAD.HI.U32 R8, R3, R9, R2 ;  /* 0x0000000903087227 */ /* 0x000fe200078e0002 */
[----:B------:R-:W-:-:S04]  /*f690*/  LOP3.LUT R2, R0, R7, RZ, 0x3c, !PT ;  /* 0x0000000700027212 */ /* 0x000fc800078e3cff */
[----:B------:R-:W-:Y:S01]  /*f6a0*/  ISETP.GE.AND P2, PT, R2, RZ, PT ;  /* 0x000000ff0200720c */ /* 0x000fe20003f46270 */
[----:B------:R-:W-:Y:S01]  /*f6b0*/  @P0 VIADD R6, R6, 0x1 ;  /* 0x0000000106060836 */ /* 0x000fe20000000000 */
[----:B------:R-:W-:-:S05]  /*f6c0*/  IABS R2, R10 ;  /* 0x0000000a00027213 */ /* 0x000fca0000000000 */
[----:B------:R-:W-:-:S06]  /*f6d0*/  IMAD.MOV R2, RZ, RZ, -R2 ;  /* 0x000000ffff027224 */ /* 0x000fcc00078e0a02 */
[----:B------:R-:W-:Y:S01]  /*f6e0*/  @!P2 IMAD.MOV R6, RZ, RZ, -R6 ;  /* 0x000000ffff06a224 */ /* 0x000fe200078e0a06 */
[----:B------:R-:W-:-:S04]  /*f6f0*/  @!P1 LOP3.LUT R6, RZ, R7, RZ, 0x33, !PT ;  /* 0x00000007ff069212 */ /* 0x000fc800078e33ff */
[-C--:B------:R-:W-:Y:S01]  /*f700*/  IABS R3, R6.reuse ;  /* 0x0000000600037213 */ /* 0x080fe20000000000 */
[----:B------:R-:W-:-:S04]  /*f710*/  IMAD R7, R7, R6, RZ ;  /* 0x0000000607077224 */ /* 0x000fc800078e02ff */
[----:B------:R-:W-:Y:S01]  /*f720*/  IMAD.HI.U32 R8, R8, R3, RZ ;  /* 0x0000000308087227 */ /* 0x000fe200078e00ff */
[----:B------:R-:W-:-:S03]  /*f730*/  IADD3 R17, R0, -R7, RZ ;  /* 0x8000000700117210 */ /* 0x000fc60007ffe0ff */
[----:B------:R-:W-:-:S05]  /*f740*/  IMAD R2, R8, R2, R3 ;  /* 0x0000000208027224 */ /* 0x000fca00078e0203 */
[----:B------:R-:W-:-:S13]  /*f750*/  ISETP.GT.U32.AND P1, PT, R5, R2, PT ;  /* 0x000000020500720c */ /* 0x000fda0003f24070 */
[----:B------:R-:W-:Y:S01]  /*f760*/  @!P1 IMAD.IADD R2, R2, 0x1, -R5 ;  /* 0x0000000102029824 */ /* 0x000fe200078e0a05 */
[----:B------:R-:W-:Y:S02]  /*f770*/  @!P1 IADD3 R8, R8, 0x1, RZ ;  /* 0x0000000108089810 */ /* 0x000fe40007ffe0ff */
[----:B------:R-:W-:Y:S02]  /*f780*/  ISETP.NE.AND P1, PT, R10, RZ, PT ;  /* 0x000000ff0a00720c */ /* 0x000fe40003f25270 */
[----:B------:R-:W-:Y:S02]  /*f790*/  ISETP.GE.U32.AND P0, PT, R2, R5, PT ;  /* 0x000000050200720c */ /* 0x000fe40003f06070 */
[----:B------:R-:W-:-:S04]  /*f7a0*/  LOP3.LUT R2, R6, R10, RZ, 0x3c, !PT ;  /* 0x0000000a06027212 */ /* 0x000fc800078e3cff */
[----:B------:R-:W-:-:S07]  /*f7b0*/  ISETP.GE.AND P2, PT, R2, RZ, PT ;  /* 0x000000ff0200720c */ /* 0x000fce0003f46270 */
[----:B------:R-:W-:-:S06]  /*f7c0*/  @P0 VIADD R8, R8, 0x1 ;  /* 0x0000000108080836 */ /* 0x000fcc0000000000 */
[----:B------:R-:W-:Y:S01]  /*f7d0*/  @!P2 IMAD.MOV R8, RZ, RZ, -R8 ;  /* 0x000000ffff08a224 */ /* 0x000fe200078e0a08 */
[----:B------:R-:W-:-:S05]  /*f7e0*/  @!P1 LOP3.LUT R8, RZ, R10, RZ, 0x33, !PT ;  /* 0x0000000aff089212 */ /* 0x000fca00078e33ff */
[----:B------:R-:W-:-:S04]  /*f7f0*/  IMAD.MOV R3, RZ, RZ, -R8 ;  /* 0x000000ffff037224 */ /* 0x000fc800078e0a08 */
[C---:B------:R-:W-:Y:S02]  /*f800*/  IMAD R18, R10.reuse, R3, R6 ;  /* 0x000000030a127224 */ /* 0x040fe400078e0206 */
[----:B------:R-:W-:-:S04]  /*f810*/  IMAD R3, R10, 0x1000000, R8 ;  /* 0x010000000a037824 */ /* 0x000fc800078e0208 */
[----:B------:R-:W-:Y:S01]  /*f820*/  IMAD R18, R18, 0x10000, R3 ;  /* 0x0001000012127824 */ /* 0x000fe200078e0203 */
[----:B------:R-:W-:Y:S06]  /*f830*/  BRA `(.L_x_303) ;  /* 0x00000000001c7947 */ /* 0x000fec0003800000 */
.L_x_297:
[----:B------:R-:W-:Y:S01]  /*f840*/  UMOV UR4, URZ ;  /* 0x0000003f00047c82 */ /* 0x000fe20008000000 */
[----:B------:R-:W-:Y:S01]  /*f850*/  UMOV UR5, URZ ;  /* 0x0000003f00057c82 */ /* 0x000fe20008000000 */
[----:B------:R-:W-:Y:S01]  /*f860*/  ULDC UR6, c[0x0][0xc3c] ;  /* 0x00030f0000067ab9 */ /* 0x000fe20000000800 */
[----:B------:R-:W-:Y:S02]  /*f870*/  IMAD.MOV.U32 R16, RZ, RZ, R0 ;  /* 0x000000ffff107224 */ /* 0x000fe400078e0000 */
[----:B------:R-:W-:Y:S02]  /*f880*/  IMAD.U32 R17, RZ, RZ, UR4 ;  /* 0x00000004ff117e24 */ /* 0x000fe4000f8e00ff */
[----:B------:R-:W-:Y:S02]  /*f890*/  IMAD.U32 R18, RZ, RZ, UR5 ;  /* 0x00000005ff127e24 */ /* 0x000fe4000f8e00ff */
[----:B------:R-:W-:-:S07]  /*f8a0*/  IMAD.U32 R19, RZ, RZ, UR6 ;  /* 0x00000006ff137e24 */ /* 0x000fce000f8e00ff */
.L_x_303:
[----:B------:R-:W0:Y:S01]  /*f8b0*/  S2R R0, SR_TID.X ;  /* 0x0000000000007919 */ /* 0x000e220000002100 */
[----:B------:R-:W-:Y:S05]  /*f8c0*/  WARPSYNC.ALL ;  /* 0x0000000000007948 */ /* 0x000fea0003800000 */
[----:B------:R-:W-:Y:S01]  /*f8d0*/  BAR.SYNC.DEFER_BLOCKING 0x4, 0x180 ;  /* 0x0106000000007b1d */ /* 0x000fe20000010000 */
[----:B0-----:R-:W-:-:S04]  /*f8e0*/  LOP3.LUT R0, R0, 0x1f, RZ, 0xc0, !PT ;  /* 0x0000001f00007812 */ /* 0x001fc800078ec0ff */
[----:B------:R-:W-:-:S13]  /*f8f0*/  ISETP.NE.AND P0, PT, R0, RZ, PT ;  /* 0x000000ff0000720c */ /* 0x000fda0003f05270 */
[----:B------:R-:W0:Y:S01]  /*f900*/  @!P0 S2R R3, SR_CgaCtaId ;  /* 0x0000000000038919 */ /* 0x000e220000008800 */
[----:B------:R-:W-:-:S04]  /*f910*/  @!P0 MOV R0, 0x400 ;  /* 0x0000040000008802 */ /* 0x000fc80000000f00 */
[----:B0-----:R-:W-:-:S05]  /*f920*/  @!P0 LEA R22, R3, R0, 0x18 ;  /* 0x0000000003168211 */ /* 0x001fca00078ec0ff */
[----:B------:R2:W-:Y:S01]  /*f930*/  @!P0 STS.128 [R22+0x2a8d0], R16 ;  /* 0x02a8d01016008388 */ /* 0x0005e20000000c00 */
[----:B------:R-:W-:Y:S06]  /*f940*/  BAR.ARV 0x5, 0x180 ;  /* 0x0146000000007b1d */ /* 0x000fec0000002000 */
.L_x_294:
[----:B------:R-:W-:Y:S02]  /*f950*/  ULDC UR4, c[0x0][0xc3c] ;  /* 0x00030f0000047ab9 */ /* 0x000fe40000000800 */
[----:B-1----:R-:W-:-:S13]  /*f960*/  ISETP.GE.AND P0, PT, R19, UR4, PT ;  /* 0x0000000413007c0c */ /* 0x002fda000bf06270 */
[----:B------:R-:W-:Y:S05]  /*f970*/  @!P0 BRA `(.L_x_304) ;  /* 0xffffffb400bc8947 */ /* 0x000fea000383ffff */
[----:B------:R-:W-:Y:S05]  /*f980*/  BSYNC B8 ;  /* 0x0000000000087941 */ /* 0x000fea0003800000 */
.L_x_241:
[----:B-1----:R-:W3:Y:S01]  /*f990*/  LDL.LU R0, [R1+0x18] ;  /* 0x0000180001007983 */ /* 0x002ee20000300800 */
[----:B------:R-:W-:Y:S01]  /*f9a0*/  BSSY B0, `(.L_x_305) ;  /* 0x000000b000007945 */ /* 0x000fe20003800000 */
[----:B------:R-:W1:Y:S01]  /*f9b0*/  S2R R5, SR_CgaCtaId ;  /* 0x0000000000057919 */ /* 0x000e620000008800 */
[----:B---3--:R-:W-:-:S04]  /*f9c0*/  IADD3 R0, R0, 0x1, RZ ;  /* 0x0000000100007810 */ /* 0x008fc80007ffe0ff */
[----:B------:R-:W-:-:S04]  /*f9d0*/  LEA.HI R2, R0, R0, RZ, 0x1 ;  /* 0x0000000000027211 */ /* 0x000fc800078f08ff */
[----:B------:R-:W-:Y:S02]  /*f9e0*/  LOP3.LUT R3, R2, 0xfffffffe, RZ, 0xc0, !PT ;  /* 0xfffffffe02037812 */ /* 0x000fe400078ec0ff */
[----:B------:R-:W-:-:S03]  /*f9f0*/  MOV R2, 0x400 ;  /* 0x0000040000027802 */ /* 0x000fc60000000f00 */
[----:B------:R-:W-:Y:S01]  /*fa00*/  IMAD.IADD R0, R0, 0x1, -R3 ;  /* 0x0000000100007824 */ /* 0x000fe200078e0a03 */
[----:B-1----:R-:W-:-:S04]  /*fa10*/  LEA R4, R5, R2, 0x18 ;  /* 0x0000000205047211 */ /* 0x002fc800078ec0ff */
[----:B------:R-:W-:-:S04]  /*fa20*/  SHF.L.U32 R0, R0, 0x1f, RZ ;  /* 0x0000001f00007819 */ /* 0x000fc800000006ff */
[----:B------:R-:W1:Y:S02]  /*fa30*/  SYNCS.PHASECHK.TRANS64.TRYWAIT P0, [R4+URZ+0x2a820], R0 ;  /* 0x02a82000040075a7 */ /* 0x000e64000800017f */
[----:B-1----:R-:W-:Y:S05]  /*fa40*/  @!P0 BRA `(.L_x_306) ;  /* 0x0000003800b48947 */ /* 0x002fea0003800000 */
.L_x_425:
[----:B------:R-:W-:Y:S05]  /*fa50*/  BSYNC B0 ;  /* 0x0000000000007941 */ /* 0x000fea0003800000 */
.L_x_305:
[----:B------:R-:W-:-:S03]  /*fa60*/  UMOV UR4, 0xffffffff ;  /* 0xffffffff00047882 */ /* 0x000fc60000000000 */
[----:B------:R-:W-:Y:S05]  /*fa70*/  BRA.DIV UR4, `(.L_x_307) ;  /* 0x0000003a04bc7947 */ /* 0x000fea000b800000 */
[----:B-1----:R-:W1:Y:S02]  /*fa80*/  S2R R0, SR_TID.X ;  /* 0x0000000000007919 */ /* 0x002e640000002100 */
[----:B-1----:R-:W-:-:S04]  /*fa90*/  SHF.R.U32.HI R0, RZ, 0x5, R0 ;  /* 0x00000005ff007819 */ /* 0x002fc80000011600 */
[----:B------:R-:W-:-:S05]  /*faa0*/  LOP3.LUT R0, R0, 0x3, RZ, 0xc0, !PT ;  /* 0x0000000300007812 */ /* 0x000fca00078ec0ff */
[----:B------:R1:W3:Y:S02]  /*fab0*/  SHFL.IDX PT, R14, R0, RZ, 0x1f ;  /* 0x00001fff000e7589 */ /* 0x0002e400000e0000 */
.L_x_428:
[----:B---3--:R-:W-:Y:S01]  /*fac0*/  ISETP.NE.AND P0, PT, R14, RZ, PT ;  /* 0x000000ff0e00720c */ /* 0x008fe20003f05270 */
[----:B------:R-:W-:-:S12]  /*fad0*/  BSSY B0, `(.L_x_308) ;  /* 0x0000026000007945 */ /* 0x000fd80003800000 */
[----:B------:R-:W-:Y:S05]  /*fae0*/  @P0 BRA `(.L_x_309) ;  /* 0x0000000000900947 */ /* 0x000fea0003800000 */
[----:B------:R-:W-:-:S03]  /*faf0*/  UMOV UR4, 0xffffffff ;  /* 0xffffffff00047882 */ /* 0x000fc60000000000 */
[----:B------:R-:W-:Y:S05]  /*fb00*/  BRA.DIV UR4, `(.L_x_310) ;  /* 0x0000003a04cc7947 */ /* 0x000fea000b800000 */
[----:B------:R-:W-:-:S13]  /*fb10*/  ELECT P6, URZ, PT ;  /* 0x00000000003f782f */ /* 0x000fda00038c0000 */
.L_x_431:
[----:B------:R-:W-:Y:S05]  /*fb20*/  @!P6 BRA `(.L_x_309) ;  /* 0x000000000080e947 */ /* 0x000fea0003800000 */
[----:B-1----:R-:W3:Y:S02]  /*fb30*/  LDL R0, [R1+0x1c] ;  /* 0x00001c0001007983 */ /* 0x002ee40000100800 */
[----:B---3--:R-:W-:-:S13]  /*fb40*/  R2UR UR4, R0 ;  /* 0x00000000000472ca */ /* 0x008fda00000e0000 */
[----:B------:R-:W-:-:S06]  /*fb50*/  ULOP3.LUT UR4, UR4, 0x2, URZ, 0xfc, !UPT ;  /* 0x0000000204047892 */ /* 0x000fcc000f8efc3f */
[----:B------:R-:W-:-:S05]  /*fb60*/  IMAD.U32 R0, RZ, RZ, UR4 ;  /* 0x00000004ff007e24 */ /* 0x000fca000f8e00ff */
[----:B------:R-:W-:-:S13]  /*fb70*/  ISETP.NE.AND P0, PT, R0, 0x3, PT ;  /* 0x000000030000780c */ /* 0x000fda0003f05270 */
[----:B------:R-:W-:Y:S05]  /*fb80*/  @!P0 BRA `(.L_x_311) ;  /* 0x0000000000048947 */ /* 0x000fea0003800000 */
[----:B------:R-:W-:Y:S01]  /*fb90*/  BPT.TRAP 0x1 ;  /* 0x000000040000795c */ /* 0x000fe20000300000 */
.L_x_311:
[C---:B------:R-:W-:Y:S01]  /*fba0*/  IMAD R5, R27.reuse, 0x8, R4 ;  /* 0x000000081b057824 */ /* 0x040fe200078e0204 */
[----:B------:R-:W-:Y:S01]  /*fbb0*/  SHF.L.U32 R0, R28, 0x1f, RZ ;  /* 0x0000001f1c007819 */ /* 0x000fe200000006ff */
[----:B------:R-:W-:-:S03]  /*fbc0*/  VIADD R27, R27, 0x1 ;  /* 0x000000011b1b7836 */ /* 0x000fc60000000000 */
[----:B------:R-:W1:Y:S02]  /*fbd0*/  SYNCS.PHASECHK.TRANS64.TRYWAIT P1, [R5+URZ+0x2a840], R0 ;  /* 0x02a84000050075a7 */ /* 0x000e64000802017f */
[----:B------:R-:W-:-:S04]  /*fbe0*/  ISETP.NE.AND P2, PT, R27, 0x2, PT ;  /* 0x000000021b00780c */ /* 0x000fc80003f45270 */
[----:B------:R-:W-:Y:S01]  /*fbf0*/  SEL R3, RZ, 0x1, P2 ;  /* 0x00000001ff037807 */ /* 0x000fe20001000000 */
[----:B-1----:R-:W-:Y:S08]  /*fc00*/  @!P1 BRA `(.L_x_312) ;  /* 0x0000003800ac9947 */ /* 0x002ff00003800000 */
.L_x_432:
[----:B------:R-:W-:Y:S02]  /*fc10*/  SEL R27, R27, RZ, P2 ;  /* 0x000000ff1b1b7207 */ /* 0x000fe40001000000 */
[----:B------:R-:W-:Y:S01]  /*fc20*/  LOP3.LUT R2, R28, R3, RZ, 0x3c, !PT ;  /* 0x000000031c027212 */ /* 0x000fe200078e3cff */
[----:B------:R-:W-:Y:S06]  /*fc30*/  @!P0 BRA `(.L_x_313) ;  /* 0x0000000000048947 */ /* 0x000fec0003800000 */
[----:B------:R-:W-:Y:S01]  /*fc40*/  BPT.TRAP 0x1 ;  /* 0x000000040000795c */ /* 0x000fe20000300000 */
.L_x_313:
[----:B------:R-:W-:Y:S01]  /*fc50*/  IMAD R27, R27, 0x8, R4 ;  /* 0x000000081b1b7824 */ /* 0x000fe200078e0204 */
[----:B------:R-:W-:-:S04]  /*fc60*/  SHF.L.U32 R2, R2, 0x1f, RZ ;  /* 0x0000001f02027819 */ /* 0x000fc800000006ff */
[----:B------:R-:W3:Y:S02]  /*fc70*/  SYNCS.PHASECHK.TRANS64.TRYWAIT P1, [R27+URZ+0x2a840], R2 ;  /* 0x02a840021b0075a7 */ /* 0x000ee4000802017f */
[----:B---3--:R-:W-:Y:S05]  /*fc80*/  @!P1 BRA `(.L_x_314) ;  /* 0x0000003800a09947 */ /* 0x008fea0003800000 */
.L_x_433:
[----:B------:R-:W-:Y:S05]  /*fc90*/  @!P0 BRA `(.L_x_315) ;  /* 0x0000000000048947 */ /* 0x000fea0003800000 */
[----:B------:R-:W-:Y:S01]  /*fca0*/  BPT.TRAP 0x1 ;  /* 0x000000040000795c */ /* 0x000fe20000300000 */
.L_x_315:
[----:B------:R-:W4:Y:S02]  /*fcb0*/  SYNCS.PHASECHK.TRANS64.TRYWAIT P1, [R5+URZ+0x2a860], R0 ;  /* 0x02a86000050075a7 */ /* 0x000f24000802017f */
[----:B----4-:R-:W-:Y:S05]  /*fcc0*/  @!P1 BRA `(.L_x_316) ;  /* 0x0000003800a49947 */ /* 0x010fea0003800000 */
.L_x_434:
[----:B------:R-:W-:Y:S05]  /*fcd0*/  @!P0 BRA `(.L_x_317) ;  /* 0x0000000000048947 */ /* 0x000fea0003800000 */
[----:B------:R-:W-:Y:S01]  /*fce0*/  BPT.TRAP 0x1 ;  /* 0x000000040000795c */ /* 0x000fe20000300000 */
.L_x_317:
[----:B------:R0:W0:Y:S02]  /*fcf0*/  SYNCS.PHASECHK.TRANS64.TRYWAIT P0, [R27+URZ+0x2a860], R2 ;  /* 0x02a860021b0075a7 */ /* 0x000024000800017f */
[----:B0-----:R-:W-:Y:S05]  /*fd00*/  @!P0 NANOSLEEP.SYNCS 0x989680 ;  /* 0x009896800000895d */ /* 0x001fea0003900000 */
[----:B------:R-:W0:Y:S02]  /*fd10*/  @!P0 SYNCS.PHASECHK.TRANS64 P0, [R27+URZ+0x2a860], R2 ;  /* 0x02a860021b0085a7 */ /* 0x000e24000800007f */
[----:B0-----:R-:W-:Y:S05]  /*fd20*/  @!P0 BRA `(.L_x_317) ;  /* 0xfffffffc00f08947 */ /* 0x001fea000383ffff */
.L_x_309:
[----:B------:R-:W-:Y:S05]  /*fd30*/  BSYNC B0 ;  /* 0x0000000000007941 */ /* 0x000fea0003800000 */
.L_x_308:
[----:B------:R-:W-:Y:S05]  /*fd40*/  EXIT ;  /* 0x000000000000794d */ /* 0x000fea0003800000 */
.L_x_188:
[----:B0-----:R-:W-:-:S04]  /*fd50*/  MOV R3, UR40 ;  /* 0x0000002800037c02 */ /* 0x001fc80008000f00 */
[----:B------:R0:W1:Y:S03]  /*fd60*/  SYNCS.PHASECHK.TRANS64.TRYWAIT P1, [R3+URZ+0x2a800], R0 ;  /* 0x02a80000030075a7 */ /* 0x000066000802017f */
[----:B-1----:R-:W-:Y:S05]  /*fd70*/  @!P1 NANOSLEEP.SYNCS 0x989680 ;  /* 0x009896800000995d */ /* 0x002fea0003900000 */
[----:B------:R-:W1:Y:S02]  /*fd80*/  @!P1 SYNCS.PHASECHK.TRANS64 P1, [R3+URZ+0x2a800], R0 ;  /* 0x02a80000030095a7 */ /* 0x000e64000802007f */
[----:B-1----:R-:W-:Y:S05]  /*fd90*/  @!P1 BRA `(.L_x_188) ;  /* 0xfffffffc00ec9947 */ /* 0x002fea000383ffff */
[----:B------:R-:W-:Y:S05]  /*fda0*/  BRA `(.L_x_318) ;  /* 0xffffff1c006c7947 */ /* 0x000fea000383ffff */
.L_x_192:
[----:B-1----:R1:W2:Y:S02]  /*fdb0*/  SYNCS.PHASECHK.TRANS64.TRYWAIT P1, [R0+URZ+0x2a830], R3 ;  /* 0x02a83003000075a7 */ /* 0x0022a4000802017f */
[----:B--2---:R-:W-:Y:S05]  /*fdc0*/  @!P1 NANOSLEEP.SYNCS 0x989680 ;  /* 0x009896800000995d */ /* 0x004fea0003900000 */
[----:B------:R-:W2:Y:S02]  /*fdd0*/  @!P1 SYNCS.PHASECHK.TRANS64 P1, [R0+URZ+0x2a830], R3 ;  /* 0x02a83003000095a7 */ /* 0x000ea4000802007f */
[----:B--2---:R-:W-:Y:S05]  /*fde0*/  @!P1 BRA `(.L_x_192) ;  /* 0xfffffffc00f09947 */ /* 0x004fea000383ffff */
[----:B------:R-:W-:Y:S05]  /*fdf0*/  BRA `(.L_x_191) ;  /* 0xffffff1c008c7947 */ /* 0x000fea000383ffff */
.L_x_198:
[----:B-1----:R-:W-:-:S04]  /*fe00*/  IMAD.U32 R12, RZ, RZ, UR9 ;  /* 0x00000009ff0c7e24 */ /* 0x002fc8000f8e00ff */
[----:B------:R1:W2:Y:S03]  /*fe10*/  SYNCS.PHASECHK.TRANS64.TRYWAIT P1, [R12+URZ+0x2a830], R9 ;  /* 0x02a830090c0075a7 */ /* 0x0002a6000802017f */
[----:B--2---:R-:W-:Y:S05]  /*fe20*/  @!P1 NANOSLEEP.SYNCS 0x989680 ;  /* 0x009896800000995d */ /* 0x004fea0003900000 */
[----:B------:R-:W2:Y:S02]  /*fe30*/  @!P1 SYNCS.PHASECHK.TRANS64 P1, [R12+URZ+0x2a830], R9 ;  /* 0x02a830090c0095a7 */ /* 0x000ea4000802007f */
[----:B--2---:R-:W-:Y:S05]  /*fe40*/  @!P1 BRA `(.L_x_198) ;  /* 0xfffffffc00ec9947 */ /* 0x004fea000383ffff */
[----:B------:R-:W-:Y:S05]  /*fe50*/  BRA `(.L_x_197) ;  /* 0xffffff4400687947 */ /* 0x000fea000383ffff */
.L_x_202:
[----:B01----:R-:W-:-:S04]  /*fe60*/  IMAD.U32 R9, RZ, RZ, UR10 ;  /* 0x0000000aff097e24 */ /* 0x003fc8000f8e00ff */
[----:B------:R0:W1:Y:S03]  /*fe70*/  SYNCS.PHASECHK.TRANS64.TRYWAIT P1, [R9+URZ+0x2a850], R8 ;  /* 0x02a85008090075a7 */ /* 0x000066000802017f */
[----:B-1----:R-:W-:Y:S05]  /*fe80*/  @!P1 NANOSLEEP.SYNCS 0x989680 ;  /* 0x009896800000995d */ /* 0x002fea0003900000 */
[----:B------:R-:W1:Y:S02]  /*fe90*/  @!P1 SYNCS.PHASECHK.TRANS64 P1, [R9+URZ+0x2a850], R8 ;  /* 0x02a85008090095a7 */ /* 0x000e64000802007f */
[----:B-1----:R-:W-:Y:S05]  /*fea0*/  @!P1 BRA `(.L_x_202) ;  /* 0xfffffffc00ec9947 */ /* 0x002fea000383ffff */
[----:B------:R-:W-:Y:S05]  /*feb0*/  BRA `(.L_x_201) ;  /* 0xffffff4c00a87947 */ /* 0x000fea000383ffff */
.L_x_209:
[----:B-1----:R-:W-:-:S04]  /*fec0*/  IMAD.U32 R5, RZ, RZ, UR5 ;  /* 0x00000005ff057e24 */ /* 0x002fc8000f8e00ff */
[----:B------:R1:W2:Y:S03]  /*fed0*/  SYNCS.PHASECHK.TRANS64.TRYWAIT P1, [R5+URZ+0x2a850], R4 ;  /* 0x02a85004050075a7 */ /* 0x0002a6000802017f */
[----:B--2---:R-:W-:Y:S05]  /*fee0*/  @!P1 NANOSLEEP.SYNCS 0x989680 ;  /* 0x009896800000995d */ /* 0x004fea0003900000 */
[----:B------:R-:W2:Y:S02]  /*fef0*/  @!P1 SYNCS.PHASECHK.TRANS64 P1, [R5+URZ+0x2a850], R4 ;  /* 0x02a85004050095a7 */ /* 0x000ea4000802007f */
[----:B--2---:R-:W-:Y:S05]  /*ff00*/  @!P1 BRA `(.L_x_209) ;  /* 0xfffffffc00ec9947 */ /* 0x004fea000383ffff */
[----:B------:R-:W-:Y:S05]  /*ff10*/  BRA `(.L_x_208) ;  /* 0xffffff6800c47947 */ /* 0x000fea000383ffff */
.L_x_255:
[----:B------:R-:W-:Y:S01]  /*ff20*/  SHF.R.U32.HI R7, RZ, 0x5, R21 ;  /* 0x00000005ff077819 */ /* 0x000fe20000011615 */
[----:B------:R-:W-:Y:S01]  /*ff30*/  BSSY B0, `(.L_x_319) ;  /* 0x0000009000007945 */ /* 0x000fe20003800000 */
[----:B------:R-:W-:Y:S01]  /*ff40*/  IMAD.MOV.U32 R12, RZ, RZ, RZ ;  /* 0x000000ffff0c7224 */ /* 0x000fe200078e00ff */
[----:B------:R-:W-:Y:S01]  /*ff50*/  MOV R11, 0x1f ;  /* 0x0000001f000b7802 */ /* 0x000fe20000000f00 */
[----:B------:R-:W-:Y:S01]  /*ff60*/  IMAD.MOV.U32 R15, RZ, RZ, -0x1 ;  /* 0xffffffffff0f7424 */ /* 0x000fe200078e00ff */
[----:B------:R-:W-:-:S05]  /*ff70*/  LOP3.LUT R7, R7, 0x3, RZ, 0xc0, !PT ;  /* 0x0000000307077812 */ /* 0x000fca00078ec0ff */
[----:B------:R-:W-:-:S07]  /*ff80*/  IMAD.MOV.U32 R13, RZ, RZ, R7 ;  /* 0x000000ffff0d7224 */ /* 0x000fce00078e0007 */
[----:B-----5:R-:W-:Y:S05]  /*ff90*/  WARPSYNC.COLLECTIVE R15, `(.L_x_320) ;  /* 0x000000000f087348 */ /* 0x020fea0003c00000 */
[----:B------:R0:W1:Y:S02]  /*ffa0*/  SHFL.IDX P6, R14, R13, R12, R11 ;  /* 0x0000000c0d0e7389 */ /* 0x00006400000c000b */
[----:B01---5:R-:W-:Y:S01]  /*ffb0*/  ENDCOLLECTIVE ;  /* 0x000000000000791b */ /* 0x023fe20003800000 */
.L_x_320:
[----:B------:R-:W-:Y:S05]  /*ffc0*/  BSYNC B0 ;  /* 0x0000000000007941 */ /* 0x000fea0003800000 */
.L_x_319:
[----:B------:R-:W-:Y:S05]  /*ffd0*/  BRA `(.L_x_321) ;  /* 0xffffffc000347947 */ /* 0x000fea000383ffff */
.L_x_258:
[----:B0-----:R0:W1:Y:S02]  /*ffe0*/  SYNCS.PHASECHK.TRANS64.TRYWAIT P0, [R7+URZ+0x2a840], R2 ;  /* 0x02a84002070075a7 */ /* 0x001064000800017f */
[----:B-1----:R-:W-:Y:S05]  /*fff0*/  @!P0 NANOSLEEP.SYNCS 0x989680 ;  /* 0x009896800000895d */ /* 0x002fea0003900000 */
[----:B------:R-:W1:Y:S02]  /*10000*/  @!P0 SYNCS.PHASECHK.TRANS64 P0, [R7+URZ+0x2a840], R2 ;  /* 0x02a84002070085a7 */ /* 0x000e64000800007f */
[----:B-1----:R-:W-:Y:S05]  /*10010*/  @!P0 BRA `(.L_x_258) ;  /* 0xfffffffc00f08947 */ /* 0x002fea000383ffff */
[----:B------:R-:W-:Y:S05]  /*10020*/  BRA `(.L_x_322) ;  /* 0xffffffc000907947 */ /* 0x000fea000383ffff */
.L_x_259:
[----:B------:R-:W-:Y:S01]  /*10030*/  BSSY B0, `(.L_x_323) ;  /* 0x0000008000007945 */ /* 0x000fe20003800000 */
[----:B------:R-:W-:Y:S02]  /*10040*/  IMAD.MOV.U32 R13, RZ, RZ, R0 ;  /* 0x000000ffff0d7224 */ /* 0x000fe400078e0000 */
[----:B------:R-:W-:Y:S02]  /*10050*/  IMAD.MOV.U32 R12, RZ, RZ, RZ ;  /* 0x000000ffff0c7224 */ /* 0x000fe400078e00ff */
[----:B------:R-:W-:Y:S02]  /*10060*/  IMAD.MOV.U32 R11, RZ, RZ, 0x181f ;  /* 0x0000181fff0b7424 */ /* 0x000fe400078e00ff */
[----:B------:R-:W-:-:S07]  /*10070*/  IMAD.MOV.U32 R15, RZ, RZ, -0x1 ;  /* 0xffffffffff0f7424 */ /* 0x000fce00078e00ff */
[----:B------:R-:W-:Y:S05]  /*10080*/  WARPSYNC.COLLECTIVE R15, `(.L_x_324) ;  /* 0x000000000f087348 */ /* 0x000fea0003c00000 */
[----:B------:R0:W1:Y:S02]  /*10090*/  SHFL.IDX P6, R14, R13, R12, R11 ;  /* 0x0000000c0d0e7389 */ /* 0x00006400000c000b */
[----:B01----:R-:W-:Y:S01]  /*100a0*/  ENDCOLLECTIVE ;  /* 0x000000000000791b */ /* 0x003fe20003800000 */
.L_x_324:
[----:B------:R-:W-:Y:S05]  /*100b0*/  BSYNC B0 ;  /* 0x0000000000007941 */ /* 0x000fea0003800000 */
.L_x_323:
[----:B------:R-:W-:Y:S01]  /*100c0*/  IMAD.MOV.U32 R13, RZ, RZ, R4 ;  /* 0x000000ffff0d7224 */ /* 0x000fe200078e0004 */
[----:B------:R-:W-:Y:S01]  /*100d0*/  MOV R2, R14 ;  /* 0x0000000e00027202 */ /* 0x000fe20000000f00 */
[----:B------:R-:W-:Y:S02]  /*100e0*/  IMAD.MOV.U32 R12, RZ, RZ, RZ ;  /* 0x000000ffff0c7224 */ /* 0x000fe400078e00ff */
[----:B------:R-:W-:Y:S02]  /*100f0*/  IMAD.MOV.U32 R11, RZ, RZ, 0x181f ;  /* 0x0000181fff0b7424 */ /* 0x000fe400078e00ff */
[----:B------:R-:W-:Y:S02]  /*10100*/  IMAD.MOV.U32 R15, RZ, RZ, -0x1 ;  /* 0xffffffffff0f7424 */ /* 0x000fe400078e00ff */
[----:B------:R-:W-:-:S07]  /*10110*/  @P0 IMAD R8, R5, 0x2, R22 ;  /* 0x0000000205080824 */ /* 0x000fce00078e0216 */
[----:B------:R-:W-:Y:S05]  /*10120*/  WARPSYNC.COLLECTIVE R15, `(.L_x_325) ;  /* 0x000000000f087348 */ /* 0x000fea0003c00000 */
[----:B------:R0:W1:Y:S02]  /*10130*/  SHFL.IDX P6, R14, R13, R12, R11 ;  /* 0x0000000c0d0e7389 */ /* 0x00006400000c000b */
[----:B01----:R-:W-:Y:S01]  /*10140*/  ENDCOLLECTIVE ;  /* 0x000000000000791b */ /* 0x003fe20003800000 */
.L_x_325:
[----:B------:R-:W-:Y:S02]  /*10150*/  IMAD.MOV.U32 R13, RZ, RZ, R0 ;  /* 0x000000ffff0d7224 */ /* 0x000fe400078e0000 */
[----:B------:R-:W-:Y:S02]  /*10160*/  IMAD.MOV.U32 R12, RZ, RZ, 0x1 ;  /* 0x00000001ff0c7424 */ /* 0x000fe400078e00ff */
[----:B------:R-:W-:-:S07]  /*10170*/  IMAD.MOV.U32 R3, RZ, RZ, R14 ;  /* 0x000000ffff037224 */ /* 0x000fce00078e000e */
[----:B------:R-:W-:Y:S05]  /*10180*/  WARPSYNC.COLLECTIVE R15, `(.L_x_326) ;  /* 0x000000000f087348 */ /* 0x000fea0003c00000 */
[----:B------:R0:W1:Y:S02]  /*10190*/  SHFL.IDX P6, R14, R13, R12, R11 ;  /* 0x0000000c0d0e7389 */ /* 0x00006400000c000b */
[----:B01----:R-:W-:Y:S01]  /*101a0*/  ENDCOLLECTIVE ;  /* 0x000000000000791b */ /* 0x003fe20003800000 */
.L_x_326:
[----:B------:R-:W-:-:S04]  /*101b0*/  @P0 LEA R3, P1, R9, R3, 0x1 ;  /* 0x0000000309030211 */ /* 0x000fc800078208ff */
[----:B------:R-:W-:Y:S02]  /*101c0*/  @P0 IADD3.X R2, RZ, R2, RZ, P1, !PT ;  /* 0x00000002ff020210 */ /* 0x000fe40000ffe4ff */
[----:B------:R-:W-:Y:S02]  /*101d0*/  ISETP.GE.AND P1, PT, R6, 0x11, PT ;  /* 0x000000110600780c */ /* 0x000fe40003f26270 */
[----:B------:R-:W-:Y:S01]  /*101e0*/  @P0 LOP3.LUT R3, R3, R2, RZ, 0x3c, !PT ;  /* 0x0000000203030212 */ /* 0x000fe200078e3cff */
[----:B------:R-:W-:-:S03]  /*101f0*/  IMAD.MOV.U32 R13, RZ, RZ, R4 ;  /* 0x000000ffff0d7224 */ /* 0x000fc600078e0004 */
[----:B------:R-:W-:-:S04]  /*10200*/  @P0 LOP3.LUT R2, R3, R2, RZ, 0x3c, !PT ;  /* 0x0000000203020212 */ /* 0x000fc800078e3cff */
[----:B------:R-:W-:-:S05]  /*10210*/  @P0 LOP3.LUT R3, R3, R2, RZ, 0x3c, !PT ;  /* 0x0000000203030212 */ /* 0x000fca00078e3cff */
[----:B------:R-:W-:Y:S01]  /*10220*/  @!PT LDS RZ, [RZ] ;  /* 0x00000000fffff984 */ /* 0x000fe20000000800 */
[----:B------:R-:W-:Y:S01]  /*10230*/  @!PT LDS RZ, [RZ] ;  /* 0x00000000fffff984 */ /* 0x000fe20000000800 */
[----:B------:R-:W-:Y:S01]  /*10240*/  @!PT LDS RZ, [RZ] ;  /* 0x00000000fffff984 */ /* 0x000fe20000000800 */
[----:B------:R-:W-:Y:S04]  /*10250*/  @P0 LDGSTS.E.BYPASS.LTC128B.128 [R8+0x18400], desc[UR36][R2.64], !P4 ;  /* 0x1840000002080fae */ /* 0x000fe8000e101d64 */
[----:B------:R-:W-:Y:S04]  /*10260*/  @P0 LDGSTS.E.BYPASS.LTC128B.128 [R8+0x1b400], desc[UR36][R2.64+0x80], !P3 ;  /* 0x1b40008002080fae */ /* 0x000fe8000d901d64 */
[----:B------:R0:W-:Y:S02]  /*10270*/  @P0 LDGSTS.E.BYPASS.LTC128B.128 [R8+0x1e400], desc[UR36][R2.64+0x100], !P2 ;  /* 0x1e40010002080fae */ /* 0x0001e4000d101d64 */
[----:B0-----:R-:W-:-:S07]  /*10280*/  IMAD.MOV.U32 R2, RZ, RZ, R14 ;  /* 0x000000ffff027224 */ /* 0x001fce00078e000e */
[----:B------:R-:W-:Y:S05]  /*10290*/  WARPSYNC.COLLECTIVE R15, `(.L_x_327) ;  /* 0x000000000f087348 */ /* 0x000fea0003c00000 */
[----:B------:R0:W1:Y:S02]  /*102a0*/  SHFL.IDX P6, R14, R13, R12, R11 ;  /* 0x0000000c0d0e7389 */ /* 0x00006400000c000b */
[----:B01----:R-:W-:Y:S01]  /*102b0*/  ENDCOLLECTIVE ;  /* 0x000000000000791b */ /* 0x003fe20003800000 */
.L_x_327:
[----:B------:R-:W-:Y:S02]  /*102c0*/  @P1 IMAD R8, R5, 0x2, R22 ;  /* 0x0000000205081824 */ /* 0x000fe400078e0216 */
[----:B------:R-:W-:Y:S02]  /*102d0*/  IMAD.MOV.U32 R13, RZ, RZ, R0 ;  /* 0x000000ffff0d7224 */ /* 0x000fe400078e0000 */
[----:B------:R-:W-:Y:S01]  /*102e0*/  IMAD.MOV.U32 R12, RZ, RZ, 0x2 ;  /* 0x00000002ff0c7424 */ /* 0x000fe200078e00ff */
[----:B------:R-:W-:-:S07]  /*102f0*/  MOV R3, R14 ;  /* 0x0000000e00037202 */ /* 0x000fce0000000f00 */
[----:B------:R-:W-:Y:S05]  /*10300*/  WARPSYNC.COLLECTIVE R15, `(.L_x_328) ;  /* 0x000000000f087348 */ /* 0x000fea0003c00000 */
[----:B------:R0:W1:Y:S02]  /*10310*/  SHFL.IDX P6, R14, R13, R12, R11 ;  /* 0x0000000c0d0e7389 */ /* 0x00006400000c000b */
[----:B01----:R-:W-:Y:S01]  /*10320*/  ENDCOLLECTIVE ;  /* 0x000000000000791b */ /* 0x003fe20003800000 */
.L_x_328:
[----:B------:R-:W-:-:S05]  /*10330*/  @P1 LEA R3, P0, R9, R3, 0x1 ;  /* 0x0000000309031211 */ /* 0x000fca00078008ff */
[----:B------:R-:W-:-:S05]  /*10340*/  @P1 IMAD.X R2, RZ, RZ, R2, P0 ;  /* 0x000000ffff021224 */ /* 0x000fca00000e0602 */
[----:B------:R-:W-:Y:S02]  /*10350*/  @P1 LOP3.LUT R3, R3, R2, RZ, 0x3c, !PT ;  /* 0x0000000203031212 */ /* 0x000fe400078e3cff */
[----:B------:R-:W-:Y:S02]  /*10360*/  MOV R13, R4 ;  /* 0x00000004000d7202 */ /* 0x000fe40000000f00 */
[----:B------:R-:W-:-:S04]  /*10370*/  @P1 LOP3.LUT R2, R3, R2, RZ, 0x3c, !PT ;  /* 0x0000000203021212 */ /* 0x000fc800078e3cff */
[----:B------:R-:W-:-:S05]  /*10380*/  @P1 LOP3.LUT R3, R3, R2, RZ, 0x3c, !PT ;  /* 0x0000000203031212 */ /* 0x000fca00078e3cff */
[----:B------:R-:W-:Y:S01]  /*10390*/  @!PT LDS RZ, [RZ] ;  /* 0x00000000fffff984 */ /* 0x000fe20000000800 */
[----:B------:R-:W-:Y:S01]  /*103a0*/  @!PT LDS RZ, [RZ] ;  /* 0x00000000fffff984 */ /* 0x000fe20000000800 */
[----:B------:R-:W-:Y:S01]  /*103b0*/  @!PT LDS RZ, [RZ] ;  /* 0x00000000fffff984 */ /* 0x000fe20000000800 */
[----:B------:R-:W-:Y:S04]  /*103c0*/  @P1 LDGSTS.E.BYPASS.LTC128B.128 [R8+0x18c00], desc[UR36][R2.64], !P4 ;  /* 0x18c0000002081fae */ /* 0x000fe8000e101d64 */
[----:B------:R-:W-:Y:S04]  /*103d0*/  @P1 LDGSTS.E.BYPASS.LTC128B.128 [R8+0x1bc00], desc[UR36][R2.64+0x80], !P3 ;  /* 0x1bc0008002081fae */ /* 0x000fe8000d901d64 */
[----:B------:R0:W-:Y:S01]  /*103e0*/  @P1 LDGSTS.E.BYPASS.LTC128B.128 [R8+0x1ec00], desc[UR36][R2.64+0x100], !P2 ;  /* 0x1ec0010002081fae */ /* 0x0001e2000d101d64 */
[----:B------:R-:W-:Y:S01]  /*103f0*/  ISETP.GE.AND P1, PT, R6, 0x21, PT ;  /* 0x000000210600780c */ /* 0x000fe20003f26270 */
[----:B0-----:R-:W-:-:S12]  /*10400*/  IMAD.MOV.U32 R2, RZ, RZ, R14 ;  /* 0x000000ffff027224 */ /* 0x001fd800078e000e */
[----:B------:R-:W-:Y:S05]  /*10410*/  WARPSYNC.COLLECTIVE R15, `(.L_x_329) ;  /* 0x000000000f087348 */ /* 0x000fea0003c00000 */
[----:B------:R0:W1:Y:S02]  /*10420*/  SHFL.IDX P6, R14, R13, R12, R11 ;  /* 0x0000000c0d0e7389 */ /* 0x00006400000c000b */
[----:B01----:R-:W-:Y:S01]  /*10430*/  ENDCOLLECTIVE ;  /* 0x000000000000791b */ /* 0x003fe20003800000 */
.L_x_329:
[----:B------:R-:W-:Y:S02]  /*10440*/  @P1 IMAD R8, R5, 0x2, R22 ;  /* 0x0000000205081824 */ /* 0x000fe400078e0216 */
[----:B------:R-:W-:Y:S02]  /*10450*/  IMAD.MOV.U32 R13, RZ, RZ, R0 ;  /* 0x000000ffff0d7224 */ /* 0x000fe400078e0000 */
[----:B------:R-:W-:Y:S02]  /*10460*/  IMAD.MOV.U32 R12, RZ, RZ, 0x3 ;  /* 0x00000003ff0c7424 */ /* 0x000fe400078e00ff */
[----:B------:R-:W-:-:S07]  /*10470*/  IMAD.MOV.U32 R3, RZ, RZ, R14 ;  /* 0x000000ffff037224 */ /* 0x000fce00078e000e */
[----:B------:R-:W-:Y:S05]  /*10480*/  WARPSYNC.COLLECTIVE R15, `(.L_x_330) ;  /* 0x000000000f087348 */ /* 0x000fea0003c00000 */
[----:B------:R0:W1:Y:S02]  /*10490*/  SHFL.IDX P6, R14, R13, R12, R11 ;  /* 0x0000000c0d0e7389 */ /* 0x00006400000c000b */
[----:B01----:R-:W-:Y:S01]  /*104a0*/  ENDCOLLECTIVE ;  /* 0x000000000000791b */ /* 0x003fe20003800000 */
.L_x_330:
[----:B------:R-:W-:-:S05]  /*104b0*/  @P1 LEA R3, P0, R9, R3, 0x1 ;  /* 0x0000000309031211 */ /* 0x000fca00078008ff */
[----:B------:R-:W-:-:S05]  /*104c0*/  @P1 IMAD.X R2, RZ, RZ, R2, P0 ;  /* 0x000000ffff021224 */ /* 0x000fca00000e0602 */
        /* <DEDUP_REMOVED lines=10> */
[----:B------:R-:W-:Y:S02]  /*10570*/  ISETP.GE.AND P1, PT, R6, 0x31, PT ;  /* 0x000000310600780c */ /* 0x000fe40003f26270 */
[----:B0-----:R-:W-:-:S11]  /*10580*/  MOV R2, R14 ;  /* 0x0000000e00027202 */ /* 0x001fd60000000f00 */
[----:B------:R-:W-:Y:S05]  /*10590*/  WARPSYNC.COLLECTIVE R15, `(.L_x_331) ;  /* 0x000000000f087348 */ /* 0x000fea0003c00000 */
[----:B------:R0:W1:Y:S02]  /*105a0*/  SHFL.IDX P6, R14, R13, R12, R11 ;  /* 0x0000000c0d0e7389 */ /* 0x00006400000c000b */
[----:B01----:R-:W-:Y:S01]  /*105b0*/  ENDCOLLECTIVE ;  /* 0x000000000000791b */ /* 0x003fe20003800000 */
.L_x_331:
[----:B------:R-:W-:Y:S02]  /*105c0*/  @P1 IMAD R8, R5, 0x2, R22 ;  /* 0x0000000205081824 */ /* 0x000fe400078e0216 */
[----:B------:R-:W-:Y:S01]  /*105d0*/  IMAD.MOV.U32 R13, RZ, RZ, R0 ;  /* 0x000000ffff0d7224 */ /* 0x000fe200078e0000 */
[----:B------:R-:W-:Y:S01]  /*105e0*/  MOV R12, 0x4 ;  /* 0x00000004000c7802 */ /* 0x000fe20000000f00 */
[----:B------:R-:W-:-:S07]  /*105f0*/  IMAD.MOV.U32 R3, RZ, RZ, R14 ;  /* 0x000000ffff037224 */ /* 0x000fce00078e000e */
[----:B------:R-:W-:Y:S05]  /*10600*/  WARPSYNC.COLLECTIVE R15, `(.L_x_332) ;  /* 0x000000000f087348 */ /* 0x000fea0003c00000 */
[----:B------:R0:W1:Y:S02]  /*10610*/  SHFL.IDX P6, R14, R13, R12, R11 ;  /* 0x0000000c0d0e7389 */ /* 0x00006400000c000b */
[----:B01----:R-:W-:Y:S01]  /*10620*/  ENDCOLLECTIVE ;  /* 0x000000000000791b */ /* 0x003fe20003800000 */
.L_x_332:
        /* <DEDUP_REMOVED lines=17> */
.L_x_333:
[----:B------:R-:W-:Y:S01]  /*10740*/  @P1 IMAD R8, R5, 0x2, R22 ;  /* 0x0000000205081824 */ /* 0x000fe200078e0216 */
[----:B------:R-:W-:Y:S01]  /*10750*/  MOV R13, R0 ;  /* 0x00000000000d7202 */ /* 0x000fe20000000f00 */
[----:B------:R-:W-:Y:S02]  /*10760*/  IMAD.MOV.U32 R12, RZ, RZ, 0x5 ;  /* 0x00000005ff0c7424 */ /* 0x000fe400078e00ff */
[----:B------:R-:W-:-:S07]  /*10770*/  IMAD.MOV.U32 R3, RZ, RZ, R14 ;  /* 0x000000ffff037224 */ /* 0x000fce00078e000e */
[----:B------:R-:W-:Y:S05]  /*10780*/  WARPSYNC.COLLECTIVE R15, `(.L_x_334) ;  /* 0x000000000f087348 */ /* 0x000fea0003c00000 */
[----:B------:R0:W1:Y:S02]  /*10790*/  SHFL.IDX P6, R14, R13, R12, R11 ;  /* 0x0000000c0d0e7389 */ /* 0x00006400000c000b */
[----:B01----:R-:W-:Y:S01]  /*107a0*/  ENDCOLLECTIVE ;  /* 0x000000000000791b */ /* 0x003fe20003800000 */
.L_x_334:
[----:B------:R-:W-:-:S05]  /*107b0*/  @P1 LEA R3, P0, R9, R3, 0x1 ;  /* 0x0000000309031211 */ /* 0x000fca00078008ff */
[----:B------:R-:W-:-:S05]  /*107c0*/  @P1 IMAD.X R2, RZ, RZ, R2, P0 ;  /* 0x000000ffff021224 */ /* 0x000fca00000e0602 */
[----:B------:R-:W-:Y:S01]  /*107d0*/  @P1 LOP3.LUT R3, R3, R2, RZ, 0x3c, !PT ;  /* 0x0000000203031212 */ /* 0x000fe200078e3cff */
[----:B------:R-:W-:-:S03]  /*107e0*/  IMAD.MOV.U32 R13, RZ, RZ, R4 ;  /* 0x000000ffff0d7224 */ /* 0x000fc600078e0004 */
[----:B------:R-:W-:-:S04]  /*107f0*/  @P1 LOP3.LUT R2, R3, R2, RZ, 0x3c, !PT ;  /* 0x0000000203021212 */ /* 0x000fc800078e3cff */
[----:B------:R-:W-:Y:S01]  /*10800*/  @P1 LOP3.LUT R3, R3, R2, RZ, 0x3c, !PT ;  /* 0x0000000203031212 */ /* 0x000fe200078e3cff */
[----:B------:R-:W-:-:S07]  /*10810*/  IMAD.MOV.U32 R0, RZ, RZ, R14 ;  /* 0x000000ffff007224 */ /* 0x000fce00078e000e */
[----:B------:R-:W-:Y:S05]  /*10820*/  WARPSYNC.COLLECTIVE R15, `(.L_x_335) ;  /* 0x000000000f087348 */ /* 0x000fea0003c00000 */
[----:B------:R0:W1:Y:S02]  /*10830*/  SHFL.IDX P6, R14, R13, R12, R11 ;  /* 0x0000000c0d0e7389 */ /* 0x00006400000c000b */
[----:B01----:R-:W-:Y:S01]  /*10840*/  ENDCOLLECTIVE ;  /* 0x000000000000791b */ /* 0x003fe20003800000 */
.L_x_335:
[----:B------:R-:W-:Y:S01]  /*10850*/  @!PT LDS RZ, [RZ] ;  /* 0x00000000fffff984 */ /* 0x000fe20000000800 */
[----:B------:R-:W-:Y:S01]  /*10860*/  @!PT LDS RZ, [RZ] ;  /* 0x00000000fffff984 */ /* 0x000fe20000000800 */
[----:B------:R-:W-:Y:S01]  /*10870*/  @!PT LDS RZ, [RZ] ;  /* 0x00000000fffff984 */ /* 0x000fe20000000800 */
[----:B------:R-:W-:Y:S04]  /*10880*/  @P1 LDGSTS.E.BYPASS.LTC128B.128 [R8+0x1a400], desc[UR36][R2.64], !P4 ;  /* 0x1a40000002081fae */ /* 0x000fe8000e101d64 */
[----:B------:R-:W-:Y:S04]  /*10890*/  @P1 LDGSTS.E.BYPASS.LTC128B.128 [R8+0x1d400], desc[UR36][R2.64+0x80], !P3 ;  /* 0x1d40008002081fae */ /* 0x000fe8000d901d64 */
[----:B------:R0:W-:Y:S02]  /*108a0*/  @P1 LDGSTS.E.BYPASS.LTC128B.128 [R8+0x20400], desc[UR36][R2.64+0x100], !P2 ;  /* 0x2040010002081fae */ /* 0x0001e4000d101d64 */
[----:B0-----:R-:W-:Y:S01]  /*108b0*/  IMAD.MOV.U32 R2, RZ, RZ, R14 ;  /* 0x000000ffff027224 */ /* 0x001fe200078e000e */
[----:B------:R-:W-:Y:S06]  /*108c0*/  BRA `(.L_x_336) ;  /* 0xffffffbc00e07947 */ /* 0x000fec000383ffff */
.L_x_264:
[----:B------:R-:W-:Y:S01]  /*108d0*/  IMAD.MOV.U32 R13, RZ, RZ, R5 ;  /* 0x000000ffff0d7224 */ /* 0x000fe200078e0005 */
[----:B------:R-:W-:Y:S01]  /*108e0*/  MOV R12, RZ ;  /* 0x000000ff000c7202 */ /* 0x000fe20000000f00 */
[----:B------:R-:W-:Y:S02]  /*108f0*/  IMAD.MOV.U32 R11, RZ, RZ, 0x181f ;  /* 0x0000181fff0b7424 */ /* 0x000fe400078e00ff */
[----:B------:R-:W-:Y:S02]  /*10900*/  IMAD.MOV.U32 R15, RZ, RZ, -0x1 ;  /* 0xffffffffff0f7424 */ /* 0x000fe400078e00ff */
[----:B-----5:R-:W-:Y:S02]  /*10910*/  IMAD R6, R17, R6, RZ ;  /* 0x0000000611067224 */ /* 0x020fe400078e02ff */
[----:B------:R-:W-:-:S07]  /*10920*/  IMAD.IADD R4, R10, 0x1, R4 ;  /* 0x000000010a047824 */ /* 0x000fce00078e0204 */
[----:B------:R-:W-:Y:S05]  /*10930*/  WARPSYNC.COLLECTIVE R15, `(.L_x_337) ;  /* 0x000000000f087348 */ /* 0x000fea0003c00000 */
[----:B------:R0:W1:Y:S02]  /*10940*/  SHFL.IDX P6, R14, R13, R12, R11 ;  /* 0x0000000c0d0e7389 */ /* 0x00006400000c000b */
[----:B01----:R-:W-:Y:S01]  /*10950*/  ENDCOLLECTIVE ;  /* 0x000000000000791b */ /* 0x003fe20003800000 */
.L_x_337:
[C---:B------:R-:W-:Y:S01]  /*10960*/  VIADD R7, R4.reuse, 0x10 ;  /* 0x0000001004077836 */ /* 0x040fe20000000000 */
[----:B------:R-:W-:Y:S01]  /*10970*/  ISETP.GE.AND P1, PT, R4, R6, PT ;  /* 0x000000060400720c */ /* 0x000fe20003f26270 */
[----:B------:R-:W-:Y:S02]  /*10980*/  IMAD.MOV.U32 R13, RZ, RZ, R0 ;  /* 0x000000ffff0d7224 */ /* 0x000fe400078e0000 */
[----:B------:R-:W-:-:S10]  /*10990*/  IMAD.MOV.U32 R2, RZ, RZ, R14 ;  /* 0x000000ffff027224 */ /* 0x000fd400078e000e */
[----:B------:R-:W-:Y:S05]  /*109a0*/  WARPSYNC.COLLECTIVE R15, `(.L_x_338) ;  /* 0x000000000f087348 */ /* 0x000fea0003c00000 */
[----:B------:R0:W1:Y:S02]  /*109b0*/  SHFL.IDX P6, R14, R13, R12, R11 ;  /* 0x0000000c0d0e7389 */ /* 0x00006400000c000b */
[----:B01----:R-:W-:Y:S01]  /*109c0*/  ENDCOLLECTIVE ;  /* 0x000000000000791b */ /* 0x003fe20003800000 */
.L_x_338:
[----:B------:R-:W-:Y:S02]  /*109d0*/  IMAD.MOV.U32 R13, RZ, RZ, R5 ;  /* 0x000000ffff0d7224 */ /* 0x000fe400078e0005 */
[----:B------:R-:W-:Y:S01]  /*109e0*/  IMAD.MOV.U32 R12, RZ, RZ, 0x1 ;  /* 0x00000001ff0c7424 */ /* 0x000fe200078e00ff */
[----:B------:R-:W-:-:S04]  /*109f0*/  @!P1 LEA R14, P4, R9, R14, 0x1 ;  /* 0x0000000e090e9211 */ /* 0x000fc800078808ff */
[----:B------:R-:W-:Y:S01]  /*10a00*/  @!P1 IADD3.X R3, RZ, R2, RZ, P4, !PT ;  /* 0x00000002ff039210 */ /* 0x000fe200027fe4ff */
[----:B------:R-:W-:-:S08]  /*10a10*/  @!P1 IMAD.MOV.U32 R2, RZ, RZ, R14 ;  /* 0x000000ffff029224 */ /* 0x000fd000078e000e */
[----:B------:R-:W-:Y:S05]  /*10a20*/  WARPSYNC.COLLECTIVE R15, `(.L_x_339) ;  /* 0x000000000f087348 */ /* 0x000fea0003c00000 */
[----:B------:R0:W1:Y:S02]  /*10a30*/  SHFL.IDX P6, R14, R13, R12, R11 ;  /* 0x0000000c0d0e7389 */ /* 0x00006400000c000b */
[----:B01----:R-:W-:Y:S01]  /*10a40*/  ENDCOLLECTIVE ;  /* 0x000000000000791b */ /* 0x003fe20003800000 */
.L_x_339:
[----:B------:R-:W-:Y:S01]  /*10a50*/  @!PT LDS RZ, [RZ] ;  /* 0x00000000fffff984 */ /* 0x000fe20000000800 */
[----:B------:R-:W-:Y:S01]  /*10a60*/  @!PT LDS RZ, [RZ] ;  /* 0x00000000fffff984 */ /* 0x000fe20000000800 */
[----:B------:R-:W-:Y:S01]  /*10a70*/  @!PT LDS RZ, [RZ] ;  /* 0x00000000fffff984 */ /* 0x000fe20000000800 */
[----:B------:R-:W-:Y:S04]  /*10a80*/  @!P1 LDGSTS.E.BYPASS.LTC128B.128 [R33+0xc400], desc[UR36][R2.64], !P3 ;  /* 0x0c40000002219fae */ /* 0x000fe8000d901d64 */
[----:B------:R-:W-:Y:S04]  /*10a90*/  @!P1 LDGSTS.E.BYPASS.LTC128B.128 [R33+0x10400], desc[UR36][R2.64+0x80], !P2 ;  /* 0x1040008002219fae */ /* 0x000fe8000d101d64 */
[----:B------:R0:W-:Y:S01]  /*10aa0*/  @!P1 LDGSTS.E.BYPASS.LTC128B.128 [R33+0x14400], desc[UR36][R2.64+0x100], !P0 ;  /* 0x1440010002219fae */ /* 0x0001e2000c101d64 */
[----:B------:R-:W-:Y:S02]  /*10ab0*/  ISETP.GE.AND P1, PT, R7, R6, PT ;  /* 0x000000060700720c */ /* 0x000fe40003f26270 */
[----:B------:R-:W-:Y:S01]  /*10ac0*/  MOV R13, R0 ;  /* 0x00000000000d7202 */ /* 0x000fe20000000f00 */
[----:B0-----:R-:W-:-:S10]  /*10ad0*/  IMAD.MOV.U32 R2, RZ, RZ, R14 ;  /* 0x000000ffff027224 */ /* 0x001fd400078e000e */
[----:B------:R-:W-:Y:S05]  /*10ae0*/  WARPSYNC.COLLECTIVE R15, `(.L_x_340) ;  /* 0x000000000f087348 */ /* 0x000fea0003c00000 */
[----:B------:R0:W1:Y:S02]  /*10af0*/  SHFL.IDX P6, R14, R13, R12, R11 ;  /* 0x0000000c0d0e7389 */ /* 0x00006400000c000b */
[----:B01----:R-:W-:Y:S01]  /*10b00*/  ENDCOLLECTIVE ;  /* 0x000000000000791b */ /* 0x003fe20003800000 */
.L_x_340:
[----:B------:R-:W-:Y:S01]  /*10b10*/  IMAD.MOV.U32 R13, RZ, RZ, R5 ;  /* 0x000000ffff0d7224 */ /* 0x000fe200078e0005 */
[----:B------:R-:W-:Y:S02]  /*10b20*/  MOV R12, 0x2 ;  /* 0x00000002000c7802 */ /* 0x000fe40000000f00 */
[----:B------:R-:W-:-:S05]  /*10b30*/  @!P1 LEA R14, P4, R9, R14, 0x1 ;  /* 0x0000000e090e9211 */ /* 0x000fca00078808ff */
[----:B------:R-:W-:Y:S02]  /*10b40*/  @!P1 IMAD.X R7, RZ, RZ, R2, P4 ;  /* 0x000000ffff079224 */ /* 0x000fe400020e0602 */
[----:B------:R-:W-:-:S07]  /*10b50*/  @!P1 IMAD.MOV.U32 R2, RZ, RZ, R14 ;  /* 0x000000ffff029224 */ /* 0x000fce00078e000e */
[----:B------:R-:W-:Y:S05]  /*10b60*/  WARPSYNC.COLLECTIVE R15, `(.L_x_341) ;  /* 0x000000000f087348 */ /* 0x000fea0003c00000 */
[----:B------:R0:W1:Y:S02]  /*10b70*/  SHFL.IDX P6, R14, R13, R12, R11 ;  /* 0x0000000c0d0e7389 */ /* 0x00006400000c000b */
[----:B01----:R-:W-:Y:S01]  /*10b80*/  ENDCOLLECTIVE ;  /* 0x000000000000791b */ /* 0x003fe20003800000 */
.L_x_341:
[----:B------:R-:W-:Y:S02]  /*10b90*/  @!P1 IMAD.MOV.U32 R3, RZ, RZ, R7 ;  /* 0x000000ffff039224 */ /* 0x000fe400078e0007 */
[----:B------:R-:W-:-:S03]  /*10ba0*/  VIADD R7, R4, 0x20 ;  /* 0x0000002004077836 */ /* 0x000fc60000000000 */
[----:B------:R-:W-:Y:S01]  /*10bb0*/  @!PT LDS RZ, [RZ] ;  /* 0x00000000fffff984 */ /* 0x000fe20000000800 */
[----:B------:R-:W-:Y:S01]  /*10bc0*/  @!PT LDS RZ, [RZ] ;  /* 0x00000000fffff984 */ /* 0x000fe20000000800 */
[----:B------:R-:W-:Y:S01]  /*10bd0*/  @!PT LDS RZ, [RZ] ;  /* 0x00000000fffff984 */ /* 0x000fe20000000800 */
[----:B------:R-:W-:Y:S04]  /*10be0*/  @!P1 LDGSTS.E.BYPASS.LTC128B.128 [R33+0xcc00], desc[UR36][R2.64], !P3 ;  /* 0x0cc0000002219fae */ /* 0x000fe8000d901d64 */
[----:B------:R-:W-:Y:S01]  /*10bf0*/  @!P1 LDGSTS.E.BYPASS.LTC128B.128 [R33+0x10c00], desc[UR36][R2.64+0x80], !P2 ;  /* 0x10c0008002219fae */ /* 0x000fe2000d101d64 */
[----:B------:R-:W-:-:S03]  /*10c00*/  IMAD.MOV.U32 R13, RZ, RZ, R0 ;  /* 0x000000ffff0d7224 */ /* 0x000fc600078e0000 */
[----:B------:R0:W-:Y:S01]  /*10c10*/  @!P1 LDGSTS.E.BYPASS.LTC128B.128 [R33+0x14c00], desc[UR36][R2.64+0x100], !P0 ;  /* 0x14c0010002219fae */ /* 0x0001e2000c101d64 */
[----:B------:R-:W-:Y:S01]  /*10c20*/  ISETP.GE.AND P1, PT, R7, R6, PT ;  /* 0x000000060700720c */ /* 0x000fe20003f26270 */
[----:B0-----:R-:W-:-:S12]  /*10c30*/  IMAD.MOV.U32 R2, RZ, RZ, R14 ;  /* 0x000000ffff027224 */ /* 0x001fd800078e000e */
[----:B------:R-:W-:Y:S05]  /*10c40*/  WARPSYNC.COLLECTIVE R15, `(.L_x_342) ;  /* 0x000000000f087348 */ /* 0x000fea0003c00000 */
[----:B------:R0:W1:Y:S02]  /*10c50*/  SHFL.IDX P6, R14, R13, R12, R11 ;  /* 0x0000000c0d0e7389 */ /* 0x00006400000c000b */
[----:B01----:R-:W-:Y:S01]  /*10c60*/  ENDCOLLECTIVE ;  /* 0x000000000000791b */ /* 0x003fe20003800000 */
.L_x_342:
[----:B------:R-:W-:Y:S02]  /*10c70*/  IMAD.MOV.U32 R13, RZ, RZ, R5 ;  /* 0x000000ffff0d7224 */ /* 0x000fe400078e0005 */
[----:B------:R-:W-:Y:S01]  /*10c80*/  IMAD.MOV.U32 R12, RZ, RZ, 0x3 ;  /* 0x00000003ff0c7424 */ /* 0x000fe200078e00ff */
[----:B------:R-:W-:-:S05]  /*10c90*/  @!P1 LEA R14, P4, R9, R14, 0x1 ;  /* 0x0000000e090e9211 */ /* 0x000fca00078808ff */
[----:B------:R-:W-:Y:S02]  /*10ca0*/  @!P1 IMAD.X R7, RZ, RZ, R2, P4 ;  /* 0x000000ffff079224 */ /* 0x000fe400020e0602 */
[----:B------:R-:W-:-:S07]  /*10cb0*/  @!P1 IMAD.MOV.U32 R2, RZ, RZ, R14 ;  /* 0x000000ffff029224 */ /* 0x000fce00078e000e */
[----:B------:R-:W-:Y:S05]  /*10cc0*/  WARPSYNC.COLLECTIVE R15, `(.L_x_343) ;  /* 0x000000000f087348 */ /* 0x000fea0003c00000 */
[----:B------:R0:W1:Y:S02]  /*10cd0*/  SHFL.IDX P6, R14, R13, R12, R11 ;  /* 0x0000000c0d0e7389 */ /* 0x00006400000c000b */
[----:B01----:R-:W-:Y:S01]  /*10ce0*/  ENDCOLLECTIVE ;  /* 0x000000000000791b */ /* 0x003fe20003800000 */
.L_x_343:
[----:B------:R-:W-:Y:S01]  /*10cf0*/  @!P1 IMAD.MOV.U32 R3, RZ, RZ, R7 ;  /* 0x000000ffff039224 */ /* 0x000fe200078e0007 */
[----:B------:R-:W-:-:S04]  /*10d00*/  IADD3 R7, R4, 0x30, RZ ;  /* 0x0000003004077810 */ /* 0x000fc80007ffe0ff */
        /* <DEDUP_REMOVED lines=12> */
.L_x_344:
[----:B------:R-:W-:Y:S02]  /*10dd0*/  IMAD.MOV.U32 R13, RZ, RZ, R5 ;  /* 0x000000ffff0d7224 */ /* 0x000fe400078e0005 */
[----:B------:R-:W-:Y:S01]  /*10de0*/  IMAD.MOV.U32 R12, RZ, RZ, 0x4 ;  /* 0x00000004ff0c7424 */ /* 0x000fe200078e00ff */
[----:B------:R-:W-:-:S05]  /*10df0*/  @!P1 LEA R14, P4, R9, R14, 0x1 ;  /* 0x0000000e090e9211 */ /* 0x000fca00078808ff */
[----:B------:R-:W-:Y:S01]  /*10e00*/  @!P1 IMAD.X R7, RZ, RZ, R2, P4 ;  /* 0x000000ffff079224 */ /* 0x000fe200020e0602 */
[----:B------:R-:W-:-:S07]  /*10e10*/  @!P1 MOV R2, R14 ;  /* 0x0000000e00029202 */ /* 0x000fce0000000f00 */
[----:B------:R-:W-:Y:S05]  /*10e20*/  WARPSYNC.COLLECTIVE R15, `(.L_x_345) ;  /* 0x000000000f087348 */ /* 0x000fea0003c00000 */
[----:B------:R0:W1:Y:S02]  /*10e30*/  SHFL.IDX P6, R14, R13, R12, R11 ;  /* 0x0000000c0d0e7389 */ /* 0x00006400000c000b */
[----:B01----:R-:W-:Y:S01]  /*10e40*/  ENDCOLLECTIVE ;  /* 0x000000000000791b */ /* 0x003fe20003800000 */
.L_x_345:
[----:B------:R-:W-:Y:S02]  /*10e50*/  @!P1 IMAD.MOV.U32 R3, RZ, RZ, R7 ;  /* 0x000000ffff039224 */ /* 0x000fe400078e0007 */
[----:B------:R-:W-:-:S03]  /*10e60*/  VIADD R7, R4, 0x40 ;  /* 0x0000004004077836 */ /* 0x000fc60000000000 */
[----:B------:R-:W-:Y:S01]  /*10e70*/  @!PT LDS RZ, [RZ] ;  /* 0x00000000fffff984 */ /* 0x000fe20000000800 */
[----:B------:R-:W-:Y:S01]  /*10e80*/  @!PT LDS RZ, [RZ] ;  /* 0x00000000fffff984 */ /* 0x000fe20000000800 */
[----:B------:R-:W-:Y:S01]  /*10e90*/  @!PT LDS RZ, [RZ] ;  /* 0x00000000fffff984 */ /* 0x000fe20000000800 */
[----:B------:R-:W-:Y:S04]  /*10ea0*/  @!P1 LDGSTS.E.BYPASS.LTC128B.128 [R33+0xdc00], desc[UR36][R2.64], !P3 ;  /* 0x0dc0000002219fae */ /* 0x000fe8000d901d64 */
[----:B------:R-:W-:Y:S01]  /*10eb0*/  @!P1 LDGSTS.E.BYPASS.LTC128B.128 [R33+0x11c00], desc[UR36][R2.64+0x80], !P2 ;  /* 0x11c0008002219fae */ /* 0x000fe2000d101d64 */
[----:B------:R-:W-:-:S03]  /*10ec0*/  MOV R13, R0 ;  /* 0x00000000000d7202 */ /* 0x000fc60000000f00 */
[----:B------:R0:W-:Y:S01]  /*10ed0*/  @!P1 LDGSTS.E.BYPASS.LTC128B.128 [R33+0x15c00], desc[UR36][R2.64+0x100], !P0 ;  /* 0x15c0010002219fae */ /* 0x0001e2000c101d64 */
[----:B------:R-:W-:Y:S01]  /*10ee0*/  ISETP.GE.AND P1, PT, R7, R6, PT ;  /* 0x000000060700720c */ /* 0x000fe20003f26270 */
[----:B0-----:R-:W-:-:S12]  /*10ef0*/  IMAD.MOV.U32 R2, RZ, RZ, R14 ;  /* 0x000000ffff027224 */ /* 0x001fd800078e000e */
[----:B------:R-:W-:Y:S05]  /*10f00*/  WARPSYNC.COLLECTIVE R15, `(.L_x_346) ;  /* 0x000000000f087348 */ /* 0x000fea0003c00000 */
[----:B------:R0:W1:Y:S02]  /*10f10*/  SHFL.IDX P6, R14, R13, R12, R11 ;  /* 0x0000000c0d0e7389 */ /* 0x00006400000c000b */
[----:B01----:R-:W-:Y:S01]  /*10f20*/  ENDCOLLECTIVE ;  /* 0x000000000000791b */ /* 0x003fe20003800000 */
.L_x_346:
        /* <DEDUP_REMOVED lines=8> */
.L_x_347:
        /* <DEDUP_REMOVED lines=14> */
.L_x_348:
        /* <DEDUP_REMOVED lines=8> */
.L_x_349:
        /* <DEDUP_REMOVED lines=14> */
.L_x_350:
        /* <DEDUP_REMOVED lines=8> */
.L_x_351:
[----:B------:R-:W-:-:S05]  /*11270*/  @!P1 IMAD.MOV.U32 R3, RZ, RZ, R7 ;  /* 0x000000ffff039224 */ /* 0x000fca00078e0007 */
[----:B------:R-:W-:Y:S01]  /*11280*/  @!PT LDS RZ, [RZ] ;  /* 0x00000000fffff984 */ /* 0x000fe20000000800 */
[----:B------:R-:W-:Y:S01]  /*11290*/  @!PT LDS RZ, [RZ] ;  /* 0x00000000fffff984 */ /* 0x000fe20000000800 */
[----:B------:R-:W-:Y:S01]  /*112a0*/  @!PT LDS RZ, [RZ] ;  /* 0x00000000fffff984 */ /* 0x000fe20000000800 */
[----:B------:R0:W-:Y:S04]  /*112b0*/  @!P1 LDGSTS.E.BYPASS.LTC128B.128 [R33+0xf400], desc[UR36][R2.64], !P3 ;  /* 0x0f40000002219fae */ /* 0x0001e8000d901d64 */
[----:B------:R0:W-:Y:S01]  /*112c0*/  @!P1 LDGSTS.E.BYPASS.LTC128B.128 [R33+0x13400], desc[UR36][R2.64+0x80], !P2 ;  /* 0x1340008002219fae */ /* 0x0001e2000d101d64 */
[----:B------:R-:W-:-:S03]  /*112d0*/  IMAD.MOV.U32 R13, RZ, RZ, R0 ;  /* 0x000000ffff0d7224 */ /* 0x000fc600078e0000 */
[----:B------:R0:W-:Y:S01]  /*112e0*/  @!P1 LDGSTS.E.BYPASS.LTC128B.128 [R33+0x17400], desc[UR36][R2.64+0x100], !P0 ;  /* 0x1740010002219fae */ /* 0x0001e2000c101d64 */
[----:B------:R-:W-:-:S07]  /*112f0*/  IMAD.MOV.U32 R5, RZ, RZ, R14 ;  /* 0x000000ffff057224 */ /* 0x000fce00078e000e */
[----:B0-----:R-:W-:Y:S05]  /*11300*/  WARPSYNC.COLLECTIVE R15, `(.L_x_352) ;  /* 0x000000000f087348 */ /* 0x001fea0003c00000 */
[----:B------:R1:W2:Y:S02]  /*11310*/  SHFL.IDX P6, R14, R13, R12, R11 ;  /* 0x0000000c0d0e7389 */ /* 0x0002a400000c000b */
[----:B012---:R-:W-:Y:S01]  /*11320*/  ENDCOLLECTIVE ;  /* 0x000000000000791b */ /* 0x007fe20003800000 */
.L_x_352:
[----:B------:R-:W-:Y:S05]  /*11330*/  BRA `(.L_x_353) ;  /* 0xffffffc000547947 */ /* 0x000fea000383ffff */
.L_x_269:
[----:B0-----:R0:W1:Y:S02]  /*11340*/  SYNCS.PHASECHK.TRANS64.TRYWAIT P0, [R22+URZ+0x2a820], R3 ;  /* 0x02a82003160075a7 */ /* 0x001064000800017f */
[----:B-1----:R-:W-:Y:S05]  /*11350*/  @!P0 NANOSLEEP.SYNCS 0x989680 ;  /* 0x009896800000895d */ /* 0x002fea0003900000 */
[----:B------:R-:W1:Y:S02]  /*11360*/  @!P0 SYNCS.PHASECHK.TRANS64 P0, [R22+URZ+0x2a820], R3 ;  /* 0x02a82003160085a7 */ /* 0x000e64000800007f */
[----:B-1----:R-:W-:Y:S05]  /*11370*/  @!P0 BRA `(.L_x_269) ;  /* 0xfffffffc00f08947 */ /* 0x002fea000383ffff */
[----:B------:R-:W-:Y:S05]  /*11380*/  BRA `(.L_x_354) ;  /* 0xffffffc000cc7947 */ /* 0x000fea000383ffff */
.L_x_274:
[----:B0-----:R0:W1:Y:S02]  /*11390*/  SYNCS.PHASECHK.TRANS64.TRYWAIT P0, [R6+URZ+0x2a840], R3 ;  /* 0x02a84003060075a7 */ /* 0x001064000800017f */
[----:B-1----:R-:W-:Y:S05]  /*113a0*/  @!P0 NANOSLEEP.SYNCS 0x989680 ;  /* 0x009896800000895d */ /* 0x002fea0003900000 */
[----:B------:R-:W1:Y:S02]  /*113b0*/  @!P0 SYNCS.PHASECHK.TRANS64 P0, [R6+URZ+0x2a840], R3 ;  /* 0x02a84003060085a7 */ /* 0x000e64000800007f */
[----:B-1----:R-:W-:Y:S05]  /*113c0*/  @!P0 BRA `(.L_x_274) ;  /* 0xfffffffc00f08947 */ /* 0x002fea000383ffff */
[----:B------:R-:W-:Y:S05]  /*113d0*/  BRA `(.L_x_355) ;  /* 0xffffffc400907947 */ /* 0x000fea000383ffff */
.L_x_275:
[----:B------:R-:W-:Y:S01]  /*113e0*/  BSSY B1, `(.L_x_356) ;  /* 0x0000008000017945 */ /* 0x000fe20003800000 */
[----:B------:R-:W-:Y:S01]  /*113f0*/  MOV R13, R5 ;  /* 0x00000005000d7202 */ /* 0x000fe20000000f00 */
[----:B------:R-:W-:Y:S02]  /*11400*/  IMAD.MOV.U32 R12, RZ, RZ, RZ ;  /* 0x000000ffff0c7224 */ /* 0x000fe400078e00ff */
[----:B------:R-:W-:Y:S02]  /*11410*/  IMAD.MOV.U32 R11, RZ, RZ, 0x181f ;  /* 0x0000181fff0b7424 */ /* 0x000fe400078e00ff */
[----:B------:R-:W-:-:S07]  /*11420*/  IMAD.MOV.U32 R15, RZ, RZ, -0x1 ;  /* 0xffffffffff0f7424 */ /* 0x000fce00078e00ff */
[----:B--2---:R-:W-:Y:S05]  /*11430*/  WARPSYNC.COLLECTIVE R15, `(.L_x_357) ;  /* 0x000000000f087348 */ /* 0x004fea0003c00000 */
[----:B--2---:R0:W1:Y:S02]  /*11440*/  SHFL.IDX P6, R14, R13, R12, R11 ;  /* 0x0000000c0d0e7389 */ /* 0x00406400000c000b */
[----:B01----:R-:W-:Y:S01]  /*11450*/  ENDCOLLECTIVE ;  /* 0x000000000000791b */ /* 0x003fe20003800000 */
.L_x_357:
[----:B------:R-:W-:Y:S05]  /*11460*/  BSYNC B1 ;  /* 0x0000000000017941 */ /* 0x000fea0003800000 */
.L_x_356:
[----:B------:R-:W0:Y:S01]  /*11470*/  S2R R35, SR_TID.X ;  /* 0x0000000000237919 */ /* 0x000e220000002100 */
[----:B------:R-:W-:Y:S01]  /*11480*/  IMAD.MOV.U32 R13, RZ, RZ, R9 ;  /* 0x000000ffff0d7224 */ /* 0x000fe200078e0009 */
[----:B------:R-:W-:Y:S01]  /*11490*/  MOV R12, RZ ;  /* 0x000000ff000c7202 */ /* 0x000fe20000000f00 */
[----:B------:R-:W-:Y:S02]  /*114a0*/  IMAD.MOV.U32 R11, RZ, RZ, 0x181f ;  /* 0x0000181fff0b7424 */ /* 0x000fe400078e00ff */
[----:B------:R-:W-:Y:S02]  /*114b0*/  IMAD.MOV.U32 R15, RZ, RZ, -0x1 ;  /* 0xffffffffff0f7424 */ /* 0x000fe400078e00ff */
[----:B------:R-:W-:Y:S02]  /*114c0*/  IMAD.MOV.U32 R3, RZ, RZ, R14 ;  /* 0x000000ffff037224 */ /* 0x000fe400078e000e */
[----:B------:R-:W-:-:S07]  /*114d0*/  IMAD R4, R4, 0x2, R22 ;  /* 0x0000000204047824 */ /* 0x000fce00078e0216 */
[----:B0-----:R-:W-:Y:S05]  /*114e0*/  WARPSYNC.COLLECTIVE R15, `(.L_x_358) ;  /* 0x000000000f087348 */ /* 0x001fea0003c00000 */
[----:B------:R1:W2:Y:S02]  /*114f0*/  SHFL.IDX P6, R14, R13, R12, R11 ;  /* 0x0000000c0d0e7389 */ /* 0x0002a400000c000b */
[----:B012---:R-:W-:Y:S01]  /*11500*/  ENDCOLLECTIVE ;  /* 0x000000000000791b */ /* 0x007fe20003800000 */
.L_x_358:
[----:B------:R-:W-:Y:S02]  /*11510*/  IMAD.MOV.U32 R13, RZ, RZ, R5 ;  /* 0x000000ffff0d7224 */ /* 0x000fe400078e0005 */
[----:B------:R-:W-:Y:S02]  /*11520*/  IMAD.MOV.U32 R12, RZ, RZ, 0x1 ;  /* 0x00000001ff0c7424 */ /* 0x000fe400078e00ff */
[----:B------:R-:W-:Y:S02]  /*11530*/  IMAD.SHL.U32 R35, R35, 0x8, RZ ;  /* 0x0000000823237824 */ /* 0x000fe400078e00ff */
[----:B------:R-:W-:-:S07]  /*11540*/  IMAD.MOV.U32 R2, RZ, RZ, R14 ;  /* 0x000000ffff027224 */ /* 0x000fce00078e000e */
[----:B------:R-:W-:Y:S05]  /*11550*/  WARPSYNC.COLLECTIVE R15, `(.L_x_359) ;  /* 0x000000000f087348 */ /* 0x000fea0003c00000 */
[----:B------:R0:W1:Y:S02]  /*11560*/  SHFL.IDX P6, R14, R13, R12, R11 ;  /* 0x0000000c0d0e7389 */ /* 0x00006400000c000b */
[----:B01----:R-:W-:Y:S01]  /*11570*/  ENDCOLLECTIVE ;  /* 0x000000000000791b */ /* 0x003fe20003800000 */
.L_x_359:
[----:B------:R-:W-:-:S05]  /*11580*/  LOP3.LUT R35, R35, 0x38, RZ, 0xc0, !PT ;  /* 0x0000003823237812 */ /* 0x000fca00078ec0ff */
[----:B------:R-:W-:-:S05]  /*11590*/  IMAD.SHL.U32 R0, R35, 0x2, RZ ;  /* 0x0000000223007824 */ /* 0x000fca00078e00ff */
[----:B------:R-:W-:Y:S01]  /*115a0*/  IADD3 R2, P0, R2, R0, RZ ;  /* 0x0000000002027210 */ /* 0x000fe20007f1e0ff */
[----:B------:R-:W-:-:S03]  /*115b0*/  IMAD.MOV.U32 R13, RZ, RZ, R9 ;  /* 0x000000ffff0d7224 */ /* 0x000fc600078e0009 */
[----:B------:R-:W-:-:S05]  /*115c0*/  IADD3.X R3, RZ, R3, RZ, P0, !PT ;  /* 0x00000003ff037210 */ /* 0x000fca00007fe4ff */
[----:B------:R-:W-:Y:S01]  /*115d0*/  @!PT LDS RZ, [RZ] ;  /* 0x00000000fffff984 */ /* 0x000fe20000000800 */
[----:B------:R-:W-:Y:S01]  /*115e0*/  @!PT LDS RZ, [RZ] ;  /* 0x00000000fffff984 */ /* 0x000fe20000000800 */
[----:B------:R-:W-:Y:S01]  /*115f0*/  @!PT LDS RZ, [RZ] ;  /* 0x00000000fffff984 */ /* 0x000fe20000000800 */
[----:B------:R-:W-:Y:S04]  /*11600*/  LDGSTS.E.BYPASS.LTC128B.128 [R4+0x18400], desc[UR36][R2.64], !P3 ;  /* 0x1840000002047fae */ /* 0x000fe8000d901d64 */
[----:B------:R-:W-:Y:S04]  /*11610*/  LDGSTS.E.BYPASS.LTC128B.128 [R4+0x1b400], desc[UR36][R2.64+0x80], !P2 ;  /* 0x1b40008002047fae */ /* 0x000fe8000d101d64 */
[----:B------:R0:W-:Y:S02]  /*11620*/  LDGSTS.E.BYPASS.LTC128B.128 [R4+0x1e400], desc[UR36][R2.64+0x100], !P1 ;  /* 0x1e40010002047fae */ /* 0x0001e4000c901d64 */
[----:B0-----:R-:W-:-:S07]  /*11630*/  IMAD.MOV.U32 R3, RZ, RZ, R14 ;  /* 0x000000ffff037224 */ /* 0x001fce00078e000e */
[----:B------:R-:W-:Y:S05]  /*11640*/  WARPSYNC.COLLECTIVE R15, `(.L_x_360) ;  /* 0x000000000f087348 */ /* 0x000fea0003c00000 */
[----:B------:R0:W1:Y:S02]  /*11650*/  SHFL.IDX P6, R14, R13, R12, R11 ;  /* 0x0000000c0d0e7389 */ /* 0x00006400000c000b */
[----:B01----:R-:W-:Y:S01]  /*11660*/  ENDCOLLECTIVE ;  /* 0x000000000000791b */ /* 0x003fe20003800000 */
.L_x_360:
[----:B------:R-:W-:Y:S02]  /*11670*/  IMAD.MOV.U32 R13, RZ, RZ, R5 ;  /* 0x000000ffff0d7224 */ /* 0x000fe400078e0005 */
[----:B------:R-:W-:Y:S01]  /*11680*/  IMAD.MOV.U32 R12, RZ, RZ, 0x2 ;  /* 0x00000002ff0c7424 */ /* 0x000fe200078e00ff */
[----:B------:R-:W-:-:S07]  /*11690*/  MOV R2, R14 ;  /* 0x0000000e00027202 */ /* 0x000fce0000000f00 */
[----:B------:R-:W-:Y:S05]  /*116a0*/  WARPSYNC.COLLECTIVE R15, `(.L_x_361) ;  /* 0x000000000f087348 */ /* 0x000fea0003c00000 */
[----:B------:R0:W1:Y:S02]  /*116b0*/  SHFL.IDX P6, R14, R13, R12, R11 ;  /* 0x0000000c0d0e7389 */ /* 0x00006400000c000b */
[----:B01----:R-:W-:Y:S01]  /*116c0*/  ENDCOLLECTIVE ;  /* 0x000000000000791b */ /* 0x003fe20003800000 */
.L_x_361:
[----:B------:R-:W-:-:S05]  /*116d0*/  IADD3 R2, P0, R2, R0, RZ ;  /* 0x0000000002027210 */ /* 0x000fca0007f1e0ff */
[----:B------:R-:W-:-:S05]  /*116e0*/  IMAD.X R3, RZ, RZ, R3, P0 ;  /* 0x000000ffff037224 */ /* 0x000fca00000e0603 */
[----:B------:R-:W-:Y:S01]  /*116f0*/  @!PT LDS RZ, [RZ] ;  /* 0x00000000fffff984 */ /* 0x000fe20000000800 */
[----:B------:R-:W-:Y:S01]  /*11700*/  @!PT LDS RZ, [RZ] ;  /* 0x00000000fffff984 */ /* 0x000fe20000000800 */
[----:B------:R-:W-:Y:S01]  /*11710*/  @!PT LDS RZ, [RZ] ;  /* 0x00000000fffff984 */ /* 0x000fe20000000800 */
[----:B------:R0:W-:Y:S01]  /*11720*/  LDGSTS.E.BYPASS.LTC128B.128 [R4+0x18c00], desc[UR36][R2.64], !P3 ;  /* 0x18c0000002047fae */ /* 0x0001e2000d901d64 */
[----:B------:R-:W-:-:S03]  /*11730*/  IMAD.MOV.U32 R13, RZ, RZ, R9 ;  /* 0x000000ffff0d7224 */ /* 0x000fc600078e0009 */
[----:B------:R0:W-:Y:S04]  /*11740*/  LDGSTS.E.BYPASS.LTC128B.128 [R4+0x1bc00], desc[UR36][R2.64+0x80], !P2 ;  /* 0x1bc0008002047fae */ /* 0x0001e8000d101d64 */
[----:B------:R0:W-:Y:S01]  /*11750*/  LDGSTS.E.BYPASS.LTC128B.128 [R4+0x1ec00], desc[UR36][R2.64+0x100], !P1 ;  /* 0x1ec0010002047fae */ /* 0x0001e2000c901d64 */
[----:B------:R-:W-:-:S07]  /*11760*/  IMAD.MOV.U32 R35, RZ, RZ, R14 ;  /* 0x000000ffff237224 */ /* 0x000fce00078e000e */
[----:B0-----:R-:W-:Y:S05]  /*11770*/  WARPSYNC.COLLECTIVE R15, `(.L_x_362) ;  /* 0x000000000f087348 */ /* 0x001fea0003c00000 */
[----:B------:R1:W2:Y:S02]  /*11780*/  SHFL.IDX P6, R14, R13, R12, R11 ;  /* 0x0000000c0d0e7389 */ /* 0x0002a400000c000b */
[----:B012---:R-:W-:Y:S01]  /*11790*/  ENDCOLLECTIVE ;  /* 0x000000000000791b */ /* 0x007fe20003800000 */
.L_x_362:
[----:B------:R-:W-:Y:S02]  /*117a0*/  IMAD.MOV.U32 R13, RZ, RZ, R5 ;  /* 0x000000ffff0d7224 */ /* 0x000fe400078e0005 */
[----:B------:R-:W-:Y:S01]  /*117b0*/  IMAD.MOV.U32 R12, RZ, RZ, 0x3 ;  /* 0x00000003ff0c7424 */ /* 0x000fe200078e00ff */
[----:B------:R-:W-:-:S07]  /*117c0*/  MOV R2, R14 ;  /* 0x0000000e00027202 */ /* 0x000fce0000000f00 */
[----:B------:R-:W-:Y:S05]  /*117d0*/  WARPSYNC.COLLECTIVE R15, `(.L_x_363) ;  /* 0x000000000f087348 */ /* 0x000fea0003c00000 */
[----:B------:R0:W1:Y:S02]  /*117e0*/  SHFL.IDX P6, R14, R13, R12, R11 ;  /* 0x0000000c0d0e7389 */ /* 0x00006400000c000b */
[----:B01----:R-:W-:Y:S01]  /*117f0*/  ENDCOLLECTIVE ;  /* 0x000000000000791b */ /* 0x003fe20003800000 */
.L_x_363:
        /* <DEDUP_REMOVED lines=13> */
.L_x_364:
[----:B------:R-:W-:Y:S02]  /*118d0*/  IMAD.MOV.U32 R13, RZ, RZ, R5 ;  /* 0x000000ffff0d7224 */ /* 0x000fe400078e0005 */
[----:B------:R-:W-:Y:S01]  /*118e0*/  IMAD.MOV.U32 R12, RZ, RZ, 0x4 ;  /* 0x00000004ff0c7424 */ /* 0x000fe200078e00ff */
[----:B------:R-:W-:-:S07]  /*118f0*/  MOV R2, R14 ;  /* 0x0000000e00027202 */ /* 0x000fce0000000f00 */
[----:B------:R-:W-:Y:S05]  /*11900*/  WARPSYNC.COLLECTIVE R15, `(.L_x_365) ;  /* 0x000000000f087348 */ /* 0x000fea0003c00000 */
[----:B------:R0:W1:Y:S02]  /*11910*/  SHFL.IDX P6, R14, R13, R12, R11 ;  /* 0x0000000c0d0e7389 */ /* 0x00006400000c000b */
[----:B01----:R-:W-:Y:S01]  /*11920*/  ENDCOLLECTIVE ;  /* 0x000000000000791b */ /* 0x003fe20003800000 */
.L_x_365:
        /* <DEDUP_REMOVED lines=13> */
.L_x_366:
[----:B------:R-:W-:Y:S02]  /*11a00*/  IMAD.MOV.U32 R13, RZ, RZ, R5 ;  /* 0x000000ffff0d7224 */ /* 0x000fe400078e0005 */
[----:B------:R-:W-:Y:S01]  /*11a10*/  IMAD.MOV.U32 R12, RZ, RZ, 0x5 ;  /* 0x00000005ff0c7424 */ /* 0x000fe200078e00ff */
[----:B------:R-:W-:-:S07]  /*11a20*/  MOV R2, R14 ;  /* 0x0000000e00027202 */ /* 0x000fce0000000f00 */
[----:B------:R-:W-:Y:S05]  /*11a30*/  WARPSYNC.COLLECTIVE R15, `(.L_x_367) ;  /* 0x000000000f087348 */ /* 0x000fea0003c00000 */
[----:B------:R0:W1:Y:S02]  /*11a40*/  SHFL.IDX P6, R14, R13, R12, R11 ;  /* 0x0000000c0d0e7389 */ /* 0x00006400000c000b */
[----:B01----:R-:W-:Y:S01]  /*11a50*/  ENDCOLLECTIVE ;  /* 0x000000000000791b */ /* 0x003fe20003800000 */
.L_x_367:
        /* <DEDUP_REMOVED lines=13> */
.L_x_368:
[----:B------:R-:W-:Y:S01]  /*11b30*/  MOV R2, R14 ;  /* 0x0000000e00027202 */ /* 0x000fe20000000f00 */
[----:B------:R-:W-:Y:S06]  /*11b40*/  BRA `(.L_x_369) ;  /* 0xffffffc000c07947 */ /* 0x000fec000383ffff */
.L_x_280:
[----:B-1----:R1:W4:Y:S02]  /*11b50*/  SYNCS.PHASECHK.TRANS64.TRYWAIT P0, [R4+URZ+0x2a860], R2 ;  /* 0x02a86002040075a7 */ /* 0x002324000800017f */
[----:B----4-:R-:W-:Y:S05]  /*11b60*/  @!P0 NANOSLEEP.SYNCS 0x989680 ;  /* 0x009896800000895d */ /* 0x010fea0003900000 */
[----:B------:R-:W4:Y:S02]  /*11b70*/  @!P0 SYNCS.PHASECHK.TRANS64 P0, [R4+URZ+0x2a860], R2 ;  /* 0x02a86002040085a7 */ /* 0x000f24000800007f */
[----:B----4-:R-:W-:Y:S05]  /*11b80*/  @!P0 BRA `(.L_x_280) ;  /* 0xfffffffc00f08947 */ /* 0x010fea000383ffff */
[----:B------:R-:W-:Y:S05]  /*11b90*/  BRA `(.L_x_370) ;  /* 0xffffffc4001c7947 */ /* 0x000fea000383ffff */
.L_x_281:
[----:B------:R-:W-:Y:S01]  /*11ba0*/  BSSY B1, `(.L_x_371) ;  /* 0x0000008000017945 */ /* 0x000fe20003800000 */
[----:B------:R-:W-:Y:S02]  /*11bb0*/  IMAD.MOV.U32 R13, RZ, RZ, R24 ;  /* 0x000000ffff0d7224 */ /* 0x000fe400078e0018 */
[----:B------:R-:W-:Y:S02]  /*11bc0*/  IMAD.MOV.U32 R12, RZ, RZ, RZ ;  /* 0x000000ffff0c7224 */ /* 0x000fe400078e00ff */
[----:B------:R-:W-:Y:S02]  /*11bd0*/  IMAD.MOV.U32 R11, RZ, RZ, 0x181f ;  /* 0x0000181fff0b7424 */ /* 0x000fe400078e00ff */
[----:B------:R-:W-:-:S07]  /*11be0*/  IMAD.MOV.U32 R15, RZ, RZ, -0x1 ;  /* 0xffffffffff0f7424 */ /* 0x000fce00078e00ff */
[----:B-12---:R-:W-:Y:S05]  /*11bf0*/  WARPSYNC.COLLECTIVE R15, `(.L_x_372) ;  /* 0x000000000f087348 */ /* 0x006fea0003c00000 */
[----:B--2---:R0:W2:Y:S02]  /*11c00*/  SHFL.IDX P6, R14, R13, R12, R11 ;  /* 0x0000000c0d0e7389 */ /* 0x0040a400000c000b */
[----:B012---:R-:W-:Y:S01]  /*11c10*/  ENDCOLLECTIVE ;  /* 0x000000000000791b */ /* 0x007fe20003800000 */
.L_x_372:
[----:B------:R-:W-:Y:S05]  /*11c20*/  BSYNC B1 ;  /* 0x0000000000017941 */ /* 0x000fea0003800000 */
.L_x_371:
[----:B------:R-:W-:Y:S01]  /*11c30*/  MOV R13, R18 ;  /* 0x00000012000d7202 */ /* 0x000fe20000000f00 */
[----:B------:R-:W-:Y:S01]  /*11c40*/  IMAD.MOV.U32 R12, RZ, RZ, RZ ;  /* 0x000000ffff0c7224 */ /* 0x000fe200078e00ff */
[----:B------:R-:W-:Y:S01]  /*11c50*/  LEA R5, R5, R22, 0x1 ;  /* 0x0000001605057211 */ /* 0x000fe200078e08ff */
[----:B------:R-:W-:Y:S02]  /*11c60*/  IMAD.MOV.U32 R11, RZ, RZ, 0x181f ;  /* 0x0000181fff0b7424 */ /* 0x000fe400078e00ff */
[----:B------:R-:W-:Y:S02]  /*11c70*/  IMAD.MOV.U32 R15, RZ, RZ, -0x1 ;  /* 0xffffffffff0f7424 */ /* 0x000fe400078e00ff */
[----:B------:R-:W-:-:S07]  /*11c80*/  IMAD.MOV.U32 R3, RZ, RZ, R14 ;  /* 0x000000ffff037224 */ /* 0x000fce00078e000e */
[----:B------:R-:W-:Y:S05]  /*11c90*/  WARPSYNC.COLLECTIVE R15, `(.L_x_373) ;  /* 0x000000000f087348 */ /* 0x000fea0003c00000 */
[----:B------:R0:W1:Y:S02]  /*11ca0*/  SHFL.IDX P6, R14, R13, R12, R11 ;  /* 0x0000000c0d0e7389 */ /* 0x00006400000c000b */
[----:B01----:R-:W-:Y:S01]  /*11cb0*/  ENDCOLLECTIVE ;  /* 0x000000000000791b */ /* 0x003fe20003800000 */
.L_x_373:
[----:B------:R-:W-:Y:S02]  /*11cc0*/  IMAD.MOV.U32 R13, RZ, RZ, R24 ;  /* 0x000000ffff0d7224 */ /* 0x000fe400078e0018 */
[----:B------:R-:W-:Y:S02]  /*11cd0*/  IMAD.MOV.U32 R12, RZ, RZ, 0x1 ;  /* 0x00000001ff0c7424 */ /* 0x000fe400078e00ff */
[----:B------:R-:W-:-:S07]  /*11ce0*/  IMAD.MOV.U32 R2, RZ, RZ, R14 ;  /* 0x000000ffff027224 */ /* 0x000fce00078e000e */
[----:B------:R-:W-:Y:S05]  /*11cf0*/  WARPSYNC.COLLECTIVE R15, `(.L_x_374) ;  /* 0x000000000f087348 */ /* 0x000fea0003c00000 */
[----:B------:R0:W1:Y:S02]  /*11d00*/  SHFL.IDX P6, R14, R13, R12, R11 ;  /* 0x0000000c0d0e7389 */ /* 0x00006400000c000b */
[----:B01----:R-:W-:Y:S01]  /*11d10*/  ENDCOLLECTIVE ;  /* 0x000000000000791b */ /* 0x003fe20003800000 */
.L_x_374:
[----:B------:R-:W-:-:S05]  /*11d20*/  IADD3 R2, P1, R2, R0, RZ ;  /* 0x0000000002027210 */ /* 0x000fca0007f3e0ff */
[----:B------:R-:W-:Y:S01]  /*11d30*/  IMAD.X R3, RZ, RZ, R3, P1 ;  /* 0x000000ffff037224 */ /* 0x000fe200008e0603 */
[----:B------:R-:W-:-:S04]  /*11d40*/  LOP3.LUT P1, RZ, R29, 0x1, RZ, 0xc0, !PT ;  /* 0x000000011dff7812 */ /* 0x000fc8000782c0ff */
[----:B------:R-:W-:Y:S01]  /*11d50*/  ISETP.LT.OR P2, PT, R6, 0x1, !P1 ;  /* 0x000000010600780c */ /* 0x000fe20004f41670 */
[----:B------:R-:W-:-:S12]  /*11d60*/  IMAD.MOV.U32 R13, RZ, RZ, R18 ;  /* 0x000000ffff0d7224 */ /* 0x000fd800078e0012 */
[----:B------:R-:W-:Y:S01]  /*11d70*/  @!PT LDS RZ, [RZ] ;  /* 0x00000000fffff984 */ /* 0x000fe20000000800 */
[----:B------:R-:W-:Y:S01]  /*11d80*/  @!PT LDS RZ, [RZ] ;  /* 0x00000000fffff984 */ /* 0x000fe20000000800 */
[----:B------:R-:W-:Y:S01]  /*11d90*/  @!PT LDS RZ, [RZ] ;  /* 0x00000000fffff984 */ /* 0x000fe20000000800 */
[----:B------:R-:W-:Y:S01]  /*11da0*/  LDGSTS.E.BYPASS.LTC128B.128 [R5+0x400], desc[UR36][R2.64], !P2 ;  /* 0x0040000002057fae */ /* 0x000fe2000d101d64 */
[----:B------:R-:W-:-:S13]  /*11db0*/  ISETP.LT.OR P2, PT, R6, 0x1, !P0 ;  /* 0x000000010600780c */ /* 0x000fda0004741670 */
[----:B------:R0:W-:Y:S02]  /*11dc0*/  LDGSTS.E.BYPASS.LTC128B.128 [R5+0x3400], desc[UR36][R2.64+0x80], !P2 ;  /* 0x0340008002057fae */ /* 0x0001e4000d101d64 */
[----:B0-----:R-:W-:-:S07]  /*11dd0*/  IMAD.MOV.U32 R3, RZ, RZ, R14 ;  /* 0x000000ffff037224 */ /* 0x001fce00078e000e */
[----:B------:R-:W-:Y:S05]  /*11de0*/  WARPSYNC.COLLECTIVE R15, `(.L_x_375) ;  /* 0x000000000f087348 */ /* 0x000fea0003c00000 */
[----:B------:R0:W1:Y:S02]  /*11df0*/  SHFL.IDX P6, R14, R13, R12, R11 ;  /* 0x0000000c0d0e7389 */ /* 0x00006400000c000b */
[----:B01----:R-:W-:Y:S01]  /*11e00*/  ENDCOLLECTIVE ;  /* 0x000000000000791b */ /* 0x003fe20003800000 */
.L_x_375:
[----:B------:R-:W-:Y:S02]  /*11e10*/  IMAD.MOV.U32 R13, RZ, RZ, R24 ;  /* 0x000000ffff0d7224 */ /* 0x000fe400078e0018 */
[----:B------:R-:W-:Y:S02]  /*11e20*/  IMAD.MOV.U32 R12, RZ, RZ, 0x2 ;  /* 0x00000002ff0c7424 */ /* 0x000fe400078e00ff */
[----:B------:R-:W-:-:S07]  /*11e30*/  IMAD.MOV.U32 R2, RZ, RZ, R14 ;  /* 0x000000ffff027224 */ /* 0x000fce00078e000e */
[----:B------:R-:W-:Y:S05]  /*11e40*/  WARPSYNC.COLLECTIVE R15, `(.L_x_376) ;  /* 0x000000000f087348 */ /* 0x000fea0003c00000 */
[----:B------:R0:W1:Y:S02]  /*11e50*/  SHFL.IDX P6, R14, R13, R12, R11 ;  /* 0x0000000c0d0e7389 */ /* 0x00006400000c000b */
[----:B01----:R-:W-:Y:S01]  /*11e60*/  ENDCOLLECTIVE ;  /* 0x000000000000791b */ /* 0x003fe20003800000 */
.L_x_376:
[----:B------:R-:W-:-:S04]  /*11e70*/  IADD3 R2, P2, R2, R0, RZ ;  /* 0x0000000002027210 */ /* 0x000fc80007f5e0ff */
[----:B------:R-:W-:Y:S02]  /*11e80*/  IADD3.X R3, RZ, R3, RZ, P2, !PT ;  /* 0x00000003ff037210 */ /* 0x000fe400017fe4ff */
        /* <DEDUP_REMOVED lines=12> */
.L_x_377:
[----:B------:R-:W-:Y:S02]  /*11f50*/  IMAD.MOV.U32 R13, RZ, RZ, R24 ;  /* 0x000000ffff0d7224 */ /* 0x000fe400078e0018 */
[----:B------:R-:W-:Y:S02]  /*11f60*/  IMAD.MOV.U32 R12, RZ, RZ, 0x3 ;  /* 0x00000003ff0c7424 */ /* 0x000fe400078e00ff */
[----:B------:R-:W-:-:S07]  /*11f70*/  IMAD.MOV.U32 R2, RZ, RZ, R14 ;  /* 0x000000ffff027224 */ /* 0x000fce00078e000e */
[----:B------:R-:W-:Y:S05]  /*11f80*/  WARPSYNC.COLLECTIVE R15, `(.L_x_378) ;  /* 0x000000000f087348 */ /* 0x000fea0003c00000 */
[----:B------:R0:W1:Y:S02]  /*11f90*/  SHFL.IDX P6, R14, R13, R12, R11 ;  /* 0x0000000c0d0e7389 */ /* 0x00006400000c000b */
[----:B01----:R-:W-:Y:S01]  /*11fa0*/  ENDCOLLECTIVE ;  /* 0x000000000000791b */ /* 0x003fe20003800000 */
.L_x_378:
        /* <DEDUP_REMOVED lines=14> */
.L_x_379:
[----:B------:R-:W-:Y:S02]  /*12090*/  IMAD.MOV.U32 R13, RZ, RZ, R24 ;  /* 0x000000ffff0d7224 */ /* 0x000fe400078e0018 */
[----:B------:R-:W-:Y:S02]  /*120a0*/  IMAD.MOV.U32 R12, RZ, RZ, 0x4 ;  /* 0x00000004ff0c7424 */ /* 0x000fe400078e00ff */
[----:B------:R-:W-:-:S07]  /*120b0*/  IMAD.MOV.U32 R2, RZ, RZ, R14 ;  /* 0x000000ffff027224 */ /* 0x000fce00078e000e */
[----:B------:R-:W-:Y:S05]  /*120c0*/  WARPSYNC.COLLECTIVE R15, `(.L_x_380) ;  /* 0x000000000f087348 */ /* 0x000fea0003c00000 */
[----:B------:R0:W1:Y:S02]  /*120d0*/  SHFL.IDX P6, R14, R13, R12, R11 ;  /* 0x0000000c0d0e7389 */ /* 0x00006400000c000b */
[----:B01----:R-:W-:Y:S01]  /*120e0*/  ENDCOLLECTIVE ;  /* 0x000000000000791b */ /* 0x003fe20003800000 */
.L_x_380:
        /* <DEDUP_REMOVED lines=14> */
.L_x_381:
[----:B------:R-:W-:Y:S02]  /*121d0*/  IMAD.MOV.U32 R13, RZ, RZ, R24 ;  /* 0x000000ffff0d7224 */ /* 0x000fe400078e0018 */
[----:B------:R-:W-:Y:S02]  /*121e0*/  IMAD.MOV.U32 R12, RZ, RZ, 0x5 ;  /* 0x00000005ff0c7424 */ /* 0x000fe400078e00ff */
[----:B------:R-:W-:-:S07]  /*121f0*/  IMAD.MOV.U32 R2, RZ, RZ, R14 ;  /* 0x000000ffff027224 */ /* 0x000fce00078e000e */
[----:B------:R-:W-:Y:S05]  /*12200*/  WARPSYNC.COLLECTIVE R15, `(.L_x_382) ;  /* 0x000000000f087348 */ /* 0x000fea0003c00000 */
[----:B------:R0:W1:Y:S02]  /*12210*/  SHFL.IDX P6, R14, R13, R12, R11 ;  /* 0x0000000c0d0e7389 */ /* 0x00006400000c000b */
[----:B01----:R-:W-:Y:S01]  /*12220*/  ENDCOLLECTIVE ;  /* 0x000000000000791b */ /* 0x003fe20003800000 */
.L_x_382:
[----:B------:R-:W-:-:S04]  /*12230*/  IADD3 R2, P2, R2, R0, RZ ;  /* 0x0000000002027210 */ /* 0x000fc80007f5e0ff */
[----:B------:R-:W-:Y:S02]  /*12240*/  IADD3.X R3, RZ, R3, RZ, P2, !PT ;  /* 0x00000003ff037210 */ /* 0x000fe400017fe4ff */
[----:B------:R-:W-:Y:S01]  /*12250*/  ISETP.LT.OR P2, PT, R6, 0x41, !P1 ;  /* 0x000000410600780c */ /* 0x000fe20004f41670 */
[----:B------:R-:W-:-:S12]  /*12260*/  IMAD.MOV.U32 R13, RZ, RZ, R18 ;  /* 0x000000ffff0d7224 */ /* 0x000fd800078e0012 */
        /* <DEDUP_REMOVED lines=9> */
.L_x_383:
[----:B------:R-:W-:Y:S01]  /*12300*/  @!PT LDS RZ, [RZ] ;  /* 0x00000000fffff984 */ /* 0x000fe20000000800 */
[----:B------:R-:W-:Y:S01]  /*12310*/  @!PT LDS RZ, [RZ] ;  /* 0x00000000fffff984 */ /* 0x000fe20000000800 */
[----:B------:R-:W-:Y:S01]  /*12320*/  @!PT LDS RZ, [RZ] ;  /* 0x00000000fffff984 */ /* 0x000fe20000000800 */
[----:B------:R0:W-:Y:S01]  /*12330*/  LDGSTS.E.BYPASS.LTC128B.128 [R5+0x5400], desc[UR36][R2.64+0x80], !P2 ;  /* 0x0540008002057fae */ /* 0x0001e2000d101d64 */
[----:B------:R-:W-:Y:S05]  /*12340*/  BRA `(.L_x_384) ;  /* 0xffffffc000087947 */ /* 0x000fea000383ffff */
.L_x_289:
[----:B0-----:R0:W1:Y:S02]  /*12350*/  SYNCS.PHASECHK.TRANS64.TRYWAIT P0, [R0+URZ+0x2a860], R3 ;  /* 0x02a86003000075a7 */ /* 0x001064000800017f */
[----:B-1----:R-:W-:Y:S05]  /*12360*/  @!P0 NANOSLEEP.SYNCS 0x989680 ;  /* 0x009896800000895d */ /* 0x002fea0003900000 */
[----:B------:R-:W1:Y:S02]  /*12370*/  @!P0 SYNCS.PHASECHK.TRANS64 P0, [R0+URZ+0x2a860], R3 ;  /* 0x02a86003000085a7 */ /* 0x000e64000800007f */
[----:B-1----:R-:W-:Y:S05]  /*12380*/  @!P0 BRA `(.L_x_289) ;  /* 0xfffffffc00f08947 */ /* 0x002fea000383ffff */
[----:B------:R-:W-:Y:S05]  /*12390*/  BRA `(.L_x_385) ;  /* 0xffffffc400187947 */ /* 0x000fea000383ffff */
.L_x_290:
[----:B------:R-:W-:Y:S01]  /*123a0*/  BSSY B0, `(.L_x_386) ;  /* 0x0000008000007945 */ /* 0x000fe20003800000 */
[----:B------:R-:W-:Y:S01]  /*123b0*/  IMAD.MOV.U32 R13, RZ, RZ, R24 ;  /* 0x000000ffff0d7224 */ /* 0x000fe200078e0018 */
[----:B------:R-:W-:Y:S01]  /*123c0*/  MOV R12, RZ ;  /* 0x000000ff000c7202 */ /* 0x000fe20000000f00 */
[----:B------:R-:W-:Y:S02]  /*123d0*/  IMAD.MOV.U32 R11, RZ, RZ, 0x181f ;  /* 0x0000181fff0b7424 */ /* 0x000fe400078e00ff */
[----:B------:R-:W-:-:S07]  /*123e0*/  IMAD.MOV.U32 R15, RZ, RZ, -0x1 ;  /* 0xffffffffff0f7424 */ /* 0x000fce00078e00ff */
[----:B0-2---:R-:W-:Y:S05]  /*123f0*/  WARPSYNC.COLLECTIVE R15, `(.L_x_387) ;  /* 0x000000000f087348 */ /* 0x005fea0003c00000 */
[----:B--2---:R1:W2:Y:S02]  /*12400*/  SHFL.IDX P6, R14, R13, R12, R11 ;  /* 0x0000000c0d0e7389 */ /* 0x0042a400000c000b */
[----:B012---:R-:W-:Y:S01]  /*12410*/  ENDCOLLECTIVE ;  /* 0x000000000000791b */ /* 0x007fe20003800000 */
.L_x_387:
[----:B------:R-:W-:Y:S05]  /*12420*/  BSYNC B0 ;  /* 0x0000000000007941 */ /* 0x000fea0003800000 */
.L_x_386:
[----:B------:R-:W0:Y:S01]  /*12430*/  S2R R4, SR_TID.X ;  /* 0x0000000000047919 */ /* 0x000e220000002100 */
[----:B------:R-:W-:Y:S01]  /*12440*/  IMAD.MOV.U32 R13, RZ, RZ, R18 ;  /* 0x000000ffff0d7224 */ /* 0x000fe200078e0012 */
[----:B------:R-:W-:Y:S01]  /*12450*/  MOV R11, 0x181f ;  /* 0x0000181f000b7802 */ /* 0x000fe20000000f00 */
[----:B------:R-:W-:Y:S01]  /*12460*/  IMAD.MOV.U32 R12, RZ, RZ, RZ ;  /* 0x000000ffff0c7224 */ /* 0x000fe200078e00ff */
[C---:B------:R-:W-:Y:S01]  /*12470*/  LOP3.LUT R2, R29.reuse, 0x1, RZ, 0xc0, !PT ;  /* 0x000000011d027812 */ /* 0x040fe200078ec0ff */
[----:B------:R-:W-:Y:S01]  /*12480*/  IMAD.MOV.U32 R15, RZ, RZ, -0x1 ;  /* 0xffffffffff0f7424 */ /* 0x000fe200078e00ff */
[----:B------:R-:W-:Y:S01]  /*12490*/  LOP3.LUT P0, RZ, R29, 0x2, RZ, 0xc0, !PT ;  /* 0x000000021dff7812 */ /* 0x000fe2000780c0ff */
[----:B------:R-:W-:Y:S01]  /*124a0*/  IMAD.MOV.U32 R3, RZ, RZ, R14 ;  /* 0x000000ffff037224 */ /* 0x000fe200078e000e */
[----:B------:R-:W-:-:S13]  /*124b0*/  ISETP.NE.U32.AND P1, PT, R2, 0x1, PT ;  /* 0x000000010200780c */ /* 0x000fda0003f25070 */
[----:B0-----:R-:W-:Y:S05]  /*124c0*/  WARPSYNC.COLLECTIVE R15, `(.L_x_388) ;  /* 0x000000000f087348 */ /* 0x001fea0003c00000 */
[----:B------:R1:W2:Y:S02]  /*124d0*/  SHFL.IDX P6, R14, R13, R12, R11 ;  /* 0x0000000c0d0e7389 */ /* 0x0002a400000c000b */
[----:B012---:R-:W-:Y:S01]  /*124e0*/  ENDCOLLECTIVE ;  /* 0x000000000000791b */ /* 0x007fe20003800000 */
.L_x_388:
[C---:B------:R-:W-:Y:S02]  /*124f0*/  ISETP.LT.OR P4, PT, R6.reuse, 0x1, !P0 ;  /* 0x000000010600780c */ /* 0x040fe40004781670 */
[----:B------:R-:W-:Y:S02]  /*12500*/  ISETP.LT.OR P3, PT, R6, 0x1, P1 ;  /* 0x000000010600780c */ /* 0x000fe40000f61670 */
[----:B------:R-:W-:Y:S01]  /*12510*/  MOV R13, R24 ;  /* 0x00000018000d7202 */ /* 0x000fe20000000f00 */
[----:B------:R-:W-:Y:S02]  /*12520*/  IMAD.MOV.U32 R12, RZ, RZ, 0x1 ;  /* 0x00000001ff0c7424 */ /* 0x000fe400078e00ff */
[----:B------:R-:W-:-:S05]  /*12530*/  IMAD.SHL.U32 R4, R4, 0x8, RZ ;  /* 0x0000000804047824 */ /* 0x000fca00078e00ff */
[----:B------:R-:W-:-:S05]  /*12540*/  LOP3.LUT R4, R4, 0x38, RZ, 0xc0, !PT ;  /* 0x0000003804047812 */ /* 0x000fca00078ec0ff */
[----:B------:R-:W-:Y:S02]  /*12550*/  IMAD.SHL.U32 R5, R4, 0x2, RZ ;  /* 0x0000000204057824 */ /* 0x000fe400078e00ff */
[----:B------:R-:W-:-:S03]  /*12560*/  IMAD R4, R7, 0x2, R22 ;  /* 0x0000000207047824 */ /* 0x000fc600078e0216 */
[----:B------:R-:W-:-:S13]  /*12570*/  IADD3 R2, P2, R14, R5, RZ ;  /* 0x000000050e027210 */ /* 0x000fda0007f5e0ff */
[----:B------:R-:W-:Y:S05]  /*12580*/  WARPSYNC.COLLECTIVE R15, `(.L_x_389) ;  /* 0x000000000f087348 */ /* 0x000fea0003c00000 */
[----:B------:R0:W1:Y:S02]  /*12590*/  SHFL.IDX P6, R14, R13, R12, R11 ;  /* 0x0000000c0d0e7389 */ /* 0x00006400000c000b */
[----:B01----:R-:W-:Y:S01]  /*125a0*/  ENDCOLLECTIVE ;  /* 0x000000000000791b */ /* 0x003fe20003800000 */
.L_x_389:
[----:B------:R-:W-:-:S05]  /*125b0*/  IMAD.X R3, RZ, RZ, R3, P2 ;  /* 0x000000ffff037224 */ /* 0x000fca00010e0603 */
[----:B------:R-:W-:Y:S01]  /*125c0*/  @!PT LDS RZ, [RZ] ;  /* 0x00000000fffff984 */ /* 0x000fe20000000800 */
[----:B------:R-:W-:Y:S01]  /*125d0*/  @!PT LDS RZ, [RZ] ;  /* 0x00000000fffff984 */ /* 0x000fe20000000800 */
[----:B------:R-:W-:Y:S01]  /*125e0*/  @!PT LDS RZ, [RZ] ;  /* 0x00000000fffff984 */ /* 0x000fe20000000800 */
[----:B------:R0:W-:Y:S01]  /*125f0*/  LDGSTS.E.BYPASS.LTC128B.128 [R4+0x400], desc[UR36][R2.64], !P3 ;  /* 0x0040000002047fae */ /* 0x0001e2000d901d64 */
[----:B------:R-:W-:-:S03]  /*12600*/  ISETP.LT.OR P3, PT, R6, 0x11, P1 ;  /* 0x000000110600780c */ /* 0x000fc60000f61670 */
[----:B------:R0:W-:Y:S01]  /*12610*/  LDGSTS.E.BYPASS.LTC128B.128 [R4+0x3400], desc[UR36][R2.64+0x80], !P4 ;  /* 0x0340008002047fae */ /* 0x0001e2000e101d64 */
[----:B------:R-:W-:Y:S01]  /*12620*/  ISETP.LT.OR P4, PT, R6, 0x11, !P0 ;  /* 0x000000110600780c */ /* 0x000fe20004781670 */
[----:B------:R-:W-:Y:S02]  /*12630*/  IMAD.MOV.U32 R13, RZ, RZ, R18 ;  /* 0x000000ffff0d7224 */ /* 0x000fe400078e0012 */
[----:B------:R-:W-:-:S10]  /*12640*/  IMAD.MOV.U32 R8, RZ, RZ, R14 ;  /* 0x000000ffff087224 */ /* 0x000fd400078e000e */
[----:B0-----:R-:W-:Y:S05]  /*12650*/  WARPSYNC.COLLECTIVE R15, `(.L_x_390) ;  /* 0x000000000f087348 */ /* 0x001fea0003c00000 */
[----:B------:R1:W2:Y:S02]  /*12660*/  SHFL.IDX P6, R14, R13, R12, R11 ;  /* 0x0000000c0d0e7389 */ /* 0x0002a400000c000b */
[----:B012---:R-:W-:Y:S01]  /*12670*/  ENDCOLLECTIVE ;  /* 0x000000000000791b */ /* 0x007fe20003800000 */
.L_x_390:
[----:B------:R-:W-:Y:S01]  /*12680*/  IMAD.MOV.U32 R13, RZ, RZ, R24 ;  /* 0x000000ffff0d7224 */ /* 0x000fe200078e0018 */
[----:B------:R-:W-:Y:S02]  /*12690*/  MOV R12, 0x2 ;  /* 0x00000002000c7802 */ /* 0x000fe40000000f00 */
[----:B------:R-:W-:-:S13]  /*126a0*/  IADD3 R2, P2, R14, R5, RZ ;  /* 0x000000050e027210 */ /* 0x000fda0007f5e0ff */
[----:B------:R-:W-:Y:S05]  /*126b0*/  WARPSYNC.COLLECTIVE R15, `(.L_x_391) ;  /* 0x000000000f087348 */ /* 0x000fea0003c00000 */
[----:B------:R0:W1:Y:S02]  /*126c0*/  SHFL.IDX P6, R14, R13, R12, R11 ;  /* 0x0000000c0d0e7389 */ /* 0x00006400000c000b */
[----:B01----:R-:W-:Y:S01]  /*126d0*/  ENDCOLLECTIVE ;  /* 0x000000000000791b */ /* 0x003fe20003800000 */
.L_x_391:
        /* <DEDUP_REMOVED lines=13> */
.L_x_392:
[----:B------:R-:W-:Y:S01]  /*127b0*/  IMAD.MOV.U32 R13, RZ, RZ, R24 ;  /* 0x000000ffff0d7224 */ /* 0x000fe200078e0018 */
[----:B------:R-:W-:Y:S01]  /*127c0*/  MOV R12, 0x3 ;  /* 0x00000003000c7802 */ /* 0x000fe20000000f00 */
[----:B------:R-:W-:-:S07]  /*127d0*/  IMAD.MOV.U32 R10, RZ, RZ, R14 ;  /* 0x000000ffff0a7224 */ /* 0x000fce00078e000e */
[----:B------:R-:W-:Y:S05]  /*127e0*/  WARPSYNC.COLLECTIVE R15, `(.L_x_393) ;  /* 0x000000000f087348 */ /* 0x000fea0003c00000 */
[----:B------:R0:W1:Y:S02]  /*127f0*/  SHFL.IDX P6, R14, R13, R12, R11 ;  /* 0x0000000c0d0e7389 */ /* 0x00006400000c000b */
[----:B01----:R-:W-:Y:S01]  /*12800*/  ENDCOLLECTIVE ;  /* 0x000000000000791b */ /* 0x003fe20003800000 */
.L_x_393:
[----:B------:R-:W-:-:S05]  /*12810*/  IADD3 R2, P2, R10, R5, RZ ;  /* 0x000000050a027210 */ /* 0x000fca0007f5e0ff */
[----:B------:R-:W-:-:S05]  /*12820*/  IMAD.X R3, RZ, RZ, R7, P2 ;  /* 0x000000ffff037224 */ /* 0x000fca00010e0607 */
[----:B------:R-:W-:Y:S01]  /*12830*/  @!PT LDS RZ, [RZ] ;  /* 0x00000000fffff984 */ /* 0x000fe20000000800 */
[----:B------:R-:W-:Y:S01]  /*12840*/  @!PT LDS RZ, [RZ] ;  /* 0x00000000fffff984 */ /* 0x000fe20000000800 */
[----:B------:R-:W-:Y:S01]  /*12850*/  @!PT LDS RZ, [RZ] ;  /* 0x00000000fffff984 */ /* 0x000fe20000000800 */
[----:B------:R0:W-:Y:S01]  /*12860*/  LDGSTS.E.BYPASS.LTC128B.128 [R4+0x1400], desc[UR36][R2.64], !P3 ;  /* 0x0140000002047fae */ /* 0x0001e2000d901d64 */
[----:B------:R-:W-:Y:S01]  /*12870*/  IMAD.MOV.U32 R13, RZ, RZ, R18 ;  /* 0x000000ffff0d7224 */ /* 0x000fe200078e0012 */
[C---:B------:R-:W-:Y:S02]  /*12880*/  ISETP.LT.OR P3, PT, R6.reuse, 0x31, P1 ;  /* 0x000000310600780c */ /* 0x040fe40000f61670 */
[----:B------:R0:W-:Y:S01]  /*12890*/  LDGSTS.E.BYPASS.LTC128B.128 [R4+0x4400], desc[UR36][R2.64+0x80], !P4 ;  /* 0x0440008002047fae */ /* 0x0001e2000e101d64 */
[----:B------:R-:W-:Y:S01]  /*128a0*/  ISETP.LT.OR P4, PT, R6, 0x31, !P0 ;  /* 0x000000310600780c */ /* 0x000fe20004781670 */
[----:B------:R-:W-:-:S12]  /*128b0*/  IMAD.MOV.U32 R8, RZ, RZ, R14 ;  /* 0x000000ffff087224 */ /* 0x000fd800078e000e */
[----:B0-----:R-:W-:Y:S05]  /*128c0*/  WARPSYNC.COLLECTIVE R15, `(.L_x_394) ;  /* 0x000000000f087348 */ /* 0x001fea0003c00000 */
[----:B------:R1:W2:Y:S02]  /*128d0*/  SHFL.IDX P6, R14, R13, R12, R11 ;  /* 0x0000000c0d0e7389 */ /* 0x0002a400000c000b */
[----:B012---:R-:W-:Y:S01]  /*128e0*/  ENDCOLLECTIVE ;  /* 0x000000000000791b */ /* 0x007fe20003800000 */
.L_x_394:
[----:B------:R-:W-:Y:S02]  /*128f0*/  IMAD.MOV.U32 R13, RZ, RZ, R24 ;  /* 0x000000ffff0d7224 */ /* 0x000fe400078e0018 */
[----:B------:R-:W-:Y:S01]  /*12900*/  IMAD.MOV.U32 R12, RZ, RZ, 0x4 ;  /* 0x00000004ff0c7424 */ /* 0x000fe200078e00ff */
[----:B------:R-:W-:-:S13]  /*12910*/  IADD3 R2, P2, R14, R5, RZ ;  /* 0x000000050e027210 */ /* 0x000fda0007f5e0ff */
[----:B------:R-:W-:Y:S05]  /*12920*/  WARPSYNC.COLLECTIVE R15, `(.L_x_395) ;  /* 0x000000000f087348 */ /* 0x000fea0003c00000 */
[----:B------:R0:W1:Y:S02]  /*12930*/  SHFL.IDX P6, R14, R13, R12, R11 ;  /* 0x0000000c0d0e7389 */ /* 0x00006400000c000b */
[----:B01----:R-:W-:Y:S01]  /*12940*/  ENDCOLLECTIVE ;  /* 0x000000000000791b */ /* 0x003fe20003800000 */
.L_x_395:
        /* <DEDUP_REMOVED lines=13> */
.L_x_396:
[----:B------:R-:W-:Y:S02]  /*12a20*/  IMAD.MOV.U32 R13, RZ, RZ, R24 ;  /* 0x000000ffff0d7224 */ /* 0x000fe400078e0018 */
[----:B------:R-:W-:Y:S02]  /*12a30*/  IMAD.MOV.U32 R12, RZ, RZ, 0x5 ;  /* 0x00000005ff0c7424 */ /* 0x000fe400078e00ff */
[----:B------:R-:W-:-:S07]  /*12a40*/  IMAD.MOV.U32 R10, RZ, RZ, R14 ;  /* 0x000000ffff0a7224 */ /* 0x000fce00078e000e */
[----:B------:R-:W-:Y:S05]  /*12a50*/  WARPSYNC.COLLECTIVE R15, `(.L_x_397) ;  /* 0x000000000f087348 */ /* 0x000fea0003c00000 */
[----:B------:R0:W1:Y:S02]  /*12a60*/  SHFL.IDX P6, R14, R13, R12, R11 ;  /* 0x0000000c0d0e7389 */ /* 0x00006400000c000b */
[----:B01----:R-:W-:Y:S01]  /*12a70*/  ENDCOLLECTIVE ;  /* 0x000000000000791b */ /* 0x003fe20003800000 */
.L_x_397:
[----:B------:R-:W-:-:S05]  /*12a80*/  IADD3 R2, P2, R10, R5, RZ ;  /* 0x000000050a027210 */ /* 0x000fca0007f5e0ff */
[----:B------:R-:W-:-:S05]  /*12a90*/  IMAD.X R3, RZ, RZ, R7, P2 ;  /* 0x000000ffff037224 */ /* 0x000fca00010e0607 */
[----:B------:R-:W-:Y:S01]  /*12aa0*/  @!PT LDS RZ, [RZ] ;  /* 0x00000000fffff984 */ /* 0x000fe20000000800 */
[----:B------:R-:W-:Y:S01]  /*12ab0*/  @!PT LDS RZ, [RZ] ;  /* 0x00000000fffff984 */ /* 0x000fe20000000800 */
[----:B------:R-:W-:Y:S01]  /*12ac0*/  @!PT LDS RZ, [RZ] ;  /* 0x00000000fffff984 */ /* 0x000fe20000000800 */
[----:B------:R0:W-:Y:S01]  /*12ad0*/  LDGSTS.E.BYPASS.LTC128B.128 [R4+0x2400], desc[UR36][R2.64], !P3 ;  /* 0x0240000002047fae */ /* 0x0001e2000d901d64 */
[----:B------:R-:W-:-:S03]  /*12ae0*/  IMAD.MOV.U32 R13, RZ, RZ, R18 ;  /* 0x000000ffff0d7224 */ /* 0x000fc600078e0012 */
[----:B------:R0:W-:Y:S01]  /*12af0*/  LDGSTS.E.BYPASS.LTC128B.128 [R4+0x5400], desc[UR36][R2.64+0x80], !P4 ;  /* 0x0540008002047fae */ /* 0x0001e2000e101d64 */
[----:B------:R-:W-:-:S07]  /*12b00*/  MOV R24, R14 ;  /* 0x0000000e00187202 */ /* 0x000fce0000000f00 */
[----:B0-----:R-:W-:Y:S05]  /*12b10*/  WARPSYNC.COLLECTIVE R15, `(.L_x_398) ;  /* 0x000000000f087348 */ /* 0x001fea0003c00000 */
[----:B------:R1:W2:Y:S02]  /*12b20*/  SHFL.IDX P6, R14, R13, R12, R11 ;  /* 0x0000000c0d0e7389 */ /* 0x0002a400000c000b */
[----:B012---:R-:W-:Y:S01]  /*12b30*/  ENDCOLLECTIVE ;  /* 0x000000000000791b */ /* 0x007fe20003800000 */
.L_x_398:
[----:B------:R-:W-:Y:S05]  /*12b40*/  BRA `(.L_x_399) ;  /* 0xffffffc000147947 */ /* 0x000fea000383ffff */
.L_x_295:
        /* <DEDUP_REMOVED lines=8> */
.L_x_401:
[----:B------:R-:W-:Y:S05]  /*12bd0*/  BSYNC B0 ;  /* 0x0000000000007941 */ /* 0x000fea0003800000 */
.L_x_400:
[----:B------:R-:W-:Y:S01]  /*12be0*/  IMAD.MOV.U32 R13, RZ, RZ, R16 ;  /* 0x000000ffff0d7224 */ /* 0x000fe200078e0010 */
[----:B------:R-:W-:Y:S01]  /*12bf0*/  MOV R0, R14 ;  /* 0x0000000e00007202 */ /* 0x000fe20000000f00 */
[----:B------:R-:W-:Y:S01]  /*12c00*/  IMAD.MOV.U32 R12, RZ, RZ, 0x1 ;  /* 0x00000001ff0c7424 */ /* 0x000fe200078e00ff */
[----:B------:R-:W-:Y:S01]  /*12c10*/  IADD3 R7, R19, R9, RZ ;  /* 0x0000000913077210 */ /* 0x000fe20007ffe0ff */
[----:B------:R-:W-:Y:S02]  /*12c20*/  IMAD.MOV.U32 R11, RZ, RZ, 0x1f ;  /* 0x0000001fff0b7424 */ /* 0x000fe400078e00ff */
[----:B------:R-:W-:-:S07]  /*12c30*/  IMAD.MOV.U32 R15, RZ, RZ, -0x1 ;  /* 0xffffffffff0f7424 */ /* 0x000fce00078e00ff */
[----:B------:R-:W-:Y:S05]  /*12c40*/  WARPSYNC.COLLECTIVE R15, `(.L_x_402) ;  /* 0x000000000f087348 */ /* 0x000fea0003c00000 */
[----:B------:R0:W1:Y:S02]  /*12c50*/  SHFL.IDX P6, R14, R13, R12, R11 ;  /* 0x0000000c0d0e7389 */ /* 0x00006400000c000b */
[----:B01----:R-:W-:Y:S01]  /*12c60*/  ENDCOLLECTIVE ;  /* 0x000000000000791b */ /* 0x003fe20003800000 */
.L_x_402:
[----:B------:R-:W-:Y:S02]  /*12c70*/  ULDC UR4, c[0x0][0xc3c] ;  /* 0x00030f0000047ab9 */ /* 0x000fe40000000800 */
[----:B------:R-:W-:-:S13]  /*12c80*/  ISETP.GE.OR P1, PT, R7, UR4, !P0 ;  /* 0x0000000407007c0c */ /* 0x000fda000c726670 */
[----:B------:R-:W0:Y:S08]  /*12c90*/  @!P1 LDC.64 R4, c[0x0][0xc80] ;  /* 0x00032000ff049b82 */ /* 0x000e300000000a00 */
[----:B------:R-:W1:Y:S01]  /*12ca0*/  @!P1 LDC.64 R2, c[0x0][0xc78] ;  /* 0x00031e00ff029b82 */ /* 0x000e620000000a00 */
[----:B------:R-:W-:Y:S01]  /*12cb0*/  CS2R R10, SRZ ;  /* 0x00000000000a7805 */ /* 0x000fe2000001ff00 */
[----:B------:R-:W-:-:S02]  /*12cc0*/  IMAD.MOV.U32 R8, RZ, RZ, R14 ;  /* 0x000000ffff087224 */ /* 0x000fc400078e000e */
[----:B0-----:R-:W-:-:S06]  /*12cd0*/  @!P1 IMAD.WIDE R4, R7, 0x4, R4 ;  /* 0x0000000407049825 */ /* 0x001fcc00078e0204 */
[----:B------:R-:W2:Y:S01]  /*12ce0*/  @!P1 LDG.E R4, desc[UR36][R4.64] ;  /* 0x0000002404049981 */ /* 0x000ea2000c1e1900 */
[----:B-1----:R-:W-:-:S06]  /*12cf0*/  @!P1 IMAD.WIDE R2, R7, 0x4, R2 ;  /* 0x0000000407029825 */ /* 0x002fcc00078e0202 */
[----:B------:R-:W3:Y:S01]  /*12d00*/  @!P1 LDG.E R2, desc[UR36][R2.64] ;  /* 0x0000002402029981 */ /* 0x000ee2000c1e1900 */
[----:B------:R-:W-:Y:S01]  /*12d10*/  IMAD.MOV.U32 R7, RZ, RZ, RZ ;  /* 0x000000ffff077224 */ /* 0x000fe200078e00ff */
[C---:B------:R-:W-:Y:S02]  /*12d20*/  ISETP.GE.U32.AND P2, PT, R9.reuse, 0x2, PT ;  /* 0x000000020900780c */ /* 0x040fe40003f46070 */
[C---:B------:R-:W-:Y:S02]  /*12d30*/  ISETP.GE.U32.AND P3, PT, R9.reuse, 0x4, PT ;  /* 0x000000040900780c */ /* 0x040fe40003f66070 */
[C---:B------:R-:W-:Y:S02]  /*12d40*/  ISETP.GE.U32.AND P4, PT, R9.reuse, 0x8, PT ;  /* 0x000000080900780c */ /* 0x040fe40003f86070 */
[C---:B------:R-:W-:Y:S01]  /*12d50*/  ISETP.GE.U32.AND P5, PT, R9.reuse, 0x10, PT ;  /* 0x000000100900780c */ /* 0x040fe20003fa6070 */
[----:B--2---:R-:W-:Y:S02]  /*12d60*/  @!P1 IMAD.MOV.U32 R7, RZ, RZ, R4 ;  /* 0x000000ffff079224 */ /* 0x004fe400078e0004 */
[----:B---3--:R-:W-:Y:S01]  /*12d70*/  @!P1 IMAD.MOV.U32 R10, RZ, RZ, R2 ;  /* 0x000000ffff0a9224 */ /* 0x008fe200078e0002 */
[----:B------:R-:W-:-:S03]  /*12d80*/  ISETP.NE.AND P1, PT, R9, RZ, PT ;  /* 0x000000ff0900720c */ /* 0x000fc60003f25270 */
[----:B------:R-:W-:-:S10]  /*12d90*/  IMAD R13, R10, R7, RZ ;  /* 0x000000070a0d7224 */ /* 0x000fd400078e02ff */
[----:B------:R-:W-:Y:S05]  /*12da0*/  WARPSYNC.COLLECTIVE R15, `(.L_x_403) ;  /* 0x000000000f087348 */ /* 0x000fea0003c00000 */
[----:B------:R0:W1:Y:S02]  /*12db0*/  SHFL.UP P6, R14, R13, R12, R11 ;  /* 0x0400000c0d0e7389 */ /* 0x00006400000c000b */
[----:B01----:R-:W-:Y:S01]  /*12dc0*/  ENDCOLLECTIVE ;  /* 0x000000000000791b */ /* 0x003fe20003800000 */
.L_x_403:
[----:B------:R-:W-:Y:S02]  /*12dd0*/  MOV R12, 0x2 ;  /* 0x00000002000c7802 */ /* 0x000fe40000000f00 */
[----:B------:R-:W-:-:S05]  /*12de0*/  SEL R6, R14, RZ, P1 ;  /* 0x000000ff0e067207 */ /* 0x000fca0000800000 */
[----:B------:R-:W-:-:S04]  /*12df0*/  IMAD.IADD R6, R13, 0x1, R6 ;  /* 0x000000010d067824 */ /* 0x000fc800078e0206 */
[----:B------:R-:W-:-:S07]  /*12e00*/  IMAD.MOV.U32 R13, RZ, RZ, R6 ;  /* 0x000000ffff0d7224 */ /* 0x000fce00078e0006 */
[----:B------:R-:W-:Y:S05]  /*12e10*/  WARPSYNC.COLLECTIVE R15, `(.L_x_404) ;  /* 0x000000000f087348 */ /* 0x000fea0003c00000 */
[----:B------:R0:W1:Y:S02]  /*12e20*/  SHFL.UP P6, R14, R13, R12, R11 ;  /* 0x0400000c0d0e7389 */ /* 0x00006400000c000b */
[----:B01----:R-:W-:Y:S01]  /*12e30*/  ENDCOLLECTIVE ;  /* 0x000000000000791b */ /* 0x003fe20003800000 */
.L_x_404:
[----:B------:R-:W-:Y:S01]  /*12e40*/  IMAD.MOV.U32 R12, RZ, RZ, 0x4 ;  /* 0x00000004ff0c7424 */ /* 0x000fe200078e00ff */
[----:B------:R-:W-:-:S05]  /*12e50*/  SEL R3, R14, RZ, P2 ;  /* 0x000000ff0e037207 */ /* 0x000fca0001000000 */
[----:B------:R-:W-:Y:S02]  /*12e60*/  IMAD.IADD R2, R6, 0x1, R3 ;  /* 0x0000000106027824 */ /* 0x000fe400078e0203 */
[----:B------:R-:W-:Y:S02]  /*12e70*/  IMAD.MOV.U32 R6, RZ, RZ, RZ ;  /* 0x000000ffff067224 */ /* 0x000fe400078e00ff */
[----:B------:R-:W-:-:S07]  /*12e80*/  IMAD.MOV.U32 R13, RZ, RZ, R2 ;  /* 0x000000ffff0d7224 */ /* 0x000fce00078e0002 */
[----:B------:R-:W-:Y:S05]  /*12e90*/  WARPSYNC.COLLECTIVE R15, `(.L_x_405) ;  /* 0x000000000f087348 */ /* 0x000fea0003c00000 */
[----:B------:R0:W1:Y:S02]  /*12ea0*/  SHFL.UP P6, R14, R13, R12, R11 ;  /* 0x0400000c0d0e7389 */ /* 0x00006400000c000b */
[----:B01----:R-:W-:Y:S01]  /*12eb0*/  ENDCOLLECTIVE ;  /* 0x000000000000791b */ /* 0x003fe20003800000 */
.L_x_405:
[----:B------:R-:W-:Y:S02]  /*12ec0*/  MOV R12, 0x8 ;  /* 0x00000008000c7802 */ /* 0x000fe40000000f00 */
[----:B------:R-:W-:-:S05]  /*12ed0*/  SEL R3, R14, RZ, P3 ;  /* 0x000000ff0e037207 */ /* 0x000fca0001800000 */
[----:B------:R-:W-:-:S04]  /*12ee0*/  IMAD.IADD R3, R2, 0x1, R3 ;  /* 0x0000000102037824 */ /* 0x000fc800078e0203 */
[----:B------:R-:W-:-:S07]  /*12ef0*/  IMAD.MOV.U32 R13, RZ, RZ, R3 ;  /* 0x000000ffff0d7224 */ /* 0x000fce00078e0003 */
[----:B------:R-:W-:Y:S05]  /*12f00*/  WARPSYNC.COLLECTIVE R15, `(.L_x_406) ;  /* 0x000000000f087348 */ /* 0x000fea0003c00000 */
[----:B------:R0:W1:Y:S02]  /*12f10*/  SHFL.UP P6, R14, R13, R12, R11 ;  /* 0x0400000c0d0e7389 */ /* 0x00006400000c000b */
[----:B01----:R-:W-:Y:S01]  /*12f20*/  ENDCOLLECTIVE ;  /* 0x000000000000791b */ /* 0x003fe20003800000 */
.L_x_406:
[----:B------:R-:W-:Y:S01]  /*12f30*/  IMAD.MOV.U32 R12, RZ, RZ, 0x10 ;  /* 0x00000010ff0c7424 */ /* 0x000fe200078e00ff */
[----:B------:R-:W-:-:S05]  /*12f40*/  SEL R4, R14, RZ, P4 ;  /* 0x000000ff0e047207 */ /* 0x000fca0002000000 */
[----:B------:R-:W-:-:S04]  /*12f50*/  IMAD.IADD R4, R3, 0x1, R4 ;  /* 0x0000000103047824 */ /* 0x000fc800078e0204 */
[----:B------:R-:W-:-:S07]  /*12f60*/  IMAD.MOV.U32 R13, RZ, RZ, R4 ;  /* 0x000000ffff0d7224 */ /* 0x000fce00078e0004 */
[----:B------:R-:W-:Y:S05]  /*12f70*/  WARPSYNC.COLLECTIVE R15, `(.L_x_407) ;  /* 0x000000000f087348 */ /* 0x000fea0003c00000 */
[----:B------:R0:W1:Y:S02]  /*12f80*/  SHFL.UP P6, R14, R13, R12, R11 ;  /* 0x0400000c0d0e7389 */ /* 0x00006400000c000b */
[----:B01----:R-:W-:Y:S01]  /*12f90*/  ENDCOLLECTIVE ;  /* 0x000000000000791b */ /* 0x003fe20003800000 */
.L_x_407:
[----:B------:R-:W-:Y:S01]  /*12fa0*/  MOV R12, 0x1f ;  /* 0x0000001f000c7802 */ /* 0x000fe20000000f00 */
[----:B------:R-:W-:Y:S01]  /*12fb0*/  IMAD.MOV.U32 R11, RZ, RZ, 0x1f ;  /* 0x0000001fff0b7424 */ /* 0x000fe200078e00ff */
[----:B------:R-:W-:-:S05]  /*12fc0*/  SEL R3, R14, RZ, P5 ;  /* 0x000000ff0e037207 */ /* 0x000fca0002800000 */
[----:B------:R-:W-:-:S04]  /*12fd0*/  IMAD.IADD R2, R4, 0x1, R3 ;  /* 0x0000000104027824 */ /* 0x000fc800078e0203 */
[----:B------:R-:W-:-:S07]  /*12fe0*/  IMAD.MOV.U32 R13, RZ, RZ, R2 ;  /* 0x000000ffff0d7224 */ /* 0x000fce00078e0002 */
[----:B------:R-:W-:Y:S05]  /*12ff0*/  WARPSYNC.COLLECTIVE R15, `(.L_x_408) ;  /* 0x000000000f087348 */ /* 0x000fea0003c00000 */
[----:B------:R0:W1:Y:S02]  /*13000*/  SHFL.IDX P6, R14, R13, R12, R11 ;  /* 0x0000000c0d0e7389 */ /* 0x00006400000c000b */
[----:B01----:R-:W-:Y:S01]  /*13010*/  ENDCOLLECTIVE ;  /* 0x000000000000791b */ /* 0x003fe20003800000 */
.L_x_408:
[----:B------:R-:W-:Y:S05]  /*13020*/  BRA `(.L_x_409) ;  /* 0xffffffc000247947 */ /* 0x000fea000383ffff */
.L_x_298:
[----:B------:R-:W-:Y:S01]  /*13030*/  BSSY B0, `(.L_x_410) ;  /* 0x0000007000007945 */ /* 0x000fe20003800000 */
[----:B------:R-:W-:Y:S02]  /*13040*/  IMAD.MOV.U32 R12, RZ, RZ, 0x1 ;  /* 0x00000001ff0c7424 */ /* 0x000fe400078e00ff */
[----:B------:R-:W-:Y:S02]  /*13050*/  IMAD.MOV.U32 R11, RZ, RZ, RZ ;  /* 0x000000ffff0b7224 */ /* 0x000fe400078e00ff */
[----:B------:R-:W-:-:S07]  /*13060*/  IMAD.MOV.U32 R15, RZ, RZ, -0x1 ;  /* 0xffffffffff0f7424 */ /* 0x000fce00078e00ff */
[----:B------:R-:W-:Y:S05]  /*13070*/  WARPSYNC.COLLECTIVE R15, `(.L_x_411) ;  /* 0x000000000f087348 */ /* 0x000fea0003c00000 */
[----:B------:R0:W1:Y:S02]  /*13080*/  SHFL.UP P6, R14, R13, R12, R11 ;  /* 0x0400000c0d0e7389 */ /* 0x00006400000c000b */
[----:B01----:R-:W-:Y:S01]  /*13090*/  ENDCOLLECTIVE ;  /* 0x000000000000791b */ /* 0x003fe20003800000 */
.L_x_411:
[----:B------:R-:W-:Y:S05]  /*130a0*/  BSYNC B0 ;  /* 0x0000000000007941 */ /* 0x000fea0003800000 */
.L_x_410:
[----:B------:R-:W-:Y:S01]  /*130b0*/  SEL R14, R14, RZ, P1 ;  /* 0x000000ff0e0e7207 */ /* 0x000fe20000800000 */
[----:B------:R-:W-:Y:S02]  /*130c0*/  IMAD.MOV.U32 R12, RZ, RZ, 0x2 ;  /* 0x00000002ff0c7424 */ /* 0x000fe400078e00ff */
[----:B------:R-:W-:Y:S01]  /*130d0*/  IMAD.MOV.U32 R11, RZ, RZ, RZ ;  /* 0x000000ffff0b7224 */ /* 0x000fe200078e00ff */
[----:B------:R-:W-:Y:S01]  /*130e0*/  IADD3 R13, R13, R14, RZ ;  /* 0x0000000e0d0d7210 */ /* 0x000fe20007ffe0ff */
[----:B------:R-:W-:-:S07]  /*130f0*/  IMAD.MOV.U32 R15, RZ, RZ, -0x1 ;  /* 0xffffffffff0f7424 */ /* 0x000fce00078e00ff */
[----:B------:R-:W-:Y:S05]  /*13100*/  WARPSYNC.COLLECTIVE R15, `(.L_x_412) ;  /* 0x000000000f087348 */ /* 0x000fea0003c00000 */
[----:B------:R0:W1:Y:S02]  /*13110*/  SHFL.UP P6, R14, R13, R12, R11 ;  /* 0x0400000c0d0e7389 */ /* 0x00006400000c000b */
[----:B01----:R-:W-:Y:S01]  /*13120*/  ENDCOLLECTIVE ;  /* 0x000000000000791b */ /* 0x003fe20003800000 */
.L_x_412:
[----:B------:R-:W-:Y:S02]  /*13130*/  MOV R12, 0x4 ;  /* 0x00000004000c7802 */ /* 0x000fe40000000f00 */
[----:B------:R-:W-:-:S05]  /*13140*/  SEL R2, R14, RZ, P2 ;  /* 0x000000ff0e027207 */ /* 0x000fca0001000000 */
[----:B------:R-:W-:-:S04]  /*13150*/  IMAD.IADD R2, R13, 0x1, R2 ;  /* 0x000000010d027824 */ /* 0x000fc800078e0202 */
[----:B------:R-:W-:-:S07]  /*13160*/  IMAD.MOV.U32 R13, RZ, RZ, R2 ;  /* 0x000000ffff0d7224 */ /* 0x000fce00078e0002 */
[----:B------:R-:W-:Y:S05]  /*13170*/  WARPSYNC.COLLECTIVE R15, `(.L_x_413) ;  /* 0x000000000f087348 */ /* 0x000fea0003c00000 */
[----:B------:R0:W1:Y:S02]  /*13180*/  SHFL.UP P6, R14, R13, R12, R11 ;  /* 0x0400000c0d0e7389 */ /* 0x00006400000c000b */
[----:B01----:R-:W-:Y:S01]  /*13190*/  ENDCOLLECTIVE ;  /* 0x000000000000791b */ /* 0x003fe20003800000 */
.L_x_413:
[----:B------:R-:W-:Y:S01]  /*131a0*/  IMAD.MOV.U32 R12, RZ, RZ, 0x8 ;  /* 0x00000008ff0c7424 */ /* 0x000fe200078e00ff */
[----:B------:R-:W-:-:S05]  /*131b0*/  SEL R3, R14, RZ, P3 ;  /* 0x000000ff0e037207 */ /* 0x000fca0001800000 */
[----:B------:R-:W-:-:S04]  /*131c0*/  IMAD.IADD R3, R2, 0x1, R3 ;  /* 0x0000000102037824 */ /* 0x000fc800078e0203 */
[----:B------:R-:W-:-:S07]  /*131d0*/  IMAD.MOV.U32 R13, RZ, RZ, R3 ;  /* 0x000000ffff0d7224 */ /* 0x000fce00078e0003 */
[----:B------:R-:W-:Y:S05]  /*131e0*/  WARPSYNC.COLLECTIVE R15, `(.L_x_414) ;  /* 0x000000000f087348 */ /* 0x000fea0003c00000 */
[----:B------:R0:W1:Y:S02]  /*131f0*/  SHFL.UP P6, R14, R13, R12, R11 ;  /* 0x0400000c0d0e7389 */ /* 0x00006400000c000b */
[----:B01----:R-:W-:Y:S01]  /*13200*/  ENDCOLLECTIVE ;  /* 0x000000000000791b */ /* 0x003fe20003800000 */
.L_x_414:
[----:B------:R-:W-:Y:S02]  /*13210*/  MOV R12, 0x10 ;  /* 0x00000010000c7802 */ /* 0x000fe40000000f00 */
[----:B------:R-:W-:-:S05]  /*13220*/  SEL R4, R14, RZ, P4 ;  /* 0x000000ff0e047207 */ /* 0x000fca0002000000 */
[----:B------:R-:W-:-:S04]  /*13230*/  IMAD.IADD R4, R3, 0x1, R4 ;  /* 0x0000000103047824 */ /* 0x000fc800078e0204 */
[----:B------:R-:W-:-:S07]  /*13240*/  IMAD.MOV.U32 R13, RZ, RZ, R4 ;  /* 0x000000ffff0d7224 */ /* 0x000fce00078e0004 */
[----:B------:R-:W-:Y:S05]  /*13250*/  WARPSYNC.COLLECTIVE R15, `(.L_x_415) ;  /* 0x000000000f087348 */ /* 0x000fea0003c00000 */
[----:B------:R0:W1:Y:S02]  /*13260*/  SHFL.UP P6, R14, R13, R12, R11 ;  /* 0x0400000c0d0e7389 */ /* 0x00006400000c000b */
[----:B01----:R-:W-:Y:S01]  /*13270*/  ENDCOLLECTIVE ;  /* 0x000000000000791b */ /* 0x003fe20003800000 */
.L_x_415:
[----:B------:R-:W-:Y:S02]  /*13280*/  IMAD.MOV.U32 R12, RZ, RZ, 0x1f ;  /* 0x0000001fff0c7424 */ /* 0x000fe400078e00ff */
[----:B------:R-:W-:Y:S01]  /*13290*/  IMAD.MOV.U32 R11, RZ, RZ, 0x1f ;  /* 0x0000001fff0b7424 */ /* 0x000fe200078e00ff */
[----:B------:R-:W-:-:S05]  /*132a0*/  SEL R3, R14, RZ, P5 ;  /* 0x000000ff0e037207 */ /* 0x000fca0002800000 */
[----:B------:R-:W-:-:S04]  /*132b0*/  IMAD.IADD R2, R4, 0x1, R3 ;  /* 0x0000000104027824 */ /* 0x000fc800078e0203 */
[----:B------:R-:W-:-:S07]  /*132c0*/  IMAD.MOV.U32 R13, RZ, RZ, R2 ;  /* 0x000000ffff0d7224 */ /* 0x000fce00078e0002 */
[----:B------:R-:W-:Y:S05]  /*132d0*/  WARPSYNC.COLLECTIVE R15, `(.L_x_416) ;  /* 0x000000000f087348 */ /* 0x000fea0003c00000 */
[----:B------:R0:W1:Y:S02]  /*132e0*/  SHFL.IDX P6, R14, R13, R12, R11 ;  /* 0x0000000c0d0e7389 */ /* 0x00006400000c000b */
[----:B01----:R-:W-:Y:S01]  /*132f0*/  ENDCOLLECTIVE ;  /* 0x000000000000791b */ /* 0x003fe20003800000 */
.L_x_416:
[----:B------:R-:W-:Y:S05]  /*13300*/  BRA `(.L_x_417) ;  /* 0xffffffc000107947 */ /* 0x000fea000383ffff */
.L_x_300:
[----:B------:R-:W-:Y:S01]  /*13310*/  BSSY B0, `(.L_x_418) ;  /* 0x0000006000007945 */ /* 0x000fe20003800000 */
[----:B------:R-:W-:Y:S01]  /*13320*/  PLOP3.LUT P6, PT, P6, PT, PT, 0x8, 0x0 ;  /* 0x000000000000781c */ /* 0x000fe200037ce170 */
[----:B------:R-:W-:-:S12]  /*13330*/  IMAD.MOV.U32 R15, RZ, RZ, -0x1 ;  /* 0xffffffffff0f7424 */ /* 0x000fd800078e00ff */
[----:B0-----:R-:W-:Y:S05]  /*13340*/  WARPSYNC.COLLECTIVE R15, `(.L_x_419) ;  /* 0x000000000f087348 */ /* 0x001fea0003c00000 */
[----:B------:R-:W-:Y:S01]  /*13350*/  VOTE.ANY R14, PT, P6 ;  /* 0x00000000000e7806 */ /* 0x000fe200030e0100 */
[----:B0-----:R-:W-:Y:S06]  /*13360*/  ENDCOLLECTIVE ;  /* 0x000000000000791b */ /* 0x001fec0003800000 */
.L_x_419:
[----:B------:R-:W-:Y:S05]  /*13370*/  BSYNC B0 ;  /* 0x0000000000007941 */ /* 0x000fea0003800000 */
.L_x_418:
[----:B------:R-:W-:Y:S01]  /*13380*/  MOV R3, R14 ;  /* 0x0000000e00037202 */ /* 0x000fe20000000f00 */
[----:B------:R-:W-:Y:S02]  /*13390*/  IMAD.MOV.U32 R13, RZ, RZ, R7 ;  /* 0x000000ffff0d7224 */ /* 0x000fe400078e0007 */
[----:B------:R-:W-:Y:S01]  /*133a0*/  IMAD.MOV.U32 R11, RZ, RZ, 0x1f ;  /* 0x0000001fff0b7424 */ /* 0x000fe200078e00ff */
[----:B------:R-:W0:Y:S01]  /*133b0*/  POPC R4, R3 ;  /* 0x0000000300047309 */ /* 0x000e220000000000 */
[----:B------:R-:W-:Y:S02]  /*133c0*/  IMAD.MOV.U32 R15, RZ, RZ, -0x1 ;  /* 0xffffffffff0f7424 */ /* 0x000fe400078e00ff */
[----:B0-----:R-:W-:-:S07]  /*133d0*/  IMAD.MOV.U32 R12, RZ, RZ, R4 ;  /* 0x000000ffff0c7224 */ /* 0x001fce00078e0004 */
[----:B------:R-:W-:Y:S05]  /*133e0*/  WARPSYNC.COLLECTIVE R15, `(.L_x_420) ;  /* 0x000000000f087348 */ /* 0x000fea0003c00000 */
[----:B------:R0:W1:Y:S02]  /*133f0*/  SHFL.IDX P6, R14, R13, R12, R11 ;  /* 0x0000000c0d0e7389 */ /* 0x00006400000c000b */
[----:B01----:R-:W-:Y:S01]  /*13400*/  ENDCOLLECTIVE ;  /* 0x000000000000791b */ /* 0x003fe20003800000 */
.L_x_420:
[----:B------:R-:W-:Y:S01]  /*13410*/  MOV R13, R10 ;  /* 0x0000000a000d7202 */ /* 0x000fe20000000f00 */
[----:B------:R-:W-:-:S07]  /*13420*/  IMAD.MOV.U32 R7, RZ, RZ, R14 ;  /* 0x000000ffff077224 */ /* 0x000fce00078e000e */
[----:B------:R-:W-:Y:S05]  /*13430*/  WARPSYNC.COLLECTIVE R15, `(.L_x_421) ;  /* 0x000000000f087348 */ /* 0x000fea0003c00000 */
[----:B------:R0:W1:Y:S02]  /*13440*/  SHFL.IDX P6, R14, R13, R12, R11 ;  /* 0x0000000c0d0e7389 */ /* 0x00006400000c000b */
[----:B01----:R-:W-:Y:S01]  /*13450*/  ENDCOLLECTIVE ;  /* 0x000000000000791b */ /* 0x003fe20003800000 */
.L_x_421:
[----:B------:R-:W-:Y:S01]  /*13460*/  IMAD.MOV.U32 R10, RZ, RZ, R14 ;  /* 0x000000ffff0a7224 */ /* 0x000fe200078e000e */
[----:B------:R-:W-:Y:S06]  /*13470*/  BRA `(.L_x_422) ;  /* 0xffffffbc00f07947 */ /* 0x000fec000383ffff */
.L_x_302:
[----:B------:R-:W-:Y:S01]  /*13480*/  BSSY B0, `(.L_x_423) ;  /* 0x0000007000007945 */ /* 0x000fe20003800000 */
[----:B------:R-:W-:Y:S02]  /*13490*/  IMAD.MOV.U32 R13, RZ, RZ, R2 ;  /* 0x000000ffff0d7224 */ /* 0x000fe400078e0002 */
[----:B------:R-:W-:Y:S02]  /*134a0*/  IMAD.MOV.U32 R11, RZ, RZ, 0x1f ;  /* 0x0000001fff0b7424 */ /* 0x000fe400078e00ff */
[----:B------:R-:W-:-:S07]  /*134b0*/  IMAD.MOV.U32 R15, RZ, RZ, -0x1 ;  /* 0xffffffffff0f7424 */ /* 0x000fce00078e00ff */
[----:B0123--:R-:W-:Y:S05]  /*134c0*/  WARPSYNC.COLLECTIVE R15, `(.L_x_424) ;  /* 0x000000000f087348 */ /* 0x00ffea0003c00000 */
[----:B------:R4:W0:Y:S02]  /*134d0*/  SHFL.IDX P6, R14, R13, R12, R11 ;  /* 0x0000000c0d0e7389 */ /* 0x00082400000c000b */
[----:B01234-:R-:W-:Y:S01]  /*134e0*/  ENDCOLLECTIVE ;  /* 0x000000000000791b */ /* 0x01ffe20003800000 */
.L_x_424:
[----:B------:R-:W-:Y:S05]  /*134f0*/  BSYNC B0 ;  /* 0x0000000000007941 */ /* 0x000fea0003800000 */
.L_x_423:
[----:B------:R-:W-:Y:S01]  /*13500*/  IMAD.MOV.U32 R6, RZ, RZ, R14 ;  /* 0x000000ffff067224 */ /* 0x000fe200078e000e */
[----:B------:R-:W-:Y:S06]  /*13510*/  BRA `(.L_x_301) ;  /* 0xffffffbc00e07947 */ /* 0x000fec000383ffff */
.L_x_306:
[----:B-1----:R1:W3:Y:S02]  /*13520*/  SYNCS.PHASECHK.TRANS64.TRYWAIT P0, [R4+URZ+0x2a820], R0 ;  /* 0x02a82000040075a7 */ /* 0x0022e4000800017f */
[----:B---3--:R-:W-:Y:S05]  /*13530*/  @!P0 NANOSLEEP.SYNCS 0x989680 ;  /* 0x009896800000895d */ /* 0x008fea0003900000 */
[----:B------:R-:W3:Y:S02]  /*13540*/  @!P0 SYNCS.PHASECHK.TRANS64 P0, [R4+URZ+0x2a820], R0 ;  /* 0x02a82000040085a7 */ /* 0x000ee4000800007f */
[----:B---3--:R-:W-:Y:S05]  /*13550*/  @!P0 BRA `(.L_x_306) ;  /* 0xfffffffc00f08947 */ /* 0x008fea000383ffff */
[----:B------:R-:W-:Y:S05]  /*13560*/  BRA `(.L_x_425) ;  /* 0xffffffc400387947 */ /* 0x000fea000383ffff */
.L_x_307:
[----:B------:R-:W3:Y:S01]  /*13570*/  S2R R2, SR_TID.X ;  /* 0x0000000000027919 */ /* 0x000ee20000002100 */
[----:B------:R-:W-:Y:S01]  /*13580*/  BSSY B0, `(.L_x_426) ;  /* 0x000000a000007945 */ /* 0x000fe20003800000 */
[----:B------:R-:W-:Y:S02]  /*13590*/  IMAD.MOV.U32 R12, RZ, RZ, RZ ;  /* 0x000000ffff0c7224 */ /* 0x000fe400078e00ff */
[----:B------:R-:W-:Y:S02]  /*135a0*/  IMAD.MOV.U32 R11, RZ, RZ, 0x1f ;  /* 0x0000001fff0b7424 */ /* 0x000fe400078e00ff */
[----:B------:R-:W-:Y:S01]  /*135b0*/  IMAD.MOV.U32 R15, RZ, RZ, -0x1 ;  /* 0xffffffffff0f7424 */ /* 0x000fe200078e00ff */
[----:B---3--:R-:W-:-:S04]  /*135c0*/  SHF.R.U32.HI R2, RZ, 0x5, R2 ;  /* 0x00000005ff027819 */ /* 0x008fc80000011602 */
[----:B------:R-:W-:-:S04]  /*135d0*/  LOP3.LUT R2, R2, 0x3, RZ, 0xc0, !PT ;  /* 0x0000000302027812 */ /* 0x000fc800078ec0ff */
[----:B------:R-:W-:-:S07]  /*135e0*/  MOV R13, R2 ;  /* 0x00000002000d7202 */ /* 0x000fce0000000f00 */
[----:B012---:R-:W-:Y:S05]  /*135f0*/  WARPSYNC.COLLECTIVE R15, `(.L_x_427) ;  /* 0x000000000f087348 */ /* 0x007fea0003c00000 */
[----:B------:R3:W4:Y:S02]  /*13600*/  SHFL.IDX P6, R14, R13, R12, R11 ;  /* 0x0000000c0d0e7389 */ /* 0x00072400000c000b */
[----:B01234-:R-:W-:Y:S01]  /*13610*/  ENDCOLLECTIVE ;  /* 0x000000000000791b */ /* 0x01ffe20003800000 */
.L_x_427:
[----:B------:R-:W-:Y:S05]  /*13620*/  BSYNC B0 ;  /* 0x0000000000007941 */ /* 0x000fea0003800000 */
.L_x_426:
[----:B------:R-:W-:Y:S05]  /*13630*/  BRA `(.L_x_428) ;  /* 0xffffffc400207947 */ /* 0x000fea000383ffff */
.L_x_310:
[----:B------:R-:W-:Y:S01]  /*13640*/  BSSY B1, `(.L_x_429) ;  /* 0x0000006000017945 */ /* 0x000fe20003800000 */
[----:B------:R-:W-:-:S07]  /*13650*/  IMAD.MOV.U32 R15, RZ, RZ, -0x1 ;  /* 0xffffffffff0f7424 */ /* 0x000fce00078e00ff */
[----:B012---:R-:W-:Y:S05]  /*13660*/  WARPSYNC.COLLECTIVE R15, `(.L_x_430) ;  /* 0x000000000f0c7348 */ /* 0x007fea0003c00000 */
[----:B------:R-:W-:Y:S02]  /*13670*/  ELECT P6, UR62, PT ;  /* 0x00000000003e782f */ /* 0x000fe400038c0000 */
[----:B------:R-:W-:Y:S01]  /*13680*/  MOV R14, UR62 ;  /* 0x0000003e000e7c02 */ /* 0x000fe20008000f00 */
[----:B012---:R-:W-:Y:S10]  /*13690*/  ENDCOLLECTIVE ;  /* 0x000000000000791b */ /* 0x007ff40003800000 */
.L_x_430:
[----:B------:R-:W-:Y:S05]  /*136a0*/  BSYNC B1 ;  /* 0x0000000000017941 */ /* 0x000fea0003800000 */
.L_x_429:
[----:B------:R-:W-:Y:S05]  /*136b0*/  BRA `(.L_x_431) ;  /* 0xffffffc400187947 */ /* 0x000fea000383ffff */
.L_x_312:
[----:B-1----:R1:W3:Y:S02]  /*136c0*/  SYNCS.PHASECHK.TRANS64.TRYWAIT P1, [R5+URZ+0x2a840], R0 ;  /* 0x02a84000050075a7 */ /* 0x0022e4000802017f */
[----:B---3--:R-:W-:Y:S05]  /*136d0*/  @!P1 NANOSLEEP.SYNCS 0x989680 ;  /* 0x009896800000995d */ /* 0x008fea0003900000 */
[----:B------:R-:W3:Y:S02]  /*136e0*/  @!P1 SYNCS.PHASECHK.TRANS64 P1, [R5+URZ+0x2a840], R0 ;  /* 0x02a84000050095a7 */ /* 0x000ee4000802007f */
[----:B---3--:R-:W-:Y:S05]  /*136f0*/  @!P1 BRA `(.L_x_312) ;  /* 0xfffffffc00f09947 */ /* 0x008fea000383ffff */
[----:B------:R-:W-:Y:S05]  /*13700*/  BRA `(.L_x_432) ;  /* 0xffffffc400407947 */ /* 0x000fea000383ffff */
.L_x_314:
[----:B---3--:R3:W4:Y:S02]  /*13710*/  SYNCS.PHASECHK.TRANS64.TRYWAIT P1, [R27+URZ+0x2a840], R2 ;  /* 0x02a840021b0075a7 */ /* 0x008724000802017f */
[----:B----4-:R-:W-:Y:S05]  /*13720*/  @!P1 NANOSLEEP.SYNCS 0x989680 ;  /* 0x009896800000995d */ /* 0x010fea0003900000 */
[----:B------:R-:W4:Y:S02]  /*13730*/  @!P1 SYNCS.PHASECHK.TRANS64 P1, [R27+URZ+0x2a840], R2 ;  /* 0x02a840021b0095a7 */ /* 0x000f24000802007f */
[----:B----4-:R-:W-:Y:S05]  /*13740*/  @!P1 BRA `(.L_x_314) ;  /* 0xfffffffc00f09947 */ /* 0x010fea000383ffff */
[----:B------:R-:W-:Y:S05]  /*13750*/  BRA `(.L_x_433) ;  /* 0xffffffc4004c7947 */ /* 0x000fea000383ffff */
.L_x_316:
[----:B----4-:R4:W0:Y:S02]  /*13760*/  SYNCS.PHASECHK.TRANS64.TRYWAIT P1, [R5+URZ+0x2a860], R0 ;  /* 0x02a86000050075a7 */ /* 0x010824000802017f */
[----:B0-----:R-:W-:Y:S05]  /*13770*/  @!P1 NANOSLEEP.SYNCS 0x989680 ;  /* 0x009896800000995d */ /* 0x001fea0003900000 */
[----:B------:R-:W0:Y:S02]  /*13780*/  @!P1 SYNCS.PHASECHK.TRANS64 P1, [R5+URZ+0x2a860], R0 ;  /* 0x02a86000050095a7 */ /* 0x000e24000802007f */
[----:B0-----:R-:W-:Y:S05]  /*13790*/  @!P1 BRA `(.L_x_316) ;  /* 0xfffffffc00f09947 */ /* 0x001fea000383ffff */
[----:B------:R-:W-:Y:S05]  /*137a0*/  BRA `(.L_x_434) ;  /* 0xffffffc400487947 */ /* 0x000fea000383ffff */
.L_x_435:
        /* <DEDUP_REMOVED lines=13> */
.L_x_3205:


//--------------------- .text._ZN7cutlass13device_kernelIN5flash11enable_sm90INS1_16FlashAttnFwdSm90INS1_25CollectiveMainloopFwdSm90ILi2EN4cute5tupleIJNS5_1CILi1EEES8_S8_EEENS6_IJNS7_ILi128EEENS7_ILi96EEENS7_ILi192EEEEEELi128ENS_10bfloat16_tEfNS_4arch4Sm90ELb0ELb0ELb1ELb1ELb1ELb1ELb0ELb1ELb1ELb1ELb1ELb0EEENS1_21CollectiveEpilogueFwdINS6_IJSA_SA_SB_EEES9_SE_SG_Li256ELb1ELb1ELb1ELb0EEENS1_36VarlenDynamicPersistentTileSchedulerILi128ELi96ELi256ELi128ELb1ELb1ELb1ELb0ELb1ELb1EEEEEEEEEvNT_6ParamsE --------------------------
	.section	.text._ZN7cutlass13device_kernelIN5flash11enable_sm90INS1_16FlashAttnFwdSm90INS1_25CollectiveMainloopFwdSm90ILi2EN4cute5tupleIJNS5_1CILi1EEES8_S8_EEENS6_IJNS7_ILi128EEENS7_ILi96EEENS7_ILi192EEEEEELi128ENS_10bfloat16_tEfNS_4arch4Sm90ELb0ELb0ELb1ELb1ELb1ELb1ELb0ELb1ELb1ELb1ELb1ELb0EEENS1_21CollectiveEpilogueFwdINS6_IJSA_SA_SB_EEES9_SE_SG_Li256ELb1ELb1ELb1ELb0EEENS1_36VarlenDynamicPersistentTileSchedulerILi128ELi96ELi256ELi128ELb1ELb1ELb1ELb0ELb1ELb1EEEEEEEEEvNT_6ParamsE,"ax",@progbits
	.align	128
.text._ZN7cutlass13device_kernelIN5flash11enable_sm90INS1_16FlashAttnFwdSm90INS1_25CollectiveMainloopFwdSm90ILi2EN4cute5tupleIJNS5_1CILi1EEES8_S8_EEENS6_IJNS7_ILi128EEENS7_ILi96EEENS7_ILi192EEEEEELi128ENS_10bfloat16_tEfNS_4arch4Sm90ELb0ELb0ELb1ELb1ELb1ELb1ELb0ELb1ELb1ELb1ELb1ELb0EEENS1_21CollectiveEpilogueFwdINS6_IJSA_SA_SB_EEES9_SE_SG_Li256ELb1ELb1ELb1ELb0EEENS1_36VarlenDynamicPersistentTileSchedulerILi128ELi96ELi256ELi128ELb1ELb1ELb1ELb0ELb1ELb1EEEEEEEEEvNT_6ParamsE:
        .type           _ZN7cutlass13device_kernelIN5flash11enable_sm90INS1_16FlashAttnFwdSm90INS1_25CollectiveMainloopFwdSm90ILi2EN4cute5tupleIJNS5_1CILi1EEES8_S8_EEENS6_IJNS7_ILi128EEENS7_ILi96EEENS7_ILi192EEEEEELi128ENS_10bfloat16_tEfNS_4arch4Sm90ELb0ELb0ELb1ELb1ELb1ELb1ELb0ELb1ELb1ELb1ELb1ELb0EEENS1_21CollectiveEpilogueFwdINS6_IJSA_SA_SB_EEES9_SE_SG_Li256ELb1ELb1ELb1ELb0EEENS1_36VarlenDynamicPersistentTileSchedulerILi128ELi96ELi256ELi128ELb1ELb1ELb1ELb0ELb1ELb1EEEEEEEEEvNT_6ParamsE,@function
        .size           _ZN7cutlass13device_kernelIN5flash11enable_sm90INS1_16FlashAttnFwdSm90INS1_25CollectiveMainloopFwdSm90ILi2EN4cute5tupleIJNS5_1CILi1EEES8_S8_EEENS6_IJNS7_ILi128EEENS7_ILi96EEENS7_ILi192EEEEEELi128ENS_10bfloat16_tEfNS_4arch4Sm90ELb0ELb0ELb1ELb1ELb1ELb1ELb0ELb1ELb1ELb1ELb1ELb0EEENS1_21CollectiveEpilogueFwdINS6_IJSA_SA_SB_EEES9_SE_SG_Li256ELb1ELb1ELb1ELb0EEENS1_36VarlenDynamicPersistentTileSchedulerILi128ELi96ELi256ELi128ELb1ELb1ELb1ELb0ELb1ELb1EEEEEEEEEvNT_6ParamsE,(.L_x_3206 - _ZN7cutlass13device_kernelIN5flash11enable_sm90INS1_16FlashAttnFwdSm90INS1_25CollectiveMainloopFwdSm90ILi2EN4cute5tupleIJNS5_1CILi1EEES8_S8_EEENS6_IJNS7_ILi128EEENS7_ILi96EEENS7_ILi192EEEEEELi128ENS_10bfloat16_tEfNS_4arch4Sm90ELb0ELb0ELb1ELb1ELb1ELb1ELb0ELb1ELb1ELb1ELb1ELb0EEENS1_21CollectiveEpilogueFwdINS6_IJSA_SA_SB_EEES9_SE_SG_Li256ELb1ELb1ELb1ELb0EEENS1_36VarlenDynamicPersistentTileSchedulerILi128ELi96ELi256ELi128ELb1ELb1ELb1ELb0ELb1ELb1EEEEEEEEEvNT_6ParamsE)
        .other          _ZN7cutlass13device_kernelIN5flash11enable_sm90INS1_16FlashAttnFwdSm90INS1_25CollectiveMainloopFwdSm90ILi2EN4cute5tupleIJNS5_1CILi1EEES8_S8_EEENS6_IJNS7_ILi128EEENS7_ILi96EEENS7_ILi192EEEEEELi128ENS_10bfloat16_tEfNS_4arch4Sm90ELb0ELb0ELb1ELb1ELb1ELb1ELb0ELb1ELb1ELb1ELb1ELb0EEENS1_21CollectiveEpilogueFwdINS6_IJSA_SA_SB_EEES9_SE_SG_Li256ELb1ELb1ELb1ELb0EEENS1_36VarlenDynamicPersistentTileSchedulerILi128ELi96ELi256ELi128ELb1ELb1ELb1ELb0ELb1ELb1EEEEEEEEEvNT_6ParamsE,@"STO_CUDA_ENTRY STV_DEFAULT"
_ZN7cutlass13device_kernelIN5flash11enable_sm90INS1_16FlashAttnFwdSm90INS1_25CollectiveMainloopFwdSm90ILi2EN4cute5tupleIJNS5_1CILi1EEES8_S8_EEENS6_IJNS7_ILi128EEENS7_ILi96EEENS7_ILi192EEEEEELi128ENS_10bfloat16_tEfNS_4arch4Sm90ELb0ELb0ELb1ELb1ELb1ELb1ELb0ELb1ELb1ELb1ELb1ELb0EEENS1_21CollectiveEpilogueFwdINS6_IJSA_SA_SB_EEES9_SE_SG_Li256ELb1ELb1ELb1ELb0EEENS1_36VarlenDynamicPersistentTileSchedulerILi128ELi96ELi256ELi128ELb1ELb1ELb1ELb0ELb1ELb1EEEEEEEEEvNT_6ParamsE:
[----:B------:R-:W0:Y:S02]  /*0000*/  LDC R1, c[0x0][0x28] ;  /* 0x00000a00ff017b82 */ /* 0x000e240000000800 */
[----:B0-----:R-:W-:Y:S01]  /*0010*/  VIADD R1, R1, 0xffffff78 ;  /* 0xffffff7801017836 */ /* 0x001fe20000000000 */
[----:B------:R-:W0:Y:S01]  /*0020*/  S2R R0, SR_TID.X ;  /* 0x0000000000007919 */ /* 0x000e220000002100 */
[----:B------:R-:W-:Y:S01]  /*0030*/  ELECT P0, URZ, PT ;  /* 0x00000000003f782f */ /* 0x000fe20003800000 */
[----:B------:R-:W-:Y:S01]  /*0040*/  BSSY B0, `(.L_x_436) ;  /* 0x000000e000007945 */ /* 0x000fe20003800000 */
[----:B0-----:R-:W-:-:S05]  /*0050*/  SHF.R.U32.HI R2, RZ, 0x5, R0 ;  /* 0x00000005ff027819 */ /* 0x001fca0000011600 */
[----:B------:R-:W0:Y:S02]  /*0060*/  SHFL.IDX PT, R3, R2, RZ, 0x1f ;  /* 0x00001fff02037589 */ /* 0x000e2400000e0000 */
[----:B0-----:R-:W-:Y:S02]  /*0070*/  ISETP.EQ.AND P0, PT, R3, RZ, P0 ;  /* 0x000000ff0300720c */ /* 0x001fe40000702270 */
[----:B------:R-:W-:-:S11]  /*0080*/  SHF.R.U32.HI R3, RZ, 0x7, R0 ;  /* 0x00000007ff037819 */ /* 0x000fd60000011600 */
[----:B------:R-:W-:Y:S05]  /*0090*/  @!P0 BRA `(.L_x_437) ;  /* 0x0000000000208947 */ /* 0x000fea0003800000 */
[----:B------:R-:W-:Y:S02]  /*00a0*/  ULDC.64 UR4, c[0x0][0x198] ;  /* 0x0000660000047ab9 */ /* 0x000fe40000000a00 */
[----:B------:R-:W-:Y:S02]  /*00b0*/  UIADD3 UR6, UP0, UR4, 0x570, URZ ;  /* 0x0000057004067890 */ /* 0x000fe4000ff1e03f */
[----:B------:R-:W-:Y:S02]  /*00c0*/  UIADD3 UR4, UP1, UR4, 0x670, URZ ;  /* 0x0000067004047890 */ /* 0x000fe4000ff3e03f */
[----:B------:R-:W-:Y:S02]  /*00d0*/  UIADD3.X UR7, URZ, UR5, URZ, UP0, !UPT ;  /* 0x000000053f077290 */ /* 0x000fe400087fe43f */
[----:B------:R-:W-:-:S07]  /*00e0*/  UIADD3.X UR5, URZ, UR5, URZ, UP1, !UPT ;  /* 0x000000053f057290 */ /* 0x000fce0008ffe43f */
[----:B------:R0:W-:Y:S02]  /*00f0*/  UTMACCTL.PF [UR6] ;  /* 0x00000000060079b9 */ /* 0x0001e40008040000 */
[----:B------:R0:W-:Y:S02]  /*0100*/  UTMACCTL.PF [UR4] ;  /* 0x00000000040079b9 */ /* 0x0001e40008040000 */
[----:B0-----:R-:W-:Y:S01]  /*0110*/  NOP ;  /* 0x0000000000007918 */ /* 0x001fe20000000000 */
.L_x_437:
[----:B------:R-:W-:Y:S05]  /*0120*/  BSYNC B0 ;  /* 0x0000000000007941 */ /* 0x000fea0003800000 */
.L_x_436:
[----:B------:R-:W-:Y:S01]  /*0130*/  VOTEU.ANY UP0, P0 ;  /* 0x00000000003f7886 */ /* 0x000fe20000000100 */
[----:B------:R-:W0:Y:S01]  /*0140*/  SHFL.IDX PT, R3, R3, RZ, 0x1f ;  /* 0x00001fff03037589 */ /* 0x000e2200000e0000 */
[----:B------:R-:W-:Y:S01]  /*0150*/  UMOV UR4, 0x80 ;  /* 0x0000008000047882 */ /* 0x000fe20000000000 */
[----:B------:R-:W-:Y:S01]  /*0160*/  UMOV UR7, 0x100 ;  /* 0x0000010000077882 */ /* 0x000fe20000000000 */
[----:B------:R-:W-:Y:S01]  /*0170*/  VOTEU.ANY UP1, P0 ;  /* 0x00000000003f7886 */ /* 0x000fe20000020100 */
[----:B------:R-:W1:Y:S01]  /*0180*/  @UP0 S2UR UR8, SR_CgaCtaId ;  /* 0x00000000000809c3 */ /* 0x000e620000008800 */
[----:B------:R-:W2:Y:S01]  /*0190*/  SHFL.IDX PT, R4, R2, RZ, 0x1f ;  /* 0x00001fff02047589 */ /* 0x000ea200000e0000 */
[----:B------:R-:W-:Y:S01]  /*01a0*/  @UP0 UMOV UR6, 0x400 ;  /* 0x0000040000060882 */ /* 0x000fe20000000000 */
[----:B------:R-:W-:-:S04]  /*01b0*/  @UP0 UIADD3 UR4, -UR4, 0x100000, URZ ;  /* 0x0010000004040890 */ /* 0x000fc8000fffe13f */
[----:B------:R-:W-:Y:S02]  /*01c0*/  @UP0 USHF.L.U32 UR5, UR4, 0xb, URZ ;  /* 0x0000000b04050899 */ /* 0x000fe4000800063f */
[----:B------:R-:W-:Y:S01]  /*01d0*/  @UP0 USHF.L.U32 UR4, UR4, 0x1, URZ ;  /* 0x0000000104040899 */ /* 0x000fe2000800063f */
[----:B------:R-:W-:Y:S01]  /*01e0*/  VOTEU.ANY UP2, P0 ;  /* 0x00000000003f7886 */ /* 0x000fe20000040100 */
[----:B0-----:R-:W-:Y:S01]  /*01f0*/  R2UR UR9, R3 ;  /* 0x00000000030972ca */ /* 0x001fe200000e0000 */
[----:B-1----:R-:W-:Y:S01]  /*0200*/  @UP0 ULEA UR8, UR8, UR6, 0x18 ;  /* 0x0000000608080291 */ /* 0x002fe2000f8ec03f */
[----:B--2---:R-:W-:Y:S01]  /*0210*/  ISETP.NE.AND P1, PT, R4, RZ, PT ;  /* 0x000000ff0400720c */ /* 0x004fe20003f25270 */
[----:B------:R-:W-:-:S04]  /*0220*/  @UP0 UIADD3 UR6, -UR7, 0x100000, URZ ;  /* 0x0010000007060890 */ /* 0x000fc8000fffe13f */
[----:B------:R-:W-:Y:S02]  /*0230*/  @UP0 USHF.L.U32 UR7, UR6, 0xb, URZ ;  /* 0x0000000b06070899 */ /* 0x000fe4000800063f */
[----:B------:R-:W-:-:S04]  /*0240*/  @UP0 USHF.L.U32 UR6, UR6, 0x1, URZ ;  /* 0x0000000106060899 */ /* 0x000fc8000800063f */
[----:B------:R-:W-:Y:S01]  /*0250*/  UISETP.NE.AND UP0, UPT, UR9, URZ, UPT ;  /* 0x0000003f0900728c */ /* 0x000fe2000bf05270 */
[----:B------:R-:W0:Y:S02]  /*0260*/  FENCE.VIEW.ASYNC.S ;  /* 0x00000000000073c6 */ /* 0x000e240000000000 */
[----:B0-----:R0:W1:Y:S05]  /*0270*/  @UP1 SYNCS.EXCH.64 URZ, [UR8+0x2a800], UR4 ;  /* 0x02a80004083f15b2 */ /* 0x00106a0008000100 */
[----:B------:R0:W2:Y:S01]  /*0280*/  @UP2 SYNCS.EXCH.64 URZ, [UR8+0x2a820], UR6 ;  /* 0x02a82006083f25b2 */ /* 0x0000a20008000100 */
        /* <DEDUP_REMOVED lines=14> */
[----:B0-----:R3:W4:Y:S08]  /*0370*/  SYNCS.EXCH.64 URZ, [UR8+0x2a830], UR4 ;  /* 0x02a83004083f75b2 */ /* 0x0017300008000100 */
[----:B------:R3:W0:Y:S01]  /*0380*/  SYNCS.EXCH.64 URZ, [UR8+0x2a840], UR6 ;  /* 0x02a84006083f75b2 */ /* 0x0006220008000100 */
[----:B------:R3:W0:Y:S01]  /*0390*/  SYNCS.EXCH.64 URZ, [UR8+0x2a838], UR4 ;  /* 0x02a83804083f75b2 */ /* 0x0006220008000100 */
[----:B------:R3:W0:Y:S02]  /*03a0*/  SYNCS.EXCH.64 URZ, [UR8+0x2a848], UR6 ;  /* 0x02a84806083f75b2 */ /* 0x0006240008000100 */
[----:B---3--:R-:W-:Y:S01]  /*03b0*/  NOP ;  /* 0x0000000000007918 */ /* 0x008fe20000000000 */
.L_x_438:
[----:B------:R-:W3:Y:S01]  /*03c0*/  SHFL.IDX PT, R3, R2, RZ, 0x1f ;  /* 0x00001fff02037589 */ /* 0x000ee200000e0000 */
[----:B------:R-:W-:Y:S01]  /*03d0*/  NOP ;  /* 0x0000000000007918 */ /* 0x000fe20000000000 */
[----:B---3--:R-:W-:-:S13]  /*03e0*/  ISETP.NE.AND P0, PT, R3, RZ, PT ;  /* 0x000000ff0300720c */ /* 0x008fda0003f05270 */
        /* <DEDUP_REMOVED lines=17> */
[----:B------:R3:W0:Y:S02]  /*0500*/  SYNCS.EXCH.64 URZ, [UR8+0x2a868], UR6 ;  /* 0x02a86806083f75b2 */ /* 0x0006240008000100 */
[----:B---3--:R-:W-:Y:S01]  /*0510*/  NOP ;  /* 0x0000000000007918 */ /* 0x008fe20000000000 */
.L_x_439:
[----:B------:R-:W3:Y:S01]  /*0520*/  SHFL.IDX PT, R3, R2, RZ, 0x1f ;  /* 0x00001fff02037589 */ /* 0x000ee200000e0000 */
[----:B------:R-:W-:Y:S01]  /*0530*/  NOP ;  /* 0x0000000000007918 */ /* 0x000fe20000000000 */
[----:B---3--:R-:W-:-:S13]  /*0540*/  ISETP.NE.AND P0, PT, R3, RZ, PT ;  /* 0x000000ff0300720c */ /* 0x008fda0003f05270 */
        /* <DEDUP_REMOVED lines=13> */
[----:B------:R3:W0:Y:S02]  /*0620*/  SYNCS.EXCH.64 URZ, [UR6+0x2a888], UR4 ;  /* 0x02a88804063f75b2 */ /* 0x0006240008000100 */
[----:B---3--:R-:W-:Y:S01]  /*0630*/  NOP ;  /* 0x0000000000007918 */ /* 0x008fe20000000000 */
.L_x_440:
        /* <DEDUP_REMOVED lines=22> */
.L_x_441:
        /* <DEDUP_REMOVED lines=22> */
.L_x_442:
[----:B------:R-:W-:Y:S01]  /*0900*/  PLOP3.LUT P0, PT, PT, PT, UP0, 0x80, 0x0 ;  /* 0x000000000000781c */ /* 0x000fe20003f0f008 */
[----:B------:R-:W-:Y:S01]  /*0910*/  UMOV UR60, 0x1 ;  /* 0x00000001003c7882 */ /* 0x000fe20000000000 */
[----:B------:R-:W-:Y:S01]  /*0920*/  NOP ;  /* 0x0000000000007918 */ /* 0x000fe20000000000 */
[----:B------:R-:W-:Y:S01]  /*0930*/  USEL UR60, UR60, 0x2, !UP0 ;  /* 0x000000023c3c7887 */ /* 0x000fe2000c000000 */
[----:B------:R-:W-:Y:S01]  /*0940*/  BSSY B9, `(.L_x_443) ;  /* 0x00020b0000097945 */ /* 0x000fe20003800000 */
[----:B------:R-:W-:Y:S01]  /*0950*/  ULDC.64 UR56, c[0x0][0x208] ;  /* 0x0000820000387ab9 */ /* 0x000fe20000000a00 */
[----:B012-4-:R-:W-:Y:S07]  /*0960*/  BAR.SYNC.DEFER_BLOCKING 0x0 ;  /* 0x0000000000007b1d */ /* 0x017fee0000010000 */
[----:B------:R-:W-:Y:S05]  /*0970*/  @!P0 BRA `(.L_x_444) ;  /* 0x0000019800688947 */ /* 0x000fea0003800000 */
.L_x_445:
[----:B------:R-:W-:-:S08]  /*0980*/  NOP ;  /* 0x0000000000007918 */ /* 0x000fd00000000000 */
[----:B------:R-:W0:Y:S02]  /*0990*/  USETMAXREG.TRY_ALLOC.CTAPOOL UP0, 0xe8 ;  /* 0x000000e8000079c8 */ /* 0x000e240008000600 */
[----:B0-----:R-:W-:-:S13]  /*09a0*/  PLOP3.LUT P0, PT, PT, PT, UP0, 0x80, 0x0 ;  /* 0x000000000000781c */ /* 0x001fda0003f0f008 */
[----:B------:R-:W-:Y:S05]  /*09b0*/  @!P0 BRA `(.L_x_445) ;  /* 0xfffffffc00f08947 */ /* 0x000fea000383ffff */
[----:B------:R-:W0:Y:S08]  /*09c0*/  S2UR UR4, SR_CgaCtaId ;  /* 0x00000000000479c3 */ /* 0x000e300000008800 */
[----:B------:R-:W-:Y:S06]  /*09d0*/  BAR.ARV 0x8, 0x180 ;  /* 0x0206000000007b1d */ /* 0x000fec0000002000 */
[----:B------:R-:W-:-:S02]  /*09e0*/  MOV R2, 0x400 ;  /* 0x0000040000027802 */ /* 0x000fc40000000f00 */
[----:B------:R-:W-:Y:S01]  /*09f0*/  BAR.SYNC.DEFER_BLOCKING 0x5, 0x180 ;  /* 0x0146000000007b1d */ /* 0x000fe20000010000 */
[----:B0-----:R-:W-:-:S05]  /*0a00*/  IMAD.U32 R183, RZ, RZ, UR4 ;  /* 0x00000004ffb77e24 */ /* 0x001fca000f8e00ff */
[----:B------:R-:W-:Y:S01]  /*0a10*/  ULDC UR4, c[0x0][0xc3c] ;  /* 0x00030f0000047ab9 */ /* 0x000fe20000000800 */
[----:B------:R-:W-:-:S05]  /*0a20*/  LEA R2, R183, R2, 0x18 ;  /* 0x00000002b7027211 */ /* 0x000fca00078ec0ff */
[----:B------:R-:W0:Y:S01]  /*0a30*/  LDS.128 R144, [R2+0x2a8d0] ;  /* 0x02a8d00002907984 */ /* 0x000e220000000c00 */
[----:B------:R-:W-:Y:S06]  /*0a40*/  BAR.ARV 0x4, 0x180 ;  /* 0x0106000000007b1d */ /* 0x000fec0000002000 */
[----:B0-----:R-:W-:-:S13]  /*0a50*/  ISETP.GE.AND P0, PT, R147, UR4, PT ;  /* 0x0000000493007c0c */ /* 0x001fda000bf06270 */
[----:B------:R-:W-:Y:S05]  /*0a60*/  @P0 BRA `(.L_x_446) ;  /* 0x0000020800740947 */ /* 0x000fea0003800000 */
[----:B------:R-:W-:Y:S01]  /*0a70*/  VIADD R0, R0, 0xffffff80 ;  /* 0xffffff8000007836 */ /* 0x000fe20000000000 */
[----:B------:R-:W-:Y:S01]  /*0a80*/  R2UR UR59, R2 ;  /* 0x00000000023b72ca */ /* 0x000fe200000e0000 */
[----:B------:R-:W-:Y:S01]  /*0a90*/  IMAD.MOV.U32 R191, RZ, RZ, RZ ;  /* 0x000000ffffbf7224 */ /* 0x000fe200078e00ff */
[----:B------:R-:W-:Y:S01]  /*0aa0*/  ULOP3.LUT UR58, UR60, 0x1, URZ, 0xfc, !UPT ;  /* 0x000000013c3a7892 */ /* 0x000fe2000f8efc3f */
[----:B------:R-:W-:Y:S01]  /*0ab0*/  IMAD.MOV.U32 R167, RZ, RZ, RZ ;  /* 0x000000ffffa77224 */ /* 0x000fe200078e00ff */
[----:B------:R-:W-:Y:S01]  /*0ac0*/  SHF.R.S32.HI R3, RZ, 0x1f, R0 ;  /* 0x0000001fff037819 */ /* 0x000fe20000011400 */
[----:B------:R-:W-:Y:S02]  /*0ad0*/  IMAD.MOV.U32 R181, RZ, RZ, RZ ;  /* 0x000000ffffb57224 */ /* 0x000fe400078e00ff */
[----:B------:R-:W-:Y:S01]  /*0ae0*/  IMAD.MOV.U32 R174, RZ, RZ, RZ ;  /* 0x000000ffffae7224 */ /* 0x000fe200078e00ff */
[CC--:B------:R-:W-:Y:S02]  /*0af0*/  LEA.HI R5, R3.reuse, R0.reuse, RZ, 0x4 ;  /* 0x0000000003057211 */ /* 0x0c0fe400078f20ff */
[----:B------:R-:W-:-:S02]  /*0b00*/  LEA.HI R8, R3, R0, RZ, 0x2 ;  /* 0x0000000003087211 */ /* 0x000fc400078f10ff */
[----:B------:R-:W-:Y:S01]  /*0b10*/  SHF.R.S32.HI R6, RZ, 0x4, R5 ;  /* 0x00000004ff067819 */ /* 0x000fe20000011405 */
[----:B------:R-:W-:Y:S01]  /*0b20*/  UIADD3 UR59, UR59, 0xc400, URZ ;  /* 0x0000c4003b3b7890 */ /* 0x000fe2000fffe03f */
[----:B------:R-:W-:Y:S02]  /*0b30*/  LOP3.LUT R9, R8, 0xfffffffc, RZ, 0xc0, !PT ;  /* 0xfffffffc08097812 */ /* 0x000fe400078ec0ff */
[----:B------:R-:W-:Y:S02]  /*0b40*/  LEA.HI R7, R5, R6, RZ, 0x1 ;  /* 0x0000000605077211 */ /* 0x000fe400078f08ff */
[-C--:B------:R-:W-:Y:S01]  /*0b50*/  LEA.HI R4, R3, R0.reuse, RZ, 0x7 ;  /* 0x0000000003047211 */ /* 0x080fe200078f38ff */
[----:B------:R-:W-:Y:S01]  /*0b60*/  IMAD.IADD R214, R0, 0x1, -R9 ;  /* 0x0000000100d67824 */ /* 0x000fe200078e0a09 */
[----:B------:R-:W-:Y:S02]  /*0b70*/  LOP3.LUT R7, R7, 0x1ffffffe, RZ, 0xc0, !PT ;  /* 0x1ffffffe07077812 */ /* 0x000fe400078ec0ff */
[CC--:B------:R-:W-:Y:S01]  /*0b80*/  LEA.HI R217, R3.reuse, R0.reuse, RZ, 0x3 ;  /* 0x0000000003d97211 */ /* 0x0c0fe200078f18ff */
[----:B------:R-:W-:Y:S01]  /*0b90*/  IMAD.SHL.U32 R160, R214, 0x4, RZ ;  /* 0x00000004d6a07824 */ /* 0x000fe200078e00ff */
[----:B------:R-:W-:Y:S01]  /*0ba0*/  LOP3.LUT R11, R4, 0xffffff80, RZ, 0xc0, !PT ;  /* 0xffffff80040b7812 */ /* 0x000fe200078ec0ff */
[----:B------:R-:W-:Y:S01]  /*0bb0*/  IMAD.IADD R7, R6, 0x1, -R7 ;  /* 0x0000000106077824 */ /* 0x000fe200078e0a07 */
[----:B------:R-:W-:Y:S01]  /*0bc0*/  LEA.HI R6, R3, R0, RZ, 0x5 ;  /* 0x0000000003067211 */ /* 0x000fe200078f28ff */
[----:B------:R-:W-:Y:S01]  /*0bd0*/  VIADD R171, R160, 0x40 ;  /* 0x00000040a0ab7836 */ /* 0x000fe20000000000 */
[----:B------:R-:W-:Y:S01]  /*0be0*/  LOP3.LUT R5, R5, 0x3fffff0, RZ, 0xc0, !PT ;  /* 0x03fffff005057812 */ /* 0x000fe200078ec0ff */
[----:B------:R-:W-:Y:S01]  /*0bf0*/  IMAD.IADD R220, R0, 0x1, -R11 ;  /* 0x0000000100dc7824 */ /* 0x000fe200078e0a0b */
[----:B------:R-:W-:Y:S01]  /*0c00*/  LOP3.LUT R3, R217, 0xfffffff8, RZ, 0xc0, !PT ;  /* 0xfffffff8d9037812 */ /* 0x000fe200078ec0ff */
[----:B------:R-:W-:Y:S01]  /*0c10*/  VIADD R169, R160, 0x20 ;  /* 0x00000020a0a97836 */ /* 0x000fe20000000000 */
[----:B------:R-:W-:Y:S01]  /*0c20*/  SHF.R.S32.HI R6, RZ, 0x5, R6 ;  /* 0x00000005ff067819 */ /* 0x000fe20000011406 */
[C---:B------:R-:W-:Y:S01]  /*0c30*/  IMAD.IADD R5, R0.reuse, 0x1, -R5 ;  /* 0x0000000100057824 */ /* 0x040fe200078e0a05 */
[----:B------:R-:W-:Y:S01]  /*0c40*/  SHF.R.S32.HI R9, RZ, 0x1f, R220 ;  /* 0x0000001fff097819 */ /* 0x000fe200000114dc */
[----:B------:R-:W-:Y:S01]  /*0c50*/  IMAD.IADD R186, R0, 0x1, -R3 ;  /* 0x0000000100ba7824 */ /* 0x000fe200078e0a03 */
[--C-:B------:R-:W-:Y:S01]  /*0c60*/  SHF.R.S32.HI R166, RZ, 0x2, R8.reuse ;  /* 0x00000002ffa67819 */ /* 0x100fe20000011408 */
[----:B------:R-:W-:Y:S01]  /*0c70*/  IMAD.IADD R0, R160, 0x1, R171 ;  /* 0x00000001a0007824 */ /* 0x000fe200078e02ab */
[----:B------:R-:W-:Y:S01]  /*0c80*/  SHF.R.S32.HI R3, RZ, 0x1f, R8 ;  /* 0x0000001fff037819 */ /* 0x000fe20000011408 */
[----:B------:R-:W-:Y:S01]  /*0c90*/  IMAD R16, R6, 0x10, R5 ;  /* 0x0000001006107824 */ /* 0x000fe200078e0205 */
[----:B------:R-:W-:Y:S01]  /*0ca0*/  LEA.HI R10, R9, R220, RZ, 0x2 ;  /* 0x000000dc090a7211 */ /* 0x000fe200078f10ff */
[----:B------:R-:W-:Y:S01]  /*0cb0*/  VIADD R18, R166, 0x40 ;  /* 0x00000040a6127836 */ /* 0x000fe20000000000 */
[----:B------:R-:W-:Y:S01]  /*0cc0*/  LEA.HI R3, R3, R166, RZ, 0x3 ;  /* 0x000000a603037211 */ /* 0x000fe200078f18ff */
[----:B------:R-:W-:Y:S01]  /*0cd0*/  IMAD.IADD R13, R160, 0x1, R169 ;  /* 0x00000001a00d7824 */ /* 0x000fe200078e02a9 */
[----:B------:R-:W-:Y:S01]  /*0ce0*/  SHF.R.S32.HI R5, RZ, 0x1f, R0 ;  /* 0x0000001fff057819 */ /* 0x000fe20000011400 */
[----:B------:R-:W-:Y:S01]  /*0cf0*/  IMAD.SHL.U32 R168, R18, 0x40, RZ ;  /* 0x0000004012a87824 */ /* 0x000fe200078e00ff */
[--C-:B------:R-:W-:Y:S01]  /*0d00*/  SHF.R.S32.HI R11, RZ, 0x2, R10.reuse ;  /* 0x00000002ff0b7819 */ /* 0x100fe2000001140a */
[----:B------:R-:W-:Y:S01]  /*0d10*/  IMAD.SHL.U32 R179, R6, 0x200, RZ ;  /* 0x0000020006b37824 */ /* 0x000fe200078e00ff */
[----:B------:R-:W-:Y:S01]  /*0d20*/  SHF.R.S32.HI R12, RZ, 0x1f, R10 ;  /* 0x0000001fff0c7819 */ /* 0x000fe2000001140a */
[----:B------:R-:W-:Y:S01]  /*0d30*/  IMAD.SHL.U32 R184, R186, 0x8, RZ ;  /* 0x00000008bab87824 */ /* 0x000fe200078e00ff */
[----:B------:R-:W-:Y:S01]  /*0d40*/  LOP3.LUT R3, R3, 0xfffffff8, RZ, 0xc0, !PT ;  /* 0xfffffff803037812 */ /* 0x000fe200078ec0ff */
[----:B------:R-:W-:Y:S01]  /*0d50*/  VIADD R173, R160, 0x50 ;  /* 0x00000050a0ad7836 */ /* 0x000fe20000000000 */
[CC--:B------:R-:W-:Y:S01]  /*0d60*/  LEA.HI R164, R5.reuse, R0.reuse, RZ, 0x3 ;  /* 0x0000000005a47211 */ /* 0x0c0fe200078f18ff */
[----:B------:R-:W-:Y:S01]  /*0d70*/  VIADD R185, R184, 0x40 ;  /* 0x00000040b8b97836 */ /* 0x000fe20000000000 */
[----:B------:R-:W-:Y:S01]  /*0d80*/  LEA.HI R5, R5, R0, RZ, 0x6 ;  /* 0x0000000005057211 */ /* 0x000fe200078f30ff */
[----:B------:R-:W-:Y:S01]  /*0d90*/  IMAD.IADD R219, R166, 0x1, -R3 ;  /* 0x00000001a6db7824 */ /* 0x000fe200078e0a03 */
[----:B------:R-:W-:Y:S01]  /*0da0*/  SHF.R.S32.HI R0, RZ, 0x1f, R18 ;  /* 0x0000001fff007819 */ /* 0x000fe20000011412 */
[----:B------:R-:W-:Y:S01]  /*0db0*/  IMAD.SHL.U32 R20, R173, 0x2, RZ ;  /* 0x00000002ad147824 */ /* 0x000fe200078e00ff */
[----:B------:R-:W-:Y:S01]  /*0dc0*/  LEA.HI R12, R12, R11, RZ, 0x3 ;  /* 0x0000000b0c0c7211 */ /* 0x000fe200078f18ff */
[----:B------:R-:W-:Y:S01]  /*0dd0*/  IMAD.SHL.U32 R177, R219, 0x40, RZ ;  /* 0x00000040dbb17824 */ /* 0x000fe200078e00ff */
[----:B------:R-:W-:Y:S01]  /*0de0*/  SHF.R.S32.HI R19, RZ, 0x7, R4 ;  /* 0x00000007ff137819 */ /* 0x000fe20000011404 */
[----:B------:R-:W-:Y:S01]  /*0df0*/  VIADD R170, R160, 0x10 ;  /* 0x00000010a0aa7836 */ /* 0x000fe20000000000 */
[----:B------:R-:W-:Y:S01]  /*0e00*/  LEA.HI R0, R0, R18, RZ, 0x3 ;  /* 0x0000001200007211 */ /* 0x000fe200078f18ff */
[----:B------:R-:W-:Y:S01]  /*0e10*/  VIADD R172, R160, 0x30 ;  /* 0x00000030a0ac7836 */ /* 0x000fe20000000000 */
[----:B------:R-:W-:Y:S01]  /*0e20*/  LOP3.LUT R12, R12, 0xfffffff8, RZ, 0xc0, !PT ;  /* 0xfffffff80c0c7812 */ /* 0x000fe200078ec0ff */
[----:B------:R0:W-:Y:S01]  /*0e30*/  STL [R1+0x64], R19 ;  /* 0x0000641301007387 */ /* 0x0001e20000100800 */
[----:B------:R-:W-:Y:S01]  /*0e40*/  LEA.HI R9, R9, R220, RZ, 0x5 ;  /* 0x000000dc09097211 */ /* 0x000fe200078f28ff */
[----:B------:R-:W-:Y:S01]  /*0e50*/  IMAD.SHL.U32 R0, R0, 0x40, RZ ;  /* 0x0000004000007824 */ /* 0x000fe200078e00ff */
[----:B------:R-:W-:Y:S01]  /*0e60*/  LEA.HI R4, R4, R19, RZ, 0x1 ;  /* 0x0000001304047211 */ /* 0x000fe200078f08ff */
[----:B------:R-:W-:Y:S01]  /*0e70*/  IMAD.IADD R12, R11, 0x1, -R12 ;  /* 0x000000010b0c7824 */ /* 0x000fe200078e0a0c */
[----:B------:R-:W-:Y:S01]  /*0e80*/  SHF.R.S32.HI R14, RZ, 0x1f, R13 ;  /* 0x0000001fff0e7819 */ /* 0x000fe2000001140d */
[----:B------:R-:W-:Y:S01]  /*0e90*/  IMAD.MOV.U32 R18, RZ, RZ, RZ ;  /* 0x000000ffff127224 */ /* 0x000fe200078e00ff */
[----:B------:R-:W-:Y:S01]  /*0ea0*/  SHF.R.S32.HI R9, RZ, 0x5, R9 ;  /* 0x00000005ff097819 */ /* 0x000fe20000011409 */
[----:B------:R-:W-:Y:S01]  /*0eb0*/  IMAD.SHL.U32 R222, R170, 0x2, RZ ;  /* 0x00000002aade7824 */ /* 0x000fe200078e00ff */
[----:B------:R-:W-:Y:S01]  /*0ec0*/  LOP3.LUT R4, R4, 0x3fffffe, RZ, 0xc0, !PT ;  /* 0x03fffffe04047812 */ /* 0x000fe200078ec0ff */
[----:B------:R-:W-:Y:S01]  /*0ed0*/  IMAD.SHL.U32 R224, R169, 0x2, RZ ;  /* 0x00000002a9e07824 */ /* 0x000fe200078e00ff */
[CC--:B------:R-:W-:Y:S01]  /*0ee0*/  LEA.HI R163, R14.reuse, R13.reuse, RZ, 0x3 ;  /* 0x0000000d0ea37211 */ /* 0x0c0fe200078f18ff */
[----:B------:R-:W-:Y:S01]  /*0ef0*/  IMAD R9, R9, 0x10, R12 ;  /* 0x0000001009097824 */ /* 0x000fe200078e020c */
[----:B------:R-:W-:Y:S01]  /*0f00*/  LOP3.LUT R177, R177, 0x1c0, RZ, 0xc0, !PT ;  /* 0x000001c0b1b17812 */ /* 0x000fe200078ec0ff */
[----:B------:R-:W-:Y:S01]  /*0f10*/  IMAD.IADD R4, R19, 0x1, -R4 ;  /* 0x0000000113047824 */ /* 0x000fe200078e0a04 */
[----:B------:R-:W-:Y:S01]  /*0f20*/  LEA.HI R13, R14, R13, RZ, 0x6 ;  /* 0x0000000d0e0d7211 */ /* 0x000fe200078f30ff */
[----:B------:R-:W-:Y:S01]  /*0f30*/  IMAD.SHL.U32 R226, R172, 0x2, RZ ;  /* 0x00000002ace27824 */ /* 0x000fe200078e00ff */
[----:B------:R-:W-:Y:S01]  /*0f40*/  LOP3.LUT R180, R0, 0xfffffe00, RZ, 0xc0, !PT ;  /* 0xfffffe0000b47812 */ /* 0x000fe200078ec0ff */
[----:B------:R-:W-:Y:S01]  /*0f50*/  IMAD.SHL.U32 R0, R5, 0x80, RZ ;  /* 0x0000008005007824 */ /* 0x000fe200078e00ff */
[----:B------:R-:W-:Y:S01]  /*0f60*/  LOP3.LUT R168, R168, 0x1c0, RZ, 0xc0, !PT ;  /* 0x000001c0a8a87812 */ /* 0x000fe200078ec0ff */
[----:B------:R-:W-:Y:S01]  /*0f70*/  IMAD R9, R4, 0x40, R9 ;  /* 0x0000004004097824 */ /* 0x000fe200078e0209 */
[----:B------:R-:W-:Y:S01]  /*0f80*/  SHF.R.U32.HI R178, RZ, 0x3, R177 ;  /* 0x00000003ffb27819 */ /* 0x000fe200000116b1 */
[----:B------:R-:W-:Y:S01]  /*0f90*/  IMAD.SHL.U32 R228, R171, 0x2, RZ ;  /* 0x00000002abe47824 */ /* 0x000fe200078e00ff */
[----:B------:R-:W-:-:S02]  /*0fa0*/  LOP3.LUT R5, R177, 0x38, R164, 0xf8, !PT ;  /* 0x00000038b1057812 */ /* 0x000fc400078ef8a4 */
[----:B------:R-:W-:Y:S01]  /*0fb0*/  SHF.L.U32 R13, R13, 0x7, RZ ;  /* 0x000000070d0d7819 */ /* 0x000fe200000006ff */
[----:B------:R-:W-:Y:S01]  /*0fc0*/  STL [R1+0x68], R9 ;  /* 0x0000680901007387 */ /* 0x000fe20000100800 */
[--C-:B------:R-:W-:Y:S02]  /*0fd0*/  LOP3.LUT R3, R177, 0x38, R163.reuse, 0xf8, !PT ;  /* 0x00000038b1037812 */ /* 0x100fe400078ef8a3 */
[----:B------:R-:W-:Y:S01]  /*0fe0*/  LEA R15, R16, R7, 0x3 ;  /* 0x00000007100f7211 */ /* 0x000fe200078e18ff */
[----:B------:R-:W-:Y:S01]  /*0ff0*/  IMAD.SHL.U32 R16, R214, 0x8, RZ ;  /* 0x00000008d6107824 */ /* 0x000fe200078e00ff */
[----:B------:R-:W-:Y:S01]  /*1000*/  SHF.R.U32.HI R11, RZ, 0x3, R168 ;  /* 0x00000003ff0b7819 */ /* 0x000fe200000116a8 */
[----:B------:R-:W-:Y:S01]  /*1010*/  STL [R1+0x3c], R20 ;  /* 0x00003c1401007387 */ /* 0x000fe20000100800 */
[----:B------:R-:W-:Y:S01]  /*1020*/  LOP3.LUT R4, R168, 0x38, R163, 0xf8, !PT ;  /* 0x00000038a8047812 */ /* 0x000fe200078ef8a3 */
[----:B0-----:R-:W-:Y:S01]  /*1030*/  VIADD R19, R16, 0x60 ;  /* 0x0000006010137836 */ /* 0x001fe20000000000 */
[----:B------:R-:W-:Y:S01]  /*1040*/  LOP3.LUT R7, R168, 0x38, R164, 0xf8, !PT ;  /* 0x00000038a8077812 */ /* 0x000fe200078ef8a4 */
[----:B------:R-:W-:Y:S01]  /*1050*/  VIADD R23, R16, 0xa0 ;  /* 0x000000a010177836 */ /* 0x000fe20000000000 */
[----:B------:R-:W-:-:S02]  /*1060*/  LOP3.LUT R6, R0, 0xffffe000, RZ, 0xc0, !PT ;  /* 0xffffe00000067812 */ /* 0x000fc400078ec0ff */
[-C--:B------:R-:W-:Y:S02]  /*1070*/  LOP3.LUT R5, R5, R178.reuse, RZ, 0x3c, !PT ;  /* 0x000000b205057212 */ /* 0x080fe400078e3cff */
[----:B------:R-:W-:Y:S02]  /*1080*/  LOP3.LUT R13, R13, 0xffffe000, RZ, 0xc0, !PT ;  /* 0xffffe0000d0d7812 */ /* 0x000fe400078ec0ff */
[----:B------:R-:W-:Y:S02]  /*1090*/  LOP3.LUT R0, R3, R178, RZ, 0x3c, !PT ;  /* 0x000000b203007212 */ /* 0x000fe400078e3cff */
[-C--:B------:R-:W-:Y:S02]  /*10a0*/  LOP3.LUT R3, R4, R11.reuse, RZ, 0x3c, !PT ;  /* 0x0000000b04037212 */ /* 0x080fe400078e3cff */
[----:B------:R-:W-:Y:S02]  /*10b0*/  LOP3.LUT R7, R7, R11, RZ, 0x3c, !PT ;  /* 0x0000000b07077212 */ /* 0x000fe400078e3cff */
[----:B------:R-:W-:-:S02]  /*10c0*/  IADD3 R8, R5, R6, R179 ;  /* 0x0000000605087210 */ /* 0x000fc40007ffe0b3 */
[-C--:B------:R-:W-:Y:S02]  /*10d0*/  IADD3 R4, R0, R13.reuse, R179 ;  /* 0x0000000d00047210 */ /* 0x080fe40007ffe0b3 */
[----:B------:R-:W-:Y:S02]  /*10e0*/  LOP3.LUT R5, R10, 0x7ffffffc, RZ, 0xc0, !PT ;  /* 0x7ffffffc0a057812 */ /* 0x000fe400078ec0ff */
[----:B------:R-:W-:Y:S02]  /*10f0*/  LEA.HI R0, R214, R214, RZ, 0x1 ;  /* 0x000000d6d6007211 */ /* 0x000fe400078f08ff */
[--C-:B------:R-:W-:Y:S01]  /*1100*/  IADD3 R6, R7, R6, R180.reuse ;  /* 0x0000000607067210 */ /* 0x100fe20007ffe0b4 */
[----:B------:R-:W-:Y:S01]  /*1110*/  IMAD.IADD R5, R220, 0x1, -R5 ;  /* 0x00000001dc057824 */ /* 0x000fe200078e0a05 */
[----:B------:R-:W-:Y:S02]  /*1120*/  IADD3 R13, R3, R13, R180 ;  /* 0x0000000d030d7210 */ /* 0x000fe40007ffe0b4 */
[----:B------:R-:W-:Y:S01]  /*1130*/  LOP3.LUT R7, R168, 0x38, R16, 0xf8, !PT ;  /* 0x00000038a8077812 */ /* 0x000fe200078ef810 */
[----:B------:R-:W-:Y:S01]  /*1140*/  IMAD.SHL.U32 R199, R5, 0x2, RZ ;  /* 0x0000000205c77824 */ /* 0x000fe200078e00ff */
[----:B------:R-:W-:-:S02]  /*1150*/  LOP3.LUT R3, R0, 0x1ffffffe, RZ, 0xc0, !PT ;  /* 0x1ffffffe00037812 */ /* 0x000fc400078ec0ff */
[----:B------:R-:W-:Y:S01]  /*1160*/  SHF.R.S32.HI R0, RZ, 0x1f, R184 ;  /* 0x0000001fff007819 */ /* 0x000fe200000114b8 */
[C---:B------:R-:W-:Y:S01]  /*1170*/  VIADD R211, R199.reuse, 0x28 ;  /* 0x00000028c7d37836 */ /* 0x040fe20000000000 */
[----:B------:R-:W-:Y:S01]  /*1180*/  SHF.R.S32.HI R0, RZ, 0x1f, R169 ;  /* 0x0000001fff007819 */ /* 0x000fe200000114a9 */
[C---:B------:R-:W-:Y:S01]  /*1190*/  VIADD R208, R199.reuse, 0x40 ;  /* 0x00000040c7d07836 */ /* 0x040fe20000000000 */
[----:B------:R-:W-:Y:S01]  /*11a0*/  LOP3.LUT R7, R180, R7, R11, 0xf6, !PT ;  /* 0x00000007b4077212 */ /* 0x000fe200078ef60b */
[----:B------:R-:W-:Y:S01]  /*11b0*/  VIADD R205, R199, 0x58 ;  /* 0x00000058c7cd7836 */ /* 0x000fe20000000000 */
[----:B------:R-:W-:Y:S01]  /*11c0*/  SHF.R.S32.HI R14, RZ, 0x1f, R185 ;  /* 0x0000001fff0e7819 */ /* 0x000fe200000114b9 */
[----:B------:R-:W-:Y:S01]  /*11d0*/  IMAD.SHL.U32 R14, R15, 0x8, RZ ;  /* 0x000000080f0e7824 */ /* 0x000fe200078e00ff */
[----:B------:R-:W-:Y:S01]  /*11e0*/  SHF.L.U64.HI R223, R169, 0x1, R0 ;  /* 0x00000001a9df7819 */ /* 0x000fe20000010200 */
[----:B------:R-:W-:Y:S01]  /*11f0*/  VIADD R202, R199, 0x70 ;  /* 0x00000070c7ca7836 */ /* 0x000fe20000000000 */
[----:B------:R-:W-:Y:S01]  /*1200*/  LEA R0, R7, UR59, 0x1 ;  /* 0x0000003b07007c11 */ /* 0x000fe2000f8e08ff */
[C---:B------:R-:W-:Y:S01]  /*1210*/  VIADD R213, R199.reuse, 0x18 ;  /* 0x00000018c7d57836 */ /* 0x040fe20000000000 */
[----:B------:R-:W-:Y:S01]  /*1220*/  STL [R1+0x70], R14 ;  /* 0x0000700e01007387 */ /* 0x000fe20000100800 */
[C---:B------:R-:W-:Y:S01]  /*1230*/  VIADD R210, R199.reuse, 0x30 ;  /* 0x00000030c7d27836 */ /* 0x040fe20000000000 */
[----:B------:R-:W-:Y:S01]  /*1240*/  LEA R4, R4, UR59, 0x1 ;  /* 0x0000003b04047c11 */ /* 0x000fe2000f8e08ff */
[C---:B------:R-:W-:Y:S01]  /*1250*/  VIADD R207, R199.reuse, 0x48 ;  /* 0x00000048c7cf7836 */ /* 0x040fe20000000000 */
[----:B------:R0:W-:Y:S01]  /*1260*/  STL [R1+0x50], R0 ;  /* 0x0000500001007387 */ /* 0x0001e20000100800 */
[C---:B------:R-:W-:Y:S01]  /*1270*/  VIADD R204, R199.reuse, 0x60 ;  /* 0x00000060c7cc7836 */ /* 0x040fe20000000000 */
[----:B------:R-:W-:Y:S01]  /*1280*/  SHF.R.S32.HI R5, RZ, 0x1f, R213 ;  /* 0x0000001fff057819 */ /* 0x000fe200000114d5 */
[C---:B------:R-:W-:Y:S01]  /*1290*/  VIADD R201, R199.reuse, 0x78 ;  /* 0x00000078c7c97836 */ /* 0x040fe20000000000 */
[----:B------:R-:W-:Y:S01]  /*12a0*/  SHF.R.S32.HI R5, RZ, 0x1f, R210 ;  /* 0x0000001fff057819 */ /* 0x000fe200000114d2 */
[----:B------:R-:W-:Y:S01]  /*12b0*/  IMAD.IADD R3, R214, 0x1, -R3 ;  /* 0x00000001d6037824 */ /* 0x000fe200078e0a03 */
[----:B------:R-:W-:Y:S01]  /*12c0*/  SHF.R.S32.HI R5, RZ, 0x1f, R207 ;  /* 0x0000001fff057819 */ /* 0x000fe200000114cf */
[----:B------:R1:W-:Y:S01]  /*12d0*/  STL [R1+0x60], R4 ;  /* 0x0000600401007387 */ /* 0x0003e20000100800 */
[----:B------:R-:W-:Y:S01]  /*12e0*/  SHF.R.S32.HI R5, RZ, 0x1f, R204 ;  /* 0x0000001fff057819 */ /* 0x000fe200000114cc */
[C---:B------:R-:W-:Y:S01]  /*12f0*/  VIADD R209, R199.reuse, 0x38 ;  /* 0x00000038c7d17836 */ /* 0x040fe20000000000 */
[----:B0-----:R-:W-:Y:S01]  /*1300*/  SHF.R.S32.HI R0, RZ, 0x1f, R211 ;  /* 0x0000001fff007819 */ /* 0x001fe200000114d3 */
[C---:B------:R-:W-:Y:S01]  /*1310*/  VIADD R206, R199.reuse, 0x50 ;  /* 0x00000050c7ce7836 */ /* 0x040fe20000000000 */
[----:B------:R-:W-:Y:S01]  /*1320*/  SHF.R.S32.HI R0, RZ, 0x1f, R208 ;  /* 0x0000001fff007819 */ /* 0x000fe200000114d0 */
[----:B------:R-:W-:Y:S01]  /*1330*/  VIADD R203, R199, 0x68 ;  /* 0x00000068c7cb7836 */ /* 0x000fe20000000000 */
[----:B------:R-:W-:-:S02]  /*1340*/  SHF.R.S32.HI R0, RZ, 0x1f, R205 ;  /* 0x0000001fff007819 */ /* 0x000fc400000114cd */
[----:B------:R-:W-:Y:S02]  /*1350*/  SHF.R.S32.HI R0, RZ, 0x1f, R202 ;  /* 0x0000001fff007819 */ /* 0x000fe400000114ca */
[----:B------:R-:W-:Y:S02]  /*1360*/  LEA R0, R13, UR59, 0x1 ;  /* 0x0000003b0d007c11 */ /* 0x000fe4000f8e08ff */
[----:B------:R-:W-:Y:S02]  /*1370*/  SHF.R.S32.HI R5, RZ, 0x1f, R201 ;  /* 0x0000001fff057819 */ /* 0x000fe400000114c9 */
[----:B------:R-:W-:Y:S01]  /*1380*/  LEA R5, R8, UR59, 0x1 ;  /* 0x0000003b08057c11 */ /* 0x000fe2000f8e08ff */
[----:B------:R0:W-:Y:S01]  /*1390*/  STL [R1+0x48], R0 ;  /* 0x0000480001007387 */ /* 0x0001e20000100800 */
[----:B-1----:R-:W-:Y:S02]  /*13a0*/  LEA R4, R6, UR59, 0x1 ;  /* 0x0000003b06047c11 */ /* 0x002fe4000f8e08ff */
[----:B------:R-:W-:Y:S01]  /*13b0*/  IADD3 R212, R199, 0x20, RZ ;  /* 0x00000020c7d47810 */ /* 0x000fe20007ffe0ff */
[----:B------:R1:W-:Y:S01]  /*13c0*/  STL [R1+0x4c], R5 ;  /* 0x00004c0501007387 */ /* 0x0003e20000100800 */
[----:B------:R-:W-:-:S02]  /*13d0*/  IADD3 R22, R16, 0x80, RZ ;  /* 0x0000008010167810 */ /* 0x000fc40007ffe0ff */
[----:B------:R-:W-:Y:S02]  /*13e0*/  SHF.R.S32.HI R221, RZ, 0x1f, R170 ;  /* 0x0000001fffdd7819 */ /* 0x000fe400000114aa */
[----:B------:R-:W-:Y:S01]  /*13f0*/  SHF.R.S32.HI R225, RZ, 0x1f, R172 ;  /* 0x0000001fffe17819 */ /* 0x000fe200000114ac */
[----:B0-----:R-:W-:Y:S01]  /*1400*/  IMAD R0, R3, 0x8, R9 ;  /* 0x0000000803007824 */ /* 0x001fe200078e0209 */
[----:B------:R-:W-:Y:S02]  /*1410*/  SHF.R.S32.HI R10, RZ, 0x1f, R171 ;  /* 0x0000001fff0a7819 */ /* 0x000fe400000114ab */
[----:B------:R-:W-:Y:S02]  /*1420*/  SHF.R.S32.HI R12, RZ, 0x1f, R173 ;  /* 0x0000001fff0c7819 */ /* 0x000fe400000114ad */
[----:B------:R1:W-:Y:S01]  /*1430*/  STL [R1+0x6c], R0 ;  /* 0x00006c0001007387 */ /* 0x0003e20000100800 */
[----:B------:R-:W-:Y:S02]  /*1440*/  SHF.R.S32.HI R7, RZ, 0x1f, R212 ;  /* 0x0000001fff077819 */ /* 0x000fe400000114d4 */
[----:B------:R-:W-:Y:S01]  /*1450*/  SHF.R.S32.HI R7, RZ, 0x1f, R209 ;  /* 0x0000001fff077819 */ /* 0x000fe200000114d1 */
[----:B------:R1:W-:Y:S01]  /*1460*/  STL [R1+0x44], R4 ;  /* 0x0000440401007387 */ /* 0x0003e20000100800 */
[----:B------:R-:W-:-:S02]  /*1470*/  SHF.R.S32.HI R7, RZ, 0x1f, R206 ;  /* 0x0000001fff077819 */ /* 0x000fc400000114ce */
[----:B------:R-:W-:Y:S02]  /*1480*/  SHF.R.S32.HI R217, RZ, 0x3, R217 ;  /* 0x00000003ffd97819 */ /* 0x000fe400000114d9 */
[----:B------:R-:W-:Y:S02]  /*1490*/  SHF.R.S32.HI R17, RZ, 0x1f, R16 ;  /* 0x0000001fff117819 */ /* 0x000fe40000011410 */
[----:B------:R-:W-:Y:S02]  /*14a0*/  SHF.R.S32.HI R165, RZ, 0x1f, R19 ;  /* 0x0000001fffa57819 */ /* 0x000fe40000011413 */
[----:B------:R-:W-:Y:S02]  /*14b0*/  SHF.R.S32.HI R176, RZ, 0x1f, R22 ;  /* 0x0000001fffb07819 */ /* 0x000fe40000011416 */
[----:B------:R-:W-:Y:S02]  /*14c0*/  SHF.R.S32.HI R175, RZ, 0x1f, R23 ;  /* 0x0000001fffaf7819 */ /* 0x000fe40000011417 */
[----:B------:R-:W-:-:S02]  /*14d0*/  SHF.L.U64.HI R221, R170, 0x1, R221 ;  /* 0x00000001aadd7819 */ /* 0x000fc400000102dd */
[----:B------:R-:W-:Y:S02]  /*14e0*/  SHF.L.U64.HI R225, R172, 0x1, R225 ;  /* 0x00000001ace17819 */ /* 0x000fe400000102e1 */
[----:B------:R-:W-:Y:S02]  /*14f0*/  SHF.L.U64.HI R227, R171, 0x1, R10 ;  /* 0x00000001abe37819 */ /* 0x000fe4000001020a */
[----:B------:R-:W-:Y:S02]  /*1500*/  SHF.L.U64.HI R229, R173, 0x1, R12 ;  /* 0x00000001ade57819 */ /* 0x000fe4000001020c */
[----:B------:R-:W-:Y:S02]  /*1510*/  SHF.R.S32.HI R163, RZ, 0x3, R163 ;  /* 0x00000003ffa37819 */ /* 0x000fe400000114a3 */
[----:B------:R-:W-:Y:S02]  /*1520*/  SHF.R.S32.HI R164, RZ, 0x3, R164 ;  /* 0x00000003ffa47819 */ /* 0x000fe400000114a4 */
[----:B-1----:R-:W-:-:S07]  /*1530*/  SHF.R.S32.HI R7, RZ, 0x1f, R203 ;  /* 0x0000001fff077819 */ /* 0x002fce00000114cb */
.L_x_668:
[----:B0-----:R-:W0:Y:S01]  /*1540*/  LDC.64 R188, c[0x0][0xc88] ;  /* 0x00032200ffbc7b82 */ /* 0x001e220000000a00 */
[----:B------:R-:W-:Y:S01]  /*1550*/  ULDC.64 UR4, c[0x0][0xa28] ;  /* 0x00028a0000047ab9 */ /* 0x000fe20000000a00 */
[----:B------:R-:W-:Y:S01]  /*1560*/  ULDC.64 UR8, c[0x0][0xa18] ;  /* 0x0002860000087ab9 */ /* 0x000fe20000000a00 */
[----:B------:R-:W-:Y:S01]  /*1570*/  ULDC.64 UR6, c[0x0][0xa08] ;  /* 0x0002820000067ab9 */ /* 0x000fe20000000a00 */
[----:B0-----:R-:W-:-:S06]  /*1580*/  IMAD.WIDE R188, R147, 0x4, R188 ;  /* 0x0000000493bc7825 */ /* 0x001fcc00078e02bc */
[----:B------:R-:W2:Y:S01]  /*1590*/  LDG.E R188, desc[UR56][R188.64] ;  /* 0x00000038bcbc7981 */ /* 0x000ea2000c1e1900 */
[----:B------:R-:W-:Y:S01]  /*15a0*/  ISETP.NE.U32.AND P2, PT, RZ, UR4, PT ;  /* 0x00000004ff007c0c */ /* 0x000fe2000bf45070 */
[----:B------:R-:W-:Y:S01]  /*15b0*/  IMAD.MOV.U32 R11, RZ, RZ, RZ ;  /* 0x000000ffff0b7224 */ /* 0x000fe200078e00ff */
[----:B------:R-:W-:Y:S01]  /*15c0*/  ISETP.NE.U32.AND P1, PT, RZ, UR8, PT ;  /* 0x00000008ff007c0c */ /* 0x000fe2000bf25070 */
[----:B------:R-:W-:Y:S01]  /*15d0*/  IMAD.MOV.U32 R129, RZ, RZ, RZ ;  /* 0x000000ffff817224 */ /* 0x000fe200078e00ff */
[----:B------:R-:W-:Y:S02]  /*15e0*/  ISETP.NE.AND.EX P2, PT, RZ, UR5, PT, P2 ;  /* 0x00000005ff007c0c */ /* 0x000fe4000bf45320 */
[----:B------:R-:W-:Y:S02]  /*15f0*/  ISETP.NE.AND.EX P1, PT, RZ, UR9, PT, P1 ;  /* 0x00000009ff007c0c */ /* 0x000fe4000bf25310 */
[----:B------:R-:W-:-:S04]  /*1600*/  ISETP.NE.U32.AND P0, PT, RZ, UR6, PT ;  /* 0x00000006ff007c0c */ /* 0x000fc8000bf05070 */
[----:B------:R-:W-:Y:S02]  /*1610*/  ISETP.NE.AND.EX P0, PT, RZ, UR7, PT, P0 ;  /* 0x00000007ff007c0c */ /* 0x000fe4000bf05300 */
[----:B--2---:R-:W-:-:S03]  /*1620*/  SHF.R.S32.HI R216, RZ, 0x1f, R188 ;  /* 0x0000001fffd87819 */ /* 0x004fc600000114bc */
[C---:B---3--:R-:W-:Y:S02]  /*1630*/  @P2 LEA R6, P3, R188.reuse, UR4, 0x2 ;  /* 0x00000004bc062c11 */ /* 0x048fe4000f8610ff */
[C---:B------:R-:W-:Y:S02]  /*1640*/  SHF.L.U32 R189, R188.reuse, 0x2, RZ ;  /* 0x00000002bcbd7819 */ /* 0x040fe400000006ff */
[C-C-:B------:R-:W-:Y:S01]  /*1650*/  @P2 LEA.HI.X R7, R188.reuse, UR5, R216.reuse, 0x2, P3 ;  /* 0x00000005bc072c11 */ /* 0x140fe200098f14d8 */
[----:B------:R-:W-:Y:S01]  /*1660*/  ULDC UR4, c[0x0][0x288] ;  /* 0x0000a20000047ab9 */ /* 0x000fe20000000800 */
[----:B------:R-:W-:Y:S02]  /*1670*/  SHF.L.U64.HI R190, R188, 0x2, R216 ;  /* 0x00000002bcbe7819 */ /* 0x000fe400000102d8 */
[C---:B------:R-:W-:Y:S01]  /*1680*/  IADD3 R4, P4, R189.reuse, UR6, RZ ;  /* 0x00000006bd047c10 */ /* 0x040fe2000ff9e0ff */
[----:B------:R0:W5:Y:S01]  /*1690*/  @P2 LDG.E R11, desc[UR56][R6.64] ;  /* 0x00000038060b2981 */ /* 0x000162000c1e1900 */
[----:B------:R-:W-:Y:S01]  /*16a0*/  @P1 IADD3 R8, P2, R189, UR8, RZ ;  /* 0x00000008bd081c10 */ /* 0x000fe2000ff5e0ff */
[----:B------:R-:W-:Y:S01]  /*16b0*/  IMAD.U32 R143, RZ, RZ, UR4 ;  /* 0x00000004ff8f7e24 */ /* 0x000fe2000f8e00ff */
[C---:B------:R-:W-:Y:S01]  /*16c0*/  IADD3.X R5, R190.reuse, UR7, RZ, P4, !PT ;  /* 0x00000007be057c10 */ /* 0x040fe2000a7fe4ff */
[----:B------:R-:W-:Y:S01]  /*16d0*/  ULDC.64 UR4, c[0x0][0x418] ;  /* 0x0001060000047ab9 */ /* 0x000fe20000000a00 */
[----:B------:R-:W-:-:S03]  /*16e0*/  @P1 IADD3.X R9, R190, UR9, RZ, P2, !PT ;  /* 0x00000009be091c10 */ /* 0x000fc600097fe4ff */
[----:B------:R0:W5:Y:S01]  /*16f0*/  @P0 LDG.E R129, desc[UR56][R4.64] ;  /* 0x0000003804810981 */ /* 0x000162000c1e1900 */
[----:B------:R-:W-:Y:S01]  /*1700*/  UISETP.NE.U32.AND UP0, UPT, UR4, URZ, UPT ;  /* 0x0000003f0400728c */ /* 0x000fe2000bf05070 */
[C---:B----4-:R-:W-:Y:S01]  /*1710*/  LOP3.LUT R3, R146.reuse, 0xff000000, RZ, 0xc0, !PT ;  /* 0xff00000092037812 */ /* 0x050fe200078ec0ff */
[----:B------:R-:W-:Y:S01]  /*1720*/  ULDC.64 UR8, c[0x0][0xa20] ;  /* 0x0002880000087ab9 */ /* 0x000fe20000000a00 */
[----:B------:R0:W5:Y:S01]  /*1730*/  @P1 LDG.E R143, desc[UR56][R8.64] ;  /* 0x00000038088f1981 */ /* 0x000162000c1e1900 */
[----:B------:R-:W-:Y:S01]  /*1740*/  UISETP.NE.AND.EX UP0, UPT, UR5, URZ, UPT, UP0 ;  /* 0x0000003f0500728c */ /* 0x000fe2000bf05300 */
[----:B------:R-:W-:Y:S01]  /*1750*/  ULDC UR4, c[0x0][0x424] ;  /* 0x0001090000047ab9 */ /* 0x000fe20000000800 */
[----:B------:R-:W-:Y:S02]  /*1760*/  ISETP.NE.U32.AND P2, PT, RZ, UR8, PT ;  /* 0x00000008ff007c0c */ /* 0x000fe4000bf45070 */
[----:B------:R-:W-:Y:S01]  /*1770*/  USEL UR4, UR4, 0x1, UP0 ;  /* 0x0000000104047887 */ /* 0x000fe20008000000 */
[----:B------:R-:W-:Y:S01]  /*1780*/  ULDC UR5, c[0x0][0x2f0] ;  /* 0x0000bc0000057ab9 */ /* 0x000fe20000000800 */
[----:B------:R-:W-:-:S02]  /*1790*/  LOP3.LUT R0, R146, 0xff0000, RZ, 0xc0, !PT ;  /* 0x00ff000092007812 */ /* 0x000fc400078ec0ff */
[----:B------:R-:W-:Y:S01]  /*17a0*/  UIMAD UR4, UR4, UR5, URZ ;  /* 0x00000005040472a4 */ /* 0x000fe2000f8e023f */
[----:B------:R-:W-:Y:S02]  /*17b0*/  SHF.R.U32.HI R3, RZ, 0x8, R3 ;  /* 0x00000008ff037819 */ /* 0x000fe40000011603 */
[----:B------:R-:W-:Y:S01]  /*17c0*/  ISETP.NE.AND.EX P2, PT, RZ, UR9, PT, P2 ;  /* 0x00000009ff007c0c */ /* 0x000fe2000bf45320 */
[----:B------:R-:W-:Y:S01]  /*17d0*/  ULDC UR5, c[0x0][0x348] ;  /* 0x0000d20000057ab9 */ /* 0x000fe20000000800 */
[----:B------:R-:W-:Y:S01]  /*17e0*/  LEA.HI R187, R0, R3, RZ, 0x10 ;  /* 0x0000000300bb7211 */ /* 0x000fe200078f80ff */
[----:B------:R-:W-:Y:S01]  /*17f0*/  IMAD.MOV.U32 R192, RZ, RZ, R145 ;  /* 0x000000ffffc07224 */ /* 0x000fe200078e0091 */
[----:B------:R-:W-:Y:S01]  /*1800*/  LOP3.LUT R162, R146, 0xffff, RZ, 0xc0, !PT ;  /* 0x0000ffff92a27812 */ /* 0x000fe200078ec0ff */
[----:B01----:R-:W-:Y:S08]  /*1810*/  @P1 BRA `(.L_x_447) ;  /* 0x0000000000241947 */ /* 0x003ff00003800000 */
[----:B------:R-:W-:Y:S02]  /*1820*/  ULDC.64 UR6, c[0x0][0xa00] ;  /* 0x0002800000067ab9 */ /* 0x000fe40000000a00 */
[----:B------:R-:W-:-:S04]  /*1830*/  ISETP.NE.U32.AND P1, PT, RZ, UR6, PT ;  /* 0x00000006ff007c0c */ /* 0x000fc8000bf25070 */
[----:B------:R-:W-:-:S13]  /*1840*/  ISETP.NE.AND.EX P1, PT, RZ, UR7, PT, P1 ;  /* 0x00000007ff007c0c */ /* 0x000fda000bf25310 */
[----:B------:R-:W-:Y:S05]  /*1850*/  @!P1 BRA `(.L_x_447) ;  /* 0x0000000000149947 */ /* 0x000fea0003800000 */
[----:B------:R-:W0:Y:S02]  /*1860*/  LDC.64 R6, c[0x0][0xa00] ;  /* 0x00028000ff067b82 */ /* 0x000e240000000a00 */
[----:B0-----:R-:W-:-:S05]  /*1870*/  IMAD.WIDE R6, R188, 0x4, R6 ;  /* 0x00000004bc067825 */ /* 0x001fca00078e0206 */
[----:B-----5:R-:W2:Y:S04]  /*1880*/  LDG.E R143, desc[UR56][R6.64] ;  /* 0x00000038068f7981 */ /* 0x020ea8000c1e1900 */
[----:B------:R-:W2:Y:S02]  /*1890*/  LDG.E R0, desc[UR56][R6.64+0x4] ;  /* 0x0000043806007981 */ /* 0x000ea4000c1e1900 */
[----:B--2---:R-:W-:-:S07]  /*18a0*/  IMAD.IADD R143, R0, 0x1, -R143 ;  /* 0x00000001008f7824 */ /* 0x004fce00078e0a8f */
.L_x_447:
[----:B------:R-:W-:Y:S02]  /*18b0*/  IMAD.U32 R25, RZ, RZ, UR5 ;  /* 0x00000005ff197e24 */ /* 0x000fe4000f8e00ff */
[----:B------:R-:W-:Y:S01]  /*18c0*/  IMAD.U32 R26, RZ, RZ, UR4 ;  /* 0x00000004ff1a7e24 */ /* 0x000fe2000f8e00ff */
[----:B------:R-:W-:Y:S06]  /*18d0*/  @!P2 BRA `(.L_x_448) ;  /* 0x000000000010a947 */ /* 0x000fec0003800000 */
[----:B------:R-:W-:-:S04]  /*18e0*/  IADD3 R26, P0, R189, UR8, RZ ;  /* 0x00000008bd1a7c10 */ /* 0x000fc8000ff1e0ff */
[----:B------:R-:W-:-:S05]  /*18f0*/  IADD3.X R27, R190, UR9, RZ, P0, !PT ;  /* 0x00000009be1b7c10 */ /* 0x000fca00087fe4ff */
[----:B------:R0:W5:Y:S01]  /*1900*/  LDG.E R26, desc[UR56][R26.64] ;  /* 0x000000381a1a7981 */ /* 0x000162000c1e1900 */
[----:B------:R-:W-:Y:S05]  /*1910*/  BRA `(.L_x_449) ;  /* 0x0000000000107947 */ /* 0x000fea0003800000 */
.L_x_448:
[----:B------:R-:W-:Y:S05]  /*1920*/  @!P0 BRA `(.L_x_449) ;  /* 0x00000000000c8947 */ /* 0x000fea0003800000 */
[----:B------:R-:W2:Y:S04]  /*1930*/  LDG.E R3, desc[UR56][R4.64] ;  /* 0x0000003804037981 */ /* 0x000ea8000c1e1900 */
[----:B------:R-:W2:Y:S02]  /*1940*/  LDG.E R26, desc[UR56][R4.64+0x4] ;  /* 0x00000438041a7981 */ /* 0x000ea4000c1e1900 */
[----:B--2---:R-:W-:-:S07]  /*1950*/  IMAD.IADD R26, R26, 0x1, -R3 ;  /* 0x000000011a1a7824 */ /* 0x004fce00078e0a03 */
.L_x_449:
[----:B------:R-:W-:Y:S01]  /*1960*/  ULDC.64 UR4, c[0x0][0xa10] ;  /* 0x0002840000047ab9 */ /* 0x000fe20000000a00 */
[----:B0-----:R-:W2:Y:S01]  /*1970*/  LDL.LU R27, [R1+0x38] ;  /* 0x00003800011b7983 */ /* 0x001ea20000300800 */
[----:B------:R-:W-:-:S04]  /*1980*/  ISETP.NE.U32.AND P0, PT, RZ, UR4, PT ;  /* 0x00000004ff007c0c */ /* 0x000fc8000bf05070 */
[----:B------:R-:W-:Y:S01]  /*1990*/  ISETP.NE.AND.EX P0, PT, RZ, UR5, PT, P0 ;  /* 0x00000005ff007c0c */ /* 0x000fe2000bf05300 */
[----:B------:R-:W-:-:S12]  /*19a0*/  ULDC.64 UR4, c[0x0][0xa30] ;  /* 0x00028c0000047ab9 */ /* 0x000fd80000000a00 */
[----:B------:R-:W0:Y:S02]  /*19b0*/  @P0 LDC.64 R4, c[0x0][0xa10] ;  /* 0x00028400ff040b82 */ /* 0x000e240000000a00 */
[----:B0-----:R-:W-:-:S05]  /*19c0*/  @P0 IMAD.WIDE R4, R188, 0x4, R4 ;  /* 0x00000004bc040825 */ /* 0x001fca00078e0204 */
[----:B------:R-:W3:Y:S04]  /*19d0*/  @P0 LDG.E R0, desc[UR56][R4.64] ;  /* 0x0000003804000981 */ /* 0x000ee8000c1e1900 */
[----:B------:R-:W3:Y:S01]  /*19e0*/  @P0 LDG.E R3, desc[UR56][R4.64+0x4] ;  /* 0x0000043804030981 */ /* 0x000ee2000c1e1900 */
[----:B------:R-:W-:Y:S01]  /*19f0*/  ISETP.NE.U32.AND P1, PT, RZ, UR4, PT ;  /* 0x00000004ff007c0c */ /* 0x000fe2000bf25070 */
[----:B-----5:R-:W-:-:S03]  /*1a00*/  IMAD.MOV.U32 R141, RZ, RZ, R26 ;  /* 0x000000ffff8d7224 */ /* 0x020fc600078e001a */
[----:B------:R-:W-:-:S13]  /*1a10*/  ISETP.NE.AND.EX P1, PT, RZ, UR5, PT, P1 ;  /* 0x00000005ff007c0c */ /* 0x000fda000bf25310 */
[----:B------:R-:W-:-:S04]  /*1a20*/  @P1 IADD3 R6, P2, R189, UR4, RZ ;  /* 0x00000004bd061c10 */ /* 0x000fc8000ff5e0ff */
[----:B------:R-:W-:-:S05]  /*1a30*/  @P1 IADD3.X R7, R190, UR5, RZ, P2, !PT ;  /* 0x00000005be071c10 */ /* 0x000fca00097fe4ff */
[----:B------:R0:W5:Y:S01]  /*1a40*/  @P1 LDG.E R141, desc[UR56][R6.64] ;  /* 0x00000038068d1981 */ /* 0x000162000c1e1900 */
[----:B------:R-:W-:Y:S01]  /*1a50*/  IMAD.IADD R10, R26, 0x1, -R11 ;  /* 0x000000011a0a7824 */ /* 0x000fe200078e0a0b */
[----:B------:R-:W-:Y:S01]  /*1a60*/  BSSY B0, `(.L_x_450) ;  /* 0x000002c000007945 */ /* 0x000fe20003800000 */
[----:B------:R-:W-:Y:S02]  /*1a70*/  LOP3.LUT R200, R187, 0xff, RZ, 0xc0, !PT ;  /* 0x000000ffbbc87812 */ /* 0x000fe400078ec0ff */
[----:B------:R-:W-:Y:S02]  /*1a80*/  SHF.R.U32.HI R187, RZ, 0x10, R187 ;  /* 0x00000010ffbb7819 */ /* 0x000fe400000116bb */
[----:B--2---:R-:W-:Y:S01]  /*1a90*/  LOP3.LUT R27, R27, 0xfffffffb, RZ, 0xc0, !PT ;  /* 0xfffffffb1b1b7812 */ /* 0x004fe200078ec0ff */
[----:B---3--:R-:W-:-:S04]  /*1aa0*/  @P0 IMAD.IADD R25, R3, 0x1, -R0 ;  /* 0x0000000103190824 */ /* 0x008fc800078e0a00 */
[----:B------:R-:W-:-:S05]  /*1ab0*/  IMAD.IADD R215, R10, 0x1, R25 ;  /* 0x000000010ad77824 */ /* 0x000fca00078e0219 */
[C---:B------:R-:W-:Y:S02]  /*1ac0*/  ISETP.GE.AND P3, PT, R215.reuse, 0x1, PT ;  /* 0x00000001d700780c */ /* 0x040fe40003f66270 */
[----:B------:R-:W-:-:S05]  /*1ad0*/  IADD3 R0, R215, 0x5f, RZ ;  /* 0x0000005fd7007810 */ /* 0x000fca0007ffe0ff */
[----:B------:R-:W-:-:S05]  /*1ae0*/  IMAD.HI R0, R0, 0x2aaaaaab, RZ ;  /* 0x2aaaaaab00007827 */ /* 0x000fca00078e02ff */
[----:B------:R-:W-:Y:S02]  /*1af0*/  SHF.R.U32.HI R3, RZ, 0x1f, R0 ;  /* 0x0000001fff037819 */ /* 0x000fe40000011600 */
[----:B------:R-:W-:Y:S02]  /*1b00*/  @P3 LOP3.LUT R27, R27, 0x4, RZ, 0xfc, !PT ;  /* 0x000000041b1b3812 */ /* 0x000fe400078efcff */
[----:B------:R-:W-:Y:S01]  /*1b10*/  LEA.HI.SX32 R142, R0, R3, 0x1c ;  /* 0x00000003008e7211 */ /* 0x000fe200078fe2ff */
[----:B------:R-:W-:Y:S02]  /*1b20*/  IMAD.MOV.U32 R3, RZ, RZ, RZ ;  /* 0x000000ffff037224 */ /* 0x000fe400078e00ff */
[----:B------:R0:W-:Y:S01]  /*1b30*/  STL [R1+0x38], R27 ;  /* 0x0000381b01007387 */ /* 0x0001e20000100800 */
[----:B------:R-:W-:Y:S05]  /*1b40*/  @!P3 BRA `(.L_x_451) ;  /* 0x000000000074b947 */ /* 0x000fea0003800000 */
[----:B------:R-:W-:Y:S01]  /*1b50*/  ISETP.NE.AND P0, PT, R187, RZ, PT ;  /* 0x000000ffbb00720c */ /* 0x000fe20003f05270 */
[----:B------:R-:W-:-:S03]  /*1b60*/  ULDC UR4, c[0x0][0x9f0] ;  /* 0x00027c0000047ab9 */ /* 0x000fc60000000800 */
[----:B------:R-:W-:-:S04]  /*1b70*/  SEL R9, R187, UR4, P0 ;  /* 0x00000004bb097c07 */ /* 0x000fc80008000000 */
[-C--:B0-----:R-:W-:Y:S02]  /*1b80*/  IABS R6, R9.reuse ;  /* 0x0000000900067213 */ /* 0x081fe40000000000 */
[----:B------:R-:W-:Y:S02]  /*1b90*/  IADD3 R0, R142, -0x1, R9 ;  /* 0xffffffff8e007810 */ /* 0x000fe40007ffe009 */
[----:B------:R-:W0:Y:S01]  /*1ba0*/  I2F.RP R3, R6 ;  /* 0x0000000600037306 */ /* 0x000e220000209400 */
[-C--:B------:R-:W-:Y:S02]  /*1bb0*/  IABS R11, R9.reuse ;  /* 0x00000009000b7213 */ /* 0x080fe40000000000 */
[----:B------:R-:W-:Y:S02]  /*1bc0*/  IABS R8, R0 ;  /* 0x0000000000087213 */ /* 0x000fe40000000000 */
[----:B------:R-:W-:-:S04]  /*1bd0*/  LOP3.LUT R0, R0, R9, RZ, 0x3c, !PT ;  /* 0x0000000900007212 */ /* 0x000fc800078e3cff */
[----:B------:R-:W-:Y:S01]  /*1be0*/  ISETP.GE.AND P2, PT, R0, RZ, PT ;  /* 0x000000ff0000720c */ /* 0x000fe20003f46270 */
[----:B0-----:R-:W0:Y:S02]  /*1bf0*/  MUFU.RCP R3, R3 ;  /* 0x0000000300037308 */ /* 0x001e240000001000 */
[----:B0-----:R-:W-:Y:S02]  /*1c00*/  VIADD R4, R3, 0xffffffe ;  /* 0x0ffffffe03047836 */ /* 0x001fe40000000000 */
[----:B------:R-:W-:-:S04]  /*1c10*/  IMAD.MOV R3, RZ, RZ, -R11 ;  /* 0x000000ffff037224 */ /* 0x000fc800078e0a0b */
[----:B------:R0:W1:Y:S02]  /*1c20*/  F2I.FTZ.U32.TRUNC.NTZ R5, R4 ;  /* 0x0000000400057305 */ /* 0x000064000021f000 */
[----:B0-----:R-:W-:Y:S02]  /*1c30*/  IMAD.MOV.U32 R4, RZ, RZ, RZ ;  /* 0x000000ffff047224 */ /* 0x001fe400078e00ff */
[----:B-1----:R-:W-:-:S04]  /*1c40*/  IMAD.MOV R7, RZ, RZ, -R5 ;  /* 0x000000ffff077224 */ /* 0x002fc800078e0a05 */
[----:B------:R-:W-:-:S04]  /*1c50*/  IMAD R7, R7, R6, RZ ;  /* 0x0000000607077224 */ /* 0x000fc800078e02ff */
[----:B------:R-:W-:-:S06]  /*1c60*/  IMAD.HI.U32 R5, R5, R7, R4 ;  /* 0x0000000705057227 */ /* 0x000fcc00078e0004 */
[----:B------:R-:W-:-:S04]  /*1c70*/  IMAD.HI.U32 R5, R5, R8, RZ ;  /* 0x0000000805057227 */ /* 0x000fc800078e00ff */
[----:B------:R-:W-:-:S05]  /*1c80*/  IMAD R3, R5, R3, R8 ;  /* 0x0000000305037224 */ /* 0x000fca00078e0208 */
[----:B------:R-:W-:-:S13]  /*1c90*/  ISETP.GT.U32.AND P1, PT, R6, R3, PT ;  /* 0x000000030600720c */ /* 0x000fda0003f24070 */
[----:B------:R-:W-:Y:S02]  /*1ca0*/  @!P1 IMAD.IADD R3, R3, 0x1, -R6 ;  /* 0x0000000103039824 */ /* 0x000fe400078e0a06 */
[----:B------:R-:W-:Y:S01]  /*1cb0*/  @!P1 VIADD R5, R5, 0x1 ;  /* 0x0000000105059836 */ /* 0x000fe20000000000 */
[----:B------:R-:W-:Y:S02]  /*1cc0*/  ISETP.NE.AND P1, PT, R9, RZ, PT ;  /* 0x000000ff0900720c */ /* 0x000fe40003f25270 */
[----:B------:R-:W-:-:S13]  /*1cd0*/  ISETP.GE.U32.AND P0, PT, R3, R6, PT ;  /* 0x000000060300720c */ /* 0x000fda0003f06070 */
[----:B------:R-:W-:-:S04]  /*1ce0*/  @P0 VIADD R5, R5, 0x1 ;  /* 0x0000000105050836 */ /* 0x000fc80000000000 */
[----:B------:R-:W-:-:S04]  /*1cf0*/  IMAD.MOV.U32 R3, RZ, RZ, R5 ;  /* 0x000000ffff037224 */ /* 0x000fc800078e0005 */
[----:B------:R-:W-:Y:S01]  /*1d00*/  @!P2 IMAD.MOV R3, RZ, RZ, -R3 ;  /* 0x000000ffff03a224 */ /* 0x000fe200078e0a03 */
[----:B------:R-:W-:-:S07]  /*1d10*/  @!P1 LOP3.LUT R3, RZ, R9, RZ, 0x33, !PT ;  /* 0x00000009ff039212 */ /* 0x000fce00078e33ff */
.L_x_451:
[----:B------:R-:W-:Y:S05]  /*1d20*/  BSYNC B0 ;  /* 0x0000000000007941 */ /* 0x000fea0003800000 */
.L_x_450:
[----:B------:R-:W-:Y:S01]  /*1d30*/  IMAD R0, R200, R3, RZ ;  /* 0x00000003c8007224 */ /* 0x000fe200078e02ff */
[----:B------:R-:W-:-:S04]  /*1d40*/  PLOP3.LUT P2, PT, PT, PT, PT, 0x80, 0x0 ;  /* 0x000000000000781c */ /* 0x000fc80003f4f070 */
[C---:B------:R-:W-:Y:S01]  /*1d50*/  VIADDMNMX R3, R0.reuse, R3, R142, PT ;  /* 0x0000000300037246 */ /* 0x040fe2000380018e */
[----:B------:R-:W-:-:S04]  /*1d60*/  IMAD R0, R0, 0x60, -R10 ;  /* 0x0000006000007824 */ /* 0x000fc800078e0a0a */
[----:B------:R-:W-:Y:S01]  /*1d70*/  IMAD R4, R3, 0x60, -R10 ;  /* 0x0000006003047824 */ /* 0x000fe200078e0a0a */
[----:B------:R-:W-:-:S04]  /*1d80*/  VIMNMX R0, RZ, R0, !PT ;  /* 0x00000000ff007248 */ /* 0x000fc80007fe0100 */
[----:B------:R-:W-:Y:S01]  /*1d90*/  VIMNMX R3, R4, R25, PT ;  /* 0x0000001904037248 */ /* 0x000fe20003fe0100 */
[----:B------:R-:W-:-:S03]  /*1da0*/  IMAD.WIDE.U32 R126, R0, -0x55555555, RZ ;  /* 0xaaaaaaab007e7825 */ /* 0x000fc600078e00ff */
[----:B------:R-:W-:Y:S02]  /*1db0*/  ISETP.GT.AND P0, PT, R3, R0, PT ;  /* 0x000000000300720c */ /* 0x000fe40003f04270 */
[----:B------:R-:W-:-:S05]  /*1dc0*/  SHF.R.U32.HI R126, RZ, 0x6, R127 ;  /* 0x00000006ff7e7819 */ /* 0x000fca000001167f */
[----:B------:R-:W-:-:S06]  /*1dd0*/  IMAD.MOV.U32 R24, RZ, RZ, R126 ;  /* 0x000000ffff187224 */ /* 0x000fcc00078e007e */
[----:B------:R-:W-:-:S04]  /*1de0*/  @P0 VIADD R0, R3, 0x5f ;  /* 0x0000005f03000836 */ /* 0x000fc80000000000 */
[----:B------:R-:W-:-:S05]  /*1df0*/  @P0 IMAD.HI R0, R0, 0x2aaaaaab, RZ ;  /* 0x2aaaaaab00000827 */ /* 0x000fca00078e02ff */
[----:B------:R-:W-:-:S04]  /*1e00*/  @P0 SHF.R.U32.HI R3, RZ, 0x1f, R0 ;  /* 0x0000001fff030819 */ /* 0x000fc80000011600 */
[----:B------:R-:W-:-:S04]  /*1e10*/  @P0 LEA.HI.SX32 R24, R0, R3, 0x1c ;  /* 0x0000000300180211 */ /* 0x000fc800078fe2ff */
[----:B------:R-:W-:-:S13]  /*1e20*/  ISETP.GT.AND P0, PT, R24, R126, PT ;  /* 0x0000007e1800720c */ /* 0x000fda0003f04270 */
[----:B------:R-:W-:Y:S05]  /*1e30*/  @!P0 BRA `(.L_x_452) ;  /* 0x0000009400948947 */ /* 0x000fea0003800000 */
[----:B------:R-:W-:Y:S01]  /*1e40*/  IADD3 R123, R2, 0x18400, RZ ;  /* 0x00018400027b7810 */ /* 0x000fe20007ffe0ff */
[----:B------:R-:W-:Y:S03]  /*1e50*/  BSSY B6, `(.L_x_453) ;  /* 0x0000013000067945 */ /* 0x000fe60003800000 */
[----:B------:R-:W-:-:S13]  /*1e60*/  LOP3.LUT P0, RZ, R123, 0x3ff, RZ, 0xc0, !PT ;  /* 0x000003ff7bff7812 */ /* 0x000fda000780c0ff */
[----:B------:R-:W-:Y:S05]  /*1e70*/  @!P0 BRA `(.L_x_454) ;  /* 0x0000000000408947 */ /* 0x000fea0003800000 */
[----:B------:R-:W-:Y:S01]  /*1e80*/  MOV R14, 0x0 ;  /* 0x00000000000e7802 */ /* 0x000fe20000000f00 */
[----:B------:R-:W-:Y:S01]  /*1e90*/  ULDC.64 UR4, c[0x4][0x90] ;  /* 0x0100240000047ab9 */ /* 0x000fe20000000a00 */
[----:B------:R-:W-:Y:S01]  /*1ea0*/  ULDC.64 UR6, c[0x4][0x28] ;  /* 0x01000a0000067ab9 */ /* 0x000fe20000000a00 */
[----:B------:R-:W-:Y:S02]  /*1eb0*/  IMAD.U32 R4, RZ, RZ, UR4 ;  /* 0x00000004ff047e24 */ /* 0x000fe4000f8e00ff */
[----:B------:R-:W-:Y:S01]  /*1ec0*/  IMAD.U32 R5, RZ, RZ, UR5 ;  /* 0x00000005ff057e24 */ /* 0x000fe2000f8e00ff */
[----:B------:R-:W1:Y:S01]  /*1ed0*/  LDC.64 R14, c[0x4][R14] ;  /* 0x010000000e0e7b82 */ /* 0x000e620000000a00 */
[----:B------:R-:W-:Y:S01]  /*1ee0*/  ULDC.64 UR4, c[0x4][0x98] ;  /* 0x0100260000047ab9 */ /* 0x000fe20000000a00 */
[----:B------:R-:W-:Y:S02]  /*1ef0*/  IMAD.U32 R10, RZ, RZ, UR6 ;  /* 0x00000006ff0a7e24 */ /* 0x000fe4000f8e00ff */
[----:B0-----:R-:W-:-:S02]  /*1f00*/  IMAD.U32 R6, RZ, RZ, UR4 ;  /* 0x00000004ff067e24 */ /* 0x001fc4000f8e00ff */
[----:B------:R-:W-:Y:S02]  /*1f10*/  IMAD.U32 R7, RZ, RZ, UR5 ;  /* 0x00000005ff077e24 */ /* 0x000fe4000f8e00ff */
[----:B------:R-:W-:Y:S02]  /*1f20*/  IMAD.U32 R11, RZ, RZ, UR7 ;  /* 0x00000007ff0b7e24 */ /* 0x000fe4000f8e00ff */
[----:B------:R-:W-:Y:S02]  /*1f30*/  IMAD.MOV.U32 R8, RZ, RZ, 0x70 ;  /* 0x00000070ff087424 */ /* 0x000fe400078e00ff */
[----:B------:R-:W-:Y:S02]  /*1f40*/  IMAD.MOV.U32 R12, RZ, RZ, 0x1 ;  /* 0x00000001ff0c7424 */ /* 0x000fe400078e00ff */
[----:B------:R-:W-:-:S07]  /*1f50*/  IMAD.MOV.U32 R13, RZ, RZ, RZ ;  /* 0x000000ffff0d7224 */ /* 0x000fce00078e00ff */
[----:B------:R-:W-:-:S07]  /*1f60*/  LEPC R20, `(.L_x_454) ;  /* 0x000000001014794e */ /* 0x000fce0000000000 */
[----:B-1---5:R-:W-:Y:S05]  /*1f70*/  CALL.ABS.NOINC R14 ;  /* 0x000000000e007343 */ /* 0x022fea0003c00000 */
.L_x_454:
[----:B------:R-:W-:Y:S05]  /*1f80*/  BSYNC B6 ;  /* 0x0000000000067941 */ /* 0x000fea0003800000 */
.L_x_453:
[----:B------:R-:W-:Y:S01]  /*1f90*/  VIADD R122, R2, 0x400 ;  /* 0x00000400027a7836 */ /* 0x000fe20000000000 */
[----:B------:R-:W-:Y:S04]  /*1fa0*/  BSSY B6, `(.L_x_455) ;  /* 0x0000013000067945 */ /* 0x000fe80003800000 */
[----:B------:R-:W-:-:S13]  /*1fb0*/  LOP3.LUT P0, RZ, R122, 0x3ff, RZ, 0xc0, !PT ;  /* 0x000003ff7aff7812 */ /* 0x000fda000780c0ff */
[----:B------:R-:W-:Y:S05]  /*1fc0*/  @!P0 BRA `(.L_x_456) ;  /* 0x0000000000408947 */ /* 0x000fea0003800000 */
[----:B------:R-:W-:Y:S01]  /*1fd0*/  MOV R14, 0x0 ;  /* 0x00000000000e7802 */ /* 0x000fe20000000f00 */
[----:B------:R-:W-:Y:S01]  /*1fe0*/  ULDC.64 UR4, c[0x4][0x90] ;  /* 0x0100240000047ab9 */ /* 0x000fe20000000a00 */
[----:B------:R-:W-:Y:S01]  /*1ff0*/  ULDC.64 UR6, c[0x4][0x98] ;  /* 0x0100260000067ab9 */ /* 0x000fe20000000a00 */
[----:B------:R-:W-:Y:S01]  /*2000*/  IMAD.U32 R4, RZ, RZ, UR4 ;  /* 0x00000004ff047e24 */ /* 0x000fe2000f8e00ff */
[----:B0-----:R-:W-:Y:S01]  /*2010*/  MOV R6, UR6 ;  /* 0x0000000600067c02 */ /* 0x001fe20008000f00 */
[----:B------:R-:W-:Y:S01]  /*2020*/  IMAD.U32 R5, RZ, RZ, UR5 ;  /* 0x00000005ff057e24 */ /* 0x000fe2000f8e00ff */
[----:B------:R-:W0:Y:S01]  /*2030*/  LDC.64 R14, c[0x4][R14] ;  /* 0x010000000e0e7b82 */ /* 0x000e220000000a00 */
[----:B------:R-:W-:Y:S01]  /*2040*/  ULDC.64 UR4, c[0x4][0x18] ;  /* 0x0100060000047ab9 */ /* 0x000fe20000000a00 */
[----:B------:R-:W-:Y:S02]  /*2050*/  IMAD.U32 R7, RZ, RZ, UR7 ;  /* 0x00000007ff077e24 */ /* 0x000fe4000f8e00ff */
[----:B------:R-:W-:-:S02]  /*2060*/  IMAD.U32 R10, RZ, RZ, UR4 ;  /* 0x00000004ff0a7e24 */ /* 0x000fc4000f8e00ff */
[----:B------:R-:W-:Y:S02]  /*2070*/  IMAD.U32 R11, RZ, RZ, UR5 ;  /* 0x00000005ff0b7e24 */ /* 0x000fe4000f8e00ff */
[----:B------:R-:W-:Y:S02]  /*2080*/  IMAD.MOV.U32 R8, RZ, RZ, 0x70 ;  /* 0x00000070ff087424 */ /* 0x000fe400078e00ff */
[----:B------:R-:W-:Y:S02]  /*2090*/  IMAD.MOV.U32 R12, RZ, RZ, 0x1 ;  /* 0x00000001ff0c7424 */ /* 0x000fe400078e00ff */
[----:B------:R-:W-:-:S07]  /*20a0*/  IMAD.MOV.U32 R13, RZ, RZ, RZ ;  /* 0x000000ffff0d7224 */ /* 0x000fce00078e00ff */
[----:B------:R-:W-:-:S07]  /*20b0*/  LEPC R20, `(.L_x_456) ;  /* 0x000000001014794e */ /* 0x000fce0000000000 */
[----:B0----5:R-:W-:Y:S05]  /*20c0*/  CALL.ABS.NOINC R14 ;  /* 0x000000000e007343 */ /* 0x021fea0003c00000 */
.L_x_456:
[----:B------:R-:W-:Y:S05]  /*20d0*/  BSYNC B6 ;  /* 0x0000000000067941 */ /* 0x000fea0003800000 */
.L_x_455:
[----:B------:R-:W-:Y:S01]  /*20e0*/  ULDC.64 UR4, c[0x0][0x9f8] ;  /* 0x00027e0000047ab9 */ /* 0x000fe20000000a00 */
[----:B------:R-:W-:Y:S01]  /*20f0*/  IMAD.MOV.U32 R102, RZ, RZ, R188 ;  /* 0x000000ffff667224 */ /* 0x000fe200078e00bc */
[----:B------:R-:W-:Y:S01]  /*2100*/  ISETP.NE.U32.AND P0, PT, RZ, UR4, PT ;  /* 0x00000004ff007c0c */ /* 0x000fe2000bf05070 */
[----:B------:R-:W-:Y:S01]  /*2110*/  VIADD R0, R16, 0x20 ;  /* 0x0000002010007836 */ /* 0x000fe20000000000 */
[----:B------:R-:W1:Y:S01]  /*2120*/  LDC.64 R94, c[0x0][0x3f8] ;  /* 0x0000fe00ff5e7b82 */ /* 0x000e620000000a00 */
[----:B------:R-:W-:Y:S01]  /*2130*/  IMAD.MOV.U32 R20, RZ, RZ, R27 ;  /* 0x000000ffff147224 */ /* 0x000fe200078e001b */
[----:B------:R-:W-:-:S06]  /*2140*/  ISETP.NE.AND.EX P0, PT, RZ, UR5, PT, P0 ;  /* 0x00000005ff007c0c */ /* 0x000fcc000bf05300 */
[----:B------:R-:W2:Y:S07]  /*2150*/  LDC R125, c[0x0][0x3f4] ;  /* 0x0000fd00ff7d7b82 */ /* 0x000eae0000000800 */
[----:B------:R-:W-:Y:S01]  /*2160*/  @P0 IADD3 R4, P1, R189, UR4, RZ ;  /* 0x00000004bd040c10 */ /* 0x000fe2000ff3e0ff */
[----:B------:R-:W-:Y:S01]  /*2170*/  ULDC UR4, c[0x0][0x2f4] ;  /* 0x0000bd0000047ab9 */ /* 0x000fe20000000800 */
[----:B------:R-:W3:Y:S02]  /*2180*/  LDC.64 R88, c[0x0][0x408] ;  /* 0x00010200ff587b82 */ /* 0x000ee40000000a00 */
[----:B------:R-:W-:Y:S01]  /*2190*/  @P0 IADD3.X R5, R190, UR5, RZ, P1, !PT ;  /* 0x00000005be050c10 */ /* 0x000fe20008ffe4ff */
[----:B------:R-:W-:-:S04]  /*21a0*/  ULDC UR5, c[0x0][0x320] ;  /* 0x0000c80000057ab9 */ /* 0x000fc80000000800 */
[----:B------:R4:W2:Y:S01]  /*21b0*/  @P0 LDG.E R102, desc[UR56][R4.64] ;  /* 0x0000003804660981 */ /* 0x0008a2000c1e1900 */
[----:B------:R-:W-:Y:S01]  /*21c0*/  ISETP.GE.AND P1, PT, R0, UR4, PT ;  /* 0x0000000400007c0c */ /* 0x000fe2000bf26270 */
[----:B-1----:R-:W-:Y:S01]  /*21d0*/  IMAD.WIDE.U32 R96, R166, R94, R16 ;  /* 0x0000005ea6607225 */ /* 0x002fe200078e0010 */
[----:B------:R-:W-:Y:S01]  /*21e0*/  ISETP.GE.AND P0, PT, R16, UR4, PT ;  /* 0x0000000410007c0c */ /* 0x000fe2000bf06270 */
[----:B------:R-:W1:Y:S01]  /*21f0*/  S2R R218, SR_TID.X ;  /* 0x0000000000da7919 */ /* 0x000e620000002100 */
[----:B0-----:R-:W-:Y:S01]  /*2200*/  SEL R6, RZ, 0xffffffff, P1 ;  /* 0xffffffffff067807 */ /* 0x001fe20000800000 */
[----:B------:R-:W-:Y:S01]  /*2210*/  IMAD.MOV.U32 R127, RZ, RZ, 0x20 ;  /* 0x00000020ff7f7424 */ /* 0x000fe200078e00ff */
[----:B------:R-:W-:Y:S01]  /*2220*/  SEL R3, RZ, 0x1, P0 ;  /* 0x00000001ff037807 */ /* 0x000fe20000000000 */
[----:B------:R-:W-:Y:S01]  /*2230*/  IMAD.SHL.U32 R108, R94, 0x40, RZ ;  /* 0x000000405e6c7824 */ /* 0x000fe200078e00ff */
[----:B------:R-:W-:Y:S01]  /*2240*/  ISETP.GE.AND P0, PT, R0, UR5, PT ;  /* 0x0000000500007c0c */ /* 0x000fe2000bf06270 */
[----:B------:R-:W-:Y:S01]  /*2250*/  IMAD.SHL.U32 R6, R6, 0x2, RZ ;  /* 0x0000000206067824 */ /* 0x000fe200078e00ff */
[----:B------:R-:W-:Y:S01]  /*2260*/  ISETP.GE.AND P1, PT, R19, UR4, PT ;  /* 0x0000000413007c0c */ /* 0x000fe2000bf26270 */
[----:B------:R-:W-:Y:S01]  /*2270*/  IMAD.IADD R129, R129, 0x1, R26 ;  /* 0x0000000181817824 */ /* 0x000fe200078e021a */
[----:B----4-:R-:W-:Y:S01]  /*2280*/  SEL R4, RZ, 0xffffffff, P0 ;  /* 0xffffffffff047807 */ /* 0x010fe20000000000 */
[--C-:B------:R-:W-:Y:S01]  /*2290*/  IMAD R114, R214, 0x40, R166.reuse ;  /* 0x00000040d6727824 */ /* 0x100fe200078e02a6 */
[----:B------:R-:W-:Y:S01]  /*22a0*/  LOP3.LUT R6, R6, 0x2, R3, 0xe2, !PT ;  /* 0x0000000206067812 */ /* 0x000fe200078ee203 */
[----:B------:R-:W-:Y:S01]  /*22b0*/  VIADD R3, R16, 0x40 ;  /* 0x0000004010037836 */ /* 0x000fe20000000000 */
[----:B------:R-:W-:Y:S01]  /*22c0*/  SHF.R.S32.HI R11, RZ, 0x1f, R166 ;  /* 0x0000001fff0b7819 */ /* 0x000fe200000114a6 */
[----:B------:R-:W-:Y:S01]  /*22d0*/  IMAD.SHL.U32 R8, R4, 0x2, RZ ;  /* 0x0000000204087824 */ /* 0x000fe200078e00ff */
[----:B------:R-:W-:Y:S01]  /*22e0*/  SEL R4, RZ, 0x8, P1 ;  /* 0x00000008ff047807 */ /* 0x000fe20000800000 */
[----:B---3--:R-:W-:Y:S01]  /*22f0*/  IMAD.WIDE.U32 R90, R166, R88, R16 ;  /* 0x00000058a65a7225 */ /* 0x008fe200078e0010 */
[----:B------:R-:W-:-:S02]  /*2300*/  ISETP.GE.AND P0, PT, R3, UR4, PT ;  /* 0x0000000403007c0c */ /* 0x000fc4000bf06270 */
[----:B------:R-:W-:Y:S01]  /*2310*/  ISETP.GE.AND P2, PT, R16, UR5, PT ;  /* 0x0000000510007c0c */ /* 0x000fe2000bf46270 */
[----:B------:R-:W-:Y:S01]  /*2320*/  IMAD R131, R89, 0x60, RZ ;  /* 0x0000006059837824 */ /* 0x000fe200078e02ff */
[----:B------:R-:W-:Y:S01]  /*2330*/  SEL R5, RZ, 0x4, P0 ;  /* 0x00000004ff057807 */ /* 0x000fe20000000000 */
[----:B------:R-:W-:Y:S01]  /*2340*/  IMAD.SHL.U32 R110, R88, 0x40, RZ ;  /* 0x00000040586e7824 */ /* 0x000fe200078e00ff */
[--C-:B------:R-:W-:Y:S02]  /*2350*/  SHF.R.S32.HI R161, RZ, 0x1f, R160.reuse ;  /* 0x0000001fffa17819 */ /* 0x100fe400000114a0 */
[----:B------:R-:W-:Y:S01]  /*2360*/  LOP3.LUT R4, R4, R6, R5, 0xfe, !PT ;  /* 0x0000000604047212 */ /* 0x000fe200078efe05 */
[-C--:B------:R-:W-:Y:S01]  /*2370*/  IMAD R5, R11, R94.reuse, RZ ;  /* 0x0000005e0b057224 */ /* 0x080fe200078e02ff */
[----:B------:R-:W-:Y:S01]  /*2380*/  SEL R7, RZ, 0x1, P2 ;  /* 0x00000001ff077807 */ /* 0x000fe20001000000 */
[----:B------:R-:W-:Y:S01]  /*2390*/  IMAD.WIDE.U32 R98, R166, R94, R160 ;  /* 0x0000005ea6627225 */ /* 0x000fe200078e00a0 */
[----:B------:R-:W-:-:S02]  /*23a0*/  ISETP.GE.AND P0, PT, R22, UR4, PT ;  /* 0x0000000416007c0c */ /* 0x000fc4000bf06270 */
[----:B------:R-:W-:Y:S01]  /*23b0*/  ISETP.GE.AND P1, PT, R3, UR5, PT ;  /* 0x0000000503007c0c */ /* 0x000fe2000bf26270 */
[----:B------:R-:W-:Y:S01]  /*23c0*/  IMAD R5, R166, R95, R5 ;  /* 0x0000005fa6057224 */ /* 0x000fe200078e0205 */
[----:B------:R-:W-:Y:S01]  /*23d0*/  LOP3.LUT R7, R8, 0x2, R7, 0xe2, !PT ;  /* 0x0000000208077812 */ /* 0x000fe200078ee207 */
[-C--:B------:R-:W-:Y:S01]  /*23e0*/  IMAD R11, R11, R88.reuse, RZ ;  /* 0x000000580b0b7224 */ /* 0x080fe200078e02ff */
[----:B------:R-:W-:Y:S01]  /*23f0*/  SEL R9, RZ, 0x10, P0 ;  /* 0x00000010ff097807 */ /* 0x000fe20000000000 */
[----:B------:R-:W-:Y:S01]  /*2400*/  IMAD.IADD R97, R5, 0x1, R97 ;  /* 0x0000000105617824 */ /* 0x000fe200078e0261 */
[----:B------:R-:W-:Y:S01]  /*2410*/  SEL R6, RZ, 0x4, P1 ;  /* 0x00000004ff067807 */ /* 0x000fe20000800000 */
[----:B------:R-:W-:Y:S01]  /*2420*/  IMAD R13, R166, R89, R11 ;  /* 0x00000059a60d7224 */ /* 0x000fe200078e020b */
[----:B--2---:R-:W-:Y:S01]  /*2430*/  ISETP.GE.AND P0, PT, R16, R125, PT ;  /* 0x0000007d1000720c */ /* 0x004fe20003f06270 */
[----:B------:R-:W-:Y:S01]  /*2440*/  IMAD.WIDE.U32 R92, R166, R88, R160 ;  /* 0x00000058a65c7225 */ /* 0x000fe200078e00a0 */
[----:B------:R-:W-:-:S02]  /*2450*/  IADD3 R99, R99, R5, RZ ;  /* 0x0000000563637210 */ /* 0x000fc40007ffe0ff */
[-C--:B------:R-:W-:Y:S01]  /*2460*/  ISETP.GE.AND P1, PT, R0, R125.reuse, PT ;  /* 0x0000007d0000720c */ /* 0x080fe20003f26270 */
[----:B------:R-:W-:Y:S01]  /*2470*/  IMAD.IADD R93, R93, 0x1, R13 ;  /* 0x000000015d5d7824 */ /* 0x000fe200078e020d */
[----:B------:R-:W-:Y:S01]  /*2480*/  LOP3.LUT R5, R7, R6, RZ, 0xfc, !PT ;  /* 0x0000000607057212 */ /* 0x000fe200078efcff */
[----:B------:R-:W-:Y:S01]  /*2490*/  IMAD.IADD R91, R13, 0x1, R91 ;  /* 0x000000010d5b7824 */ /* 0x000fe200078e025b */
[----:B------:R-:W-:Y:S01]  /*24a0*/  ISETP.GE.AND P3, PT, R3, R125, PT ;  /* 0x0000007d0300720c */ /* 0x000fe20003f66270 */
[-C--:B-----5:R-:W-:Y:S01]  /*24b0*/  IMAD.WIDE.U32 R98, R141, R94.reuse, R98 ;  /* 0x0000005e8d627225 */ /* 0x0a0fe200078e0062 */
[C---:B------:R-:W-:Y:S02]  /*24c0*/  SEL R7, R125.reuse, RZ, P0 ;  /* 0x000000ff7d077207 */ /* 0x040fe40000000000 */
[----:B------:R-:W-:Y:S01]  /*24d0*/  SEL R11, R125, RZ, P1 ;  /* 0x000000ff7d0b7207 */ /* 0x000fe20000800000 */
[----:B------:R-:W-:Y:S01]  /*24e0*/  IMAD.WIDE.U32 R96, R141, R94, R96 ;  /* 0x0000005e8d607225 */ /* 0x000fe200078e0060 */
[----:B------:R-:W-:-:S02]  /*24f0*/  LOP3.LUT R9, R4, R9, RZ, 0xfc, !PT ;  /* 0x0000000904097212 */ /* 0x000fc400078efcff */
[----:B------:R-:W-:Y:S01]  /*2500*/  SEL R4, R125, RZ, P3 ;  /* 0x000000ff7d047207 */ /* 0x000fe20001800000 */
[----:B------:R-:W-:Y:S01]  /*2510*/  IMAD.IADD R7, R16, 0x1, R7 ;  /* 0x0000000110077824 */ /* 0x000fe200078e0207 */
[----:B------:R-:W-:Y:S01]  /*2520*/  LOP3.LUT R20, R20, 0xfffffffe, RZ, 0xc0, !PT ;  /* 0xfffffffe14147812 */ /* 0x000fe200078ec0ff */
[----:B------:R-:W-:Y:S01]  /*2530*/  IMAD.IADD R11, R0, 0x1, R11 ;  /* 0x00000001000b7824 */ /* 0x000fe200078e020b */
[----:B------:R-:W-:Y:S01]  /*2540*/  ISETP.GE.AND P2, PT, R23, UR4, PT ;  /* 0x0000000417007c0c */ /* 0x000fe2000bf46270 */
[----:B------:R-:W-:Y:S01]  /*2550*/  IMAD.IADD R12, R3, 0x1, R4 ;  /* 0x00000001030c7824 */ /* 0x000fe200078e0204 */
[----:B------:R-:W-:Y:S01]  /*2560*/  SHF.R.S32.HI R4, RZ, 0x1f, R7 ;  /* 0x0000001fff047819 */ /* 0x000fe20000011407 */
[CC--:B------:R-:W-:Y:S01]  /*2570*/  IMAD.WIDE.U32 R92, R141.reuse, R88.reuse, R92 ;  /* 0x000000588d5c7225 */ /* 0x0c0fe200078e005c */
[----:B------:R-:W-:Y:S02]  /*2580*/  SHF.R.S32.HI R6, RZ, 0x1f, R11 ;  /* 0x0000001fff067819 */ /* 0x000fe4000001140b */
[----:B------:R-:W-:Y:S01]  /*2590*/  LEA.HI R8, R4, R7, RZ, 0x3 ;  /* 0x0000000704087211 */ /* 0x000fe200078f18ff */
[----:B------:R-:W-:Y:S01]  /*25a0*/  IMAD.WIDE.U32 R90, R141, R88, R90 ;  /* 0x000000588d5a7225 */ /* 0x000fe200078e005a */
[----:B------:R-:W-:-:S02]  /*25b0*/  @P3 LOP3.LUT R20, R20, 0x1, RZ, 0xfc, !PT ;  /* 0x0000000114143812 */ /* 0x000fc400078efcff */
[----:B------:R-:W-:Y:S01]  /*25c0*/  LEA.HI R4, R4, R7, RZ, 0x6 ;  /* 0x0000000704047211 */ /* 0x000fe200078f30ff */
[----:B------:R-:W-:Y:S01]  /*25d0*/  IMAD.SHL.U32 R125, R125, 0x2, RZ ;  /* 0x000000027d7d7824 */ /* 0x000fe200078e00ff */
[CC--:B------:R-:W-:Y:S01]  /*25e0*/  LEA.HI R7, R6.reuse, R11.reuse, RZ, 0x6 ;  /* 0x0000000b06077211 */ /* 0x0c0fe200078f30ff */
[----:B------:R0:W-:Y:S01]  /*25f0*/  STL [R1+0x38], R20 ;  /* 0x0000381401007387 */ /* 0x0001e20000100800 */
[----:B------:R-:W-:Y:S02]  /*2600*/  LEA.HI R11, R6, R11, RZ, 0x3 ;  /* 0x0000000b060b7211 */ /* 0x000fe400078f18ff */
[----:B------:R-:W-:Y:S02]  /*2610*/  SHF.R.S32.HI R4, RZ, 0x6, R4 ;  /* 0x00000006ff047819 */ /* 0x000fe40000011404 */
[----:B------:R-:W-:Y:S02]  /*2620*/  SHF.R.S32.HI R6, RZ, 0x6, R7 ;  /* 0x00000006ff067819 */ /* 0x000fe40000011407 */
[----:B------:R-:W-:Y:S01]  /*2630*/  LOP3.LUT R10, R168, 0x38, R8, 0xf8, !PT ;  /* 0x00000038a80a7812 */ /* 0x000fe200078ef808 */
[C---:B------:R-:W-:Y:S01]  /*2640*/  IMAD R140, R4.reuse, 0x1800, R179 ;  /* 0x00001800048c7824 */ /* 0x040fe200078e02b3 */
[C---:B------:R-:W-:Y:S01]  /*2650*/  LOP3.LUT R13, R177.reuse, 0x38, R11, 0xf8, !PT ;  /* 0x00000038b10d7812 */ /* 0x040fe200078ef80b */
[----:B------:R-:W-:Y:S01]  /*2660*/  IMAD R138, R4, 0x1800, R180 ;  /* 0x00001800048a7824 */ /* 0x000fe200078e02b4 */
[----:B0-----:R-:W-:Y:S01]  /*2670*/  SHF.R.U32.HI R20, RZ, 0x3, R168 ;  /* 0x00000003ff147819 */ /* 0x001fe200000116a8 */
[C---:B------:R-:W-:Y:S01]  /*2680*/  IMAD R139, R6.reuse, 0x1800, R179 ;  /* 0x00001800068b7824 */ /* 0x040fe200078e02b3 */
[----:B------:R-:W-:Y:S01]  /*2690*/  LOP3.LUT R7, R177, 0x38, R8, 0xf8, !PT ;  /* 0x00000038b1077812 */ /* 0x000fe200078ef808 */
[----:B------:R-:W-:Y:S01]  /*26a0*/  IMAD R134, R6, 0x1800, R180 ;  /* 0x0000180006867824 */ /* 0x000fe200078e02b4 */
[----:B------:R-:W-:-:S02]  /*26b0*/  SHF.R.S32.HI R21, RZ, 0x1f, R12 ;  /* 0x0000001fff157819 */ /* 0x000fc4000001140c */
[----:B------:R-:W-:Y:S02]  /*26c0*/  LOP3.LUT R15, R10, R20, RZ, 0x3c, !PT ;  /* 0x000000140a0f7212 */ /* 0x000fe400078e3cff */
[-C--:B------:R-:W-:Y:S02]  /*26d0*/  LOP3.LUT R4, R13, R178.reuse, RZ, 0x3c, !PT ;  /* 0x000000b20d047212 */ /* 0x080fe400078e3cff */
[----:B------:R-:W-:Y:S01]  /*26e0*/  LOP3.LUT R7, R7, R178, RZ, 0x3c, !PT ;  /* 0x000000b207077212 */ /* 0x000fe200078e3cff */
[----:B------:R-:W-:Y:S01]  /*26f0*/  IMAD.IADD R138, R138, 0x1, R15 ;  /* 0x000000018a8a7824 */ /* 0x000fe200078e020f */
[-C--:B------:R-:W-:Y:S01]  /*2700*/  LEA.HI R14, R21, R12.reuse, RZ, 0x3 ;  /* 0x0000000c150e7211 */ /* 0x080fe200078f18ff */
[----:B------:R-:W-:Y:S01]  /*2710*/  IMAD.IADD R139, R139, 0x1, R4 ;  /* 0x000000018b8b7824 */ /* 0x000fe200078e0204 */
[----:B------:R-:W-:Y:S01]  /*2720*/  LEA.HI R12, R21, R12, RZ, 0x6 ;  /* 0x0000000c150c7211 */ /* 0x000fe200078f30ff */
[----:B------:R-:W-:Y:S01]  /*2730*/  IMAD.IADD R140, R140, 0x1, R7 ;  /* 0x000000018c8c7824 */ /* 0x000fe200078e0207 */
[----:B------:R-:W-:-:S02]  /*2740*/  SHF.R.S32.HI R15, RZ, 0x1f, R141 ;  /* 0x0000001fff0f7819 */ /* 0x000fc4000001148d */
[----:B------:R-:W-:Y:S02]  /*2750*/  LOP3.LUT R4, R168, 0x38, R11, 0xf8, !PT ;  /* 0x00000038a8047812 */ /* 0x000fe400078ef80b */
[----:B------:R-:W-:Y:S02]  /*2760*/  SHF.R.S32.HI R12, RZ, 0x6, R12 ;  /* 0x00000006ff0c7819 */ /* 0x000fe4000001140c */
[--C-:B------:R-:W-:Y:S02]  /*2770*/  LOP3.LUT R7, R177, 0x38, R14.reuse, 0xf8, !PT ;  /* 0x00000038b1077812 */ /* 0x100fe400078ef80e */
[----:B------:R-:W-:Y:S01]  /*2780*/  LOP3.LUT R13, R4, R20, RZ, 0x3c, !PT ;  /* 0x00000014040d7212 */ /* 0x000fe200078e3cff */
[----:B------:R-:W-:Y:S01]  /*2790*/  IMAD R4, R15, R94, RZ ;  /* 0x0000005e0f047224 */ /* 0x000fe200078e02ff */
[----:B------:R-:W-:Y:S01]  /*27a0*/  LOP3.LUT R7, R7, R178, RZ, 0x3c, !PT ;  /* 0x000000b207077212 */ /* 0x000fe200078e3cff */
[----:B------:R-:W-:Y:S01]  /*27b0*/  IMAD R136, R12, 0x1800, R179 ;  /* 0x000018000c887824 */ /* 0x000fe200078e02b3 */
[----:B------:R-:W-:Y:S01]  /*27c0*/  LOP3.LUT R10, R168, 0x38, R14, 0xf8, !PT ;  /* 0x00000038a80a7812 */ /* 0x000fe200078ef80e */
[----:B------:R-:W-:Y:S01]  /*27d0*/  IMAD R133, R12, 0x1800, R180 ;  /* 0x000018000c857824 */ /* 0x000fe200078e02b4 */
[----:B------:R-:W-:Y:S01]  /*27e0*/  ISETP.GE.AND P3, PT, R19, UR5, PT ;  /* 0x0000000513007c0c */ /* 0x000fe2000bf66270 */
[----:B------:R-:W-:Y:S01]  /*27f0*/  IMAD R27, R141, R95, R4 ;  /* 0x0000005f8d1b7224 */ /* 0x000fe200078e0204 */
[----:B------:R-:W-:Y:S01]  /*2800*/  LOP3.LUT R10, R10, R20, RZ, 0x3c, !PT ;  /* 0x000000140a0a7212 */ /* 0x000fe200078e3cff */
[----:B------:R-:W-:Y:S01]  /*2810*/  IMAD.IADD R136, R136, 0x1, R7 ;  /* 0x0000000188887824 */ /* 0x000fe200078e0207 */
[----:B------:R-:W-:Y:S01]  /*2820*/  LOP3.LUT R7, R177, 0x18, R16, 0xf8, !PT ;  /* 0x00000018b1077812 */ /* 0x000fe200078ef810 */
[----:B------:R-:W-:Y:S01]  /*2830*/  IMAD R4, R15, R88, RZ ;  /* 0x000000580f047224 */ /* 0x000fe200078e02ff */
[----:B------:R-:W-:Y:S01]  /*2840*/  IADD3 R133, R133, R10, RZ ;  /* 0x0000000a85857210 */ /* 0x000fe20007ffe0ff */
[----:B------:R-:W-:Y:S01]  /*2850*/  IMAD.IADD R134, R134, 0x1, R13 ;  /* 0x0000000186867824 */ /* 0x000fe200078e020d */
[----:B------:R-:W-:Y:S01]  /*2860*/  SEL R6, RZ, 0x8, P3 ;  /* 0x00000008ff067807 */ /* 0x000fe20001800000 */
[----:B------:R-:W-:Y:S01]  /*2870*/  IMAD R103, R141, R89, R4 ;  /* 0x000000598d677224 */ /* 0x000fe200078e0204 */
[----:B------:R-:W-:Y:S01]  /*2880*/  LOP3.LUT P4, RZ, R219, 0x4, RZ, 0xc0, !PT ;  /* 0x00000004dbff7812 */ /* 0x000fe2000788c0ff */
[----:B------:R-:W-:Y:S01]  /*2890*/  IMAD R13, R95, 0x60, RZ ;  /* 0x000000605f0d7824 */ /* 0x000fe200078e02ff */
[----:B------:R-:W-:Y:S01]  /*28a0*/  LOP3.LUT R4, R7, R178, RZ, 0x3c, !PT ;  /* 0x000000b207047212 */ /* 0x000fe200078e3cff */
[----:B------:R-:W-:Y:S01]  /*28b0*/  IMAD.IADD R106, R99, 0x1, R27 ;  /* 0x00000001636a7824 */ /* 0x000fe200078e021b */
[----:B------:R-:W-:Y:S01]  /*28c0*/  SEL R10, RZ, 0x20, P2 ;  /* 0x00000020ff0a7807 */ /* 0x000fe20001000000 */
[----:B------:R-:W-:Y:S01]  /*28d0*/  IMAD.IADD R104, R27, 0x1, R97 ;  /* 0x000000011b687824 */ /* 0x000fe200078e0261 */
[----:B------:R-:W-:Y:S01]  /*28e0*/  LOP3.LUT R21, R5, R6, RZ, 0xfc, !PT ;  /* 0x0000000605157212 */ /* 0x000fe200078efcff */
[----:B------:R-:W-:Y:S01]  /*28f0*/  IMAD.IADD R4, R179, 0x1, R4 ;  /* 0x00000001b3047824 */ /* 0x000fe200078e0204 */
[C---:B------:R-:W-:Y:S01]  /*2900*/  SHF.L.U64.HI R107, R94.reuse, 0x6, R95 ;  /* 0x000000065e6b7819 */ /* 0x040fe2000001025f */
[----:B------:R-:W-:Y:S01]  /*2910*/  IMAD.WIDE.U32 R94, R94, 0x60, RZ ;  /* 0x000000605e5e7825 */ /* 0x000fe200078e00ff */
[----:B------:R-:W-:-:S02]  /*2920*/  SHF.L.U64.HI R109, R88, 0x6, R89 ;  /* 0x00000006586d7819 */ /* 0x000fc40000010259 */
[----:B------:R-:W-:Y:S01]  /*2930*/  SEL R127, R127, 0xffffffe0, !P4 ;  /* 0xffffffe07f7f7807 */ /* 0x000fe20006000000 */
[----:B------:R-:W-:Y:S01]  /*2940*/  IMAD.WIDE.U32 R88, R88, 0x60, RZ ;  /* 0x0000006058587825 */ /* 0x000fe200078e00ff */
[----:B------:R-:W-:Y:S02]  /*2950*/  SHF.R.S32.HI R121, RZ, 0x3, R8 ;  /* 0x00000003ff797819 */ /* 0x000fe40000011408 */
[----:B------:R-:W-:Y:S01]  /*2960*/  LOP3.LUT R6, R8, 0xfffffff8, RZ, 0xc0, !PT ;  /* 0xfffffff808067812 */ /* 0x000fe200078ec0ff */
[----:B------:R-:W-:Y:S01]  /*2970*/  IMAD.IADD R105, R93, 0x1, R103 ;  /* 0x000000015d697824 */ /* 0x000fe200078e0267 */
[----:B------:R-:W-:Y:S01]  /*2980*/  LOP3.LUT R87, R9, R10, RZ, 0xfc, !PT ;  /* 0x0000000a09577212 */ /* 0x000fe200078efcff */
[----:B------:R-:W-:Y:S01]  /*2990*/  IMAD.IADD R130, R95, 0x1, R13 ;  /* 0x000000015f827824 */ /* 0x000fe200078e020d */
[----:B------:R-:W-:Y:S01]  /*29a0*/  LOP3.LUT R7, R11, 0xfffffff8, RZ, 0xc0, !PT ;  /* 0xfffffff80b077812 */ /* 0x000fe200078ec0ff */
[----:B------:R-:W-:Y:S01]  /*29b0*/  IMAD.IADD R131, R89, 0x1, R131 ;  /* 0x0000000159837824 */ /* 0x000fe200078e0283 */
[----:B------:R-:W-:Y:S01]  /*29c0*/  LOP3.LUT R8, R14, 0xfffffff8, RZ, 0xc0, !PT ;  /* 0xfffffff80e087812 */ /* 0x000fe200078ec0ff */
[----:B------:R-:W-:Y:S01]  /*29d0*/  IMAD.IADD R132, R127, 0x1, R4 ;  /* 0x000000017f847824 */ /* 0x000fe200078e0204 */
[----:B------:R-:W-:-:S02]  /*29e0*/  LOP3.LUT R10, R21, 0x2, RZ, 0xc0, !PT ;  /* 0x00000002150a7812 */ /* 0x000fc400078ec0ff */
[----:B------:R-:W-:Y:S02]  /*29f0*/  LOP3.LUT R20, R21, 0x4, RZ, 0xc0, !PT ;  /* 0x0000000415147812 */ /* 0x000fe400078ec0ff */
[C---:B------:R-:W-:Y:S02]  /*2a00*/  LOP3.LUT R26, R87.reuse, 0x2, RZ, 0xc0, !PT ;  /* 0x00000002571a7812 */ /* 0x040fe400078ec0ff */
[C---:B------:R-:W-:Y:S02]  /*2a10*/  LOP3.LUT R27, R87.reuse, 0x4, RZ, 0xc0, !PT ;  /* 0x00000004571b7812 */ /* 0x040fe400078ec0ff */
[C---:B------:R-:W-:Y:S02]  /*2a20*/  LOP3.LUT R101, R87.reuse, 0x8, RZ, 0xc0, !PT ;  /* 0x0000000857657812 */ /* 0x040fe400078ec0ff */
[----:B------:R-:W-:Y:S02]  /*2a30*/  LOP3.LUT R100, R87, 0x10, RZ, 0xc0, !PT ;  /* 0x0000001057647812 */ /* 0x000fe400078ec0ff */
[----:B-1----:R-:W-:-:S02]  /*2a40*/  LEA.HI R218, R218, 0x8, RZ, 0x19 ;  /* 0x00000008dada7811 */ /* 0x002fc400078fc8ff */
[----:B------:R-:W-:Y:S02]  /*2a50*/  LOP3.LUT R5, R5, 0x1, RZ, 0xc0, !PT ;  /* 0x0000000105057812 */ /* 0x000fe400078ec0ff */
[----:B------:R-:W-:Y:S02]  /*2a60*/  IADD3 R103, R103, R91, RZ ;  /* 0x0000005b67677210 */ /* 0x000fe40007ffe0ff */
[----:B------:R-:W-:Y:S02]  /*2a70*/  SHF.R.S32.HI R120, RZ, 0x3, R11 ;  /* 0x00000003ff787819 */ /* 0x000fe4000001140b */
[----:B------:R-:W-:Y:S02]  /*2a80*/  SHF.R.S32.HI R119, RZ, 0x3, R14 ;  /* 0x00000003ff777819 */ /* 0x000fe4000001140e */
[----:B------:R-:W-:Y:S02]  /*2a90*/  LOP3.LUT R9, R9, 0x1, RZ, 0xc0, !PT ;  /* 0x0000000109097812 */ /* 0x000fe400078ec0ff */
[----:B------:R-:W-:-:S02]  /*2aa0*/  LOP3.LUT R21, R21, 0x8, RZ, 0xc0, !PT ;  /* 0x0000000815157812 */ /* 0x000fc400078ec0ff */
[----:B------:R-:W-:Y:S02]  /*2ab0*/  SHF.R.S32.HI R113, RZ, 0x1f, R6 ;  /* 0x0000001fff717819 */ /* 0x000fe40000011406 */
[----:B------:R-:W-:Y:S02]  /*2ac0*/  SHF.R.S32.HI R112, RZ, 0x1f, R7 ;  /* 0x0000001fff707819 */ /* 0x000fe40000011407 */
[----:B------:R-:W-:Y:S02]  /*2ad0*/  SHF.R.S32.HI R111, RZ, 0x1f, R8 ;  /* 0x0000001fff6f7819 */ /* 0x000fe40000011408 */
[----:B------:R-:W-:Y:S02]  /*2ae0*/  LOP3.LUT R87, R87, 0x20, RZ, 0xc0, !PT ;  /* 0x0000002057577812 */ /* 0x000fe400078ec0ff */
[----:B------:R-:W-:-:S07]  /*2af0*/  SHF.R.S32.HI R128, RZ, 0x1f, R102 ;  /* 0x0000001fff807819 */ /* 0x000fce0000011466 */
.L_x_562:
[----:B---3--:R-:W2:Y:S01]  /*2b00*/  LDL.LU R31, [R1+0x38] ;  /* 0x00003800011f7983 */ /* 0x008ea20000300800 */
[----:B------:R-:W0:Y:S01]  /*2b10*/  LDC R81, c[0x0][0x430] ;  /* 0x00010c00ff517b82 */ /* 0x000e220000000800 */
[----:B------:R-:W-:Y:S02]  /*2b20*/  VIADD R24, R24, 0xffffffff ;  /* 0xffffffff18187836 */ /* 0x000fe40000000000 */
[----:B------:R-:W-:Y:S02]  /*2b30*/  IMAD.MOV.U32 R80, RZ, RZ, RZ ;  /* 0x000000ffff507224 */ /* 0x000fe400078e00ff */
[----:B------:R-:W-:-:S03]  /*2b40*/  IMAD R12, R24, 0x60, R114 ;  /* 0x00000060180c7824 */ /* 0x000fc600078e0272 */
[----:B------:R-:W1:Y:S01]  /*2b50*/  LDC R124, c[0x0][0x3f4] ;  /* 0x0000fd00ff7c7b82 */ /* 0x000e620000000800 */
[----:B------:R-:W-:Y:S01]  /*2b60*/  IMAD.IADD R32, R129, 0x1, R12 ;  /* 0x0000000181207824 */ /* 0x000fe200078e020c */
[----:B------:R-:W-:-:S03]  /*2b70*/  ISETP.GE.AND P2, PT, R12, R25, PT ;  /* 0x000000190c00720c */ /* 0x000fc60003f46270 */
[----:B------:R-:W-:Y:S01]  /*2b80*/  IMAD.MOV.U32 R28, RZ, RZ, R32 ;  /* 0x000000ffff1c7224 */ /* 0x000fe200078e0020 */
[----:B------:R-:W-:Y:S02]  /*2b90*/  ISETP.GT.OR P2, PT, R114, 0x5f, P2 ;  /* 0x0000005f7200780c */ /* 0x000fe40001744670 */
[----:B0-----:R-:W-:-:S11]  /*2ba0*/  ISETP.NE.AND P3, PT, R81, 0x1, PT ;  /* 0x000000015100780c */ /* 0x001fd60003f65270 */
[----:B------:R-:W0:Y:S08]  /*2bb0*/  @!P2 LDC.64 R14, c[0x0][0x428] ;  /* 0x00010a00ff0eab82 */ /* 0x000e300000000a00 */
[----:B------:R-:W3:Y:S08]  /*2bc0*/  @!P2 LDC.64 R12, c[0x0][0x418] ;  /* 0x00010600ff0cab82 */ /* 0x000ef00000000a00 */
[----:B------:R-:W4:Y:S08]  /*2bd0*/  @P3 LDC R11, c[0x0][0x434] ;  /* 0x00010d00ff0b3b82 */ /* 0x000f300000000800 */
[----:B------:R-:W1:Y:S01]  /*2be0*/  @P3 LDC R30, c[0x0][0x438] ;  /* 0x00010e00ff1e3b82 */ /* 0x000e620000000800 */
[----:B----4-:R-:W-:-:S05]  /*2bf0*/  @P3 IMAD.HI.U32 R11, R32, R11, RZ ;  /* 0x0000000b200b3227 */ /* 0x010fca00078e00ff */
[----:B-1----:R-:W-:Y:S01]  /*2c00*/  @P3 SHF.R.U32.HI R28, RZ, R30, R11 ;  /* 0x0000001eff1c3219 */ /* 0x002fe2000001160b */
[----:B0-----:R-:W-:-:S03]  /*2c10*/  @!P2 IMAD R11, R128, R14, RZ ;  /* 0x0000000e800ba224 */ /* 0x001fc600078e02ff */
[--C-:B------:R-:W-:Y:S01]  /*2c20*/  @!P2 SHF.R.S32.HI R29, RZ, 0x1f, R28.reuse ;  /* 0x0000001fff1da819 */ /* 0x100fe2000001141c */
[C---:B------:R-:W-:Y:S02]  /*2c30*/  @!P2 IMAD R11, R102.reuse, R15, R11 ;  /* 0x0000000f660ba224 */ /* 0x040fe400078e020b */
[----:B------:R-:W-:-:S04]  /*2c40*/  @!P2 IMAD.WIDE.U32 R14, R102, R14, R28 ;  /* 0x0000000e660ea225 */ /* 0x000fc800078e001c */
[----:B------:R-:W-:Y:S01]  /*2c50*/  @!P2 IMAD.IADD R11, R15, 0x1, R11 ;  /* 0x000000010f0ba824 */ /* 0x000fe200078e020b */
[----:B---3--:R-:W-:-:S04]  /*2c60*/  @!P2 LEA R12, P3, R14, R12, 0x2 ;  /* 0x0000000c0e0ca211 */ /* 0x008fc800078610ff */
[----:B------:R-:W-:Y:S02]  /*2c70*/  @!P2 LEA.HI.X R13, R14, R13, R11, 0x2, P3 ;  /* 0x0000000d0e0da211 */ /* 0x000fe400018f140b */
[----:B------:R-:W-:-:S03]  /*2c80*/  ISETP.GT.AND P3, PT, R24, R126, PT ;  /* 0x0000007e1800720c */ /* 0x000fc60003f64270 */
[----:B------:R0:W5:Y:S01]  /*2c90*/  @!P2 LDG.E R80, desc[UR56][R12.64] ;  /* 0x000000380c50a981 */ /* 0x000162000c1e1900 */
[----:B------:R-:W-:Y:S01]  /*2ca0*/  ISETP.GE.AND P2, PT, R124, 0x1, PT ;  /* 0x000000017c00780c */ /* 0x000fe20003f46270 */
[----:B------:R-:W-:Y:S01]  /*2cb0*/  IMAD.MOV R14, RZ, RZ, -R28 ;  /* 0x000000ffff0e7224 */ /* 0x000fe200078e0a1c */
[----:B------:R-:W-:Y:S05]  /*2cc0*/  YIELD ;  /* 0x0000000000007946 */ /* 0x000fea0003800000 */
[----:B------:R-:W-:Y:S01]  /*2cd0*/  IMAD R81, R81, R14, R32 ;  /* 0x0000000e51517224 */ /* 0x000fe200078e0220 */
[----:B------:R-:W-:Y:S01]  /*2ce0*/  BSSY B0, `(.L_x_457) ;  /* 0x0000808000007945 */ /* 0x000fe20003800000 */
[----:B------:R-:W-:-:S02]  /*2cf0*/  IMAD R14, R18, 0x4800, R4 ;  /* 0x00004800120e7824 */ /* 0x000fc400078e0204 */
[----:B------:R-:W-:Y:S02]  /*2d00*/  IMAD R28, R18, 0x4800, R132 ;  /* 0x00004800121c7824 */ /* 0x000fe400078e0284 */
[--C-:B------:R-:W-:Y:S02]  /*2d10*/  IMAD R29, R14, 0x2, R123.reuse ;  /* 0x000000020e1d7824 */ /* 0x100fe400078e027b */
[----:B------:R-:W-:Y:S01]  /*2d20*/  IMAD R28, R28, 0x2, R123 ;  /* 0x000000021c1c7824 */ /* 0x000fe200078e027b */
[----:B--2---:R-:W-:-:S04]  /*2d30*/  LOP3.LUT R31, R31, 0xfffffffd, RZ, 0xc0, !PT ;  /* 0xfffffffd1f1f7812 */ /* 0x004fc800078ec0ff */
[----:B------:R-:W-:-:S05]  /*2d40*/  @P3 LOP3.LUT R31, R31, 0x2, RZ, 0xfc, !PT ;  /* 0x000000021f1f3812 */ /* 0x000fca00078efcff */
[----:B------:R0:W-:Y:S01]  /*2d50*/  STL [R1+0x38], R31 ;  /* 0x0000381f01007387 */ /* 0x0001e20000100800 */
[----:B------:R-:W-:Y:S05]  /*2d60*/  @!P2 BRA `(.L_x_458) ;  /* 0x000000780030a947 */ /* 0x000fea0003800000 */
[----:B------:R-:W-:Y:S01]  /*2d70*/  SHF.R.S32.HI R82, RZ, 0x1f, R81 ;  /* 0x0000001fff527819 */ /* 0x000fe20000011451 */
[----:B------:R-:W-:Y:S01]  /*2d80*/  ULDC.64 UR4, c[0x0][0x300] ;  /* 0x0000c00000047ab9 */ /* 0x000fe20000000a00 */
[----:B-----5:R-:W-:Y:S01]  /*2d90*/  SHF.R.S32.HI R83, RZ, 0x1f, R80 ;  /* 0x0000001fff537819 */ /* 0x020fe20000011450 */
[C---:B0-----:R-:W-:Y:S01]  /*2da0*/  IMAD.WIDE.U32 R12, R81.reuse, UR4, RZ ;  /* 0x00000004510c7c25 */ /* 0x041fe2000f8e00ff */
[----:B------:R-:W-:Y:S02]  /*2db0*/  ULDC.U8 UR6, c[0x0][0x410] ;  /* 0x0001040000067ab9 */ /* 0x000fe40000000000 */
[----:B------:R-:W-:Y:S01]  /*2dc0*/  ISETP.NE.AND P2, PT, RZ, UR6, PT ;  /* 0x00000006ff007c0c */ /* 0x000fe2000bf45270 */
[----:B------:R-:W-:Y:S02]  /*2dd0*/  IMAD R14, R82, UR4, RZ ;  /* 0x00000004520e7c24 */ /* 0x000fe4000f8e02ff */
[----:B------:R-:W-:Y:S02]  /*2de0*/  IMAD R84, R24, -0x60, R25 ;  /* 0xffffffa018547824 */ /* 0x000fe400078e0219 */
[----:B------:R-:W-:Y:S01]  /*2df0*/  IMAD R11, R81, UR5, R14 ;  /* 0x00000005510b7c24 */ /* 0x000fe2000f8e020e */
[----:B------:R-:W-:Y:S01]  /*2e00*/  ULDC.64 UR4, c[0x0][0x310] ;  /* 0x0000c40000047ab9 */ /* 0x000fe20000000a00 */
[----:B------:R-:W-:Y:S01]  /*2e10*/  IMAD R14, R130, R24, RZ ;  /* 0x00000018820e7224 */ /* 0x000fe200078e02ff */
[----:B------:R-:W-:Y:S01]  /*2e20*/  VIMNMX R84, R84, 0x60, PT ;  /* 0x0000006054547848 */ /* 0x000fe20003fe0100 */
[----:B------:R-:W-:-:S02]  /*2e30*/  IMAD R15, R83, UR4, RZ ;  /* 0x00000004530f7c24 */ /* 0x000fc4000f8e02ff */
[----:B------:R-:W-:Y:S01]  /*2e40*/  IMAD.IADD R13, R13, 0x1, R11 ;  /* 0x000000010d0d7824 */ /* 0x000fe200078e020b */
[----:B------:R-:W-:Y:S01]  /*2e50*/  SHF.R.S32.HI R11, RZ, 0x1f, R24 ;  /* 0x0000001fff0b7819 */ /* 0x000fe20000011418 */
[C---:B------:R-:W-:Y:S02]  /*2e60*/  IMAD R15, R80.reuse, UR5, R15 ;  /* 0x00000005500f7c24 */ /* 0x040fe4000f8e020f */
[----:B------:R-:W-:Y:S01]  /*2e70*/  IMAD.WIDE.U32 R12, R80, UR4, R12 ;  /* 0x00000004500c7c25 */ /* 0x000fe2000f8e000c */
[----:B------:R-:W-:-:S03]  /*2e80*/  ULDC.64 UR4, c[0x0][0x308] ;  /* 0x0000c20000047ab9 */ /* 0x000fc60000000a00 */
[----:B------:R-:W-:Y:S02]  /*2e90*/  IMAD.IADD R13, R13, 0x1, R15 ;  /* 0x000000010d0d7824 */ /* 0x000fe400078e020f */
[----:B------:R-:W-:Y:S02]  /*2ea0*/  IMAD R15, R131, R24, RZ ;  /* 0x00000018830f7224 */ /* 0x000fe400078e02ff */
[----:B------:R-:W-:-:S04]  /*2eb0*/  IMAD.WIDE.U32 R30, R162, UR4, R12 ;  /* 0x00000004a21e7c25 */ /* 0x000fc8000f8e000c */
[----:B------:R-:W-:Y:S01]  /*2ec0*/  IMAD R115, R162, UR5, R31 ;  /* 0x00000005a2737c24 */ /* 0x000fe2000f8e021f */
[----:B------:R-:W-:Y:S01]  /*2ed0*/  ULDC.64 UR4, c[0x0][0x2e8] ;  /* 0x0000ba0000047ab9 */ /* 0x000fe20000000a00 */
[C---:B------:R-:W-:Y:S01]  /*2ee0*/  IMAD R33, R11.reuse, R94, R14 ;  /* 0x0000005e0b217224 */ /* 0x040fe200078e020e */
[----:B------:R-:W-:Y:S01]  /*2ef0*/  LEA R118, P3, R30, UR4, 0x1 ;  /* 0x000000041e767c11 */ /* 0x000fe2000f8608ff */
[----:B------:R-:W-:Y:S02]  /*2f00*/  IMAD R35, R11, R88, R15 ;  /* 0x000000580b237224 */ /* 0x000fe400078e020f */
[----:B------:R-:W-:Y:S01]  /*2f10*/  IMAD.WIDE.U32 R14, R94, R24, RZ ;  /* 0x000000185e0e7225 */ /* 0x000fe200078e00ff */
[----:B------:R-:W-:-:S03]  /*2f20*/  LEA.HI.X R115, R30, UR5, R115, 0x1, P3 ;  /* 0x000000051e737c11 */ /* 0x000fc600098f0c73 */
[----:B------:R-:W-:-:S04]  /*2f30*/  IMAD.WIDE.U32 R12, R88, R24, RZ ;  /* 0x00000018580c7225 */ /* 0x000fc800078e00ff */
[----:B------:R-:W-:Y:S02]  /*2f40*/  IMAD.IADD R11, R15, 0x1, R33 ;  /* 0x000000010f0b7824 */ /* 0x000fe400078e0221 */
[----:B------:R-:W-:Y:S01]  /*2f50*/  IMAD.IADD R78, R13, 0x1, R35 ;  /* 0x000000010d4e7824 */ /* 0x000fe200078e0223 */
[----:B------:R-:W-:Y:S06]  /*2f60*/  @!P2 BRA `(.L_x_459) ;  /* 0x00000038006ca947 */ /* 0x000fec0003800000 */
[----:B------:R-:W-:Y:S01]  /*2f70*/  ISETP.GE.AND P3, PT, R166, R84, PT ;  /* 0x00000054a600720c */ /* 0x000fe20003f66270 */
[----:B------:R-:W-:Y:S01]  /*2f80*/  BSSY B1, `(.L_x_460) ;  /* 0x0000037000017945 */ /* 0x000fe20003800000 */
        /* <DEDUP_REMOVED lines=12> */
[----:B------:R-:W-:Y:S01]  /*3050*/  CS2R R76, SRZ ;  /* 0x00000000004c7805 */ /* 0x000fe2000001ff00 */
[----:B------:R-:W-:Y:S06]  /*3060*/  @P3 BRA `(.L_x_461) ;  /* 0x0000000000a03947 */ /* 0x000fec0003800000 */
[----:B------:R-:W-:Y:S01]  /*3070*/  IADD3 R33, P2, R98, R14, RZ ;  /* 0x0000000e62217210 */ /* 0x000fe20007f5e0ff */
[----:B------:R-:W-:Y:S01]  /*3080*/  ULDC.64 UR4, c[0x0][0x3e8] ;  /* 0x0000fa0000047ab9 */ /* 0x000fe20000000a00 */
[----:B------:R-:W-:Y:S02]  /*3090*/  CS2R R74, SRZ ;  /* 0x00000000004a7805 */ /* 0x000fe4000001ff00 */
[----:B------:R-:W-:Y:S02]  /*30a0*/  CS2R R76, SRZ ;  /* 0x00000000004c7805 */ /* 0x000fe4000001ff00 */
[----:B------:R-:W-:Y:S02]  /*30b0*/  IADD3.X R34, R11, R106, RZ, P2, !PT ;  /* 0x0000006a0b227210 */ /* 0x000fe400017fe4ff */
[----:B------:R-:W-:-:S04]  /*30c0*/  LEA R32, P2, R33, UR4, 0x1 ;  /* 0x0000000421207c11 */ /* 0x000fc8000f8408ff */
[----:B------:R-:W-:Y:S01]  /*30d0*/  LEA.HI.X R33, R33, UR5, R34, 0x1, P2 ;  /* 0x0000000521217c11 */ /* 0x000fe200090f0c22 */
[----:B------:R-:W-:Y:S01]  /*30e0*/  ULDC.64 UR4, c[0x0][0x400] ;  /* 0x0001000000047ab9 */ /* 0x000fe20000000a00 */
[----:B------:R-:W-:-:S05]  /*30f0*/  IADD3 R35, P2, R92, R12, RZ ;  /* 0x0000000c5c237210 */ /* 0x000fca0007f5e0ff */
[----:B------:R-:W-:Y:S01]  /*3100*/  IMAD.X R36, R78, 0x1, R105, P2 ;  /* 0x000000014e247824 */ /* 0x000fe200010e0669 */
[----:B------:R-:W-:-:S04]  /*3110*/  LEA R34, P2, R35, UR4, 0x1 ;  /* 0x0000000423227c11 */ /* 0x000fc8000f8408ff */
[----:B------:R-:W-:Y:S02]  /*3120*/  LEA.HI.X R35, R35, UR5, R36, 0x1, P2 ;  /* 0x0000000523237c11 */ /* 0x000fe400090f0c24 */
[----:B------:R-:W-:Y:S02]  /*3130*/  ISETP.GE.AND P2, PT, R160, R124, PT ;  /* 0x0000007ca000720c */ /* 0x000fe40003f46270 */
[----:B------:R-:W-:Y:S02]  /*3140*/  CS2R R70, SRZ ;  /* 0x0000000000467805 */ /* 0x000fe4000001ff00 */
[----:B------:R-:W-:-:S09]  /*3150*/  CS2R R72, SRZ ;  /* 0x0000000000487805 */ /* 0x000fd2000001ff00 */
[----:B------:R0:W5:Y:S04]  /*3160*/  @!P2 LDG.E.64 R74, desc[UR56][R32.64] ;  /* 0x00000038204aa981 */ /* 0x000168000c1e1b00 */
[----:B------:R0:W5:Y:S01]  /*3170*/  @!P2 LDG.E.64 R76, desc[UR56][R34.64] ;  /* 0x00000038224ca981 */ /* 0x000162000c1e1b00 */
        /* <DEDUP_REMOVED lines=20> */
[----:B------:R-:W-:-:S13]  /*32c0*/  ISETP.GE.AND P2, PT, R173, R124, PT ;  /* 0x0000007cad00720c */ /* 0x000fda0003f46270 */
[----:B------:R0:W5:Y:S04]  /*32d0*/  @!P2 LDG.E.64 R54, desc[UR56][R32.64+0xa0] ;  /* 0x0000a0382036a981 */ /* 0x000168000c1e1b00 */
[----:B------:R0:W5:Y:S02]  /*32e0*/  @!P2 LDG.E.64 R56, desc[UR56][R34.64+0xa0] ;  /* 0x0000a0382238a981 */ /* 0x000164000c1e1b00 */
.L_x_461:
[----:B------:R-:W-:Y:S05]  /*32f0*/  BSYNC B1 ;  /* 0x0000000000017941 */ /* 0x000fea0003800000 */
.L_x_460:
[----:B0-----:R-:W-:Y:S01]  /*3300*/  VIADD R32, R166, 0x40 ;  /* 0x00000040a6207836 */ /* 0x001fe20000000000 */
[----:B------:R-:W-:Y:S01]  /*3310*/  BSSY B1, `(.L_x_462) ;  /* 0x0000036000017945 */ /* 0x000fe20003800000 */
[----:B------:R-:W-:Y:S02]  /*3320*/  CS2R R34, SRZ ;  /* 0x0000000000227805 */ /* 0x000fe4000001ff00 */
[----:B------:R-:W-:Y:S02]  /*3330*/  CS2R R38, SRZ ;  /* 0x0000000000267805 */ /* 0x000fe4000001ff00 */
[----:B------:R-:W-:Y:S02]  /*3340*/  CS2R R42, SRZ ;  /* 0x00000000002a7805 */ /* 0x000fe4000001ff00 */
[----:B------:R-:W-:Y:S02]  /*3350*/  ISETP.GE.AND P4, PT, R32, R84, PT ;  /* 0x000000542000720c */ /* 0x000fe40003f86270 */
        /* <DEDUP_REMOVED lines=8> */
[----:B------:R-:W-:Y:S06]  /*33e0*/  @P4 BRA `(.L_x_463) ;  /* 0x0000000000a04947 */ /* 0x000fec0003800000 */
[----:B------:R-:W-:Y:S01]  /*33f0*/  IADD3 R15, P2, P5, R98, R14, R108 ;  /* 0x0000000e620f7210 */ /* 0x000fe20007d5e06c */
[----:B------:R-:W-:Y:S01]  /*3400*/  ULDC.64 UR4, c[0x0][0x3e8] ;  /* 0x0000fa0000047ab9 */ /* 0x000fe20000000a00 */
[----:B------:R-:W-:Y:S02]  /*3410*/  CS2R R50, SRZ ;  /* 0x0000000000327805 */ /* 0x000fe4000001ff00 */
[----:B------:R-:W-:Y:S02]  /*3420*/  CS2R R52, SRZ ;  /* 0x0000000000347805 */ /* 0x000fe4000001ff00 */
[----:B------:R-:W-:Y:S02]  /*3430*/  IADD3.X R30, R106, R11, R107, P2, P5 ;  /* 0x0000000b6a1e7210 */ /* 0x000fe400017ea46b */
[----:B------:R-:W-:-:S04]  /*3440*/  IADD3 R13, P2, P5, R92, R12, R110 ;  /* 0x0000000c5c0d7210 */ /* 0x000fc80007d5e06e */
[----:B------:R-:W-:Y:S02]  /*3450*/  IADD3.X R78, R105, R78, R109, P2, P5 ;  /* 0x0000004e694e7210 */ /* 0x000fe400017ea46d */
[----:B------:R-:W-:-:S04]  /*3460*/  LEA R14, P2, R15, UR4, 0x1 ;  /* 0x000000040f0e7c11 */ /* 0x000fc8000f8408ff */
[----:B------:R-:W-:Y:S01]  /*3470*/  LEA.HI.X R15, R15, UR5, R30, 0x1, P2 ;  /* 0x000000050f0f7c11 */ /* 0x000fe200090f0c1e */
[----:B------:R-:W-:Y:S02]  /*3480*/  ULDC.64 UR4, c[0x0][0x400] ;  /* 0x0001000000047ab9 */ /* 0x000fe40000000a00 */
        /* <DEDUP_REMOVED lines=30> */
.L_x_463:
[----:B------:R-:W-:Y:S05]  /*3670*/  BSYNC B1 ;  /* 0x0000000000017941 */ /* 0x000fea0003800000 */
.L_x_462:
[----:B0----5:R-:W-:Y:S01]  /*3680*/  IMAD.MOV.U32 R12, RZ, RZ, R54 ;  /* 0x000000ffff0c7224 */ /* 0x021fe200078e0036 */
[----:B------:R-:W-:Y:S01]  /*3690*/  UISETP.NE.AND UP0, UPT, UR58, 0x3, UPT ;  /* 0x000000033a00788c */ /* 0x000fe2000bf05270 */
[----:B------:R-:W-:Y:S02]  /*36a0*/  IMAD.MOV.U32 R11, RZ, RZ, R55 ;  /* 0x000000ffff0b7224 */ /* 0x000fe400078e0037 */
[----:B------:R-:W-:Y:S02]  /*36b0*/  IMAD.MOV.U32 R14, RZ, RZ, R58 ;  /* 0x000000ffff0e7224 */ /* 0x000fe400078e003a */
[----:B------:R-:W-:Y:S01]  /*36c0*/  IMAD.MOV.U32 R13, RZ, RZ, R59 ;  /* 0x000000ffff0d7224 */ /* 0x000fe200078e003b */
[----:B------:R-:W-:Y:S01]  /*36d0*/  PRMT R157, R12, 0x5410, R11 ;  /* 0x000054100c9d7816 */ /* 0x000fe2000000000b */
[----:B------:R-:W-:Y:S01]  /*36e0*/  IMAD.MOV.U32 R12, RZ, RZ, R62 ;  /* 0x000000ffff0c7224 */ /* 0x000fe200078e003e */
[----:B------:R-:W-:Y:S01]  /*36f0*/  PLOP3.LUT P2, PT, PT, PT, UP0, 0x80, 0x0 ;  /* 0x000000000000781c */ /* 0x000fe20003f4f008 */
[----:B------:R-:W-:Y:S01]  /*3700*/  IMAD.MOV.U32 R11, RZ, RZ, R63 ;  /* 0x000000ffff0b7224 */ /* 0x000fe200078e003f */
[----:B------:R-:W-:Y:S01]  /*3710*/  PRMT R182, R13, 0x5410, R14 ;  /* 0x000054100db67816 */ /* 0x000fe2000000000e */
        /* <DEDUP_REMOVED lines=9> */
[----:B------:R-:W-:-:S02]  /*37b0*/  PRMT R195, R195, 0x5410, R11 ;  /* 0x00005410c3c37816 */ /* 0x000fc4000000000b */
[----:B------:R-:W-:Y:S02]  /*37c0*/  MOV R11, R74 ;  /* 0x0000004a000b7202 */ /* 0x000fe40000000f00 */
[----:B------:R-:W-:Y:S01]  /*37d0*/  PRMT R148, R148, 0x5410, R12 ;  /* 0x0000541094947816 */ /* 0x000fe2000000000c */
[----:B------:R-:W-:Y:S01]  /*37e0*/  IMAD.MOV.U32 R12, RZ, RZ, R56 ;  /* 0x000000ffff0c7224 */ /* 0x000fe200078e0038 */
[----:B------:R-:W-:Y:S01]  /*37f0*/  PRMT R147, R147, 0x5410, R11 ;  /* 0x0000541093937816 */ /* 0x000fe2000000000b */
[----:B------:R-:W-:Y:S01]  /*3800*/  IMAD.MOV.U32 R11, RZ, RZ, R57 ;  /* 0x000000ffff0b7224 */ /* 0x000fe200078e0039 */
[----:B------:R-:W-:-:S04]  /*3810*/  PRMT R198, R198, 0x5410, R14 ;  /* 0x00005410c6c67816 */ /* 0x000fc8000000000e */
[----:B------:R-:W-:Y:S01]  /*3820*/  PRMT R158, R12, 0x5410, R11 ;  /* 0x000054100c9e7816 */ /* 0x000fe2000000000b */
[----:B------:R-:W-:Y:S02]  /*3830*/  IMAD.MOV.U32 R12, RZ, RZ, R60 ;  /* 0x000000ffff0c7224 */ /* 0x000fe400078e003c */
[----:B------:R-:W-:-:S05]  /*3840*/  IMAD.MOV.U32 R11, RZ, RZ, R61 ;  /* 0x000000ffff0b7224 */ /* 0x000fca00078e003d */
[----:B------:R-:W-:Y:S01]  /*3850*/  PRMT R159, R11, 0x5410, R12 ;  /* 0x000054100b9f7816 */ /* 0x000fe2000000000c */
[----:B------:R-:W-:Y:S02]  /*3860*/  IMAD.MOV.U32 R11, RZ, RZ, R65 ;  /* 0x000000ffff0b7224 */ /* 0x000fe400078e0041 */
[----:B------:R-:W-:-:S03]  /*3870*/  IMAD.MOV.U32 R12, RZ, RZ, R64 ;  /* 0x000000ffff0c7224 */ /* 0x000fc600078e0040 */
[----:B------:R-:W-:Y:S01]  /*3880*/  PRMT R194, R11, 0x7610, R194 ;  /* 0x000076100bc27816 */ /* 0x000fe200000000c2 */
[----:B------:R-:W-:Y:S01]  /*3890*/  IMAD.MOV.U32 R11, RZ, RZ, R68 ;  /* 0x000000ffff0b7224 */ /* 0x000fe200078e0044 */
[----:B------:R-:W-:Y:S01]  /*38a0*/  PRMT R193, R193, 0x5410, R12 ;  /* 0x00005410c1c17816 */ /* 0x000fe2000000000c */
[----:B------:R-:W-:-:S03]  /*38b0*/  IMAD.MOV.U32 R12, RZ, RZ, R69 ;  /* 0x000000ffff0c7224 */ /* 0x000fc600078e0045 */
[----:B------:R-:W-:Y:S01]  /*38c0*/  PRMT R195, R11, 0x7610, R195 ;  /* 0x000076100bc37816 */ /* 0x000fe200000000c3 */
[----:B------:R-:W-:Y:S01]  /*38d0*/  IMAD.MOV.U32 R11, RZ, RZ, R72 ;  /* 0x000000ffff0b7224 */ /* 0x000fe200078e0048 */
[----:B------:R-:W-:Y:S01]  /*38e0*/  PRMT R196, R12, 0x7610, R196 ;  /* 0x000076100cc47816 */ /* 0x000fe200000000c4 */
[----:B------:R-:W-:-:S03]  /*38f0*/  IMAD.MOV.U32 R12, RZ, RZ, R73 ;  /* 0x000000ffff0c7224 */ /* 0x000fc600078e0049 */
[----:B------:R-:W-:Y:S01]  /*3900*/  PRMT R197, R11, 0x7610, R197 ;  /* 0x000076100bc57816 */ /* 0x000fe200000000c5 */
[----:B------:R-:W-:Y:S01]  /*3910*/  IMAD.MOV.U32 R11, RZ, RZ, R76 ;  /* 0x000000ffff0b7224 */ /* 0x000fe200078e004c */
[----:B------:R-:W-:Y:S02]  /*3920*/  PRMT R198, R12, 0x7610, R198 ;  /* 0x000076100cc67816 */ /* 0x000fe400000000c6 */
[----:B------:R-:W-:Y:S02]  /*3930*/  MOV R12, R77 ;  /* 0x0000004d000c7202 */ /* 0x000fe40000000f00 */
[----:B------:R-:W-:Y:S01]  /*3940*/  PRMT R147, R11, 0x7610, R147 ;  /* 0x000076100b937816 */ /* 0x000fe20000000093 */
[----:B------:R-:W-:Y:S01]  /*3950*/  IMAD.MOV.U32 R11, RZ, RZ, R31 ;  /* 0x000000ffff0b7224 */ /* 0x000fe200078e001f */
[----:B------:R-:W-:Y:S01]  /*3960*/  PRMT R149, R149, 0x5410, R12 ;  /* 0x0000541095957816 */ /* 0x000fe2000000000c */
[----:B------:R-:W-:-:S05]  /*3970*/  IMAD.MOV.U32 R12, RZ, RZ, R30 ;  /* 0x000000ffff0c7224 */ /* 0x000fca00078e001e */
[----:B------:R-:W-:Y:S01]  /*3980*/  PRMT R79, R12, 0x5410, R11 ;  /* 0x000054100c4f7816 */ /* 0x000fe2000000000b */
[----:B------:R-:W-:Y:S02]  /*3990*/  IMAD.MOV.U32 R12, RZ, RZ, R34 ;  /* 0x000000ffff0c7224 */ /* 0x000fe400078e0022 */
        /* <DEDUP_REMOVED lines=14> */
[----:B------:R-:W-:Y:S01]  /*3a80*/  IMAD.MOV.U32 R11, RZ, RZ, R33 ;  /* 0x000000ffff0b7224 */ /* 0x000fe200078e0021 */
[----:B------:R-:W-:-:S04]  /*3a90*/  MOV R12, R32 ;  /* 0x00000020000c7202 */ /* 0x000fc80000000f00 */
[----:B------:R-:W-:Y:S01]  /*3aa0*/  PRMT R116, R12, 0x5410, R11 ;  /* 0x000054100c747816 */ /* 0x000fe2000000000b */
[----:B------:R-:W-:Y:S02]  /*3ab0*/  IMAD.MOV.U32 R12, RZ, RZ, R36 ;  /* 0x000000ffff0c7224 */ /* 0x000fe400078e0024 */
[----:B------:R-:W-:-:S05]  /*3ac0*/  IMAD.MOV.U32 R11, RZ, RZ, R37 ;  /* 0x000000ffff0b7224 */ /* 0x000fca00078e0025 */
[----:B------:R-:W-:Y:S01]  /*3ad0*/  PRMT R135, R12, 0x5410, R11 ;  /* 0x000054100c877816 */ /* 0x000fe2000000000b */
[----:B------:R-:W-:Y:S02]  /*3ae0*/  IMAD.MOV.U32 R12, RZ, RZ, R40 ;  /* 0x000000ffff0c7224 */ /* 0x000fe400078e0028 */
[----:B------:R-:W-:-:S05]  /*3af0*/  IMAD.MOV.U32 R11, RZ, RZ, R41 ;  /* 0x000000ffff0b7224 */ /* 0x000fca00078e0029 */
[----:B------:R-:W-:Y:S01]  /*3b00*/  PRMT R144, R12, 0x5410, R11 ;  /* 0x000054100c907816 */ /* 0x000fe2000000000b */
        /* <DEDUP_REMOVED lines=12> */
[----:B------:R-:W-:Y:S06]  /*3bd0*/  @!P2 BRA `(.L_x_464) ;  /* 0x000000000004a947 */ /* 0x000fec0003800000 */
[----:B------:R-:W-:Y:S01]  /*3be0*/  BPT.TRAP 0x1 ;  /* 0x000000040000795c */ /* 0x000fe20000300000 */
.L_x_464:
[----:B------:R-:W-:Y:S01]  /*3bf0*/  IMAD R85, R18, 0x8, R2 ;  /* 0x0000000812557824 */ /* 0x000fe200078e0202 */
[----:B------:R-:W-:Y:S01]  /*3c00*/  SHF.L.U32 R86, R167, 0x1f, RZ ;  /* 0x0000001fa7567819 */ /* 0x000fe200000006ff */
[----:B------:R-:W-:Y:S03]  /*3c10*/  BSSY B1, `(.L_x_465) ;  /* 0x0000003000017945 */ /* 0x000fe60003800000 */
[----:B------:R-:W0:Y:S02]  /*3c20*/  SYNCS.PHASECHK.TRANS64.TRYWAIT P5, [R85+URZ+0x2a890], R86 ;  /* 0x02a89056550075a7 */ /* 0x000e2400080a017f */
[----:B0-----:R-:W-:Y:S05]  /*3c30*/  @!P5 BRA `(.L_x_466) ;  /* 0x000001d80008d947 */ /* 0x001fea0003800000 */
.L_x_791:
[----:B------:R-:W-:Y:S05]  /*3c40*/  BSYNC B1 ;  /* 0x0000000000017941 */ /* 0x000fea0003800000 */
.L_x_465:
[----:B------:R-:W-:-:S03]  /*3c50*/  UMOV UR4, 0xffffffff ;  /* 0xffffffff00047882 */ /* 0x000fc60000000000 */
[----:B------:R-:W-:Y:S05]  /*3c60*/  BRA.DIV UR4, `(.L_x_467) ;  /* 0x000001da04107947 */ /* 0x000fea000b800000 */
[----:B------:R1:W2:Y:S04]  /*3c70*/  SHFL.IDX PT, R78, R115, RZ, 0x1c1f ;  /* 0x001c1fff734e7589 */ /* 0x0002a800000e0000 */
[----:B------:R1:W3:Y:S02]  /*3c80*/  SHFL.IDX PT, R11, R118, RZ, 0x1c1f ;  /* 0x001c1fff760b7589 */ /* 0x0002e400000e0000 */
.L_x_795:
[----:B------:R-:W-:Y:S04]  /*3c90*/  BSSY B1, `(.L_x_468) ;  /* 0x0000166000017945 */ /* 0x000fe80003800000 */
[----:B------:R-:W-:Y:S05]  /*3ca0*/  @P3 BRA `(.L_x_469) ;  /* 0x0000001400903947 */ /* 0x000fea0003800000 */
[----:B------:R-:W-:Y:S01]  /*3cb0*/  ISETP.NE.AND P3, PT, R9, RZ, PT ;  /* 0x000000ff0900720c */ /* 0x000fe20003f65270 */
[----:B------:R-:W-:-:S12]  /*3cc0*/  BSSY B2, `(.L_x_470) ;  /* 0x0000039000027945 */ /* 0x000fd80003800000 */
[----:B------:R-:W-:Y:S05]  /*3cd0*/  @!P3 BRA `(.L_x_471) ;  /* 0x0000000000dcb947 */ /* 0x000fea0003800000 */
[----:B------:R4:W0:Y:S01]  /*3ce0*/  LDS.128 R12, [R29] ;  /* 0x000000001d0c7984 */ /* 0x0008220000000c00 */
[----:B------:R-:W-:Y:S01]  /*3cf0*/  ISETP.GE.AND P3, PT, R160, R124, PT ;  /* 0x0000007ca000720c */ /* 0x000fe20003f66270 */
[----:B------:R-:W-:-:S12]  /*3d00*/  BSSY B3, `(.L_x_472) ;  /* 0x0000031000037945 */ /* 0x000fd80003800000 */
[----:B----4-:R-:W-:Y:S05]  /*3d10*/  @P3 BRA `(.L_x_473) ;  /* 0x0000000000bc3947 */ /* 0x010fea0003800000 */
[--C-:B------:R-:W-:Y:S02]  /*3d20*/  SHF.R.U64 R74, R74, 0x10, R75.reuse ;  /* 0x000000104a4a7819 */ /* 0x100fe4000000124b */
[----:B------:R-:W-:Y:S02]  /*3d30*/  SHF.R.U32.HI R146, RZ, 0x10, R75 ;  /* 0x00000010ff927819 */ /* 0x000fe4000001164b */
[--C-:B------:R-:W-:Y:S02]  /*3d40*/  SHF.R.U64 R75, R76, 0x10, R77.reuse ;  /* 0x000000104c4b7819 */ /* 0x100fe4000000124d */
[----:B------:R-:W-:Y:S02]  /*3d50*/  SHF.R.U32.HI R76, RZ, 0x10, R77 ;  /* 0x00000010ff4c7819 */ /* 0x000fe4000001164d */
[----:B------:R-:W-:Y:S02]  /*3d60*/  PRMT R77, R147, 0x5410, R75 ;  /* 0x00005410934d7816 */ /* 0x000fe4000000004b */
[----:B------:R-:W-:-:S02]  /*3d70*/  PRMT R146, R148, 0x5432, R146 ;  /* 0x0000543294927816 */ /* 0x000fc40000000092 */
[----:B------:R-:W-:Y:S02]  /*3d80*/  PRMT R75, R149, 0x5432, R76 ;  /* 0x00005432954b7816 */ /* 0x000fe4000000004c */
[----:B------:R-:W-:Y:S02]  /*3d90*/  PRMT R74, R147, 0x5432, R74 ;  /* 0x00005432934a7816 */ /* 0x000fe4000000004a */
[----:B0-----:R-:W-:Y:S02]  /*3da0*/  LOP3.LUT R149, R13, 0xffff0000, RZ, 0xc0, !PT ;  /* 0xffff00000d957812 */ /* 0x001fe400078ec0ff */
[C---:B------:R-:W-:Y:S01]  /*3db0*/  LOP3.LUT R148, R77.reuse, 0xffff0000, RZ, 0xc0, !PT ;  /* 0xffff00004d947812 */ /* 0x040fe200078ec0ff */
[----:B------:R-:W-:Y:S01]  /*3dc0*/  IMAD.U32 R77, R77, 0x10000, RZ ;  /* 0x000100004d4d7824 */ /* 0x000fe200078e00ff */
[----:B------:R-:W-:Y:S02]  /*3dd0*/  SHF.L.U32 R147, R13, 0x10, RZ ;  /* 0x000000100d937819 */ /* 0x000fe400000006ff */
[C---:B------:R-:W-:Y:S01]  /*3de0*/  LOP3.LUT R13, R74.reuse, 0xffff0000, RZ, 0xc0, !PT ;  /* 0xffff00004a0d7812 */ /* 0x040fe200078ec0ff */
[----:B------:R-:W-:Y:S01]  /*3df0*/  FMUL.FTZ R76, R149, R148 ;  /* 0x00000094954c7220 */ /* 0x000fe20000410000 */
[----:B------:R-:W-:-:S03]  /*3e00*/  IMAD.U32 R74, R74, 0x10000, RZ ;  /* 0x000100004a4a7824 */ /* 0x000fc600078e00ff */
[-C--:B------:R-:W-:Y:S01]  /*3e10*/  FFMA.FTZ R76, R147, R13.reuse, -R76 ;  /* 0x0000000d934c7223 */ /* 0x080fe2000001084c */
[----:B------:R-:W-:Y:S01]  /*3e20*/  FMUL.FTZ R13, R149, R13 ;  /* 0x0000000d950d7220 */ /* 0x000fe20000410000 */
[C---:B------:R-:W-:Y:S01]  /*3e30*/  IMAD.U32 R149, R146.reuse, 0x10000, RZ ;  /* 0x0001000092957824 */ /* 0x040fe200078e00ff */
[----:B------:R-:W-:Y:S02]  /*3e40*/  LOP3.LUT R146, R146, 0xffff0000, RZ, 0xc0, !PT ;  /* 0xffff000092927812 */ /* 0x000fe400078ec0ff */
[----:B------:R-:W-:Y:S01]  /*3e50*/  FFMA.FTZ R13, R147, R148, R13 ;  /* 0x00000094930d7223 */ /* 0x000fe2000001000d */
[C---:B------:R-:W-:Y:S01]  /*3e60*/  LOP3.LUT R148, R14.reuse, 0xffff0000, RZ, 0xc0, !PT ;  /* 0xffff00000e947812 */ /* 0x040fe200078ec0ff */
[C---:B------:R-:W-:Y:S01]  /*3e70*/  IMAD.U32 R147, R75.reuse, 0x10000, RZ ;  /* 0x000100004b937824 */ /* 0x040fe200078e00ff */
[----:B------:R-:W-:Y:S01]  /*3e80*/  LOP3.LUT R75, R75, 0xffff0000, RZ, 0xc0, !PT ;  /* 0xffff00004b4b7812 */ /* 0x000fe200078ec0ff */
[----:B------:R-:W-:Y:S01]  /*3e90*/  IMAD.U32 R14, R14, 0x10000, RZ ;  /* 0x000100000e0e7824 */ /* 0x000fe200078e00ff */
[----:B------:R-:W-:Y:S01]  /*3ea0*/  F2FP.BF16.F32.PACK_AB R13, R13, R76 ;  /* 0x0000004c0d0d723e */ /* 0x000fe200000010ff */
[C---:B------:R-:W-:Y:S01]  /*3eb0*/  FMUL.FTZ R150, R148.reuse, R147 ;  /* 0x0000009394967220 */ /* 0x040fe20000410000 */
[----:B------:R-:W-:-:S03]  /*3ec0*/  FMUL.FTZ R148, R148, R149 ;  /* 0x0000009594947220 */ /* 0x000fc60000410000 */
[C---:B------:R-:W-:Y:S01]  /*3ed0*/  FFMA.FTZ R150, R14.reuse, R149, -R150 ;  /* 0x000000950e967223 */ /* 0x040fe20000010896 */
[----:B------:R-:W-:Y:S01]  /*3ee0*/  FFMA.FTZ R148, R14, R147, R148 ;  /* 0x000000930e947223 */ /* 0x000fe20000010094 */
[C---:B------:R-:W-:Y:S01]  /*3ef0*/  LOP3.LUT R14, R15.reuse, 0xffff0000, RZ, 0xc0, !PT ;  /* 0xffff00000f0e7812 */ /* 0x040fe200078ec0ff */
[----:B------:R-:W-:-:S03]  /*3f00*/  IMAD.U32 R15, R15, 0x10000, RZ ;  /* 0x000100000f0f7824 */ /* 0x000fc600078e00ff */
        /* <DEDUP_REMOVED lines=11> */
[----:B------:R-:W-:-:S05]  /*3fc0*/  FFMA.FTZ R15, R12, R77, R15 ;  /* 0x0000004d0c0f7223 */ /* 0x000fca000001000f */
[----:B------:R-:W-:Y:S01]  /*3fd0*/  F2FP.BF16.F32.PACK_AB R75, R15, R75 ;  /* 0x0000004b0f4b723e */ /* 0x000fe200000010ff */
[----:B------:R-:W-:Y:S02]  /*3fe0*/  IMAD.MOV.U32 R15, RZ, RZ, R14 ;  /* 0x000000ffff0f7224 */ /* 0x000fe400078e000e */
[----:B------:R-:W-:Y:S02]  /*3ff0*/  IMAD.MOV.U32 R14, RZ, RZ, R148 ;  /* 0x000000ffff0e7224 */ /* 0x000fe400078e0094 */
[----:B------:R-:W-:-:S07]  /*4000*/  IMAD.MOV.U32 R12, RZ, RZ, R75 ;  /* 0x000000ffff0c7224 */ /* 0x000fce00078e004b */
.L_x_473:
[----:B------:R-:W-:Y:S05]  /*4010*/  BSYNC B3 ;  /* 0x0000000000037941 */ /* 0x000fea0003800000 */
.L_x_472:
[----:B---3--:R-:W-:-:S04]  /*4020*/  LEA R74, P3, R16, R11, 0x1 ;  /* 0x0000000b104a7211 */ /* 0x008fc800078608ff */
[----:B--2---:R-:W-:-:S05]  /*4030*/  LEA.HI.X R75, R16, R78, R17, 0x1, P3 ;  /* 0x0000004e104b7211 */ /* 0x004fca00018f0c11 */
[----:B0-----:R4:W-:Y:S04]  /*4040*/  ST.E.128 desc[UR56][R74.64], R12 ;  /* 0x0000000c4a007985 */ /* 0x0019e8000c101d38 */
.L_x_471:
[----:B------:R-:W-:Y:S05]  /*4050*/  BSYNC B2 ;  /* 0x0000000000027941 */ /* 0x000fea0003800000 */
.L_x_470:
[----:B------:R-:W-:Y:S01]  /*4060*/  ISETP.NE.AND P3, PT, R26, RZ, PT ;  /* 0x000000ff1a00720c */ /* 0x000fe20003f65270 */
[----:B------:R-:W-:-:S12]  /*4070*/  BSSY B2, `(.L_x_474) ;  /* 0x000003b000027945 */ /* 0x000fd80003800000 */
[----:B------:R-:W-:Y:S05]  /*4080*/  @!P3 BRA `(.L_x_475) ;  /* 0x0000000000e4b947 */ /* 0x000fea0003800000 */
[----:B----4-:R4:W0:Y:S01]  /*4090*/  LDS.128 R12, [R28] ;  /* 0x000000001c0c7984 */ /* 0x0108220000000c00 */
[----:B------:R-:W-:Y:S01]  /*40a0*/  ISETP.GE.AND P3, PT, R170, R124, PT ;  /* 0x0000007caa00720c */ /* 0x000fe20003f66270 */
[----:B------:R-:W-:-:S12]  /*40b0*/  BSSY B3, `(.L_x_476) ;  /* 0x0000031000037945 */ /* 0x000fd80003800000 */
[----:B----4-:R-:W-:Y:S05]  /*40c0*/  @P3 BRA `(.L_x_477) ;  /* 0x0000000000bc3947 */ /* 0x010fea0003800000 */
[--C-:B------:R-:W-:Y:S01]  /*40d0*/  SHF.R.U64 R70, R70, 0x10, R71.reuse ;  /* 0x0000001046467819 */ /* 0x100fe20000001247 */
[----:B0-----:R-:W-:Y:S01]  /*40e0*/  IMAD.U32 R75, R13, 0x10000, RZ ;  /* 0x000100000d4b7824 */ /* 0x001fe200078e00ff */
[----:B------:R-:W-:Y:S02]  /*40f0*/  SHF.R.U32.HI R74, RZ, 0x10, R71 ;  /* 0x00000010ff4a7819 */ /* 0x000fe40000011647 */
[--C-:B------:R-:W-:Y:S02]  /*4100*/  SHF.R.U64 R71, R72, 0x10, R73.reuse ;  /* 0x0000001048477819 */ /* 0x100fe40000001249 */
[----:B------:R-:W-:Y:S02]  /*4110*/  SHF.R.U32.HI R72, RZ, 0x10, R73 ;  /* 0x00000010ff487819 */ /* 0x000fe40000011649 */
[C---:B------:R-:W-:Y:S02]  /*4120*/  PRMT R73, R197.reuse, 0x5410, R71 ;  /* 0x00005410c5497816 */ /* 0x040fe40000000047 */
[----:B------:R-:W-:-:S02]  /*4130*/  PRMT R70, R197, 0x5432, R70 ;  /* 0x00005432c5467816 */ /* 0x000fc40000000046 */
[----:B------:R-:W-:Y:S02]  /*4140*/  LOP3.LUT R77, R13, 0xffff0000, RZ, 0xc0, !PT ;  /* 0xffff00000d4d7812 */ /* 0x000fe400078ec0ff */
[C---:B------:R-:W-:Y:S01]  /*4150*/  LOP3.LUT R76, R73.reuse, 0xffff0000, RZ, 0xc0, !PT ;  /* 0xffff0000494c7812 */ /* 0x040fe200078ec0ff */
[----:B------:R-:W-:Y:S01]  /*4160*/  IMAD.U32 R73, R73, 0x10000, RZ ;  /* 0x0001000049497824 */ /* 0x000fe200078e00ff */
[----:B------:R-:W-:Y:S02]  /*4170*/  PRMT R71, R198, 0x5410, R72 ;  /* 0x00005410c6477816 */ /* 0x000fe40000000048 */
[----:B------:R-:W-:Y:S01]  /*4180*/  LOP3.LUT R13, R70, 0xffff0000, RZ, 0xc0, !PT ;  /* 0xffff0000460d7812 */ /* 0x000fe200078ec0ff */
[----:B------:R-:W-:Y:S01]  /*4190*/  FMUL.FTZ R72, R77, R76 ;  /* 0x0000004c4d487220 */ /* 0x000fe20000410000 */
[----:B------:R-:W-:Y:S01]  /*41a0*/  PRMT R74, R198, 0x5432, R74 ;  /* 0x00005432c64a7816 */ /* 0x000fe2000000004a */
[----:B------:R-:W-:Y:S02]  /*41b0*/  IMAD.U32 R70, R70, 0x10000, RZ ;  /* 0x0001000046467824 */ /* 0x000fe400078e00ff */
[-C--:B------:R-:W-:Y:S01]  /*41c0*/  FFMA.FTZ R72, R75, R13.reuse, -R72 ;  /* 0x0000000d4b487223 */ /* 0x080fe20000010848 */
[----:B------:R-:W-:Y:S01]  /*41d0*/  FMUL.FTZ R13, R77, R13 ;  /* 0x0000000d4d0d7220 */ /* 0x000fe20000410000 */
[C---:B------:R-:W-:Y:S01]  /*41e0*/  IMAD.U32 R77, R74.reuse, 0x10000, RZ ;  /* 0x000100004a4d7824 */ /* 0x040fe200078e00ff */
[----:B------:R-:W-:-:S02]  /*41f0*/  LOP3.LUT R74, R74, 0xffff0000, RZ, 0xc0, !PT ;  /* 0xffff00004a4a7812 */ /* 0x000fc400078ec0ff */
[----:B------:R-:W-:Y:S01]  /*4200*/  FFMA.FTZ R13, R75, R76, R13 ;  /* 0x0000004c4b0d7223 */ /* 0x000fe2000001000d */
[C---:B------:R-:W-:Y:S01]  /*4210*/  LOP3.LUT R76, R14.reuse, 0xffff0000, RZ, 0xc0, !PT ;  /* 0xffff00000e4c7812 */ /* 0x040fe200078ec0ff */
[C---:B------:R-:W-:Y:S01]  /*4220*/  IMAD.U32 R75, R71.reuse, 0x10000, RZ ;  /* 0x00010000474b7824 */ /* 0x040fe200078e00ff */
[----:B------:R-:W-:Y:S02]  /*4230*/  SHF.L.U32 R14, R14, 0x10, RZ ;  /* 0x000000100e0e7819 */ /* 0x000fe400000006ff */
[----:B------:R-:W-:Y:S01]  /*4240*/  LOP3.LUT R71, R71, 0xffff0000, RZ, 0xc0, !PT ;  /* 0xffff000047477812 */ /* 0x000fe200078ec0ff */
[C---:B------:R-:W-:Y:S01]  /*4250*/  FMUL.FTZ R146, R76.reuse, R75 ;  /* 0x0000004b4c927220 */ /* 0x040fe20000410000 */
[-C--:B------:R-:W-:Y:S01]  /*4260*/  FMUL.FTZ R76, R76, R77.reuse ;  /* 0x0000004d4c4c7220 */ /* 0x080fe20000410000 */
[----:B------:R-:W-:Y:S02]  /*4270*/  F2FP.BF16.F32.PACK_AB R13, R13, R72 ;  /* 0x000000480d0d723e */ /* 0x000fe400000010ff */
        /* <DEDUP_REMOVED lines=20> */
.L_x_477:
[----:B------:R-:W-:Y:S05]  /*43c0*/  BSYNC B3 ;  /* 0x0000000000037941 */ /* 0x000fea0003800000 */
.L_x_476:
[----:B------:R-:W-:Y:S02]  /*43d0*/  IMAD.SHL.U32 R72, R163, 0x8, RZ ;  /* 0x00000008a3487824 */ /* 0x000fe400078e00ff */
[----:B---3--:R-:W-:Y:S02]  /*43e0*/  IMAD.MOV.U32 R70, RZ, RZ, R11 ;  /* 0x000000ffff467224 */ /* 0x008fe400078e000b */
[----:B--2---:R-:W-:Y:S02]  /*43f0*/  IMAD.MOV.U32 R71, RZ, RZ, R78 ;  /* 0x000000ffff477224 */ /* 0x004fe400078e004e */
[----:B------:R-:W-:-:S05]  /*4400*/  IMAD.WIDE R70, R72, 0x2, R70 ;  /* 0x0000000248467825 */ /* 0x000fca00078e0246 */
[----:B0-----:R0:W-:Y:S02]  /*4410*/  ST.E.128 desc[UR56][R70.64], R12 ;  /* 0x0000000c46007985 */ /* 0x0011e4000c101d38 */
.L_x_475:
[----:B------:R-:W-:Y:S05]  /*4420*/  BSYNC B2 ;  /* 0x0000000000027941 */ /* 0x000fea0003800000 */
.L_x_474:
[----:B------:R-:W-:Y:S01]  /*4430*/  ISETP.NE.AND P3, PT, R27, RZ, PT ;  /* 0x000000ff1b00720c */ /* 0x000fe20003f65270 */
[----:B------:R-:W-:-:S12]  /*4440*/  BSSY B2, `(.L_x_478) ;  /* 0x000003b000027945 */ /* 0x000fd80003800000 */
[----:B------:R-:W-:Y:S05]  /*4450*/  @!P3 BRA `(.L_x_479) ;  /* 0x0000000000e4b947 */ /* 0x000fea0003800000 */
[----:B0---4-:R0:W4:Y:S01]  /*4460*/  LDS.128 R12, [R29+0x3000] ;  /* 0x003000001d0c7984 */ /* 0x0111220000000c00 */
[----:B------:R-:W-:Y:S01]  /*4470*/  ISETP.GE.AND P3, PT, R169, R124, PT ;  /* 0x0000007ca900720c */ /* 0x000fe20003f66270 */
[----:B------:R-:W-:-:S12]  /*4480*/  BSSY B3, `(.L_x_480) ;  /* 0x0000031000037945 */ /* 0x000fd80003800000 */
[----:B0-----:R-:W-:Y:S05]  /*4490*/  @P3 BRA `(.L_x_481) ;  /* 0x0000000000bc3947 */ /* 0x001fea0003800000 */
[--C-:B------:R-:W-:Y:S01]  /*44a0*/  SHF.R.U64 R66, R66, 0x10, R67.reuse ;  /* 0x0000001042427819 */ /* 0x100fe20000001243 */
[----:B----4-:R-:W-:Y:S01]  /*44b0*/  IMAD.U32 R71, R13, 0x10000, RZ ;  /* 0x000100000d477824 */ /* 0x010fe200078e00ff */
        /* <DEDUP_REMOVED lines=19> */
[----:B------:R-:W-:Y:S01]  /*45f0*/  IMAD.U32 R14, R14, 0x10000, RZ ;  /* 0x000100000e0e7824 */ /* 0x000fe200078e00ff */
[C---:B------:R-:W-:Y:S02]  /*4600*/  SHF.L.U32 R71, R67.reuse, 0x10, RZ ;  /* 0x0000001043477819 */ /* 0x040fe400000006ff */
[----:B------:R-:W-:Y:S02]  /*4610*/  LOP3.LUT R67, R67, 0xffff0000, RZ, 0xc0, !PT ;  /* 0xffff000043437812 */ /* 0x000fe400078ec0ff */
        /* <DEDUP_REMOVED lines=23> */
.L_x_481:
[----:B------:R-:W-:Y:S05]  /*4790*/  BSYNC B3 ;  /* 0x0000000000037941 */ /* 0x000fea0003800000 */
.L_x_480:
[----:B------:R-:W-:Y:S02]  /*47a0*/  IMAD.SHL.U32 R68, R164, 0x8, RZ ;  /* 0x00000008a4447824 */ /* 0x000fe400078e00ff */
[----:B---3--:R-:W-:Y:S02]  /*47b0*/  IMAD.MOV.U32 R66, RZ, RZ, R11 ;  /* 0x000000ffff427224 */ /* 0x008fe400078e000b */
[----:B--2---:R-:W-:Y:S02]  /*47c0*/  IMAD.MOV.U32 R67, RZ, RZ, R78 ;  /* 0x000000ffff437224 */ /* 0x004fe400078e004e */
[----:B------:R-:W-:-:S05]  /*47d0*/  IMAD.WIDE R66, R68, 0x2, R66 ;  /* 0x0000000244427825 */ /* 0x000fca00078e0242 */
[----:B----4-:R0:W-:Y:S02]  /*47e0*/  ST.E.128 desc[UR56][R66.64], R12 ;  /* 0x0000000c42007985 */ /* 0x0101e4000c101d38 */
.L_x_479:
[----:B------:R-:W-:Y:S05]  /*47f0*/  BSYNC B2 ;  /* 0x0000000000027941 */ /* 0x000fea0003800000 */
.L_x_478:
[----:B------:R-:W-:Y:S01]  /*4800*/  ISETP.NE.AND P3, PT, R101, RZ, PT ;  /* 0x000000ff6500720c */ /* 0x000fe20003f65270 */
[----:B------:R-:W-:-:S12]  /*4810*/  BSSY B2, `(.L_x_482) ;  /* 0x0000039000027945 */ /* 0x000fd80003800000 */
[----:B------:R-:W-:Y:S05]  /*4820*/  @!P3 BRA `(.L_x_483) ;  /* 0x0000000000dcb947 */ /* 0x000fea0003800000 */
[----:B0---4-:R0:W4:Y:S01]  /*4830*/  LDS.128 R12, [R28+0x3000] ;  /* 0x003000001c0c7984 */ /* 0x0111220000000c00 */
[----:B------:R-:W-:Y:S01]  /*4840*/  ISETP.GE.AND P3, PT, R172, R124, PT ;  /* 0x0000007cac00720c */ /* 0x000fe20003f66270 */
[----:B------:R-:W-:-:S12]  /*4850*/  BSSY B3, `(.L_x_484) ;  /* 0x0000031000037945 */ /* 0x000fd80003800000 */
[----:B0-----:R-:W-:Y:S05]  /*4860*/  @P3 BRA `(.L_x_485) ;  /* 0x0000000000bc3947 */ /* 0x001fea0003800000 */
[--C-:B------:R-:W-:Y:S02]  /*4870*/  SHF.R.U64 R62, R62, 0x10, R63.reuse ;  /* 0x000000103e3e7819 */ /* 0x100fe4000000123f */
[----:B------:R-:W-:Y:S02]  /*4880*/  SHF.R.U32.HI R66, RZ, 0x10, R63 ;  /* 0x00000010ff427819 */ /* 0x000fe4000001163f */
[--C-:B------:R-:W-:Y:S02]  /*4890*/  SHF.R.U64 R63, R64, 0x10, R65.reuse ;  /* 0x00000010403f7819 */ /* 0x100fe40000001241 */
[----:B------:R-:W-:Y:S02]  /*48a0*/  SHF.R.U32.HI R64, RZ, 0x10, R65 ;  /* 0x00000010ff407819 */ /* 0x000fe40000011641 */
[----:B------:R-:W-:Y:S02]  /*48b0*/  PRMT R65, R193, 0x5432, R63 ;  /* 0x00005432c1417816 */ /* 0x000fe4000000003f */
[----:B------:R-:W-:-:S02]  /*48c0*/  PRMT R62, R194, 0x5432, R62 ;  /* 0x00005432c23e7816 */ /* 0x000fc4000000003e */
[----:B----4-:R-:W-:Y:S02]  /*48d0*/  LOP3.LUT R69, R13, 0xffff0000, RZ, 0xc0, !PT ;  /* 0xffff00000d457812 */ /* 0x010fe400078ec0ff */
[C---:B------:R-:W-:Y:S01]  /*48e0*/  LOP3.LUT R68, R65.reuse, 0xffff0000, RZ, 0xc0, !PT ;  /* 0xffff000041447812 */ /* 0x040fe200078ec0ff */
[----:B------:R-:W-:Y:S01]  /*48f0*/  IMAD.U32 R65, R65, 0x10000, RZ ;  /* 0x0001000041417824 */ /* 0x000fe200078e00ff */
[----:B------:R-:W-:Y:S02]  /*4900*/  SHF.L.U32 R67, R13, 0x10, RZ ;  /* 0x000000100d437819 */ /* 0x000fe400000006ff */
[----:B------:R-:W-:Y:S01]  /*4910*/  PRMT R63, R194, 0x5410, R64 ;  /* 0x00005410c23f7816 */ /* 0x000fe20000000040 */
[----:B------:R-:W-:Y:S01]  /*4920*/  FMUL.FTZ R64, R69, R68 ;  /* 0x0000004445407220 */ /* 0x000fe20000410000 */
[C---:B------:R-:W-:Y:S01]  /*4930*/  LOP3.LUT R13, R62.reuse, 0xffff0000, RZ, 0xc0, !PT ;  /* 0xffff00003e0d7812 */ /* 0x040fe200078ec0ff */
[----:B------:R-:W-:Y:S01]  /*4940*/  IMAD.U32 R62, R62, 0x10000, RZ ;  /* 0x000100003e3e7824 */ /* 0x000fe200078e00ff */
[----:B------:R-:W-:-:S03]  /*4950*/  PRMT R66, R193, 0x5410, R66 ;  /* 0x00005410c1427816 */ /* 0x000fc60000000042 */
        /* <DEDUP_REMOVED lines=32> */
.L_x_485:
[----:B------:R-:W-:Y:S05]  /*4b60*/  BSYNC B3 ;  /* 0x0000000000037941 */ /* 0x000fea0003800000 */
.L_x_484:
[----:B---3--:R-:W-:-:S04]  /*4b70*/  LEA R62, P3, R19, R11, 0x1 ;  /* 0x0000000b133e7211 */ /* 0x008fc800078608ff */
[----:B--2---:R-:W-:-:S05]  /*4b80*/  LEA.HI.X R63, R19, R78, R165, 0x1, P3 ;  /* 0x0000004e133f7211 */ /* 0x004fca00018f0ca5 */
[----:B----4-:R0:W-:Y:S04]  /*4b90*/  ST.E.128 desc[UR56][R62.64], R12 ;  /* 0x0000000c3e007985 */ /* 0x0101e8000c101d38 */
.L_x_483:
[----:B------:R-:W-:Y:S05]  /*4ba0*/  BSYNC B2 ;  /* 0x0000000000027941 */ /* 0x000fea0003800000 */
.L_x_482:
        /* <DEDUP_REMOVED lines=10> */
[----:B------:R-:W-:Y:S02]  /*4c50*/  SHF.R.U64 R59, R60, 0x10, R61 ;  /* 0x000000103c3b7819 */ /* 0x000fe4000000123d */
[----:B------:R-:W-:Y:S02]  /*4c60*/  PRMT R58, R182, 0x5432, R58 ;  /* 0x00005432b63a7816 */ /* 0x000fe4000000003a */
[----:B------:R-:W-:Y:S02]  /*4c70*/  PRMT R59, R159, 0x5432, R59 ;  /* 0x000054329f3b7816 */ /* 0x000fe4000000003b */
[----:B------:R-:W-:-:S02]  /*4c80*/  LOP3.LUT R65, R13, 0xffff0000, RZ, 0xc0, !PT ;  /* 0xffff00000d417812 */ /* 0x000fc400078ec0ff */
[C---:B------:R-:W-:Y:S01]  /*4c90*/  LOP3.LUT R64, R59.reuse, 0xffff0000, RZ, 0xc0, !PT ;  /* 0xffff00003b407812 */ /* 0x040fe200078ec0ff */
[----:B------:R-:W-:Y:S01]  /*4ca0*/  IMAD.U32 R59, R59, 0x10000, RZ ;  /* 0x000100003b3b7824 */ /* 0x000fe200078e00ff */
[----:B------:R-:W-:Y:S02]  /*4cb0*/  SHF.R.U32.HI R60, RZ, 0x10, R61 ;  /* 0x00000010ff3c7819 */ /* 0x000fe4000001163d */
[C---:B------:R-:W-:Y:S01]  /*4cc0*/  LOP3.LUT R13, R58.reuse, 0xffff0000, RZ, 0xc0, !PT ;  /* 0xffff00003a0d7812 */ /* 0x040fe200078ec0ff */
[----:B------:R-:W-:Y:S01]  /*4cd0*/  FMUL.FTZ R61, R65, R64 ;  /* 0x00000040413d7220 */ /* 0x000fe20000410000 */
[----:B------:R-:W-:Y:S01]  /*4ce0*/  PRMT R60, R159, 0x5410, R60 ;  /* 0x000054109f3c7816 */ /* 0x000fe2000000003c */
[----:B------:R-:W-:Y:S01]  /*4cf0*/  IMAD.U32 R58, R58, 0x10000, RZ ;  /* 0x000100003a3a7824 */ /* 0x000fe200078e00ff */
[----:B------:R-:W-:Y:S01]  /*4d00*/  PRMT R62, R182, 0x5410, R62 ;  /* 0x00005410b63e7816 */ /* 0x000fe2000000003e */
[-C--:B------:R-:W-:Y:S01]  /*4d10*/  FFMA.FTZ R61, R63, R13.reuse, -R61 ;  /* 0x0000000d3f3d7223 */ /* 0x080fe2000001083d */
[----:B------:R-:W-:-:S03]  /*4d20*/  FMUL.FTZ R13, R65, R13 ;  /* 0x0000000d410d7220 */ /* 0x000fc60000410000 */
[----:B------:R-:W-:Y:S02]  /*4d30*/  IMAD.U32 R65, R62, 0x10000, RZ ;  /* 0x000100003e417824 */ /* 0x000fe400078e00ff */
[----:B------:R-:W-:Y:S01]  /*4d40*/  FFMA.FTZ R13, R63, R64, R13 ;  /* 0x000000403f0d7223 */ /* 0x000fe2000001000d */
[----:B------:R-:W-:Y:S01]  /*4d50*/  LOP3.LUT R64, R14, 0xffff0000, RZ, 0xc0, !PT ;  /* 0xffff00000e407812 */ /* 0x000fe200078ec0ff */
[----:B------:R-:W-:Y:S01]  /*4d60*/  IMAD.U32 R63, R60, 0x10000, RZ ;  /* 0x000100003c3f7824 */ /* 0x000fe200078e00ff */
[----:B------:R-:W-:Y:S02]  /*4d70*/  SHF.L.U32 R14, R14, 0x10, RZ ;  /* 0x000000100e0e7819 */ /* 0x000fe400000006ff */
[----:B------:R-:W-:Y:S01]  /*4d80*/  LOP3.LUT R60, R60, 0xffff0000, RZ, 0xc0, !PT ;  /* 0xffff00003c3c7812 */ /* 0x000fe200078ec0ff */
[C---:B------:R-:W-:Y:S01]  /*4d90*/  FMUL.FTZ R66, R64.reuse, R63 ;  /* 0x0000003f40427220 */ /* 0x040fe20000410000 */
[----:B------:R-:W-:Y:S01]  /*4da0*/  FMUL.FTZ R64, R64, R65 ;  /* 0x0000004140407220 */ /* 0x000fe20000410000 */
[----:B------:R-:W-:-:S02]  /*4db0*/  LOP3.LUT R62, R62, 0xffff0000, RZ, 0xc0, !PT ;  /* 0xffff00003e3e7812 */ /* 0x000fc400078ec0ff */
[C---:B------:R-:W-:Y:S01]  /*4dc0*/  FFMA.FTZ R66, R14.reuse, R65, -R66 ;  /* 0x000000410e427223 */ /* 0x040fe20000010842 */
[----:B------:R-:W-:Y:S01]  /*4dd0*/  FFMA.FTZ R64, R14, R63, R64 ;  /* 0x0000003f0e407223 */ /* 0x000fe20000010040 */
[C---:B------:R-:W-:Y:S01]  /*4de0*/  LOP3.LUT R14, R15.reuse, 0xffff0000, RZ, 0xc0, !PT ;  /* 0xffff00000f0e7812 */ /* 0x040fe200078ec0ff */
[----:B------:R-:W-:Y:S01]  /*4df0*/  IMAD.U32 R15, R15, 0x10000, RZ ;  /* 0x000100000f0f7824 */ /* 0x000fe200078e00ff */
[----:B------:R-:W-:Y:S02]  /*4e00*/  F2FP.BF16.F32.PACK_AB R13, R13, R61 ;  /* 0x0000003d0d0d723e */ /* 0x000fe400000010ff */
        /* <DEDUP_REMOVED lines=16> */
.L_x_489:
[----:B------:R-:W-:Y:S05]  /*4f10*/  BSYNC B3 ;  /* 0x0000000000037941 */ /* 0x000fea0003800000 */
.L_x_488:
[----:B---3--:R-:W-:-:S04]  /*4f20*/  LEA R58, P3, R22, R11, 0x1 ;  /* 0x0000000b163a7211 */ /* 0x008fc800078608ff */
[----:B--2---:R-:W-:-:S05]  /*4f30*/  LEA.HI.X R59, R22, R78, R176, 0x1, P3 ;  /* 0x0000004e163b7211 */ /* 0x004fca00018f0cb0 */
[----:B----4-:R0:W-:Y:S04]  /*4f40*/  ST.E.128 desc[UR56][R58.64], R12 ;  /* 0x0000000c3a007985 */ /* 0x0101e8000c101d38 */
.L_x_487:
[----:B------:R-:W-:Y:S05]  /*4f50*/  BSYNC B2 ;  /* 0x0000000000027941 */ /* 0x000fea0003800000 */
.L_x_486:
[----:B------:R-:W-:-:S13]  /*4f60*/  ISETP.NE.AND P3, PT, R87, RZ, PT ;  /* 0x000000ff5700720c */ /* 0x000fda0003f65270 */
[----:B------:R-:W-:Y:S05]  /*4f70*/  @!P3 BRA `(.L_x_469) ;  /* 0x0000000000dcb947 */ /* 0x000fea0003800000 */
[----:B0---4-:R0:W4:Y:S01]  /*4f80*/  LDS.128 R12, [R28+0x6000] ;  /* 0x006000001c0c7984 */ /* 0x0111220000000c00 */
[C---:B---3--:R-:W-:Y:S01]  /*4f90*/  LEA R58, P3, R23.reuse, R11, 0x1 ;  /* 0x0000000b173a7211 */ /* 0x048fe200078608ff */
[----:B------:R-:W-:Y:S03]  /*4fa0*/  BSSY B2, `(.L_x_490) ;  /* 0x0000033000027945 */ /* 0x000fe60003800000 */
[----:B--2---:R-:W-:Y:S02]  /*4fb0*/  LEA.HI.X R59, R23, R78, R175, 0x1, P3 ;  /* 0x0000004e173b7211 */ /* 0x004fe400018f0caf */
[----:B------:R-:W-:-:S13]  /*4fc0*/  ISETP.GE.AND P3, PT, R173, R124, PT ;  /* 0x0000007cad00720c */ /* 0x000fda0003f66270 */
[----:B0-----:R-:W-:Y:S05]  /*4fd0*/  @P3 BRA `(.L_x_491) ;  /* 0x0000000000bc3947 */ /* 0x001fea0003800000 */
[----:B------:R-:W-:Y:S02]  /*4fe0*/  SHF.R.U64 R11, R54, 0x10, R55 ;  /* 0x00000010360b7819 */ /* 0x000fe40000001237 */
[--C-:B------:R-:W-:Y:S02]  /*4ff0*/  SHF.R.U64 R54, R56, 0x10, R57.reuse ;  /* 0x0000001038367819 */ /* 0x100fe40000001239 */
[----:B------:R-:W-:Y:S02]  /*5000*/  SHF.R.U32.HI R56, RZ, 0x10, R57 ;  /* 0x00000010ff387819 */ /* 0x000fe40000011639 */
[C---:B------:R-:W-:Y:S02]  /*5010*/  PRMT R54, R158.reuse, 0x5410, R54 ;  /* 0x000054109e367816 */ /* 0x040fe40000000036 */
[----:B------:R-:W-:Y:S02]  /*5020*/  PRMT R11, R157, 0x5410, R11 ;  /* 0x000054109d0b7816 */ /* 0x000fe4000000000b */
[----:B------:R-:W-:-:S02]  /*5030*/  PRMT R158, R158, 0x5432, R56 ;  /* 0x000054329e9e7816 */ /* 0x000fc40000000038 */
[C---:B----4-:R-:W-:Y:S01]  /*5040*/  LOP3.LUT R60, R13.reuse, 0xffff0000, RZ, 0xc0, !PT ;  /* 0xffff00000d3c7812 */ /* 0x050fe200078ec0ff */
[----:B------:R-:W-:Y:S01]  /*5050*/  IMAD.U32 R13, R13, 0x10000, RZ ;  /* 0x000100000d0d7824 */ /* 0x000fe200078e00ff */
[C---:B------:R-:W-:Y:S01]  /*5060*/  LOP3.LUT R57, R54.reuse, 0xffff0000, RZ, 0xc0, !PT ;  /* 0xffff000036397812 */ /* 0x040fe200078ec0ff */
[----:B------:R-:W-:Y:S01]  /*5070*/  IMAD.U32 R54, R54, 0x10000, RZ ;  /* 0x0001000036367824 */ /* 0x000fe200078e00ff */
[C---:B------:R-:W-:Y:S01]  /*5080*/  LOP3.LUT R56, R11.reuse, 0xffff0000, RZ, 0xc0, !PT ;  /* 0xffff00000b387812 */ /* 0x040fe200078ec0ff */
[----:B------:R-:W-:Y:S01]  /*5090*/  IMAD.U32 R11, R11, 0x10000, RZ ;  /* 0x000100000b0b7824 */ /* 0x000fe200078e00ff */
[----:B------:R-:W-:Y:S01]  /*50a0*/  SHF.R.U32.HI R55, RZ, 0x10, R55 ;  /* 0x00000010ff377819 */ /* 0x000fe20000011637 */
[C---:B------:R-:W-:Y:S02]  /*50b0*/  FMUL.FTZ R61, R60.reuse, R57 ;  /* 0x000000393c3d7220 */ /* 0x040fe40000410000 */
[-C--:B------:R-:W-:Y:S01]  /*50c0*/  FMUL.FTZ R60, R60, R56.reuse ;  /* 0x000000383c3c7220 */ /* 0x080fe20000410000 */
[----:B------:R-:W-:Y:S01]  /*50d0*/  PRMT R55, R157, 0x5432, R55 ;  /* 0x000054329d377816 */ /* 0x000fe20000000037 */
[----:B------:R-:W-:-:S02]  /*50e0*/  FFMA.FTZ R56, R13, R56, -R61 ;  /* 0x000000380d387223 */ /* 0x000fc4000001083d */
[----:B------:R-:W-:Y:S01]  /*50f0*/  FFMA.FTZ R13, R13, R57, R60 ;  /* 0x000000390d0d7223 */ /* 0x000fe2000001003c */
[----:B------:R-:W-:Y:S01]  /*5100*/  LOP3.LUT R60, R14, 0xffff0000, RZ, 0xc0, !PT ;  /* 0xffff00000e3c7812 */ /* 0x000fe200078ec0ff */
[C---:B------:R-:W-:Y:S01]  /*5110*/  IMAD.U32 R57, R158.reuse, 0x10000, RZ ;  /* 0x000100009e397824 */ /* 0x040fe200078e00ff */
[----:B------:R-:W-:Y:S01]  /*5120*/  LOP3.LUT R158, R158, 0xffff0000, RZ, 0xc0, !PT ;  /* 0xffff00009e9e7812 */ /* 0x000fe200078ec0ff */
[C---:B------:R-:W-:Y:S01]  /*5130*/  IMAD.U32 R61, R55.reuse, 0x10000, RZ ;  /* 0x00010000373d7824 */ /* 0x040fe200078e00ff */
[----:B------:R-:W-:Y:S01]  /*5140*/  LOP3.LUT R55, R55, 0xffff0000, RZ, 0xc0, !PT ;  /* 0xffff000037377812 */ /* 0x000fe200078ec0ff */
[----:B------:R-:W-:Y:S01]  /*5150*/  FMUL.FTZ R62, R60, R57 ;  /* 0x000000393c3e7220 */ /* 0x000fe20000410000 */
[----:B------:R-:W-:Y:S02]  /*5160*/  IMAD.U32 R14, R14, 0x10000, RZ ;  /* 0x000100000e0e7824 */ /* 0x000fe400078e00ff */
[-C--:B------:R-:W-:Y:S01]  /*5170*/  FMUL.FTZ R60, R60, R61.reuse ;  /* 0x0000003d3c3c7220 */ /* 0x080fe20000410000 */
[----:B------:R-:W-:Y:S01]  /*5180*/  F2FP.BF16.F32.PACK_AB R13, R13, R56 ;  /* 0x000000380d0d723e */ /* 0x000fe200000010ff */
[----:B------:R-:W-:-:S02]  /*5190*/  FFMA.FTZ R62, R14, R61, -R62 ;  /* 0x0000003d0e3e7223 */ /* 0x000fc4000001083e */
[----:B------:R-:W-:Y:S01]  /*51a0*/  FFMA.FTZ R60, R14, R57, R60 ;  /* 0x000000390e3c7223 */ /* 0x000fe2000001003c */
[C---:B------:R-:W-:Y:S02]  /*51b0*/  LOP3.LUT R14, R15.reuse, 0xffff0000, RZ, 0xc0, !PT ;  /* 0xffff00000f0e7812 */ /* 0x040fe400078ec0ff */
[----:B------:R-:W-:Y:S02]  /*51c0*/  SHF.L.U32 R15, R15, 0x10, RZ ;  /* 0x000000100f0f7819 */ /* 0x000fe400000006ff */
        /* <DEDUP_REMOVED lines=16> */
.L_x_491:
[----:B------:R-:W-:Y:S05]  /*52d0*/  BSYNC B2 ;  /* 0x0000000000027941 */ /* 0x000fea0003800000 */
.L_x_490:
[----:B----4-:R0:W-:Y:S02]  /*52e0*/  ST.E.128 desc[UR56][R58.64], R12 ;  /* 0x0000000c3a007985 */ /* 0x0101e4000c101d38 */
.L_x_469:
[----:B------:R-:W-:Y:S05]  /*52f0*/  BSYNC B1 ;  /* 0x0000000000017941 */ /* 0x000fea0003800000 */
.L_x_468:
[----:B------:R-:W-:-:S03]  /*5300*/  UMOV UR4, 0xffffffff ;  /* 0xffffffff00047882 */ /* 0x000fc60000000000 */
[----:B------:R-:W-:Y:S05]  /*5310*/  BRA.DIV UR4, `(.L_x_492) ;  /* 0x000001c204b07947 */ /* 0x000fea000b800000 */
[----:B-1----:R-:W1:Y:S04]  /*5320*/  SHFL.IDX PT, R115, R115, 0x1, 0x1c1f ;  /* 0x003c1f0073737f89 */ /* 0x002e6800000e0000 */
[----:B------:R-:W0:Y:S02]  /*5330*/  SHFL.IDX PT, R118, R118, 0x1, 0x1c1f ;  /* 0x003c1f0076767f89 */ /* 0x000e2400000e0000 */
.L_x_799:
[----:B------:R-:W-:Y:S05]  /*5340*/  @P4 BRA `(.L_x_493) ;  /* 0x0000005800844947 */ /* 0x000fea0003800000 */
[----:B------:R-:W-:Y:S01]  /*5350*/  ISETP.NE.AND P3, PT, R9, RZ, PT ;  /* 0x000000ff0900720c */ /* 0x000fe20003f65270 */
[----:B------:R-:W-:-:S12]  /*5360*/  BSSY B1, `(.L_x_494) ;  /* 0x0000039000017945 */ /* 0x000fd80003800000 */
[----:B------:R-:W-:Y:S05]  /*5370*/  @!P3 BRA `(.L_x_495) ;  /* 0x0000000000dcb947 */ /* 0x000fea0003800000 */
[----:B0---4-:R0:W4:Y:S01]  /*5380*/  LDS.128 R12, [R29+0x2000] ;  /* 0x002000001d0c7984 */ /* 0x0111220000000c00 */
[----:B------:R-:W-:Y:S01]  /*5390*/  ISETP.GE.AND P3, PT, R160, R124, PT ;  /* 0x0000007ca000720c */ /* 0x000fe20003f66270 */
[----:B------:R-:W-:-:S12]  /*53a0*/  BSSY B2, `(.L_x_496) ;  /* 0x0000031000027945 */ /* 0x000fd80003800000 */
[----:B0-----:R-:W-:Y:S05]  /*53b0*/  @P3 BRA `(.L_x_497) ;  /* 0x0000000000bc3947 */ /* 0x001fea0003800000 */
[--C-:B---3--:R-:W-:Y:S02]  /*53c0*/  SHF.R.U64 R11, R50, 0x10, R51.reuse ;  /* 0x00000010320b7819 */ /* 0x108fe40000001233 */
[----:B------:R-:W-:Y:S02]  /*53d0*/  SHF.R.U32.HI R50, RZ, 0x10, R51 ;  /* 0x00000010ff327819 */ /* 0x000fe40000011633 */
[----:B------:R-:W-:Y:S02]  /*53e0*/  SHF.R.U64 R51, R52, 0x10, R53 ;  /* 0x0000001034337819 */ /* 0x000fe40000001235 */
[----:B------:R-:W-:Y:S02]  /*53f0*/  PRMT R11, R155, 0x5410, R11 ;  /* 0x000054109b0b7816 */ /* 0x000fe4000000000b */
[----:B------:R-:W-:Y:S02]  /*5400*/  PRMT R51, R156, 0x5410, R51 ;  /* 0x000054109c337816 */ /* 0x000fe40000000033 */
[----:B------:R-:W-:-:S02]  /*5410*/  SHF.R.U32.HI R52, RZ, 0x10, R53 ;  /* 0x00000010ff347819 */ /* 0x000fc40000011635 */
[C---:B----4-:R-:W-:Y:S01]  /*5420*/  LOP3.LUT R56, R13.reuse, 0xffff0000, RZ, 0xc0, !PT ;  /* 0xffff00000d387812 */ /* 0x050fe200078ec0ff */
[----:B------:R-:W-:Y:S01]  /*5430*/  IMAD.U32 R13, R13, 0x10000, RZ ;  /* 0x000100000d0d7824 */ /* 0x000fe200078e00ff */
[C---:B------:R-:W-:Y:S01]  /*5440*/  LOP3.LUT R53, R51.reuse, 0xffff0000, RZ, 0xc0, !PT ;  /* 0xffff000033357812 */ /* 0x040fe200078ec0ff */
[----:B------:R-:W-:Y:S01]  /*5450*/  IMAD.U32 R51, R51, 0x10000, RZ ;  /* 0x0001000033337824 */ /* 0x000fe200078e00ff */
[----:B------:R-:W-:Y:S02]  /*5460*/  LOP3.LUT R54, R11, 0xffff0000, RZ, 0xc0, !PT ;  /* 0xffff00000b367812 */ /* 0x000fe400078ec0ff */
[----:B------:R-:W-:Y:S01]  /*5470*/  PRMT R52, R156, 0x5432, R52 ;  /* 0x000054329c347816 */ /* 0x000fe20000000034 */
[CC--:B------:R-:W-:Y:S01]  /*5480*/  FMUL.FTZ R55, R56.reuse, R53.reuse ;  /* 0x0000003538377220 */ /* 0x0c0fe20000410000 */
[----:B------:R-:W-:Y:S01]  /*5490*/  PRMT R50, R155, 0x5432, R50 ;  /* 0x000054329b327816 */ /* 0x000fe20000000032 */
[-C--:B------:R-:W-:Y:S01]  /*54a0*/  FMUL.FTZ R56, R56, R54.reuse ;  /* 0x0000003638387220 */ /* 0x080fe20000410000 */
[----:B------:R-:W-:Y:S01]  /*54b0*/  LOP3.LUT R57, R14, 0xffff0000, RZ, 0xc0, !PT ;  /* 0xffff00000e397812 */ /* 0x000fe200078ec0ff */
[----:B------:R-:W-:Y:S01]  /*54c0*/  FFMA.FTZ R55, R13, R54, -R55 ;  /* 0x000000360d377223 */ /* 0x000fe20000010837 */
[----:B------:R-:W-:Y:S01]  /*54d0*/  SHF.L.U32 R11, R11, 0x10, RZ ;  /* 0x000000100b0b7819 */ /* 0x000fe200000006ff */
[----:B------:R-:W-:Y:S01]  /*54e0*/  FFMA.FTZ R56, R13, R53, R56 ;  /* 0x000000350d387223 */ /* 0x000fe20000010038 */
[C---:B------:R-:W-:Y:S01]  /*54f0*/  IMAD.U32 R53, R52.reuse, 0x10000, RZ ;  /* 0x0001000034357824 */ /* 0x040fe200078e00ff */
[----:B------:R-:W-:Y:S01]  /*5500*/  LOP3.LUT R52, R52, 0xffff0000, RZ, 0xc0, !PT ;  /* 0xffff000034347812 */ /* 0x000fe200078ec0ff */
[C---:B------:R-:W-:Y:S01]  /*5510*/  IMAD.U32 R54, R50.reuse, 0x10000, RZ ;  /* 0x0001000032367824 */ /* 0x040fe200078e00ff */
[----:B------:R-:W-:Y:S01]  /*5520*/  LOP3.LUT R50, R50, 0xffff0000, RZ, 0xc0, !PT ;  /* 0xffff000032327812 */ /* 0x000fe200078ec0ff */
[----:B------:R-:W-:-:S02]  /*5530*/  IMAD.U32 R13, R14, 0x10000, RZ ;  /* 0x000100000e0d7824 */ /* 0x000fc400078e00ff */
        /* <DEDUP_REMOVED lines=23> */
.L_x_497:
[----:B------:R-:W-:Y:S05]  /*56b0*/  BSYNC B2 ;  /* 0x0000000000027941 */ /* 0x000fea0003800000 */
.L_x_496:
[----:B------:R-:W-:-:S04]  /*56c0*/  LEA R50, P3, R16, R118, 0x1 ;  /* 0x0000007610327211 */ /* 0x000fc800078608ff */
[----:B-1----:R-:W-:-:S05]  /*56d0*/  LEA.HI.X R51, R16, R115, R17, 0x1, P3 ;  /* 0x0000007310337211 */ /* 0x002fca00018f0c11 */
[----:B----4-:R0:W-:Y:S04]  /*56e0*/  ST.E.128 desc[UR56][R50.64], R12 ;  /* 0x0000000c32007985 */ /* 0x0101e8000c101d38 */
.L_x_495:
[----:B------:R-:W-:Y:S05]  /*56f0*/  BSYNC B1 ;  /* 0x0000000000017941 */ /* 0x000fea0003800000 */
.L_x_494:
[----:B------:R-:W-:Y:S01]  /*5700*/  ISETP.NE.AND P3, PT, R26, RZ, PT ;  /* 0x000000ff1a00720c */ /* 0x000fe20003f65270 */
[----:B------:R-:W-:-:S12]  /*5710*/  BSSY B1, `(.L_x_498) ;  /* 0x000003b000017945 */ /* 0x000fd80003800000 */
[----:B------:R-:W-:Y:S05]  /*5720*/  @!P3 BRA `(.L_x_499) ;  /* 0x0000000000e4b947 */ /* 0x000fea0003800000 */
[----:B0---4-:R0:W4:Y:S01]  /*5730*/  LDS.128 R12, [R28+0x2000] ;  /* 0x002000001c0c7984 */ /* 0x0111220000000c00 */
[----:B------:R-:W-:Y:S01]  /*5740*/  ISETP.GE.AND P3, PT, R170, R124, PT ;  /* 0x0000007caa00720c */ /* 0x000fe20003f66270 */
[----:B---3--:R-:W-:Y:S01]  /*5750*/  IMAD.SHL.U32 R11, R163, 0x8, RZ ;  /* 0x00000008a30b7824 */ /* 0x008fe200078e00ff */
[----:B------:R-:W-:Y:S01]  /*5760*/  BSSY B2, `(.L_x_500) ;  /* 0x0000034000027945 */ /* 0x000fe20003800000 */
[----:B------:R-:W-:Y:S02]  /*5770*/  IMAD.MOV.U32 R50, RZ, RZ, R118 ;  /* 0x000000ffff327224 */ /* 0x000fe400078e0076 */
[----:B-1----:R-:W-:Y:S02]  /*5780*/  IMAD.MOV.U32 R51, RZ, RZ, R115 ;  /* 0x000000ffff337224 */ /* 0x002fe400078e0073 */
[----:B------:R-:W-:-:S06]  /*5790*/  IMAD.WIDE R50, R11, 0x2, R50 ;  /* 0x000000020b327825 */ /* 0x000fcc00078e0232 */
[----:B0-----:R-:W-:Y:S05]  /*57a0*/  @P3 BRA `(.L_x_501) ;  /* 0x0000000000bc3947 */ /* 0x001fea0003800000 */
[--C-:B------:R-:W-:Y:S02]  /*57b0*/  SHF.R.U64 R11, R46, 0x10, R47.reuse ;  /* 0x000000102e0b7819 */ /* 0x100fe4000000122f */
        /* <DEDUP_REMOVED lines=9> */
[C---:B------:R-:W-:Y:S01]  /*5850*/  LOP3.LUT R52, R11.reuse, 0xffff0000, RZ, 0xc0, !PT ;  /* 0xffff00000b347812 */ /* 0x040fe200078ec0ff */
[----:B------:R-:W-:Y:S01]  /*5860*/  IMAD.U32 R11, R11, 0x10000, RZ ;  /* 0x000100000b0b7824 */ /* 0x000fe200078e00ff */
[----:B------:R-:W-:Y:S01]  /*5870*/  PRMT R48, R154, 0x5432, R48 ;  /* 0x000054329a307816 */ /* 0x000fe20000000030 */
[C---:B------:R-:W-:Y:S01]  /*5880*/  FMUL.FTZ R53, R54.reuse, R49 ;  /* 0x0000003136357220 */ /* 0x040fe20000410000 */
[----:B------:R-:W-:Y:S01]  /*5890*/  PRMT R46, R153, 0x5432, R46 ;  /* 0x00005432992e7816 */ /* 0x000fe2000000002e */
[-C--:B------:R-:W-:Y:S01]  /*58a0*/  FMUL.FTZ R54, R54, R52.reuse ;  /* 0x0000003436367220 */ /* 0x080fe20000410000 */
[----:B------:R-:W-:Y:S01]  /*58b0*/  LOP3.LUT R55, R14, 0xffff0000, RZ, 0xc0, !PT ;  /* 0xffff00000e377812 */ /* 0x000fe200078ec0ff */
[----:B------:R-:W-:-:S02]  /*58c0*/  FFMA.FTZ R53, R13, R52, -R53 ;  /* 0x000000340d357223 */ /* 0x000fc40000010835 */
[----:B------:R-:W-:Y:S01]  /*58d0*/  FFMA.FTZ R54, R13, R49, R54 ;  /* 0x000000310d367223 */ /* 0x000fe20000010036 */
[----:B------:R-:W-:Y:S01]  /*58e0*/  IMAD.U32 R49, R48, 0x10000, RZ ;  /* 0x0001000030317824 */ /* 0x000fe200078e00ff */
[----:B------:R-:W-:Y:S01]  /*58f0*/  SHF.L.U32 R13, R14, 0x10, RZ ;  /* 0x000000100e0d7819 */ /* 0x000fe200000006ff */
[----:B------:R-:W-:Y:S01]  /*5900*/  IMAD.U32 R52, R46, 0x10000, RZ ;  /* 0x000100002e347824 */ /* 0x000fe200078e00ff */
[----:B------:R-:W-:Y:S01]  /*5910*/  LOP3.LUT R48, R48, 0xffff0000, RZ, 0xc0, !PT ;  /* 0xffff000030307812 */ /* 0x000fe200078ec0ff */
[C---:B------:R-:W-:Y:S01]  /*5920*/  FMUL.FTZ R14, R55.reuse, R49 ;  /* 0x00000031370e7220 */ /* 0x040fe20000410000 */
[----:B------:R-:W-:Y:S01]  /*5930*/  LOP3.LUT R46, R46, 0xffff0000, RZ, 0xc0, !PT ;  /* 0xffff00002e2e7812 */ /* 0x000fe200078ec0ff */
[-C--:B------:R-:W-:Y:S01]  /*5940*/  FMUL.FTZ R55, R55, R52.reuse ;  /* 0x0000003437377220 */ /* 0x080fe20000410000 */
[----:B------:R-:W-:Y:S01]  /*5950*/  F2FP.BF16.F32.PACK_AB R53, R54, R53 ;  /* 0x000000353635723e */ /* 0x000fe200000010ff */
[C---:B------:R-:W-:Y:S02]  /*5960*/  FFMA.FTZ R14, R13.reuse, R52, -R14 ;  /* 0x000000340d0e7223 */ /* 0x040fe4000001080e */
        /* <DEDUP_REMOVED lines=19> */
.L_x_501:
[----:B------:R-:W-:Y:S05]  /*5aa0*/  BSYNC B2 ;  /* 0x0000000000027941 */ /* 0x000fea0003800000 */
.L_x_500:
[----:B----4-:R0:W-:Y:S02]  /*5ab0*/  ST.E.128 desc[UR56][R50.64], R12 ;  /* 0x0000000c32007985 */ /* 0x0101e4000c101d38 */
.L_x_499:
[----:B------:R-:W-:Y:S05]  /*5ac0*/  BSYNC B1 ;  /* 0x0000000000017941 */ /* 0x000fea0003800000 */
.L_x_498:
        /* <DEDUP_REMOVED lines=11> */
[--C-:B------:R-:W-:Y:S01]  /*5b80*/  SHF.R.U64 R11, R42, 0x10, R43.reuse ;  /* 0x000000102a0b7819 */ /* 0x100fe2000000122b */
[----:B----4-:R-:W-:Y:S01]  /*5b90*/  IMAD.U32 R52, R13, 0x10000, RZ ;  /* 0x000100000d347824 */ /* 0x010fe200078e00ff */
[----:B------:R-:W-:Y:S02]  /*5ba0*/  SHF.R.U32.HI R42, RZ, 0x10, R43 ;  /* 0x00000010ff2a7819 */ /* 0x000fe4000001162b */
[----:B------:R-:W-:Y:S02]  /*5bb0*/  SHF.R.U64 R43, R44, 0x10, R45 ;  /* 0x000000102c2b7819 */ /* 0x000fe4000000122d */
[----:B------:R-:W-:Y:S02]  /*5bc0*/  PRMT R11, R151, 0x5410, R11 ;  /* 0x00005410970b7816 */ /* 0x000fe4000000000b */
[----:B------:R-:W-:Y:S02]  /*5bd0*/  PRMT R43, R152, 0x5410, R43 ;  /* 0x00005410982b7816 */ /* 0x000fe4000000002b */
[----:B------:R-:W-:Y:S01]  /*5be0*/  SHF.R.U32.HI R48, RZ, 0x10, R45 ;  /* 0x00000010ff307819 */ /* 0x000fe2000001162d */
[----:B------:R-:W-:Y:S01]  /*5bf0*/  IMAD.U32 R45, R14, 0x10000, RZ ;  /* 0x000100000e2d7824 */ /* 0x000fe200078e00ff */
[----:B------:R-:W-:-:S02]  /*5c00*/  LOP3.LUT R50, R13, 0xffff0000, RZ, 0xc0, !PT ;  /* 0xffff00000d327812 */ /* 0x000fc400078ec0ff */
        /* <DEDUP_REMOVED lines=9> */
[----:B------:R-:W-:Y:S02]  /*5ca0*/  IMAD.U32 R13, R48, 0x10000, RZ ;  /* 0x00010000300d7824 */ /* 0x000fe400078e00ff */
[----:B------:R-:W-:Y:S01]  /*5cb0*/  FFMA.FTZ R53, R52, R51, -R53 ;  /* 0x0000003334357223 */ /* 0x000fe20000010835 */
[----:B------:R-:W-:-:S02]  /*5cc0*/  IMAD.U32 R51, R42, 0x10000, RZ ;  /* 0x000100002a337824 */ /* 0x000fc400078e00ff */
[----:B------:R-:W-:Y:S01]  /*5cd0*/  FFMA.FTZ R50, R52, R49, R50 ;  /* 0x0000003134327223 */ /* 0x000fe20000010032 */
[----:B------:R-:W-:Y:S01]  /*5ce0*/  FMUL.FTZ R49, R14, R13 ;  /* 0x0000000d0e317220 */ /* 0x000fe20000410000 */
[----:B------:R-:W-:Y:S01]  /*5cf0*/  LOP3.LUT R44, R15, 0xffff0000, RZ, 0xc0, !PT ;  /* 0xffff00000f2c7812 */ /* 0x000fe200078ec0ff */
[----:B------:R-:W-:Y:S02]  /*5d00*/  IMAD.U32 R52, R12, 0x10000, RZ ;  /* 0x000100000c347824 */ /* 0x000fe400078e00ff */
[-C--:B------:R-:W-:Y:S01]  /*5d10*/  FMUL.FTZ R14, R14, R51.reuse ;  /* 0x000000330e0e7220 */ /* 0x080fe20000410000 */
[----:B------:R-:W-:Y:S01]  /*5d20*/  LOP3.LUT R48, R48, 0xffff0000, RZ, 0xc0, !PT ;  /* 0xffff000030307812 */ /* 0x000fe200078ec0ff */
[C---:B------:R-:W-:Y:S01]  /*5d30*/  FFMA.FTZ R49, R45.reuse, R51, -R49 ;  /* 0x000000332d317223 */ /* 0x040fe20000010831 */
[----:B------:R-:W-:Y:S01]  /*5d40*/  LOP3.LUT R42, R42, 0xffff0000, RZ, 0xc0, !PT ;  /* 0xffff00002a2a7812 */ /* 0x000fe200078ec0ff */
[----:B------:R-:W-:Y:S01]  /*5d50*/  FFMA.FTZ R14, R45, R13, R14 ;  /* 0x0000000d2d0e7223 */ /* 0x000fe2000001000e */
[----:B------:R-:W-:Y:S01]  /*5d60*/  LOP3.LUT R12, R12, 0xffff0000, RZ, 0xc0, !PT ;  /* 0xffff00000c0c7812 */ /* 0x000fe200078ec0ff */
[C---:B------:R-:W-:Y:S01]  /*5d70*/  FMUL.FTZ R13, R44.reuse, R48 ;  /* 0x000000302c0d7220 */ /* 0x040fe20000410000 */
[----:B------:R-:W-:Y:S01]  /*5d80*/  SHF.L.U32 R15, R15, 0x10, RZ ;  /* 0x000000100f0f7819 */ /* 0x000fe200000006ff */
[-C--:B------:R-:W-:Y:S01]  /*5d90*/  FMUL.FTZ R45, R44, R42.reuse ;  /* 0x0000002a2c2d7220 */ /* 0x080fe20000410000 */
[----:B------:R-:W-:Y:S01]  /*5da0*/  F2FP.BF16.F32.PACK_AB R50, R50, R53 ;  /* 0x000000353232723e */ /* 0x000fe200000010ff */
[C---:B------:R-:W-:Y:S01]  /*5db0*/  FMUL.FTZ R44, R12.reuse, R43 ;  /* 0x0000002b0c2c7220 */ /* 0x040fe20000410000 */
[-C--:B------:R-:W-:Y:S01]  /*5dc0*/  FMUL.FTZ R12, R12, R11.reuse ;  /* 0x0000000b0c0c7220 */ /* 0x080fe20000410000 */
[C---:B------:R-:W-:Y:S01]  /*5dd0*/  FFMA.FTZ R13, R15.reuse, R42, -R13 ;  /* 0x0000002a0f0d7223 */ /* 0x040fe2000001080d */
[----:B------:R-:W-:Y:S01]  /*5de0*/  FFMA.FTZ R48, R15, R48, R45 ;  /* 0x000000300f307223 */ /* 0x000fe2000001002d */
[C---:B------:R-:W-:Y:S01]  /*5df0*/  FFMA.FTZ R44, R52.reuse, R11, -R44 ;  /* 0x0000000b342c7223 */ /* 0x040fe2000001082c */
[----:B------:R-:W-:Y:S01]  /*5e00*/  FFMA.FTZ R43, R52, R43, R12 ;  /* 0x0000002b342b7223 */ /* 0x000fe2000001000c */
[----:B------:R-:W-:-:S02]  /*5e10*/  F2FP.BF16.F32.PACK_AB R14, R14, R49 ;  /* 0x000000310e0e723e */ /* 0x000fc400000010ff */
[----:B------:R-:W-:Y:S01]  /*5e20*/  F2FP.BF16.F32.PACK_AB R15, R48, R13 ;  /* 0x0000000d300f723e */ /* 0x000fe200000010ff */
[----:B------:R-:W-:Y:S01]  /*5e30*/  IMAD.MOV.U32 R13, RZ, RZ, R50 ;  /* 0x000000ffff0d7224 */ /* 0x000fe200078e0032 */
[----:B------:R-:W-:-:S07]  /*5e40*/  F2FP.BF16.F32.PACK_AB R12, R43, R44 ;  /* 0x0000002c2b0c723e */ /* 0x000fce00000010ff */
.L_x_505:
[----:B------:R-:W-:Y:S05]  /*5e50*/  BSYNC B2 ;  /* 0x0000000000027941 */ /* 0x000fea0003800000 */
.L_x_504:
[----:B----4-:R0:W-:Y:S02]  /*5e60*/  ST.E.128 desc[UR56][R46.64], R12 ;  /* 0x0000000c2e007985 */ /* 0x0101e4000c101d38 */
.L_x_503:
[----:B------:R-:W-:Y:S05]  /*5e70*/  BSYNC B1 ;  /* 0x0000000000017941 */ /* 0x000fea0003800000 */
.L_x_502:
[----:B------:R-:W-:Y:S01]  /*5e80*/  ISETP.NE.AND P3, PT, R101, RZ, PT ;  /* 0x000000ff6500720c */ /* 0x000fe20003f65270 */
[----:B------:R-:W-:-:S12]  /*5e90*/  BSSY B1, `(.L_x_506) ;  /* 0x0000037000017945 */ /* 0x000fd80003800000 */
[----:B------:R-:W-:Y:S05]  /*5ea0*/  @!P3 BRA `(.L_x_507) ;  /* 0x0000000000d4b947 */ /* 0x000fea0003800000 */
[----:B0---4-:R0:W4:Y:S01]  /*5eb0*/  LDS.128 R12, [R28+0x5000] ;  /* 0x005000001c0c7984 */ /* 0x0111220000000c00 */
[C---:B------:R-:W-:Y:S01]  /*5ec0*/  LEA R42, P3, R19.reuse, R118, 0x1 ;  /* 0x00000076132a7211 */ /* 0x040fe200078608ff */
[----:B------:R-:W-:Y:S03]  /*5ed0*/  BSSY B2, `(.L_x_508) ;  /* 0x0000031000027945 */ /* 0x000fe60003800000 */
[----:B-1----:R-:W-:Y:S02]  /*5ee0*/  LEA.HI.X R43, R19, R115, R165, 0x1, P3 ;  /* 0x00000073132b7211 */ /* 0x002fe400018f0ca5 */
[----:B------:R-:W-:-:S13]  /*5ef0*/  ISETP.GE.AND P3, PT, R172, R124, PT ;  /* 0x0000007cac00720c */ /* 0x000fda0003f66270 */
[----:B0-----:R-:W-:Y:S05]  /*5f00*/  @P3 BRA `(.L_x_509) ;  /* 0x0000000000b43947 */ /* 0x001fea0003800000 */
[----:B------:R-:W-:Y:S02]  /*5f10*/  SHF.R.U64 R45, R40, 0x10, R41 ;  /* 0x00000010282d7819 */ /* 0x000fe40000001229 */
[----:B------:R-:W-:Y:S01]  /*5f20*/  SHF.R.U64 R46, R38, 0x10, R39 ;  /* 0x00000010262e7819 */ /* 0x000fe20000001227 */
[----:B----4-:R-:W-:Y:S01]  /*5f30*/  IMAD.U32 R38, R14, 0x10000, RZ ;  /* 0x000100000e267824 */ /* 0x010fe200078e00ff */
[----:B------:R-:W-:Y:S02]  /*5f40*/  SHF.R.U32.HI R41, RZ, 0x10, R41 ;  /* 0x00000010ff297819 */ /* 0x000fe40000011629 */
[----:B------:R-:W-:Y:S02]  /*5f50*/  SHF.R.U32.HI R44, RZ, 0x10, R39 ;  /* 0x00000010ff2c7819 */ /* 0x000fe40000011627 */
[C---:B------:R-:W-:Y:S02]  /*5f60*/  PRMT R40, R144.reuse, 0x5410, R45 ;  /* 0x0000541090287816 */ /* 0x040fe4000000002d */
[----:B------:R-:W-:Y:S01]  /*5f70*/  PRMT R39, R137, 0x5410, R46 ;  /* 0x0000541089277816 */ /* 0x000fe2000000002e */
[----:B------:R-:W-:Y:S01]  /*5f80*/  IMAD.U32 R46, R13, 0x10000, RZ ;  /* 0x000100000d2e7824 */ /* 0x000fe200078e00ff */
[----:B------:R-:W-:-:S02]  /*5f90*/  PRMT R144, R144, 0x5432, R41 ;  /* 0x0000543290907816 */ /* 0x000fc40000000029 */
[----:B------:R-:W-:Y:S02]  /*5fa0*/  PRMT R137, R137, 0x5432, R44 ;  /* 0x0000543289897816 */ /* 0x000fe4000000002c */
[----:B---3--:R-:W-:Y:S02]  /*5fb0*/  LOP3.LUT R11, R14, 0xffff0000, RZ, 0xc0, !PT ;  /* 0xffff00000e0b7812 */ /* 0x008fe400078ec0ff */
[----:B------:R-:W-:Y:S01]  /*5fc0*/  LOP3.LUT R45, R13, 0xffff0000, RZ, 0xc0, !PT ;  /* 0xffff00000d2d7812 */ /* 0x000fe200078ec0ff */
[----:B------:R-:W-:Y:S01]  /*5fd0*/  IMAD.U32 R44, R137, 0x10000, RZ ;  /* 0x00010000892c7824 */ /* 0x000fe200078e00ff */
[----:B------:R-:W-:Y:S01]  /*5fe0*/  LOP3.LUT R48, R40, 0xffff0000, RZ, 0xc0, !PT ;  /* 0xffff000028307812 */ /* 0x000fe200078ec0ff */
[----:B------:R-:W-:Y:S01]  /*5ff0*/  IMAD.U32 R13, R12, 0x10000, RZ ;  /* 0x000100000c0d7824 */ /* 0x000fe200078e00ff */
[----:B------:R-:W-:Y:S01]  /*6000*/  SHF.L.U32 R41, R144, 0x10, RZ ;  /* 0x0000001090297819 */ /* 0x000fe200000006ff */
[----:B------:R-:W-:Y:S01]  /*6010*/  IMAD.U32 R40, R40, 0x10000, RZ ;  /* 0x0001000028287824 */ /* 0x000fe200078e00ff */
[----:B------:R-:W-:Y:S01]  /*6020*/  LOP3.LUT R47, R39, 0xffff0000, RZ, 0xc0, !PT ;  /* 0xffff0000272f7812 */ /* 0x000fe200078ec0ff */
[----:B------:R-:W-:Y:S01]  /*6030*/  FMUL.FTZ R49, R45, R48 ;  /* 0x000000302d317220 */ /* 0x000fe20000410000 */
[----:B------:R-:W-:Y:S01]  /*6040*/  LOP3.LUT R14, R15, 0xffff0000, RZ, 0xc0, !PT ;  /* 0xffff00000f0e7812 */ /* 0x000fe200078ec0ff */
[C---:B------:R-:W-:Y:S01]  /*6050*/  FMUL.FTZ R51, R11.reuse, R41 ;  /* 0x000000290b337220 */ /* 0x040fe20000410000 */
[----:B------:R-:W-:Y:S01]  /*6060*/  FMUL.FTZ R11, R11, R44 ;  /* 0x0000002c0b0b7220 */ /* 0x000fe20000410000 */
[-C--:B------:R-:W-:Y:S01]  /*6070*/  FMUL.FTZ R45, R45, R47.reuse ;  /* 0x0000002f2d2d7220 */ /* 0x080fe20000410000 */
[----:B------:R-:W-:Y:S01]  /*6080*/  LOP3.LUT R144, R144, 0xffff0000, RZ, 0xc0, !PT ;  /* 0xffff000090907812 */ /* 0x000fe200078ec0ff */
[----:B------:R-:W-:Y:S01]  /*6090*/  IMAD.U32 R39, R39, 0x10000, RZ ;  /* 0x0001000027277824 */ /* 0x000fe200078e00ff */
[----:B------:R-:W-:Y:S01]  /*60a0*/  LOP3.LUT R137, R137, 0xffff0000, RZ, 0xc0, !PT ;  /* 0xffff000089897812 */ /* 0x000fe200078ec0ff */
[----:B------:R-:W-:Y:S01]  /*60b0*/  FFMA.FTZ R47, R46, R47, -R49 ;  /* 0x0000002f2e2f7223 */ /* 0x000fe20000010831 */
[----:B------:R-:W-:Y:S01]  /*60c0*/  LOP3.LUT R12, R12, 0xffff0000, RZ, 0xc0, !PT ;  /* 0xffff00000c0c7812 */ /* 0x000fe200078ec0ff */
[----:B------:R-:W-:Y:S01]  /*60d0*/  FFMA.FTZ R46, R46, R48, R45 ;  /* 0x000000302e2e7223 */ /* 0x000fe2000001002d */
[C---:B------:R-:W-:Y:S01]  /*60e0*/  FFMA.FTZ R44, R38.reuse, R44, -R51 ;  /* 0x0000002c262c7223 */ /* 0x040fe20000010833 */
[----:B------:R-:W-:Y:S01]  /*60f0*/  FFMA.FTZ R41, R38, R41, R11 ;  /* 0x0000002926297223 */ /* 0x000fe2000001000b */
[C---:B------:R-:W-:Y:S01]  /*6100*/  FMUL.FTZ R38, R14.reuse, R144 ;  /* 0x000000900e267220 */ /* 0x040fe20000410000 */
[----:B------:R-:W-:Y:S01]  /*6110*/  FMUL.FTZ R45, R14, R137 ;  /* 0x000000890e2d7220 */ /* 0x000fe20000410000 */
[C---:B------:R-:W-:Y:S01]  /*6120*/  FMUL.FTZ R14, R12.reuse, R40 ;  /* 0x000000280c0e7220 */ /* 0x040fe20000410000 */
[-C--:B------:R-:W-:Y:S01]  /*6130*/  FMUL.FTZ R11, R12, R39.reuse ;  /* 0x000000270c0b7220 */ /* 0x080fe20000410000 */
[----:B------:R-:W-:Y:S01]  /*6140*/  IMAD.U32 R15, R15, 0x10000, RZ ;  /* 0x000100000f0f7824 */ /* 0x000fe200078e00ff */
[----:B------:R-:W-:Y:S01]  /*6150*/  F2FP.BF16.F32.PACK_AB R44, R41, R44 ;  /* 0x0000002c292c723e */ /* 0x000fe200000010ff */
        /* <DEDUP_REMOVED lines=8> */
.L_x_509:
[----:B------:R-:W-:Y:S05]  /*61e0*/  BSYNC B2 ;  /* 0x0000000000027941 */ /* 0x000fea0003800000 */
.L_x_508:
[----:B----4-:R0:W-:Y:S02]  /*61f0*/  ST.E.128 desc[UR56][R42.64], R12 ;  /* 0x0000000c2a007985 */ /* 0x0101e4000c101d38 */
.L_x_507:
[----:B------:R-:W-:Y:S05]  /*6200*/  BSYNC B1 ;  /* 0x0000000000017941 */ /* 0x000fea0003800000 */
.L_x_506:
        /* <DEDUP_REMOVED lines=9> */
[----:B------:R-:W-:Y:S01]  /*62a0*/  SHF.R.U64 R44, R34, 0x10, R35 ;  /* 0x00000010222c7819 */ /* 0x000fe20000001223 */
[----:B----4-:R-:W-:Y:S01]  /*62b0*/  IMAD.U32 R29, R14, 0x10000, RZ ;  /* 0x000100000e1d7824 */ /* 0x010fe200078e00ff */
[--C-:B------:R-:W-:Y:S02]  /*62c0*/  SHF.R.U64 R40, R36, 0x10, R37.reuse ;  /* 0x0000001024287819 */ /* 0x100fe40000001225 */
[----:B------:R-:W-:Y:S02]  /*62d0*/  SHF.R.U32.HI R34, RZ, 0x10, R37 ;  /* 0x00000010ff227819 */ /* 0x000fe40000011625 */
[----:B------:R-:W-:Y:S01]  /*62e0*/  SHF.R.U32.HI R42, RZ, 0x10, R35 ;  /* 0x00000010ff2a7819 */ /* 0x000fe20000011623 */
[----:B------:R-:W-:Y:S01]  /*62f0*/  IMAD.U32 R35, R13, 0x10000, RZ ;  /* 0x000100000d237824 */ /* 0x000fe200078e00ff */
[----:B------:R-:W-:Y:S01]  /*6300*/  LOP3.LUT R36, R14, 0xffff0000, RZ, 0xc0, !PT ;  /* 0xffff00000e247812 */ /* 0x000fe200078ec0ff */
[C---:B------:R-:W-:Y:S01]  /*6310*/  IMAD.U32 R14, R15.reuse, 0x10000, RZ ;  /* 0x000100000f0e7824 */ /* 0x040fe200078e00ff */
[----:B---3--:R-:W-:-:S02]  /*6320*/  LOP3.LUT R11, R15, 0xffff0000, RZ, 0xc0, !PT ;  /* 0xffff00000f0b7812 */ /* 0x008fc400078ec0ff */
[----:B------:R-:W-:Y:S02]  /*6330*/  PRMT R41, R135, 0x5410, R40 ;  /* 0x0000541087297816 */ /* 0x000fe40000000028 */
[----:B------:R-:W-:Y:S02]  /*6340*/  PRMT R15, R117, 0x5410, R44 ;  /* 0x00005410750f7816 */ /* 0x000fe4000000002c */
[----:B------:R-:W-:Y:S02]  /*6350*/  PRMT R135, R135, 0x5432, R34 ;  /* 0x0000543287877816 */ /* 0x000fe40000000022 */
[----:B------:R-:W-:Y:S02]  /*6360*/  PRMT R117, R117, 0x5432, R42 ;  /* 0x0000543275757816 */ /* 0x000fe4000000002a */
[----:B------:R-:W-:Y:S01]  /*6370*/  LOP3.LUT R34, R13, 0xffff0000, RZ, 0xc0, !PT ;  /* 0xffff00000d227812 */ /* 0x000fe200078ec0ff */
[----:B------:R-:W-:Y:S01]  /*6380*/  IMAD.U32 R43, R135, 0x10000, RZ ;  /* 0x00010000872b7824 */ /* 0x000fe200078e00ff */
[----:B------:R-:W-:Y:S01]  /*6390*/  LOP3.LUT R42, R41, 0xffff0000, RZ, 0xc0, !PT ;  /* 0xffff0000292a7812 */ /* 0x000fe200078ec0ff */
[----:B------:R-:W-:Y:S01]  /*63a0*/  IMAD.U32 R40, R117, 0x10000, RZ ;  /* 0x0001000075287824 */ /* 0x000fe200078e00ff */
[----:B------:R-:W-:Y:S01]  /*63b0*/  LOP3.LUT R37, R15, 0xffff0000, RZ, 0xc0, !PT ;  /* 0xffff00000f257812 */ /* 0x000fe200078ec0ff */
[----:B------:R-:W-:Y:S01]  /*63c0*/  FMUL.FTZ R46, R36, R43 ;  /* 0x0000002b242e7220 */ /* 0x000fe20000410000 */
[----:B------:R-:W-:-:S02]  /*63d0*/  IMAD.U32 R41, R41, 0x10000, RZ ;  /* 0x0001000029297824 */ /* 0x000fc400078e00ff */
[----:B------:R-:W-:Y:S01]  /*63e0*/  FMUL.FTZ R44, R34, R42 ;  /* 0x0000002a222c7220 */ /* 0x000fe20000410000 */
[-C--:B------:R-:W-:Y:S01]  /*63f0*/  FMUL.FTZ R36, R36, R40.reuse ;  /* 0x0000002824247220 */ /* 0x080fe20000410000 */
[----:B------:R-:W-:Y:S01]  /*6400*/  FMUL.FTZ R45, R34, R37 ;  /* 0x00000025222d7220 */ /* 0x000fe20000410000 */
[C---:B------:R-:W-:Y:S01]  /*6410*/  LOP3.LUT R34, R12.reuse, 0xffff0000, RZ, 0xc0, !PT ;  /* 0xffff00000c227812 */ /* 0x040fe200078ec0ff */
[----:B------:R-:W-:Y:S01]  /*6420*/  FFMA.FTZ R46, R29, R40, -R46 ;  /* 0x000000281d2e7223 */ /* 0x000fe2000001082e */
[----:B------:R-:W-:Y:S01]  /*6430*/  SHF.L.U32 R15, R15, 0x10, RZ ;  /* 0x000000100f0f7819 */ /* 0x000fe200000006ff */
[----:B------:R-:W-:Y:S01]  /*6440*/  IMAD.U32 R13, R12, 0x10000, RZ ;  /* 0x000100000c0d7824 */ /* 0x000fe200078e00ff */
[----:B------:R-:W-:Y:S01]  /*6450*/  LOP3.LUT R135, R135, 0xffff0000, RZ, 0xc0, !PT ;  /* 0xffff000087877812 */ /* 0x000fe200078ec0ff */
[----:B------:R-:W-:Y:S01]  /*6460*/  FFMA.FTZ R29, R29, R43, R36 ;  /* 0x0000002b1d1d7223 */ /* 0x000fe20000010024 */
[----:B------:R-:W-:Y:S01]  /*6470*/  LOP3.LUT R117, R117, 0xffff0000, RZ, 0xc0, !PT ;  /* 0xffff000075757812 */ /* 0x000fe200078ec0ff */
[C---:B------:R-:W-:Y:S01]  /*6480*/  FFMA.FTZ R12, R35.reuse, R37, -R44 ;  /* 0x00000025230c7223 */ /* 0x040fe2000001082c */
[C---:B------:R-:W-:Y:S01]  /*6490*/  FMUL.FTZ R36, R34.reuse, R41 ;  /* 0x0000002922247220 */ /* 0x040fe20000410000 */
[----:B------:R-:W-:Y:S01]  /*64a0*/  FFMA.FTZ R35, R35, R42, R45 ;  /* 0x0000002a23237223 */ /* 0x000fe2000001002d */
[----:B------:R-:W-:Y:S01]  /*64b0*/  FMUL.FTZ R34, R34, R15 ;  /* 0x0000000f22227220 */ /* 0x000fe20000410000 */
[C---:B------:R-:W-:Y:S01]  /*64c0*/  FMUL.FTZ R37, R11.reuse, R135 ;  /* 0x000000870b257220 */ /* 0x040fe20000410000 */
[----:B------:R-:W-:Y:S01]  /*64d0*/  FMUL.FTZ R40, R11, R117 ;  /* 0x000000750b287220 */ /* 0x000fe20000410000 */
[C---:B------:R-:W-:Y:S01]  /*64e0*/  FFMA.FTZ R36, R13.reuse, R15, -R36 ;  /* 0x0000000f0d247223 */ /* 0x040fe20000010824 */
[----:B------:R-:W-:Y:S01]  /*64f0*/  FFMA.FTZ R13, R13, R41, R34 ;  /* 0x000000290d0d7223 */ /* 0x000fe20000010022 */
[C---:B------:R-:W-:Y:S01]  /*6500*/  FFMA.FTZ R37, R14.reuse, R117, -R37 ;  /* 0x000000750e257223 */ /* 0x040fe20000010825 */
[----:B------:R-:W-:Y:S01]  /*6510*/  FFMA.FTZ R40, R14, R135, R40 ;  /* 0x000000870e287223 */ /* 0x000fe20000010028 */
[----:B------:R-:W-:-:S02]  /*6520*/  F2FP.BF16.F32.PACK_AB R35, R35, R12 ;  /* 0x0000000c2323723e */ /* 0x000fc400000010ff */
[----:B------:R-:W-:Y:S02]  /*6530*/  F2FP.BF16.F32.PACK_AB R12, R13, R36 ;  /* 0x000000240d0c723e */ /* 0x000fe400000010ff */
[----:B------:R-:W-:Y:S01]  /*6540*/  F2FP.BF16.F32.PACK_AB R15, R40, R37 ;  /* 0x00000025280f723e */ /* 0x000fe200000010ff */
[----:B------:R-:W-:Y:S01]  /*6550*/  IMAD.MOV.U32 R13, RZ, RZ, R35 ;  /* 0x000000ffff0d7224 */ /* 0x000fe200078e0023 */
[----:B------:R-:W-:-:S07]  /*6560*/  F2FP.BF16.F32.PACK_AB R14, R29, R46 ;  /* 0x0000002e1d0e723e */ /* 0x000fce00000010ff */
.L_x_513:
[----:B------:R-:W-:Y:S05]  /*6570*/  BSYNC B2 ;  /* 0x0000000000027941 */ /* 0x000fea0003800000 */
.L_x_512:
[----:B----4-:R0:W-:Y:S02]  /*6580*/  ST.E.128 desc[UR56][R38.64], R12 ;  /* 0x0000000c26007985 */ /* 0x0101e4000c101d38 */
.L_x_511:
[----:B------:R-:W-:Y:S05]  /*6590*/  BSYNC B1 ;  /* 0x0000000000017941 */ /* 0x000fea0003800000 */
.L_x_510:
[----:B------:R-:W-:-:S13]  /*65a0*/  ISETP.NE.AND P3, PT, R87, RZ, PT ;  /* 0x000000ff5700720c */ /* 0x000fda0003f65270 */
[----:B------:R-:W-:Y:S05]  /*65b0*/  @!P3 BRA `(.L_x_493) ;  /* 0x0000004400e8b947 */ /* 0x000fea0003800000 */
[----:B0---4-:R0:W4:Y:S01]  /*65c0*/  LDS.128 R12, [R28+0x8000] ;  /* 0x008000001c0c7984 */ /* 0x0111220000000c00 */
[C---:B------:R-:W-:Y:S01]  /*65d0*/  LEA R34, P3, R23.reuse, R118, 0x1 ;  /* 0x0000007617227211 */ /* 0x040fe200078608ff */
[----:B------:R-:W-:Y:S03]  /*65e0*/  BSSY B1, `(.L_x_514) ;  /* 0x0000031000017945 */ /* 0x000fe60003800000 */
[----:B-1----:R-:W-:Y:S02]  /*65f0*/  LEA.HI.X R35, R23, R115, R175, 0x1, P3 ;  /* 0x0000007317237211 */ /* 0x002fe400018f0caf */
[----:B------:R-:W-:-:S13]  /*6600*/  ISETP.GE.AND P3, PT, R173, R124, PT ;  /* 0x0000007cad00720c */ /* 0x000fda0003f66270 */
[----:B0-----:R-:W-:Y:S05]  /*6610*/  @P3 BRA `(.L_x_515) ;  /* 0x0000000000b43947 */ /* 0x001fea0003800000 */
[--C-:B------:R-:W-:Y:S01]  /*6620*/  SHF.R.U64 R38, R30, 0x10, R31.reuse ;  /* 0x000000101e267819 */ /* 0x100fe2000000121f */
[----:B----4-:R-:W-:Y:S01]  /*6630*/  IMAD.U32 R28, R14, 0x10000, RZ ;  /* 0x000100000e1c7824 */ /* 0x010fe200078e00ff */
[----:B------:R-:W-:Y:S02]  /*6640*/  SHF.R.U32.HI R36, RZ, 0x10, R31 ;  /* 0x00000010ff247819 */ /* 0x000fe4000001161f */
[----:B---3--:R-:W-:Y:S02]  /*6650*/  SHF.R.U64 R11, R32, 0x10, R33 ;  /* 0x00000010200b7819 */ /* 0x008fe40000001221 */
[C---:B------:R-:W-:Y:S02]  /*6660*/  PRMT R31, R79.reuse, 0x5410, R38 ;  /* 0x000054104f1f7816 */ /* 0x040fe40000000026 */
[----:B------:R-:W-:Y:S02]  /*6670*/  PRMT R79, R79, 0x5432, R36 ;  /* 0x000054324f4f7816 */ /* 0x000fe40000000024 */
[----:B------:R-:W-:Y:S01]  /*6680*/  PRMT R36, R116, 0x5410, R11 ;  /* 0x0000541074247816 */ /* 0x000fe2000000000b */
[----:B------:R-:W-:Y:S01]  /*6690*/  IMAD.U32 R11, R12, 0x10000, RZ ;  /* 0x000100000c0b7824 */ /* 0x000fe200078e00ff */
[----:B------:R-:W-:-:S02]  /*66a0*/  SHF.R.U32.HI R33, RZ, 0x10, R33 ;  /* 0x00000010ff217819 */ /* 0x000fc40000011621 */
[----:B------:R-:W-:Y:S01]  /*66b0*/  LOP3.LUT R29, R14, 0xffff0000, RZ, 0xc0, !PT ;  /* 0xffff00000e1d7812 */ /* 0x000fe200078ec0ff */
[C---:B------:R-:W-:Y:S01]  /*66c0*/  IMAD.U32 R14, R15.reuse, 0x10000, RZ ;  /* 0x000100000f0e7824 */ /* 0x040fe200078e00ff */
[----:B------:R-:W-:Y:S01]  /*66d0*/  LOP3.LUT R30, R15, 0xffff0000, RZ, 0xc0, !PT ;  /* 0xffff00000f1e7812 */ /* 0x000fe200078ec0ff */
[C---:B------:R-:W-:Y:S01]  /*66e0*/  IMAD.U32 R15, R13.reuse, 0x10000, RZ ;  /* 0x000100000d0f7824 */ /* 0x040fe200078e00ff */
[----:B------:R-:W-:Y:S02]  /*66f0*/  LOP3.LUT R13, R13, 0xffff0000, RZ, 0xc0, !PT ;  /* 0xffff00000d0d7812 */ /* 0x000fe400078ec0ff */
[C---:B------:R-:W-:Y:S01]  /*6700*/  LOP3.LUT R38, R36.reuse, 0xffff0000, RZ, 0xc0, !PT ;  /* 0xffff000024267812 */ /* 0x040fe200078ec0ff */
[----:B------:R-:W-:Y:S01]  /*6710*/  IMAD.U32 R36, R36, 0x10000, RZ ;  /* 0x0001000024247824 */ /* 0x000fe200078e00ff */
[----:B------:R-:W-:Y:S01]  /*6720*/  PRMT R116, R116, 0x5432, R33 ;  /* 0x0000543274747816 */ /* 0x000fe20000000021 */
[----:B------:R-:W-:Y:S01]  /*6730*/  IMAD.U32 R33, R79, 0x10000, RZ ;  /* 0x000100004f217824 */ /* 0x000fe200078e00ff */
[----:B------:R-:W-:Y:S01]  /*6740*/  LOP3.LUT R32, R31, 0xffff0000, RZ, 0xc0, !PT ;  /* 0xffff00001f207812 */ /* 0x000fe200078ec0ff */
[----:B------:R-:W-:Y:S01]  /*6750*/  FMUL.FTZ R40, R13, R38 ;  /* 0x000000260d287220 */ /* 0x000fe20000410000 */
[----:B------:R-:W-:Y:S01]  /*6760*/  LOP3.LUT R79, R79, 0xffff0000, RZ, 0xc0, !PT ;  /* 0xffff00004f4f7812 */ /* 0x000fe200078ec0ff */
[----:B------:R-:W-:Y:S01]  /*6770*/  IMAD.U32 R37, R116, 0x10000, RZ ;  /* 0x0001000074257824 */ /* 0x000fe200078e00ff */
[----:B------:R-:W-:Y:S01]  /*6780*/  LOP3.LUT R12, R12, 0xffff0000, RZ, 0xc0, !PT ;  /* 0xffff00000c0c7812 */ /* 0x000fe200078ec0ff */
[-C--:B------:R-:W-:Y:S01]  /*6790*/  FMUL.FTZ R13, R13, R32.reuse ;  /* 0x000000200d0d7220 */ /* 0x080fe20000410000 */
[----:B------:R-:W-:Y:S01]  /*67a0*/  FFMA.FTZ R40, R15, R32, -R40 ;  /* 0x000000200f287223 */ /* 0x000fe20000010828 */
[C---:B------:R-:W-:Y:S01]  /*67b0*/  FMUL.FTZ R41, R29.reuse, R37 ;  /* 0x000000251d297220 */ /* 0x040fe20000410000 */
[----:B------:R-:W-:Y:S01]  /*67c0*/  FMUL.FTZ R29, R29, R33 ;  /* 0x000000211d1d7220 */ /* 0x000fe20000410000 */
[----:B------:R-:W-:Y:S01]  /*67d0*/  FFMA.FTZ R39, R15, R38, R13 ;  /* 0x000000260f277223 */ /* 0x000fe2000001000d */
[----:B------:R-:W-:Y:S01]  /*67e0*/  LOP3.LUT R13, R116, 0xffff0000, RZ, 0xc0, !PT ;  /* 0xffff0000740d7812 */ /* 0x000fe200078ec0ff */
[----:B------:R-:W-:-:S02]  /*67f0*/  IMAD.U32 R31, R31, 0x10000, RZ ;  /* 0x000100001f1f7824 */ /* 0x000fc400078e00ff */
[C---:B------:R-:W-:Y:S01]  /*6800*/  FFMA.FTZ R32, R28.reuse, R37, R29 ;  /* 0x000000251c207223 */ /* 0x040fe2000001001d */
[----:B------:R-:W-:Y:S01]  /*6810*/  FFMA.FTZ R41, R28, R33, -R41 ;  /* 0x000000211c297223 */ /* 0x000fe20000010829 */
[-C--:B------:R-:W-:Y:S01]  /*6820*/  FMUL.FTZ R28, R12, R36.reuse ;  /* 0x000000240c1c7220 */ /* 0x080fe20000410000 */
[C---:B------:R-:W-:Y:S01]  /*6830*/  FMUL.FTZ R29, R30.reuse, R13 ;  /* 0x0000000d1e1d7220 */ /* 0x040fe20000410000 */
[----:B------:R-:W-:Y:S01]  /*6840*/  FMUL.FTZ R30, R30, R79 ;  /* 0x0000004f1e1e7220 */ /* 0x000fe20000410000 */
[-C--:B------:R-:W-:Y:S01]  /*6850*/  FMUL.FTZ R15, R12, R31.reuse ;  /* 0x0000001f0c0f7220 */ /* 0x080fe20000410000 */
[C---:B------:R-:W-:Y:S01]  /*6860*/  FFMA.FTZ R28, R11.reuse, R31, -R28 ;  /* 0x0000001f0b1c7223 */ /* 0x040fe2000001081c */
[C---:B------:R-:W-:Y:S01]  /*6870*/  FFMA.FTZ R29, R14.reuse, R79, -R29 ;  /* 0x0000004f0e1d7223 */ /* 0x040fe2000001081d */
[----:B------:R-:W-:Y:S01]  /*6880*/  FFMA.FTZ R30, R14, R13, R30 ;  /* 0x0000000d0e1e7223 */ /* 0x000fe2000001001e */
[----:B------:R-:W-:Y:S01]  /*6890*/  FFMA.FTZ R15, R11, R36, R15 ;  /* 0x000000240b0f7223 */ /* 0x000fe2000001000f */
[----:B------:R-:W-:-:S02]  /*68a0*/  F2FP.BF16.F32.PACK_AB R13, R39, R40 ;  /* 0x00000028270d723e */ /* 0x000fc400000010ff */
[----:B------:R-:W-:Y:S02]  /*68b0*/  F2FP.BF16.F32.PACK_AB R14, R32, R41 ;  /* 0x00000029200e723e */ /* 0x000fe400000010ff */
[----:B------:R-:W-:Y:S02]  /*68c0*/  F2FP.BF16.F32.PACK_AB R29, R30, R29 ;  /* 0x0000001d1e1d723e */ /* 0x000fe400000010ff */
[----:B------:R-:W-:-:S03]  /*68d0*/  F2FP.BF16.F32.PACK_AB R12, R15, R28 ;  /* 0x0000001c0f0c723e */ /* 0x000fc600000010ff */
[----:B------:R-:W-:-:S07]  /*68e0*/  IMAD.MOV.U32 R15, RZ, RZ, R29 ;  /* 0x000000ffff0f7224 */ /* 0x000fce00078e001d */
.L_x_515:
[----:B------:R-:W-:Y:S05]  /*68f0*/  BSYNC B1 ;  /* 0x0000000000017941 */ /* 0x000fea0003800000 */
.L_x_514:
[----:B----4-:R0:W-:Y:S01]  /*6900*/  ST.E.128 desc[UR56][R34.64], R12 ;  /* 0x0000000c22007985 */ /* 0x0101e2000c101d38 */
[----:B------:R-:W-:Y:S05]  /*6910*/  BRA `(.L_x_493) ;  /* 0x0000004400107947 */ /* 0x000fea0003800000 */
.L_x_459:
        /* <DEDUP_REMOVED lines=20> */
[----:B------:R-:W-:Y:S01]  /*6a60*/  CS2R R50, SRZ ;  /* 0x0000000000327805 */ /* 0x000fe2000001ff00 */
[----:B------:R-:W-:Y:S01]  /*6a70*/  IMAD.X R29, R11, 0x1, R104, P2 ;  /* 0x000000010b1d7824 */ /* 0x000fe200010e0668 */
[----:B------:R-:W-:Y:S02]  /*6a80*/  LEA R52, P2, R28, UR4, 0x1 ;  /* 0x000000041c347c11 */ /* 0x000fe4000f8408ff */
[----:B------:R-:W-:-:S02]  /*6a90*/  CS2R R48, SRZ ;  /* 0x0000000000307805 */ /* 0x000fc4000001ff00 */
[----:B------:R-:W-:Y:S01]  /*6aa0*/  LEA.HI.X R53, R28, UR5, R29, 0x1, P2 ;  /* 0x000000051c357c11 */ /* 0x000fe200090f0c1d */
[----:B------:R-:W-:Y:S01]  /*6ab0*/  ULDC.64 UR4, c[0x0][0x400] ;  /* 0x0001000000047ab9 */ /* 0x000fe20000000a00 */
[----:B------:R-:W-:-:S04]  /*6ac0*/  IADD3 R28, P2, R90, R12, RZ ;  /* 0x0000000c5a1c7210 */ /* 0x000fc80007f5e0ff */
[----:B------:R-:W-:Y:S02]  /*6ad0*/  IADD3.X R29, R78, R103, RZ, P2, !PT ;  /* 0x000000674e1d7210 */ /* 0x000fe400017fe4ff */
[----:B------:R-:W-:-:S04]  /*6ae0*/  LEA R56, P2, R28, UR4, 0x1 ;  /* 0x000000041c387c11 */ /* 0x000fc8000f8408ff */
[----:B------:R-:W-:Y:S02]  /*6af0*/  LEA.HI.X R57, R28, UR5, R29, 0x1, P2 ;  /* 0x000000051c397c11 */ /* 0x000fe400090f0c1d */
[----:B------:R-:W-:Y:S02]  /*6b00*/  ISETP.GE.AND P2, PT, R16, R124, PT ;  /* 0x0000007c1000720c */ /* 0x000fe40003f46270 */
[----:B------:R-:W-:Y:S02]  /*6b10*/  CS2R R34, SRZ ;  /* 0x0000000000227805 */ /* 0x000fe4000001ff00 */
[----:B------:R-:W-:Y:S02]  /*6b20*/  CS2R R32, SRZ ;  /* 0x0000000000207805 */ /* 0x000fe4000001ff00 */
[----:B------:R-:W-:Y:S02]  /*6b30*/  CS2R R46, SRZ ;  /* 0x00000000002e7805 */ /* 0x000fe4000001ff00 */
[----:B------:R-:W-:-:S05]  /*6b40*/  CS2R R44, SRZ ;  /* 0x00000000002c7805 */ /* 0x000fca000001ff00 */
[----:B------:R0:W5:Y:S04]  /*6b50*/  @!P2 LDG.E.128 R36, desc[UR56][R52.64] ;  /* 0x000000383424a981 */ /* 0x000168000c1e1d00 */
[----:B------:R0:W5:Y:S01]  /*6b60*/  @!P2 LDG.E.128 R48, desc[UR56][R56.64] ;  /* 0x000000383830a981 */ /* 0x000162000c1e1d00 */
[----:B------:R-:W-:Y:S02]  /*6b70*/  ISETP.GE.AND P2, PT, R0, R124, PT ;  /* 0x0000007c0000720c */ /* 0x000fe40003f46270 */
[----:B------:R-:W-:Y:S02]  /*6b80*/  CS2R R30, SRZ ;  /* 0x00000000001e7805 */ /* 0x000fe4000001ff00 */
[----:B------:R-:W-:Y:S02]  /*6b90*/  CS2R R28, SRZ ;  /* 0x00000000001c7805 */ /* 0x000fe4000001ff00 */
[----:B------:R-:W-:-:S02]  /*6ba0*/  CS2R R42, SRZ ;  /* 0x00000000002a7805 */ /* 0x000fc4000001ff00 */
[----:B------:R-:W-:-:S05]  /*6bb0*/  CS2R R40, SRZ ;  /* 0x0000000000287805 */ /* 0x000fca000001ff00 */
[----:B------:R0:W5:Y:S04]  /*6bc0*/  @!P2 LDG.E.128 R32, desc[UR56][R52.64+0x40] ;  /* 0x000040383420a981 */ /* 0x000168000c1e1d00 */
[----:B------:R0:W5:Y:S01]  /*6bd0*/  @!P2 LDG.E.128 R44, desc[UR56][R56.64+0x40] ;  /* 0x00004038382ca981 */ /* 0x000162000c1e1d00 */
[----:B------:R-:W-:-:S13]  /*6be0*/  ISETP.GE.AND P2, PT, R3, R124, PT ;  /* 0x0000007c0300720c */ /* 0x000fda0003f46270 */
[----:B------:R0:W5:Y:S04]  /*6bf0*/  @!P2 LDG.E.128 R28, desc[UR56][R52.64+0x80] ;  /* 0x00008038341ca981 */ /* 0x000168000c1e1d00 */
[----:B------:R0:W5:Y:S02]  /*6c00*/  @!P2 LDG.E.128 R40, desc[UR56][R56.64+0x80] ;  /* 0x000080383828a981 */ /* 0x000164000c1e1d00 */
.L_x_517:
[----:B------:R-:W-:Y:S05]  /*6c10*/  BSYNC B1 ;  /* 0x0000000000017941 */ /* 0x000fea0003800000 */
.L_x_516:
        /* <DEDUP_REMOVED lines=20> */
[----:B------:R-:W-:Y:S02]  /*6d60*/  CS2R R74, SRZ ;  /* 0x00000000004a7805 */ /* 0x000fe4000001ff00 */
[----:B------:R-:W-:-:S02]  /*6d70*/  IADD3 R13, P2, P5, R90, R12, R110 ;  /* 0x0000000c5a0d7210 */ /* 0x000fc40007d5e06e */
[----:B------:R-:W-:Y:S02]  /*6d80*/  CS2R R72, SRZ ;  /* 0x0000000000487805 */ /* 0x000fe4000001ff00 */
        /* <DEDUP_REMOVED lines=23> */
.L_x_519:
[----:B------:R-:W-:Y:S05]  /*6f00*/  BSYNC B1 ;  /* 0x0000000000017941 */ /* 0x000fea0003800000 */
.L_x_518:
        /* <DEDUP_REMOVED lines=11> */
[----:B------:R0:W-:Y:S01]  /*6fc0*/  STL.S16 [R1+0x42], R12 ;  /* 0x0000420c01007387 */ /* 0x0001e20000100600 */
[----:B------:R-:W-:-:S03]  /*6fd0*/  IMAD.MOV.U32 R14, RZ, RZ, R39 ;  /* 0x000000ffff0e7224 */ /* 0x000fc600078e0027 */
[----:B------:R1:W-:Y:S01]  /*6fe0*/  STL.S16 [R1+0x40], R11 ;  /* 0x0000400b01007387 */ /* 0x0003e20000100600 */
[----:B------:R-:W-:Y:S02]  /*6ff0*/  PRMT R156, R156, 0x5410, R13 ;  /* 0x000054109c9c7816 */ /* 0x000fe4000000000d */
[----:B------:R-:W-:Y:S01]  /*7000*/  PRMT R157, R157, 0x5410, R14 ;  /* 0x000054109d9d7816 */ /* 0x000fe2000000000e */
[----:B0-----:R-:W-:Y:S02]  /*7010*/  IMAD.MOV.U32 R12, RZ, RZ, R33 ;  /* 0x000000ffff0c7224 */ /* 0x001fe400078e0021 */
[----:B-1----:R-:W-:-:S05]  /*7020*/  IMAD.MOV.U32 R11, RZ, RZ, R32 ;  /* 0x000000ffff0b7224 */ /* 0x002fca00078e0020 */
[----:B------:R0:W-:Y:S04]  /*7030*/  STL.S16 [R1+0x5a], R11 ;  /* 0x00005a0b01007387 */ /* 0x0001e80000100600 */
[----:B------:R1:W-:Y:S01]  /*7040*/  STL.S16 [R1+0x58], R12 ;  /* 0x0000580c01007387 */ /* 0x0003e20000100600 */
[----:B0-----:R-:W-:Y:S01]  /*7050*/  MOV R11, R36 ;  /* 0x00000024000b7202 */ /* 0x001fe20000000f00 */
[----:B-1----:R-:W-:-:S05]  /*7060*/  IMAD.MOV.U32 R12, RZ, RZ, R37 ;  /* 0x000000ffff0c7224 */ /* 0x002fca00078e0025 */
        /* <DEDUP_REMOVED lines=8> */
[----:B------:R-:W-:-:S03]  /*70f0*/  IMAD.MOV.U32 R12, RZ, RZ, R47 ;  /* 0x000000ffff0c7224 */ /* 0x000fc600078e002f */
[----:B------:R0:W-:Y:S04]  /*7100*/  STL.S16 [R1+0x54], R11 ;  /* 0x0000540b01007387 */ /* 0x0001e80000100600 */
[----:B------:R1:W-:Y:S01]  /*7110*/  STL.S16 [R1+0x56], R12 ;  /* 0x0000560c01007387 */ /* 0x0003e20000100600 */
[----:B0-----:R-:W-:Y:S02]  /*7120*/  IMAD.MOV.U32 R11, RZ, RZ, R44 ;  /* 0x000000ffff0b7224 */ /* 0x001fe400078e002c */
[----:B-1----:R-:W-:-:S03]  /*7130*/  IMAD.MOV.U32 R12, RZ, RZ, R45 ;  /* 0x000000ffff0c7224 */ /* 0x002fc600078e002d */
[----:B------:R0:W-:Y:S04]  /*7140*/  STL.S16 [R1+0x5c], R11 ;  /* 0x00005c0b01007387 */ /* 0x0001e80000100600 */
[----:B------:R1:W-:Y:S01]  /*7150*/  STL.S16 [R1+0x5e], R12 ;  /* 0x00005e0c01007387 */ /* 0x0003e20000100600 */
[----:B0-----:R-:W-:Y:S02]  /*7160*/  IMAD.MOV.U32 R11, RZ, RZ, R50 ;  /* 0x000000ffff0b7224 */ /* 0x001fe400078e0032 */
[----:B-1----:R-:W-:-:S03]  /*7170*/  IMAD.MOV.U32 R12, RZ, RZ, R51 ;  /* 0x000000ffff0c7224 */ /* 0x002fc600078e0033 */
[----:B------:R-:W-:Y:S02]  /*7180*/  PRMT R158, R158, 0x5410, R11 ;  /* 0x000054109e9e7816 */ /* 0x000fe4000000000b */
[----:B------:R-:W-:Y:S02]  /*7190*/  MOV R11, R48 ;  /* 0x00000030000b7202 */ /* 0x000fe40000000f00 */
        /* <DEDUP_REMOVED lines=36> */
[----:B------:R-:W-:-:S04]  /*73e0*/  PRMT R150, R12, 0x7610, R150 ;  /* 0x000076100c967816 */ /* 0x000fc80000000096 */
[----:B------:R-:W-:Y:S01]  /*73f0*/  PRMT R149, R11, 0x7610, R149 ;  /* 0x000076100b957816 */ /* 0x000fe20000000095 */
[----:B------:R-:W-:-:S05]  /*7400*/  IMAD.MOV.U32 R11, RZ, RZ, R69 ;  /* 0x000000ffff0b7224 */ /* 0x000fca00078e0045 */
[----:B------:R-:W-:Y:S01]  /*7410*/  PRMT R152, R152, 0x5410, R11 ;  /* 0x0000541098987816 */ /* 0x000fe2000000000b */
[----:B------:R-:W-:-:S05]  /*7420*/  IMAD.MOV.U32 R11, RZ, RZ, R74 ;  /* 0x000000ffff0b7224 */ /* 0x000fca00078e004a */
[----:B------:R-:W-:Y:S01]  /*7430*/  PRMT R193, R11, 0x7610, R193 ;  /* 0x000076100bc17816 */ /* 0x000fe200000000c1 */
[----:B------:R-:W-:-:S05]  /*7440*/  IMAD.MOV.U32 R11, RZ, RZ, R75 ;  /* 0x000000ffff0b7224 */ /* 0x000fca00078e004b */
[----:B------:R-:W-:Y:S02]  /*7450*/  PRMT R193, R193, 0x5410, R11 ;  /* 0x00005410c1c17816 */ /* 0x000fe4000000000b */
[----:B------:R-:W-:-:S04]  /*7460*/  MOV R11, R72 ;  /* 0x00000048000b7202 */ /* 0x000fc80000000f00 */
[----:B------:R-:W-:Y:S01]  /*7470*/  PRMT R194, R11, 0x7610, R194 ;  /* 0x000076100bc27816 */ /* 0x000fe200000000c2 */
[----:B------:R-:W-:-:S05]  /*7480*/  IMAD.MOV.U32 R11, RZ, RZ, R73 ;  /* 0x000000ffff0b7224 */ /* 0x000fca00078e0049 */
[----:B------:R-:W-:Y:S01]  /*7490*/  PRMT R194, R194, 0x5410, R11 ;  /* 0x00005410c2c27816 */ /* 0x000fe2000000000b */
[----:B------:R-:W-:Y:S06]  /*74a0*/  @!P2 BRA `(.L_x_520) ;  /* 0x000000000004a947 */ /* 0x000fec0003800000 */
[----:B------:R-:W-:Y:S01]  /*74b0*/  BPT.TRAP 0x1 ;  /* 0x000000040000795c */ /* 0x000fe20000300000 */
.L_x_520:
[----:B------:R-:W-:Y:S01]  /*74c0*/  IMAD R85, R18, 0x8, R2 ;  /* 0x0000000812557824 */ /* 0x000fe200078e0202 */
[----:B------:R-:W-:Y:S01]  /*74d0*/  SHF.L.U32 R86, R167, 0x1f, RZ ;  /* 0x0000001fa7567819 */ /* 0x000fe200000006ff */
[----:B------:R-:W-:Y:S03]  /*74e0*/  BSSY B1, `(.L_x_521) ;  /* 0x0000003000017945 */ /* 0x000fe60003800000 */
[----:B------:R-:W0:Y:S02]  /*74f0*/  SYNCS.PHASECHK.TRANS64.TRYWAIT P5, [R85+URZ+0x2a890], R86 ;  /* 0x02a89056550075a7 */ /* 0x000e2400080a017f */
[----:B0-----:R-:W-:Y:S05]  /*7500*/  @!P5 BRA `(.L_x_522) ;  /* 0x000001a00080d947 */ /* 0x001fea0003800000 */
.L_x_800:
[----:B------:R-:W-:Y:S05]  /*7510*/  BSYNC B1 ;  /* 0x0000000000017941 */ /* 0x000fea0003800000 */
.L_x_521:
[----:B------:R-:W1:Y:S01]  /*7520*/  LDC R135, c[0x0][0x2f4] ;  /* 0x0000bd00ff877b82 */ /* 0x000e620000000800 */
[----:B------:R-:W-:Y:S01]  /*7530*/  UMOV UR4, 0xffffffff ;  /* 0xffffffff00047882 */ /* 0x000fe20000000000 */
[----:B-1----:R-:W-:Y:S02]  /*7540*/  IMAD.IADD R137, R135, 0x1, -R125 ;  /* 0x0000000187897824 */ /* 0x002fe400078e0a7d */
[----:B------:R-:W-:Y:S05]  /*7550*/  BRA.DIV UR4, `(.L_x_523) ;  /* 0x000001a204807947 */ /* 0x000fea000b800000 */
[----:B------:R1:W2:Y:S04]  /*7560*/  SHFL.IDX PT, R117, R115, RZ, 0x1c1f ;  /* 0x001c1fff73757589 */ /* 0x0002a800000e0000 */
[----:B------:R1:W3:Y:S02]  /*7570*/  SHFL.IDX PT, R11, R118, RZ, 0x1c1f ;  /* 0x001c1fff760b7589 */ /* 0x0002e400000e0000 */
.L_x_804:
[----:B------:R-:W-:Y:S04]  /*7580*/  BSSY B1, `(.L_x_524) ;  /* 0x0000185000017945 */ /* 0x000fe80003800000 */
[----:B------:R-:W-:Y:S05]  /*7590*/  @P3 BRA `(.L_x_525) ;  /* 0x00000018000c3947 */ /* 0x000fea0003800000 */
[----:B------:R-:W-:Y:S01]  /*75a0*/  ISETP.NE.AND P3, PT, R9, RZ, PT ;  /* 0x000000ff0900720c */ /* 0x000fe20003f65270 */
[----:B------:R-:W-:Y:S01]  /*75b0*/  BSSY B2, `(.L_x_526) ;  /* 0x000007d000027945 */ /* 0x000fe20003800000 */
[----:B---3--:R-:W-:-:S11]  /*75c0*/  IMAD.MOV.U32 R116, RZ, RZ, R11 ;  /* 0x000000ffff747224 */ /* 0x008fd600078e000b */
[----:B------:R-:W-:Y:S05]  /*75d0*/  @!P3 BRA `(.L_x_527) ;  /* 0x0000000400e8b947 */ /* 0x000fea0003800000 */
[----:B------:R-:W-:Y:S01]  /*75e0*/  SEL R12, R125, R137, !P0 ;  /* 0x000000897d0c7207 */ /* 0x000fe20004000000 */
[----:B------:R-:W-:Y:S01]  /*75f0*/  BSSY B3, `(.L_x_528) ;  /* 0x0000072000037945 */ /* 0x000fe20003800000 */
[----:B------:R-:W-:Y:S02]  /*7600*/  ISETP.GE.AND P3, PT, R16, R124, PT ;  /* 0x0000007c1000720c */ /* 0x000fe40003f66270 */
[----:B------:R-:W-:-:S04]  /*7610*/  SHF.R.S32.HI R13, RZ, 0x1f, R12 ;  /* 0x0000001fff0d7819 */ /* 0x000fc8000001140c */
[----:B------:R-:W-:-:S04]  /*7620*/  LEA.HI R13, R13, R12, RZ, 0x4 ;  /* 0x0000000c0d0d7211 */ /* 0x000fc800078f20ff */
[----:B------:R-:W-:-:S04]  /*7630*/  LEA.HI.SX32 R153, R13, R121, 0x1c ;  /* 0x000000790d997211 */ /* 0x000fc800078fe2ff */
[----:B------:R-:W-:-:S04]  /*7640*/  SHF.R.S32.HI R13, RZ, 0x1f, R153 ;  /* 0x0000001fff0d7819 */ /* 0x000fc80000011499 */
[----:B------:R-:W-:Y:S01]  /*7650*/  LEA.HI R13, R13, R153, RZ, 0x3 ;  /* 0x000000990d0d7211 */ /* 0x000fe200078f18ff */
[----:B------:R-:W-:-:S03]  /*7660*/  IMAD.SHL.U32 R153, R153, 0x8, RZ ;  /* 0x0000000899997824 */ /* 0x000fc600078e00ff */
[----:B------:R-:W-:Y:S02]  /*7670*/  SHF.R.S32.HI R13, RZ, 0x3, R13 ;  /* 0x00000003ff0d7819 */ /* 0x000fe4000001140d */
[----:B------:R-:W-:-:S03]  /*7680*/  LOP3.LUT R12, R177, 0x38, R153, 0xf8, !PT ;  /* 0x00000038b10c7812 */ /* 0x000fc600078ef899 */
[----:B------:R-:W-:Y:S01]  /*7690*/  IMAD R13, R13, 0x1800, R179 ;  /* 0x000018000d0d7824 */ /* 0x000fe200078e02b3 */
[----:B------:R-:W-:-:S05]  /*76a0*/  LOP3.LUT R12, R12, R178, RZ, 0x3c, !PT ;  /* 0x000000b20c0c7212 */ /* 0x000fca00078e3cff */
[----:B------:R-:W-:-:S04]  /*76b0*/  IMAD.IADD R12, R13, 0x1, R12 ;  /* 0x000000010d0c7824 */ /* 0x000fc800078e020c */
[C---:B------:R-:W-:Y:S02]  /*76c0*/  IMAD R76, R18.reuse, 0x4800, R12 ;  /* 0x00004800124c7824 */ /* 0x040fe400078e020c */
[----:B------:R-:W-:Y:S02]  /*76d0*/  IMAD R12, R18, 0x4800, R140 ;  /* 0x00004800120c7824 */ /* 0x000fe400078e028c */
[--C-:B------:R-:W-:Y:S02]  /*76e0*/  IMAD R76, R76, 0x2, R2.reuse ;  /* 0x000000024c4c7824 */ /* 0x100fe400078e0202 */
[----:B------:R-:W-:-:S04]  /*76f0*/  IMAD R12, R12, 0x2, R2 ;  /* 0x000000020c0c7824 */ /* 0x000fc800078e0202 */
[----:B------:R-:W3:Y:S04]  /*7700*/  LDS.128 R76, [R76+0x18400] ;  /* 0x018400004c4c7984 */ /* 0x000ee80000000c00 */
[----:B------:R-:W4:Y:S01]  /*7710*/  LDS.128 R12, [R12+0x18400] ;  /* 0x018400000c0c7984 */ /* 0x000f220000000c00 */
[----:B------:R-:W-:Y:S05]  /*7720*/  @P3 BRA `(.L_x_529) ;  /* 0x0000000400783947 */ /* 0x000fea0003800000 */
[--C-:B------:R-:W-:Y:S02]  /*7730*/  SHF.R.U64 R36, R36, 0x10, R37.reuse ;  /* 0x0000001024247819 */ /* 0x100fe40000001225 */
[----:B------:R-:W-:Y:S02]  /*7740*/  SHF.R.U32.HI R37, RZ, 0x10, R37 ;  /* 0x00000010ff257819 */ /* 0x000fe40000011625 */
[----:B------:R-:W-:Y:S02]  /*7750*/  SHF.R.U32.HI R155, RZ, 0x10, R49 ;  /* 0x00000010ff9b7819 */ /* 0x000fe40000011631 */
[C---:B------:R-:W-:Y:S02]  /*7760*/  PRMT R36, R154.reuse, 0x5432, R36 ;  /* 0x000054329a247816 */ /* 0x040fe40000000024 */
[----:B------:R-:W-:Y:S02]  /*7770*/  PRMT R37, R154, 0x5410, R37 ;  /* 0x000054109a257816 */ /* 0x000fe40000000025 */
[----:B------:R-:W-:-:S02]  /*7780*/  SHF.R.U64 R38, R38, 0x10, R39 ;  /* 0x0000001026267819 */ /* 0x000fc40000001227 */
[----:B------:R-:W-:Y:S02]  /*7790*/  SHF.R.U32.HI R154, RZ, 0x10, R39 ;  /* 0x00000010ff9a7819 */ /* 0x000fe40000011627 */
[----:B------:R-:W-:Y:S02]  /*77a0*/  SHF.R.U64 R39, R48, 0x10, R49 ;  /* 0x0000001030277819 */ /* 0x000fe40000001231 */
[----:B------:R-:W-:Y:S02]  /*77b0*/  SHF.R.U64 R48, R50, 0x10, R51 ;  /* 0x0000001032307819 */ /* 0x000fe40000001233 */
[----:B------:R-:W-:Y:S02]  /*77c0*/  PRMT R155, R158, 0x5410, R155 ;  /* 0x000054109e9b7816 */ /* 0x000fe4000000009b */
[----:B------:R-:W-:Y:S02]  /*77d0*/  PRMT R49, R156, 0x5432, R38 ;  /* 0x000054329c317816 */ /* 0x000fe40000000026 */
[----:B------:R-:W-:-:S02]  /*77e0*/  SHF.R.U32.HI R50, RZ, 0x10, R51 ;  /* 0x00000010ff327819 */ /* 0x000fc40000011633 */
[C---:B------:R-:W-:Y:S02]  /*77f0*/  PRMT R38, R157.reuse, 0x5432, R154 ;  /* 0x000054329d267816 */ /* 0x040fe4000000009a */
[----:B------:R-:W-:Y:S01]  /*7800*/  PRMT R39, R157, 0x5410, R39 ;  /* 0x000054109d277816 */ /* 0x000fe20000000027 */
[----:B------:R-:W-:Y:S01]  /*7810*/  IMAD.U32 R157, R155, 0x10000, RZ ;  /* 0x000100009b9d7824 */ /* 0x000fe200078e00ff */
[----:B------:R-:W-:Y:S01]  /*7820*/  PRMT R48, R158, 0x5432, R48 ;  /* 0x000054329e307816 */ /* 0x000fe20000000030 */
[----:B---3--:R-:W-:Y:S01]  /*7830*/  IMAD.U32 R158, R77, 0x10000, RZ ;  /* 0x000100004d9e7824 */ /* 0x008fe200078e00ff */
[----:B------:R-:W-:Y:S01]  /*7840*/  PRMT R50, R156, 0x5410, R50 ;  /* 0x000054109c327816 */ /* 0x000fe20000000032 */
[----:B----4-:R-:W-:Y:S01]  /*7850*/  IMAD.U32 R156, R13, 0x10000, RZ ;  /* 0x000100000d9c7824 */ /* 0x010fe200078e00ff */
[----:B------:R-:W-:Y:S01]  /*7860*/  SHF.L.U32 R51, R37, 0x10, RZ ;  /* 0x0000001025337819 */ /* 0x000fe200000006ff */
[----:B------:R-:W-:Y:S01]  /*7870*/  FMUL.FTZ R154, R158, R157 ;  /* 0x0000009d9e9a7220 */ /* 0x000fe20000410000 */
[----:B------:R-:W-:-:S02]  /*7880*/  LOP3.LUT R155, R155, 0xffff0000, RZ, 0xc0, !PT ;  /* 0xffff00009b9b7812 */ /* 0x000fc400078ec0ff */
[----:B------:R-:W-:Y:S01]  /*7890*/  LOP3.LUT R77, R77, 0xffff0000, RZ, 0xc0, !PT ;  /* 0xffff00004d4d7812 */ /* 0x000fe200078ec0ff */
[-C--:B------:R-:W-:Y:S01]  /*78a0*/  FFMA.FTZ R154, R156, R51.reuse, -R154 ;  /* 0x000000339c9a7223 */ /* 0x080fe2000001089a */
[----:B------:R-:W-:Y:S01]  /*78b0*/  FMUL.FTZ R51, R158, R51 ;  /* 0x000000339e337220 */ /* 0x000fe20000410000 */
[----:B------:R-:W-:Y:S01]  /*78c0*/  LOP3.LUT R37, R37, 0xffff0000, RZ, 0xc0, !PT ;  /* 0xffff000025257812 */ /* 0x000fe200078ec0ff */
[C---:B------:R-:W-:Y:S01]  /*78d0*/  IMAD.U32 R158, R79.reuse, 0x10000, RZ ;  /* 0x000100004f9e7824 */ /* 0x040fe200078e00ff */
[----:B------:R-:W-:Y:S01]  /*78e0*/  LOP3.LUT R79, R79, 0xffff0000, RZ, 0xc0, !PT ;  /* 0xffff00004f4f7812 */ /* 0x000fe200078ec0ff */
[----:B------:R-:W-:Y:S01]  /*78f0*/  FFMA.FTZ R51, R156, R157, R51 ;  /* 0x0000009d9c337223 */ /* 0x000fe20000010033 */
[----:B------:R-:W-:Y:S01]  /*7900*/  LOP3.LUT R156, R13, 0xffff0000, RZ, 0xc0, !PT ;  /* 0xffff00000d9c7812 */ /* 0x000fe200078ec0ff */
[----:B------:R-:W-:Y:S01]  /*7910*/  FMUL.FTZ R13, R77, R155 ;  /* 0x0000009b4d0d7220 */ /* 0x000fe20000410000 */
[C---:B------:R-:W-:Y:S01]  /*7920*/  IMAD.U32 R157, R50.reuse, 0x10000, RZ ;  /* 0x00010000329d7824 */ /* 0x040fe200078e00ff */
[----:B------:R-:W-:-:S02]  /*7930*/  LOP3.LUT R50, R50, 0xffff0000, RZ, 0xc0, !PT ;  /* 0xffff000032327812 */ /* 0x000fc400078ec0ff */
[-C--:B------:R-:W-:Y:S01]  /*7940*/  FFMA.FTZ R13, R156, R37.reuse, -R13 ;  /* 0x000000259c0d7223 */ /* 0x080fe2000001080d */
[----:B------:R-:W-:Y:S01]  /*7950*/  FMUL.FTZ R37, R77, R37 ;  /* 0x000000254d257220 */ /* 0x000fe20000410000 */
[----:B------:R-:W-:-:S03]  /*7960*/  FMUL.FTZ R77, R158, R157 ;  /* 0x0000009d9e4d7220 */ /* 0x000fc60000410000 */
[----:B------:R-:W-:Y:S01]  /*7970*/  FFMA.FTZ R37, R156, R155, R37 ;  /* 0x0000009b9c257223 */ /* 0x000fe20000010025 */
[C---:B------:R-:W-:Y:S01]  /*7980*/  IMAD.U32 R156, R15.reuse, 0x10000, RZ ;  /* 0x000100000f9c7824 */ /* 0x040fe200078e00ff */
[----:B------:R-:W-:Y:S01]  /*7990*/  LOP3.LUT R15, R15, 0xffff0000, RZ, 0xc0, !PT ;  /* 0xffff00000f0f7812 */ /* 0x000fe200078ec0ff */
[C---:B------:R-:W-:Y:S01]  /*79a0*/  IMAD.U32 R155, R38.reuse, 0x10000, RZ ;  /* 0x00010000269b7824 */ /* 0x040fe200078e00ff */
[----:B------:R-:W-:Y:S02]  /*79b0*/  LOP3.LUT R38, R38, 0xffff0000, RZ, 0xc0, !PT ;  /* 0xffff000026267812 */ /* 0x000fe400078ec0ff */
[----:B------:R-:W-:Y:S01]  /*79c0*/  F2FP.BF16.F32.PACK_AB R37, R37, R51 ;  /* 0x000000332525723e */ /* 0x000fe200000010ff */
[-C--:B------:R-:W-:Y:S01]  /*79d0*/  FFMA.FTZ R77, R156, R155.reuse, -R77 ;  /* 0x0000009b9c4d7223 */ /* 0x080fe2000001084d */
[----:B------:R-:W-:Y:S01]  /*79e0*/  FMUL.FTZ R155, R158, R155 ;  /* 0x0000009b9e9b7220 */ /* 0x000fe20000410000 */
[----:B------:R-:W-:Y:S01]  /*79f0*/  IMAD.U32 R51, R76, 0x10000, RZ ;  /* 0x000100004c337824 */ /* 0x000fe200078e00ff */
[----:B------:R-:W-:-:S02]  /*7a00*/  F2FP.BF16.F32.PACK_AB R13, R13, R154 ;  /* 0x0000009a0d0d723e */ /* 0x000fc400000010ff */
[----:B------:R-:W-:Y:S01]  /*7a10*/  FFMA.FTZ R155, R156, R157, R155 ;  /* 0x0000009d9c9b7223 */ /* 0x000fe2000001009b */
[----:B------:R-:W-:-:S04]  /*7a20*/  FMUL.FTZ R156, R79, R50 ;  /* 0x000000324f9c7220 */ /* 0x000fc80000410000 */
[-C--:B------:R-:W-:Y:S01]  /*7a30*/  FFMA.FTZ R156, R15, R38.reuse, -R156 ;  /* 0x000000260f9c7223 */ /* 0x080fe2000001089c */
[----:B------:R-:W-:-:S04]  /*7a40*/  FMUL.FTZ R38, R79, R38 ;  /* 0x000000264f267220 */ /* 0x000fc80000410000 */
[----:B------:R-:W-:Y:S01]  /*7a50*/  FFMA.FTZ R38, R15, R50, R38 ;  /* 0x000000320f267223 */ /* 0x000fe20000010026 */
[----:B------:R-:W-:Y:S01]  /*7a60*/  F2FP.BF16.F32.PACK_AB R156, R156, R77 ;  /* 0x0000004d9c9c723e */ /* 0x000fe200000010ff */
[C---:B------:R-:W-:Y:S01]  /*7a70*/  IMAD.U32 R50, R39.reuse, 0x10000, RZ ;  /* 0x0001000027327824 */ /* 0x040fe200078e00ff */
[----:B------:R-:W-:Y:S01]  /*7a80*/  LOP3.LUT R39, R39, 0xffff0000, RZ, 0xc0, !PT ;  /* 0xffff000027277812 */ /* 0x000fe200078ec0ff */
[C---:B------:R-:W-:Y:S01]  /*7a90*/  IMAD.U32 R77, R36.reuse, 0x10000, RZ ;  /* 0x00010000244d7824 */ /* 0x040fe200078e00ff */
[----:B------:R-:W-:Y:S01]  /*7aa0*/  LOP3.LUT R36, R36, 0xffff0000, RZ, 0xc0, !PT ;  /* 0xffff000024247812 */ /* 0x000fe200078ec0ff */
[C---:B------:R-:W-:Y:S01]  /*7ab0*/  FMUL.FTZ R79, R51.reuse, R50 ;  /* 0x00000032334f7220 */ /* 0x040fe20000410000 */
[----:B------:R-:W-:Y:S02]  /*7ac0*/  IMAD.U32 R15, R12, 0x10000, RZ ;  /* 0x000100000c0f7824 */ /* 0x000fe400078e00ff */
[----:B------:R-:W-:Y:S01]  /*7ad0*/  FMUL.FTZ R51, R51, R77 ;  /* 0x0000004d33337220 */ /* 0x000fe20000410000 */
[----:B------:R-:W-:Y:S01]  /*7ae0*/  F2FP.BF16.F32.PACK_AB R38, R38, R155 ;  /* 0x0000009b2626723e */ /* 0x000fe200000010ff */
[----:B------:R-:W-:-:S02]  /*7af0*/  FFMA.FTZ R79, R15, R77, -R79 ;  /* 0x0000004d0f4f7223 */ /* 0x000fc4000001084f */
[----:B------:R-:W-:Y:S01]  /*7b00*/  FFMA.FTZ R51, R15, R50, R51 ;  /* 0x000000320f337223 */ /* 0x000fe20000010033 */
[----:B------:R-:W-:Y:S01]  /*7b10*/  LOP3.LUT R15, R76, 0xffff0000, RZ, 0xc0, !PT ;  /* 0xffff00004c0f7812 */ /* 0x000fe200078ec0ff */
[----:B------:R-:W-:Y:S01]  /*7b20*/  IMAD.U32 R77, R78, 0x10000, RZ ;  /* 0x000100004e4d7824 */ /* 0x000fe200078e00ff */
[----:B------:R-:W-:-:S03]  /*7b30*/  LOP3.LUT R50, R12, 0xffff0000, RZ, 0xc0, !PT ;  /* 0xffff00000c327812 */ /* 0x000fc600078ec0ff */
[C---:B------:R-:W-:Y:S01]  /*7b40*/  FMUL.FTZ R12, R15.reuse, R39 ;  /* 0x000000270f0c7220 */ /* 0x040fe20000410000 */
[----:B------:R-:W-:-:S03]  /*7b50*/  FMUL.FTZ R15, R15, R36 ;  /* 0x000000240f0f7220 */ /* 0x000fc60000410000 */
[C---:B------:R-:W-:Y:S01]  /*7b60*/  FFMA.FTZ R12, R50.reuse, R36, -R12 ;  /* 0x00000024320c7223 */ /* 0x040fe2000001080c */
[----:B------:R-:W-:Y:S01]  /*7b70*/  FFMA.FTZ R15, R50, R39, R15 ;  /* 0x00000027320f7223 */ /* 0x000fe2000001000f */
[----:B------:R-:W-:Y:S01]  /*7b80*/  IMAD.U32 R39, R48, 0x10000, RZ ;  /* 0x0001000030277824 */ /* 0x000fe200078e00ff */
[----:B------:R-:W-:Y:S01]  /*7b90*/  SHF.L.U32 R36, R14, 0x10, RZ ;  /* 0x000000100e247819 */ /* 0x000fe200000006ff */
[----:B------:R-:W-:Y:S01]  /*7ba0*/  IMAD.U32 R50, R49, 0x10000, RZ ;  /* 0x0001000031327824 */ /* 0x000fe200078e00ff */
[----:B------:R-:W-:Y:S01]  /*7bb0*/  LOP3.LUT R48, R48, 0xffff0000, RZ, 0xc0, !PT ;  /* 0xffff000030307812 */ /* 0x000fe200078ec0ff */
[----:B------:R-:W-:Y:S01]  /*7bc0*/  FMUL.FTZ R76, R77, R39 ;  /* 0x000000274d4c7220 */ /* 0x000fe20000410000 */
[----:B------:R-:W-:Y:S01]  /*7bd0*/  LOP3.LUT R49, R49, 0xffff0000, RZ, 0xc0, !PT ;  /* 0xffff000031317812 */ /* 0x000fe200078ec0ff */
[-C--:B------:R-:W-:Y:S01]  /*7be0*/  FMUL.FTZ R77, R77, R50.reuse ;  /* 0x000000324d4d7220 */ /* 0x080fe20000410000 */
[----:B------:R-:W-:Y:S01]  /*7bf0*/  LOP3.LUT R14, R14, 0xffff0000, RZ, 0xc0, !PT ;  /* 0xffff00000e0e7812 */ /* 0x000fe200078ec0ff */
[C---:B------:R-:W-:Y:S01]  /*7c00*/  FFMA.FTZ R76, R36.reuse, R50, -R76 ;  /* 0x00000032244c7223 */ /* 0x040fe2000001084c */
[----:B------:R-:W-:Y:S01]  /*7c10*/  F2FP.BF16.F32.PACK_AB R15, R15, R51 ;  /* 0x000000330f0f723e */ /* 0x000fe200000010ff */
[----:B------:R-:W-:Y:S01]  /*7c20*/  FFMA.FTZ R77, R36, R39, R77 ;  /* 0x00000027244d7223 */ /* 0x000fe2000001004d */
[----:B------:R-:W-:-:S02]  /*7c30*/  LOP3.LUT R36, R78, 0xffff0000, RZ, 0xc0, !PT ;  /* 0xffff00004e247812 */ /* 0x000fc400078ec0ff */
[----:B------:R-:W-:Y:S01]  /*7c40*/  F2FP.BF16.F32.PACK_AB R12, R12, R79 ;  /* 0x0000004f0c0c723e */ /* 0x000fe200000010ff */
[----:B------:R-:W-:Y:S02]  /*7c50*/  IMAD.MOV.U32 R79, RZ, RZ, R38 ;  /* 0x000000ffff4f7224 */ /* 0x000fe400078e0026 */
[C---:B------:R-:W-:Y:S01]  /*7c60*/  FMUL.FTZ R39, R36.reuse, R48 ;  /* 0x0000003024277220 */ /* 0x040fe20000410000 */
[----:B------:R-:W-:-:S03]  /*7c70*/  FMUL.FTZ R36, R36, R49 ;  /* 0x0000003124247220 */ /* 0x000fc60000410000 */
[C---:B------:R-:W-:Y:S01]  /*7c80*/  FFMA.FTZ R39, R14.reuse, R49, -R39 ;  /* 0x000000310e277223 */ /* 0x040fe20000010827 */
[----:B------:R-:W-:-:S04]  /*7c90*/  FFMA.FTZ R36, R14, R48, R36 ;  /* 0x000000300e247223 */ /* 0x000fc80000010024 */
[----:B------:R-:W-:Y:S01]  /*7ca0*/  F2FP.BF16.F32.PACK_AB R39, R39, R76 ;  /* 0x0000004c2727723e */ /* 0x000fe200000010ff */
[----:B------:R-:W-:Y:S01]  /*7cb0*/  IMAD.MOV.U32 R76, RZ, RZ, R15 ;  /* 0x000000ffff4c7224 */ /* 0x000fe200078e000f */
[----:B------:R-:W-:Y:S01]  /*7cc0*/  F2FP.BF16.F32.PACK_AB R36, R36, R77 ;  /* 0x0000004d2424723e */ /* 0x000fe200000010ff */
[----:B------:R-:W-:Y:S02]  /*7cd0*/  IMAD.MOV.U32 R77, RZ, RZ, R37 ;  /* 0x000000ffff4d7224 */ /* 0x000fe400078e0025 */
[----:B------:R-:W-:Y:S02]  /*7ce0*/  IMAD.MOV.U32 R14, RZ, RZ, R39 ;  /* 0x000000ffff0e7224 */ /* 0x000fe400078e0027 */
[----:B------:R-:W-:Y:S02]  /*7cf0*/  IMAD.MOV.U32 R15, RZ, RZ, R156 ;  /* 0x000000ffff0f7224 */ /* 0x000fe400078e009c */
[----:B------:R-:W-:-:S07]  /*7d00*/  IMAD.MOV.U32 R78, RZ, RZ, R36 ;  /* 0x000000ffff4e7224 */ /* 0x000fce00078e0024 */
.L_x_529:
[----:B------:R-:W-:Y:S05]  /*7d10*/  BSYNC B3 ;  /* 0x0000000000037941 */ /* 0x000fea0003800000 */
.L_x_528:
[----:B------:R-:W-:-:S04]  /*7d20*/  LEA R36, P3, R6, R11, 0x1 ;  /* 0x0000000b06247211 */ /* 0x000fc800078608ff */
[----:B--2---:R-:W-:Y:S02]  /*7d30*/  LEA.HI.X R37, R6, R117, R113, 0x1, P3 ;  /* 0x0000007506257211 */ /* 0x004fe400018f0c71 */
[----:B------:R-:W-:-:S03]  /*7d40*/  ISETP.GE.AND P3, PT, R153, R135, PT ;  /* 0x000000879900720c */ /* 0x000fc60003f66270 */
[----:B----4-:R2:W-:Y:S10]  /*7d50*/  ST.E.128 desc[UR56][R36.64], R12 ;  /* 0x0000000c24007985 */ /* 0x0105f4000c101d38 */
[----:B--2---:R-:W-:-:S05]  /*7d60*/  @!P3 IMAD.WIDE R12, R153, 0x2, R116 ;  /* 0x00000002990cb825 */ /* 0x004fca00078e0274 */
[----:B---3--:R3:W-:Y:S02]  /*7d70*/  @!P3 ST.E.128 desc[UR56][R12.64], R76 ;  /* 0x0000004c0c00b985 */ /* 0x0087e4000c101d38 */
.L_x_527:
[----:B------:R-:W-:Y:S05]  /*7d80*/  BSYNC B2 ;  /* 0x0000000000027941 */ /* 0x000fea0003800000 */
.L_x_526:
[----:B------:R-:W-:Y:S01]  /*7d90*/  ISETP.NE.AND P3, PT, R26, RZ, PT ;  /* 0x000000ff1a00720c */ /* 0x000fe20003f65270 */
[----:B------:R-:W-:-:S12]  /*7da0*/  BSSY B2, `(.L_x_530) ;  /* 0x0000084000027945 */ /* 0x000fd80003800000 */
[----:B------:R-:W-:Y:S05]  /*7db0*/  @!P3 BRA `(.L_x_531) ;  /* 0x000000080008b947 */ /* 0x000fea0003800000 */
[----:B---3--:R-:W-:Y:S01]  /*7dc0*/  SEL R12, R125, R137, !P1 ;  /* 0x000000897d0c7207 */ /* 0x008fe20004800000 */
        /* <DEDUP_REMOVED lines=20> */
[----:B------:R-:W5:Y:S04]  /*7f10*/  LDL.S16 R50, [R1+0x5a] ;  /* 0x00005a0001327983 */ /* 0x000f680000100600 */
[----:B------:R-:W2:Y:S04]  /*7f20*/  LDL.LU.S16 R49, [R1+0x58] ;  /* 0x0000580001317983 */ /* 0x000ea80000300600 */
[----:B------:R-:W3:Y:S04]  /*7f30*/  LDL.S16 R153, [R1+0x42] ;  /* 0x0000420001997983 */ /* 0x000ee80000100600 */
[----:B------:R-:W4:Y:S04]  /*7f40*/  LDL.LU.S16 R79, [R1+0x40] ;  /* 0x00004000014f7983 */ /* 0x000f280000300600 */
[----:B------:R-:W4:Y:S04]  /*7f50*/  LDL.S16 R78, [R1+0x5c] ;  /* 0x00005c00014e7983 */ /* 0x000f280000100600 */
[----:B------:R-:W4:Y:S04]  /*7f60*/  LDL.LU.S16 R77, [R1+0x5e] ;  /* 0x00005e00014d7983 */ /* 0x000f280000300600 */
[----:B------:R-:W4:Y:S04]  /*7f70*/  LDL.S16 R76, [R1+0x54] ;  /* 0x00005400014c7983 */ /* 0x000f280000100600 */
[----:B------:R-:W4:Y:S01]  /*7f80*/  LDL.LU.S16 R51, [R1+0x56] ;  /* 0x0000560001337983 */ /* 0x000f220000300600 */
[----:B------:R-:W-:-:S02]  /*7f90*/  SHF.R.U64 R32, R32, 0x10, R33 ;  /* 0x0000001020207819 */ /* 0x000fc40000001221 */
[----:B------:R-:W-:Y:S02]  /*7fa0*/  SHF.R.U32.HI R33, RZ, 0x10, R33 ;  /* 0x00000010ff217819 */ /* 0x000fe40000011621 */
[----:B------:R-:W-:Y:S02]  /*7fb0*/  SHF.R.U64 R34, R34, 0x10, R35 ;  /* 0x0000001022227819 */ /* 0x000fe40000001223 */
[----:B-----5:R-:W-:Y:S02]  /*7fc0*/  PRMT R32, R50, 0x5410, R32 ;  /* 0x0000541032207816 */ /* 0x020fe40000000020 */
[----:B------:R-:W-:Y:S02]  /*7fd0*/  SHF.R.U32.HI R50, RZ, 0x10, R45 ;  /* 0x00000010ff327819 */ /* 0x000fe4000001162d */
[----:B--2---:R-:W-:Y:S02]  /*7fe0*/  PRMT R33, R49, 0x5410, R33 ;  /* 0x0000541031217816 */ /* 0x004fe40000000021 */
[----:B------:R-:W-:-:S02]  /*7ff0*/  SHF.R.U32.HI R49, RZ, 0x10, R35 ;  /* 0x00000010ff317819 */ /* 0x000fc40000011623 */
[----:B------:R-:W-:Y:S02]  /*8000*/  SHF.R.U64 R35, R44, 0x10, R45 ;  /* 0x000000102c237819 */ /* 0x000fe4000000122d */
[--C-:B------:R-:W-:Y:S02]  /*8010*/  SHF.R.U64 R44, R46, 0x10, R47.reuse ;  /* 0x000000102e2c7819 */ /* 0x100fe4000000122f */
[----:B------:R-:W-:Y:S01]  /*8020*/  SHF.R.U32.HI R46, RZ, 0x10, R47 ;  /* 0x00000010ff2e7819 */ /* 0x000fe2000001162f */
[----:B------:R-:W-:Y:S01]  /*8030*/  IMAD.U32 R47, R33, 0x10000, RZ ;  /* 0x00010000212f7824 */ /* 0x000fe200078e00ff */
[----:B---3--:R-:W-:Y:S02]  /*8040*/  PRMT R45, R153, 0x5410, R34 ;  /* 0x00005410992d7816 */ /* 0x008fe40000000022 */
[----:B----4-:R-:W-:Y:S02]  /*8050*/  PRMT R34, R79, 0x5410, R49 ;  /* 0x000054104f227816 */ /* 0x010fe40000000031 */
[----:B------:R-:W-:-:S02]  /*8060*/  LOP3.LUT R33, R33, 0xffff0000, RZ, 0xc0, !PT ;  /* 0xffff000021217812 */ /* 0x000fc400078ec0ff */
[----:B------:R-:W-:Y:S01]  /*8070*/  PRMT R50, R77, 0x5410, R50 ;  /* 0x000054104d327816 */ /* 0x000fe20000000032 */
[C---:B------:R-:W-:Y:S01]  /*8080*/  IMAD.U32 R77, R37.reuse, 0x10000, RZ ;  /* 0x00010000254d7824 */ /* 0x040fe200078e00ff */
[----:B------:R-:W-:Y:S02]  /*8090*/  LOP3.LUT R37, R37, 0xffff0000, RZ, 0xc0, !PT ;  /* 0xffff000025257812 */ /* 0x000fe400078ec0ff */
[----:B------:R-:W-:Y:S02]  /*80a0*/  PRMT R44, R76, 0x5410, R44 ;  /* 0x000054104c2c7816 */ /* 0x000fe4000000002c */
[C---:B------:R-:W-:Y:S02]  /*80b0*/  SHF.L.U32 R76, R50.reuse, 0x10, RZ ;  /* 0x00000010324c7819 */ /* 0x040fe400000006ff */
[----:B------:R-:W-:Y:S01]  /*80c0*/  PRMT R46, R51, 0x5410, R46 ;  /* 0x00005410332e7816 */ /* 0x000fe2000000002e */
[----:B------:R-:W-:Y:S01]  /*80d0*/  IMAD.U32 R51, R13, 0x10000, RZ ;  /* 0x000100000d337824 */ /* 0x000fe200078e00ff */
[----:B------:R-:W-:Y:S01]  /*80e0*/  LOP3.LUT R50, R50, 0xffff0000, RZ, 0xc0, !PT ;  /* 0xffff000032327812 */ /* 0x000fe200078ec0ff */
[----:B------:R-:W-:Y:S01]  /*80f0*/  FMUL.FTZ R49, R77, R76 ;  /* 0x0000004c4d317220 */ /* 0x000fe20000410000 */
[----:B------:R-:W-:-:S03]  /*8100*/  PRMT R35, R78, 0x5410, R35 ;  /* 0x000054104e237816 */ /* 0x000fc60000000023 */
[-C--:B------:R-:W-:Y:S01]  /*8110*/  FFMA.FTZ R49, R51, R47.reuse, -R49 ;  /* 0x0000002f33317223 */ /* 0x080fe20000010831 */
[----:B------:R-:W-:Y:S01]  /*8120*/  FMUL.FTZ R47, R77, R47 ;  /* 0x0000002f4d2f7220 */ /* 0x000fe20000410000 */
[C---:B------:R-:W-:Y:S01]  /*8130*/  IMAD.U32 R77, R39.reuse, 0x10000, RZ ;  /* 0x00010000274d7824 */ /* 0x040fe200078e00ff */
[----:B------:R-:W-:Y:S02]  /*8140*/  LOP3.LUT R39, R39, 0xffff0000, RZ, 0xc0, !PT ;  /* 0xffff000027277812 */ /* 0x000fe400078ec0ff */
[----:B------:R-:W-:Y:S01]  /*8150*/  FFMA.FTZ R47, R51, R76, R47 ;  /* 0x0000004c332f7223 */ /* 0x000fe2000001002f */
[----:B------:R-:W-:Y:S01]  /*8160*/  LOP3.LUT R51, R13, 0xffff0000, RZ, 0xc0, !PT ;  /* 0xffff00000d337812 */ /* 0x000fe200078ec0ff */
[----:B------:R-:W-:Y:S01]  /*8170*/  FMUL.FTZ R13, R37, R50 ;  /* 0x00000032250d7220 */ /* 0x000fe20000410000 */
[C---:B------:R-:W-:Y:S01]  /*8180*/  IMAD.U32 R76, R46.reuse, 0x10000, RZ ;  /* 0x000100002e4c7824 */ /* 0x040fe200078e00ff */
[----:B------:R-:W-:Y:S02]  /*8190*/  LOP3.LUT R46, R46, 0xffff0000, RZ, 0xc0, !PT ;  /* 0xffff00002e2e7812 */ /* 0x000fe400078ec0ff */
        /* <DEDUP_REMOVED lines=11> */
[----:B------:R-:W-:-:S03]  /*8250*/  F2FP.BF16.F32.PACK_AB R13, R13, R49 ;  /* 0x000000310d0d723e */ /* 0x000fc600000010ff */
[----:B------:R-:W-:Y:S01]  /*8260*/  FFMA.FTZ R50, R51, R76, R50 ;  /* 0x0000004c33327223 */ /* 0x000fe20000010032 */
[----:B------:R-:W-:-:S04]  /*8270*/  FMUL.FTZ R51, R39, R46 ;  /* 0x0000002e27337220 */ /* 0x000fc80000410000 */
[-C--:B------:R-:W-:Y:S01]  /*8280*/  FFMA.FTZ R51, R15, R34.reuse, -R51 ;  /* 0x000000220f337223 */ /* 0x080fe20000010833 */
[----:B------:R-:W-:Y:S01]  /*8290*/  FMUL.FTZ R34, R39, R34 ;  /* 0x0000002227227220 */ /* 0x000fe20000410000 */
[----:B------:R-:W-:-:S03]  /*82a0*/  IMAD.U32 R39, R36, 0x10000, RZ ;  /* 0x0001000024277824 */ /* 0x000fc600078e00ff */
[----:B------:R-:W-:Y:S01]  /*82b0*/  F2FP.BF16.F32.PACK_AB R51, R51, R37 ;  /* 0x000000253333723e */ /* 0x000fe200000010ff */
[----:B------:R-:W-:Y:S01]  /*82c0*/  FFMA.FTZ R34, R15, R46, R34 ;  /* 0x0000002e0f227223 */ /* 0x000fe20000010022 */
        /* <DEDUP_REMOVED lines=17> */
[C---:B------:R-:W-:Y:S01]  /*83e0*/  SHF.L.U32 R35, R44.reuse, 0x10, RZ ;  /* 0x000000102c237819 */ /* 0x040fe200000006ff */
[C---:B------:R-:W-:Y:S01]  /*83f0*/  IMAD.U32 R36, R45.reuse, 0x10000, RZ ;  /* 0x000100002d247824 */ /* 0x040fe200078e00ff */
[----:B------:R-:W-:Y:S01]  /*8400*/  LOP3.LUT R44, R44, 0xffff0000, RZ, 0xc0, !PT ;  /* 0xffff00002c2c7812 */ /* 0x000fe200078ec0ff */
[----:B------:R-:W-:Y:S01]  /*8410*/  IMAD.U32 R32, R14, 0x10000, RZ ;  /* 0x000100000e207824 */ /* 0x000fe200078e00ff */
[----:B------:R-:W-:Y:S01]  /*8420*/  LOP3.LUT R45, R45, 0xffff0000, RZ, 0xc0, !PT ;  /* 0xffff00002d2d7812 */ /* 0x000fe200078ec0ff */
[CC--:B------:R-:W-:Y:S01]  /*8430*/  FMUL.FTZ R37, R46.reuse, R35.reuse ;  /* 0x000000232e257220 */ /* 0x0c0fe20000410000 */
[-C--:B------:R-:W-:Y:S01]  /*8440*/  FMUL.FTZ R46, R46, R36.reuse ;  /* 0x000000242e2e7220 */ /* 0x080fe20000410000 */
[----:B------:R-:W-:Y:S02]  /*8450*/  LOP3.LUT R14, R14, 0xffff0000, RZ, 0xc0, !PT ;  /* 0xffff00000e0e7812 */ /* 0x000fe400078ec0ff */
[C---:B------:R-:W-:Y:S01]  /*8460*/  FFMA.FTZ R37, R32.reuse, R36, -R37 ;  /* 0x0000002420257223 */ /* 0x040fe20000010825 */
[----:B------:R-:W-:Y:S01]  /*8470*/  FFMA.FTZ R46, R32, R35, R46 ;  /* 0x00000023202e7223 */ /* 0x000fe2000001002e */
[----:B------:R-:W-:-:S02]  /*8480*/  LOP3.LUT R32, R38, 0xffff0000, RZ, 0xc0, !PT ;  /* 0xffff000026207812 */ /* 0x000fc400078ec0ff */
[----:B------:R-:W-:Y:S01]  /*8490*/  F2FP.BF16.F32.PACK_AB R15, R15, R39 ;  /* 0x000000270f0f723e */ /* 0x000fe200000010ff */
[----:B------:R-:W-:Y:S01]  /*84a0*/  IMAD.MOV.U32 R39, RZ, RZ, R34 ;  /* 0x000000ffff277224 */ /* 0x000fe200078e0022 */
[----:B------:R-:W-:Y:S01]  /*84b0*/  F2FP.BF16.F32.PACK_AB R12, R12, R47 ;  /* 0x0000002f0c0c723e */ /* 0x000fe200000010ff */
[CC--:B------:R-:W-:Y:S01]  /*84c0*/  FMUL.FTZ R35, R32.reuse, R44.reuse ;  /* 0x0000002c20237220 */ /* 0x0c0fe20000410000 */
[-C--:B------:R-:W-:Y:S01]  /*84d0*/  FMUL.FTZ R32, R32, R45.reuse ;  /* 0x0000002d20207220 */ /* 0x080fe20000410000 */
[----:B------:R-:W-:Y:S02]  /*84e0*/  IMAD.MOV.U32 R36, RZ, RZ, R15 ;  /* 0x000000ffff247224 */ /* 0x000fe400078e000f */
[C---:B------:R-:W-:Y:S01]  /*84f0*/  FFMA.FTZ R35, R14.reuse, R45, -R35 ;  /* 0x0000002d0e237223 */ /* 0x040fe20000010823 */
[----:B------:R-:W-:Y:S01]  /*8500*/  FFMA.FTZ R32, R14, R44, R32 ;  /* 0x0000002c0e207223 */ /* 0x000fe20000010020 */
[----:B------:R-:W-:-:S03]  /*8510*/  IMAD.MOV.U32 R15, RZ, RZ, R51 ;  /* 0x000000ffff0f7224 */ /* 0x000fc600078e0033 */
[----:B------:R-:W-:Y:S01]  /*8520*/  F2FP.BF16.F32.PACK_AB R35, R35, R37 ;  /* 0x000000252323723e */ /* 0x000fe200000010ff */
[----:B------:R-:W-:Y:S01]  /*8530*/  IMAD.MOV.U32 R37, RZ, RZ, R33 ;  /* 0x000000ffff257224 */ /* 0x000fe200078e0021 */
[----:B------:R-:W-:-:S03]  /*8540*/  F2FP.BF16.F32.PACK_AB R32, R32, R46 ;  /* 0x0000002e2020723e */ /* 0x000fc600000010ff */
[----:B------:R-:W-:Y:S02]  /*8550*/  IMAD.MOV.U32 R14, RZ, RZ, R35 ;  /* 0x000000ffff0e7224 */ /* 0x000fe400078e0023 */
[----:B------:R-:W-:-:S07]  /*8560*/  IMAD.MOV.U32 R38, RZ, RZ, R32 ;  /* 0x000000ffff267224 */ /* 0x000fce00078e0020 */
.L_x_533:
[----:B------:R-:W-:Y:S05]  /*8570*/  BSYNC B3 ;  /* 0x0000000000037941 */ /* 0x000fea0003800000 */
.L_x_532:
[----:B------:R-:W-:-:S04]  /*8580*/  LEA R32, P3, R7, R11, 0x1 ;  /* 0x0000000b07207211 */ /* 0x000fc800078608ff */
[----:B--2---:R-:W-:Y:S02]  /*8590*/  LEA.HI.X R33, R7, R117, R112, 0x1, P3 ;  /* 0x0000007507217211 */ /* 0x004fe400018f0c70 */
[----:B------:R-:W-:-:S03]  /*85a0*/  ISETP.GE.AND P3, PT, R48, R135, PT ;  /* 0x000000873000720c */ /* 0x000fc60003f66270 */
[----:B----4-:R2:W-:Y:S10]  /*85b0*/  ST.E.128 desc[UR56][R32.64], R12 ;  /* 0x0000000c20007985 */ /* 0x0105f4000c101d38 */
[----:B--2---:R-:W-:-:S05]  /*85c0*/  @!P3 IMAD.WIDE R12, R48, 0x2, R116 ;  /* 0x00000002300cb825 */ /* 0x004fca00078e0274 */
[----:B---3--:R4:W-:Y:S02]  /*85d0*/  @!P3 ST.E.128 desc[UR56][R12.64], R36 ;  /* 0x000000240c00b985 */ /* 0x0089e4000c101d38 */
.L_x_531:
[----:B------:R-:W-:Y:S05]  /*85e0*/  BSYNC B2 ;  /* 0x0000000000027941 */ /* 0x000fea0003800000 */
.L_x_530:
[----:B------:R-:W-:-:S13]  /*85f0*/  ISETP.NE.AND P3, PT, R27, RZ, PT ;  /* 0x000000ff1b00720c */ /* 0x000fda0003f65270 */
[----:B------:R-:W-:Y:S05]  /*8600*/  @!P3 BRA `(.L_x_525) ;  /* 0x0000000400f0b947 */ /* 0x000fea0003800000 */
[----:B---34-:R-:W3:Y:S01]  /*8610*/  LDL R12, [R1+0x38] ;  /* 0x00003800010c7983 */ /* 0x018ee20000100800 */
[----:B------:R-:W-:Y:S01]  /*8620*/  ISETP.GE.AND P3, PT, R3, R124, PT ;  /* 0x0000007c0300720c */ /* 0x000fe20003f66270 */
[----:B------:R-:W-:Y:S01]  /*8630*/  BSSY B2, `(.L_x_534) ;  /* 0x0000073000027945 */ /* 0x000fe20003800000 */
[----:B---3--:R-:W-:-:S04]  /*8640*/  LOP3.LUT P5, RZ, R12, 0x1, RZ, 0xc0, !PT ;  /* 0x000000010cff7812 */ /* 0x008fc800078ac0ff */
[----:B------:R-:W-:-:S04]  /*8650*/  SEL R12, R125, R137, !P5 ;  /* 0x000000897d0c7207 */ /* 0x000fc80006800000 */
        /* <DEDUP_REMOVED lines=12> */
[----:B------:R-:W-:-:S03]  /*8720*/  IMAD R12, R18, 0x4800, R136 ;  /* 0x00004800120c7824 */ /* 0x000fc600078e0288 */
[----:B------:R-:W-:Y:S01]  /*8730*/  LEA R32, R32, R2, 0x1 ;  /* 0x0000000220207211 */ /* 0x000fe200078e08ff */
[----:B------:R-:W-:-:S05]  /*8740*/  IMAD R12, R12, 0x2, R2 ;  /* 0x000000020c0c7824 */ /* 0x000fca00078e0202 */
[----:B------:R-:W3:Y:S04]  /*8750*/  LDS.128 R32, [R32+0x18400] ;  /* 0x0184000020207984 */ /* 0x000ee80000000c00 */
[----:B------:R-:W4:Y:S01]  /*8760*/  LDS.128 R12, [R12+0x18400] ;  /* 0x018400000c0c7984 */ /* 0x000f220000000c00 */
[----:B------:R-:W-:Y:S05]  /*8770*/  @P3 BRA `(.L_x_535) ;  /* 0x0000000400783947 */ /* 0x000fea0003800000 */
[--C-:B------:R-:W-:Y:S01]  /*8780*/  SHF.R.U64 R30, R30, 0x10, R31.reuse ;  /* 0x000000101e1e7819 */ /* 0x100fe2000000121f */
[----:B---3--:R-:W-:Y:S01]  /*8790*/  IMAD.U32 R44, R33, 0x10000, RZ ;  /* 0x00010000212c7824 */ /* 0x008fe200078e00ff */
[----:B------:R-:W-:Y:S02]  /*87a0*/  SHF.R.U32.HI R37, RZ, 0x10, R31 ;  /* 0x00000010ff257819 */ /* 0x000fe4000001161f */
[--C-:B------:R-:W-:Y:S02]  /*87b0*/  SHF.R.U64 R31, R40, 0x10, R41.reuse ;  /* 0x00000010281f7819 */ /* 0x100fe40000001229 */
[----:B------:R-:W-:Y:S01]  /*87c0*/  SHF.R.U32.HI R40, RZ, 0x10, R41 ;  /* 0x00000010ff287819 */ /* 0x000fe20000011629 */
[----:B----4-:R-:W-:Y:S01]  /*87d0*/  IMAD.U32 R41, R13, 0x10000, RZ ;  /* 0x000100000d297824 */ /* 0x010fe200078e00ff */
[----:B------:R-:W-:Y:S02]  /*87e0*/  SHF.R.U64 R28, R28, 0x10, R29 ;  /* 0x000000101c1c7819 */ /* 0x000fe4000000121d */
[----:B------:R-:W-:-:S02]  /*87f0*/  PRMT R31, R198, 0x5410, R31 ;  /* 0x00005410c61f7816 */ /* 0x000fc4000000001f */
[----:B------:R-:W-:Y:S02]  /*8800*/  SHF.R.U32.HI R29, RZ, 0x10, R29 ;  /* 0x00000010ff1d7819 */ /* 0x000fe4000001161d */
[----:B------:R-:W-:Y:S02]  /*8810*/  PRMT R198, R198, 0x5432, R40 ;  /* 0x00005432c6c67816 */ /* 0x000fe40000000028 */
[----:B------:R-:W-:Y:S02]  /*8820*/  SHF.R.U64 R38, R42, 0x10, R43 ;  /* 0x000000102a267819 */ /* 0x000fe4000000122b */
[----:B------:R-:W-:Y:S02]  /*8830*/  PRMT R29, R196, 0x5432, R29 ;  /* 0x00005432c41d7816 */ /* 0x000fe4000000001d */
[----:B------:R-:W-:Y:S01]  /*8840*/  SHF.R.U32.HI R42, RZ, 0x10, R43 ;  /* 0x00000010ff2a7819 */ /* 0x000fe2000001162b */
[C---:B------:R-:W-:Y:S01]  /*8850*/  IMAD.U32 R43, R198.reuse, 0x10000, RZ ;  /* 0x00010000c62b7824 */ /* 0x040fe200078e00ff */
[----:B------:R-:W-:Y:S01]  /*8860*/  LOP3.LUT R198, R198, 0xffff0000, RZ, 0xc0, !PT ;  /* 0xffff0000c6c67812 */ /* 0x000fe200078ec0ff */
[----:B------:R-:W-:Y:S01]  /*8870*/  IMAD.U32 R39, R29, 0x10000, RZ ;  /* 0x000100001d277824 */ /* 0x000fe200078e00ff */
[----:B------:R-:W-:Y:S01]  /*8880*/  LOP3.LUT R33, R33, 0xffff0000, RZ, 0xc0, !PT ;  /* 0xffff000021217812 */ /* 0x000fe200078ec0ff */
[----:B------:R-:W-:Y:S01]  /*8890*/  FMUL.FTZ R40, R44, R43 ;  /* 0x0000002b2c287220 */ /* 0x000fe20000410000 */
[----:B------:R-:W-:-:S02]  /*88a0*/  LOP3.LUT R29, R29, 0xffff0000, RZ, 0xc0, !PT ;  /* 0xffff00001d1d7812 */ /* 0x000fc400078ec0ff */
[----:B------:R-:W-:Y:S01]  /*88b0*/  PRMT R42, R197, 0x5432, R42 ;  /* 0x00005432c52a7816 */ /* 0x000fe2000000002a */
[-C--:B------:R-:W-:Y:S01]  /*88c0*/  FFMA.FTZ R40, R41, R39.reuse, -R40 ;  /* 0x0000002729287223 */ /* 0x080fe20000010828 */
[----:B------:R-:W-:Y:S01]  /*88d0*/  FMUL.FTZ R39, R44, R39 ;  /* 0x000000272c277220 */ /* 0x000fe20000410000 */
[----:B------:R-:W-:Y:S01]  /*88e0*/  PRMT R37, R195, 0x5432, R37 ;  /* 0x00005432c3257816 */ /* 0x000fe20000000025 */
[----:B------:R-:W-:Y:S01]  /*88f0*/  IMAD.U32 R44, R35, 0x10000, RZ ;  /* 0x00010000232c7824 */ /* 0x000fe200078e00ff */
[----:B------:R-:W-:Y:S01]  /*8900*/  PRMT R28, R196, 0x5410, R28 ;  /* 0x00005410c41c7816 */ /* 0x000fe2000000001c */
[----:B------:R-:W-:Y:S01]  /*8910*/  FFMA.FTZ R39, R41, R43, R39 ;  /* 0x0000002b29277223 */ /* 0x000fe20000010027 */
[----:B------:R-:W-:Y:S01]  /*8920*/  LOP3.LUT R41, R13, 0xffff0000, RZ, 0xc0, !PT ;  /* 0xffff00000d297812 */ /* 0x000fe200078ec0ff */
[----:B------:R-:W-:Y:S01]  /*8930*/  FMUL.FTZ R13, R33, R198 ;  /* 0x000000c6210d7220 */ /* 0x000fe20000410000 */
[C---:B------:R-:W-:Y:S01]  /*8940*/  IMAD.U32 R43, R42.reuse, 0x10000, RZ ;  /* 0x000100002a2b7824 */ /* 0x040fe200078e00ff */
[----:B------:R-:W-:-:S02]  /*8950*/  LOP3.LUT R42, R42, 0xffff0000, RZ, 0xc0, !PT ;  /* 0xffff00002a2a7812 */ /* 0x000fc400078ec0ff */
[-C--:B------:R-:W-:Y:S01]  /*8960*/  FFMA.FTZ R13, R41, R29.reuse, -R13 ;  /* 0x0000001d290d7223 */ /* 0x080fe2000001080d */
[----:B------:R-:W-:Y:S01]  /*8970*/  FMUL.FTZ R29, R33, R29 ;  /* 0x0000001d211d7220 */ /* 0x000fe20000410000 */
[C---:B------:R-:W-:Y:S02]  /*8980*/  IMAD.U32 R33, R37.reuse, 0x10000, RZ ;  /* 0x0001000025217824 */ /* 0x040fe400078e00ff */
[C---:B------:R-:W-:Y:S01]  /*8990*/  FMUL.FTZ R45, R44.reuse, R43 ;  /* 0x0000002b2c2d7220 */ /* 0x040fe20000410000 */
[----:B------:R-:W-:Y:S01]  /*89a0*/  LOP3.LUT R37, R37, 0xffff0000, RZ, 0xc0, !PT ;  /* 0xffff000025257812 */ /* 0x000fe200078ec0ff */
[----:B------:R-:W-:Y:S01]  /*89b0*/  FFMA.FTZ R29, R41, R198, R29 ;  /* 0x000000c6291d7223 */ /* 0x000fe2000001001d */
[C---:B------:R-:W-:Y:S01]  /*89c0*/  IMAD.U32 R41, R15.reuse, 0x10000, RZ ;  /* 0x000100000f297824 */ /* 0x040fe200078e00ff */
[----:B------:R-:W-:Y:S02]  /*89d0*/  LOP3.LUT R15, R15, 0xffff0000, RZ, 0xc0, !PT ;  /* 0xffff00000f0f7812 */ /* 0x000fe400078ec0ff */
[----:B------:R-:W-:Y:S01]  /*89e0*/  F2FP.BF16.F32.PACK_AB R13, R13, R40 ;  /* 0x000000280d0d723e */ /* 0x000fe200000010ff */
[-C--:B------:R-:W-:Y:S01]  /*89f0*/  FFMA.FTZ R45, R41, R33.reuse, -R45 ;  /* 0x00000021292d7223 */ /* 0x080fe2000001082d */
[----:B------:R-:W-:Y:S01]  /*8a00*/  FMUL.FTZ R33, R44, R33 ;  /* 0x000000212c217220 */ /* 0x000fe20000410000 */
[----:B------:R-:W-:-:S02]  /*8a10*/  F2FP.BF16.F32.PACK_AB R29, R29, R39 ;  /* 0x000000271d1d723e */ /* 0x000fc400000010ff */
[C---:B------:R-:W-:Y:S01]  /*8a20*/  SHF.L.U32 R39, R28.reuse, 0x10, RZ ;  /* 0x000000101c277819 */ /* 0x040fe200000006ff */
[----:B------:R-:W-:Y:S01]  /*8a30*/  FFMA.FTZ R41, R41, R43, R33 ;  /* 0x0000002b29297223 */ /* 0x000fe20000010021 */
[----:B------:R-:W-:Y:S02]  /*8a40*/  LOP3.LUT R33, R35, 0xffff0000, RZ, 0xc0, !PT ;  /* 0xffff000023217812 */ /* 0x000fe400078ec0ff */
[----:B------:R-:W-:Y:S02]  /*8a50*/  LOP3.LUT R28, R28, 0xffff0000, RZ, 0xc0, !PT ;  /* 0xffff00001c1c7812 */ /* 0x000fe400078ec0ff */
[----:B------:R-:W-:Y:S01]  /*8a60*/  PRMT R38, R197, 0x5410, R38 ;  /* 0x00005410c5267816 */ /* 0x000fe20000000026 */
[CC--:B------:R-:W-:Y:S01]  /*8a70*/  FMUL.FTZ R35, R33.reuse, R42.reuse ;  /* 0x0000002a21237220 */ /* 0x0c0fe20000410000 */
[-C--:B------:R-:W-:Y:S01]  /*8a80*/  FMUL.FTZ R33, R33, R37.reuse ;  /* 0x0000002521217220 */ /* 0x080fe20000410000 */
[----:B------:R-:W-:Y:S02]  /*8a90*/  PRMT R30, R195, 0x5410, R30 ;  /* 0x00005410c31e7816 */ /* 0x000fe4000000001e */
[C---:B------:R-:W-:Y:S01]  /*8aa0*/  FFMA.FTZ R35, R15.reuse, R37, -R35 ;  /* 0x000000250f237223 */ /* 0x040fe20000010823 */
[----:B------:R-:W-:Y:S01]  /*8ab0*/  FFMA.FTZ R33, R15, R42, R33 ;  /* 0x0000002a0f217223 */ /* 0x000fe20000010021 */
[----:B------:R-:W-:-:S02]  /*8ac0*/  IMAD.U32 R37, R32, 0x10000, RZ ;  /* 0x0001000020257824 */ /* 0x000fc400078e00ff */
[----:B------:R-:W-:Y:S01]  /*8ad0*/  IMAD.U32 R15, R12, 0x10000, RZ ;  /* 0x000100000c0f7824 */ /* 0x000fe200078e00ff */
[----:B------:R-:W-:Y:S02]  /*8ae0*/  F2FP.BF16.F32.PACK_AB R35, R35, R45 ;  /* 0x0000002d2323723e */ /* 0x000fe400000010ff */
[----:B------:R-:W-:Y:S01]  /*8af0*/  F2FP.BF16.F32.PACK_AB R41, R33, R41 ;  /* 0x000000292129723e */ /* 0x000fe200000010ff */
[C---:B------:R-:W-:Y:S01]  /*8b00*/  IMAD.U32 R33, R31.reuse, 0x10000, RZ ;  /* 0x000100001f217824 */ /* 0x040fe200078e00ff */
[----:B------:R-:W-:-:S03]  /*8b10*/  LOP3.LUT R31, R31, 0xffff0000, RZ, 0xc0, !PT ;  /* 0xffff00001f1f7812 */ /* 0x000fc600078ec0ff */
[C---:B------:R-:W-:Y:S01]  /*8b20*/  FMUL.FTZ R40, R37.reuse, R33 ;  /* 0x0000002125287220 */ /* 0x040fe20000410000 */
[----:B------:R-:W-:-:S03]  /*8b30*/  FMUL.FTZ R37, R37, R39 ;  /* 0x0000002725257220 */ /* 0x000fc60000410000 */
[C---:B------:R-:W-:Y:S01]  /*8b40*/  FFMA.FTZ R40, R15.reuse, R39, -R40 ;  /* 0x000000270f287223 */ /* 0x040fe20000010828 */
        /* <DEDUP_REMOVED lines=8> */
[C---:B------:R-:W-:Y:S01]  /*8bd0*/  IMAD.U32 R31, R38.reuse, 0x10000, RZ ;  /* 0x00010000261f7824 */ /* 0x040fe200078e00ff */
[----:B------:R-:W-:Y:S01]  /*8be0*/  LOP3.LUT R38, R38, 0xffff0000, RZ, 0xc0, !PT ;  /* 0xffff000026267812 */ /* 0x000fe200078ec0ff */
[C---:B------:R-:W-:Y:S01]  /*8bf0*/  IMAD.U32 R32, R30.reuse, 0x10000, RZ ;  /* 0x000100001e207824 */ /* 0x040fe200078e00ff */
[----:B------:R-:W-:Y:S01]  /*8c00*/  LOP3.LUT R30, R30, 0xffff0000, RZ, 0xc0, !PT ;  /* 0xffff00001e1e7812 */ /* 0x000fe200078ec0ff */
[C---:B------:R-:W-:Y:S01]  /*8c10*/  FMUL.FTZ R33, R39.reuse, R31 ;  /* 0x0000001f27217220 */ /* 0x040fe20000410000 */
[C---:B------:R-:W-:Y:S02]  /*8c20*/  IMAD.U32 R28, R14.reuse, 0x10000, RZ ;  /* 0x000100000e1c7824 */ /* 0x040fe400078e00ff */
[-C--:B------:R-:W-:Y:S01]  /*8c30*/  FMUL.FTZ R39, R39, R32.reuse ;  /* 0x0000002027277220 */ /* 0x080fe20000410000 */
[----:B------:R-:W-:Y:S01]  /*8c40*/  LOP3.LUT R14, R14, 0xffff0000, RZ, 0xc0, !PT ;  /* 0xffff00000e0e7812 */ /* 0x000fe200078ec0ff */
[----:B------:R-:W-:-:S02]  /*8c50*/  FFMA.FTZ R33, R28, R32, -R33 ;  /* 0x000000201c217223 */ /* 0x000fc40000010821 */
[----:B------:R-:W-:Y:S01]  /*8c60*/  FFMA.FTZ R39, R28, R31, R39 ;  /* 0x0000001f1c277223 */ /* 0x000fe20000010027 */
[----:B------:R-:W-:Y:S02]  /*8c70*/  LOP3.LUT R28, R34, 0xffff0000, RZ, 0xc0, !PT ;  /* 0xffff0000221c7812 */ /* 0x000fe400078ec0ff */
[----:B------:R-:W-:Y:S02]  /*8c80*/  F2FP.BF16.F32.PACK_AB R15, R15, R37 ;  /* 0x000000250f0f723e */ /* 0x000fe400000010ff */
[----:B------:R-:W-:Y:S01]  /*8c90*/  F2FP.BF16.F32.PACK_AB R12, R12, R40 ;  /* 0x000000280c0c723e */ /* 0x000fe200000010ff */
[C---:B------:R-:W-:Y:S01]  /*8ca0*/  FMUL.FTZ R31, R28.reuse, R38 ;  /* 0x000000261c1f7220 */ /* 0x040fe20000410000 */
[-C--:B------:R-:W-:Y:S01]  /*8cb0*/  FMUL.FTZ R28, R28, R30.reuse ;  /* 0x0000001e1c1c7220 */ /* 0x080fe20000410000 */
[----:B------:R-:W-:Y:S02]  /*8cc0*/  IMAD.MOV.U32 R32, RZ, RZ, R15 ;  /* 0x000000ffff207224 */ /* 0x000fe400078e000f */
[C---:B------:R-:W-:Y:S01]  /*8cd0*/  FFMA.FTZ R31, R14.reuse, R30, -R31 ;  /* 0x0000001e0e1f7223 */ /* 0x040fe2000001081f */
[----:B------:R-:W-:Y:S01]  /*8ce0*/  FFMA.FTZ R28, R14, R38, R28 ;  /* 0x000000260e1c7223 */ /* 0x000fe2000001001c */
[----:B------:R-:W-:-:S02]  /*8cf0*/  IMAD.MOV.U32 R15, RZ, RZ, R35 ;  /* 0x000000ffff0f7224 */ /* 0x000fc400078e0023 */
[----:B------:R-:W-:Y:S01]  /*8d00*/  IMAD.MOV.U32 R35, RZ, RZ, R41 ;  /* 0x000000ffff237224 */ /* 0x000fe200078e0029 */
[----:B------:R-:W-:Y:S01]  /*8d10*/  F2FP.BF16.F32.PACK_AB R31, R31, R33 ;  /* 0x000000211f1f723e */ /* 0x000fe200000010ff */
[----:B------:R-:W-:Y:S01]  /*8d20*/  IMAD.MOV.U32 R33, RZ, RZ, R29 ;  /* 0x000000ffff217224 */ /* 0x000fe200078e001d */
[----:B------:R-:W-:-:S03]  /*8d30*/  F2FP.BF16.F32.PACK_AB R28, R28, R39 ;  /* 0x000000271c1c723e */ /* 0x000fc600000010ff */
[----:B------:R-:W-:Y:S02]  /*8d40*/  IMAD.MOV.U32 R14, RZ, RZ, R31 ;  /* 0x000000ffff0e7224 */ /* 0x000fe400078e001f */
[----:B------:R-:W-:-:S07]  /*8d50*/  IMAD.MOV.U32 R34, RZ, RZ, R28 ;  /* 0x000000ffff227224 */ /* 0x000fce00078e001c */
.L_x_535:
[----:B------:R-:W-:Y:S05]  /*8d60*/  BSYNC B2 ;  /* 0x0000000000027941 */ /* 0x000fea0003800000 */
.L_x_534:
[----:B------:R-:W-:-:S04]  /*8d70*/  LEA R28, P3, R8, R11, 0x1 ;  /* 0x0000000b081c7211 */ /* 0x000fc800078608ff */
[----:B--2---:R-:W-:Y:S02]  /*8d80*/  LEA.HI.X R29, R8, R117, R111, 0x1, P3 ;  /* 0x00000075081d7211 */ /* 0x004fe400018f0c6f */
[----:B------:R-:W-:-:S03]  /*8d90*/  ISETP.GE.AND P3, PT, R36, R135, PT ;  /* 0x000000872400720c */ /* 0x000fc60003f66270 */
[----:B----4-:R2:W-:Y:S10]  /*8da0*/  ST.E.128 desc[UR56][R28.64], R12 ;  /* 0x0000000c1c007985 */ /* 0x0105f4000c101d38 */
[----:B------:R-:W-:-:S05]  /*8db0*/  @!P3 IMAD.WIDE R116, R36, 0x2, R116 ;  /* 0x000000022474b825 */ /* 0x000fca00078e0274 */
[----:B---3--:R2:W-:Y:S02]  /*8dc0*/  @!P3 ST.E.128 desc[UR56][R116.64], R32 ;  /* 0x000000207400b985 */ /* 0x0085e4000c101d38 */
.L_x_525:
[----:B------:R-:W-:Y:S05]  /*8dd0*/  BSYNC B1 ;  /* 0x0000000000017941 */ /* 0x000fea0003800000 */
.L_x_524:
[----:B------:R-:W-:-:S03]  /*8de0*/  UMOV UR4, 0xffffffff ;  /* 0xffffffff00047882 */ /* 0x000fc60000000000 */
[----:B------:R-:W-:Y:S05]  /*8df0*/  BRA.DIV UR4, `(.L_x_536) ;  /* 0x0000018a04a47947 */ /* 0x000fea000b800000 */
[----:B-1----:R-:W1:Y:S04]  /*8e00*/  SHFL.IDX PT, R115, R115, 0x1, 0x1c1f ;  /* 0x003c1f0073737f89 */ /* 0x002e6800000e0000 */
[----:B------:R-:W0:Y:S02]  /*8e10*/  SHFL.IDX PT, R118, R118, 0x1, 0x1c1f ;  /* 0x003c1f0076767f89 */ /* 0x000e2400000e0000 */
.L_x_808:
[----:B------:R-:W-:Y:S05]  /*8e20*/  @P4 BRA `(.L_x_493) ;  /* 0x0000001c00cc4947 */ /* 0x000fea0003800000 */
[----:B------:R-:W-:Y:S01]  /*8e30*/  ISETP.NE.AND P3, PT, R9, RZ, PT ;  /* 0x000000ff0900720c */ /* 0x000fe20003f65270 */
[----:B------:R-:W-:Y:S01]  /*8e40*/  BSSY B1, `(.L_x_537) ;  /* 0x000007e000017945 */ /* 0x000fe20003800000 */
[----:B0-2---:R-:W-:Y:S01]  /*8e50*/  IMAD.MOV.U32 R32, RZ, RZ, R118 ;  /* 0x000000ffff207224 */ /* 0x005fe200078e0076 */
[----:B-1----:R-:W-:-:S10]  /*8e60*/  MOV R33, R115 ;  /* 0x0000007300217202 */ /* 0x002fd40000000f00 */
[----:B------:R-:W-:Y:S05]  /*8e70*/  @!P3 BRA `(.L_x_538) ;  /* 0x0000000400e8b947 */ /* 0x000fea0003800000 */
[----:B---3--:R-:W-:Y:S01]  /*8e80*/  SEL R11, R125, R137, !P0 ;  /* 0x000000897d0b7207 */ /* 0x008fe20004000000 */
[----:B------:R-:W-:Y:S01]  /*8e90*/  BSSY B2, `(.L_x_539) ;  /* 0x0000072000027945 */ /* 0x000fe20003800000 */
[----:B----4-:R-:W-:Y:S02]  /*8ea0*/  SHF.R.U32.HI R13, RZ, 0x3, R168 ;  /* 0x00000003ff0d7819 */ /* 0x010fe400000116a8 */
[----:B------:R-:W-:Y:S02]  /*8eb0*/  SHF.R.S32.HI R12, RZ, 0x1f, R11 ;  /* 0x0000001fff0c7819 */ /* 0x000fe4000001140b */
[----:B------:R-:W-:Y:S02]  /*8ec0*/  ISETP.GE.AND P3, PT, R16, R124, PT ;  /* 0x0000007c1000720c */ /* 0x000fe40003f66270 */
        /* <DEDUP_REMOVED lines=9> */
[----:B------:R-:W-:Y:S02]  /*8f60*/  IMAD.IADD R11, R12, 0x1, R11 ;  /* 0x000000010c0b7824 */ /* 0x000fe400078e020b */
[C---:B------:R-:W-:Y:S02]  /*8f70*/  IMAD R12, R18.reuse, 0x4800, R138 ;  /* 0x00004800120c7824 */ /* 0x040fe400078e028a */
[----:B------:R-:W-:Y:S02]  /*8f80*/  IMAD R28, R18, 0x4800, R11 ;  /* 0x00004800121c7824 */ /* 0x000fe400078e020b */
[--C-:B------:R-:W-:Y:S02]  /*8f90*/  IMAD R12, R12, 0x2, R2.reuse ;  /* 0x000000020c0c7824 */ /* 0x100fe400078e0202 */
[----:B------:R-:W-:-:S04]  /*8fa0*/  IMAD R28, R28, 0x2, R2 ;  /* 0x000000021c1c7824 */ /* 0x000fc800078e0202 */
[----:B------:R-:W0:Y:S04]  /*8fb0*/  LDS.128 R12, [R12+0x18400] ;  /* 0x018400000c0c7984 */ /* 0x000e280000000c00 */
[----:B------:R-:W1:Y:S01]  /*8fc0*/  LDS.128 R28, [R28+0x18400] ;  /* 0x018400001c1c7984 */ /* 0x000e620000000c00 */
[----:B------:R-:W-:Y:S05]  /*8fd0*/  @P3 BRA `(.L_x_540) ;  /* 0x0000000400743947 */ /* 0x000fea0003800000 */
[----:B------:R-:W-:Y:S01]  /*8fe0*/  SHF.R.U64 R11, R60, 0x10, R61 ;  /* 0x000000103c0b7819 */ /* 0x000fe2000000123d */
[----:B-1----:R-:W-:Y:S01]  /*8ff0*/  IMAD.U32 R40, R29, 0x10000, RZ ;  /* 0x000100001d287824 */ /* 0x002fe200078e00ff */
[----:B------:R-:W-:Y:S01]  /*9000*/  SHF.R.U32.HI R35, RZ, 0x10, R73 ;  /* 0x00000010ff237819 */ /* 0x000fe20000011649 */
[----:B0-----:R-:W-:Y:S01]  /*9010*/  IMAD.U32 R38, R13, 0x10000, RZ ;  /* 0x000100000d267824 */ /* 0x001fe200078e00ff */
[----:B------:R-:W-:Y:S01]  /*9020*/  SHF.R.U32.HI R60, RZ, 0x10, R61 ;  /* 0x00000010ff3c7819 */ /* 0x000fe2000001163d */
[----:B------:R-:W-:Y:S01]  /*9030*/  IMAD.U32 R46, R30, 0x10000, RZ ;  /* 0x000100001e2e7824 */ /* 0x000fe200078e00ff */
[----:B------:R-:W-:Y:S02]  /*9040*/  PRMT R35, R194, 0x5432, R35 ;  /* 0x00005432c2237816 */ /* 0x000fe40000000023 */
[----:B------:R-:W-:Y:S02]  /*9050*/  PRMT R60, R182, 0x5432, R60 ;  /* 0x00005432b63c7816 */ /* 0x000fe4000000003c */
[----:B------:R-:W-:Y:S01]  /*9060*/  SHF.R.U64 R37, R74, 0x10, R75 ;  /* 0x000000104a257819 */ /* 0x000fe2000000124b */
[C---:B------:R-:W-:Y:S01]  /*9070*/  IMAD.U32 R39, R35.reuse, 0x10000, RZ ;  /* 0x0001000023277824 */ /* 0x040fe200078e00ff */
[----:B------:R-:W-:Y:S01]  /*9080*/  LOP3.LUT R35, R35, 0xffff0000, RZ, 0xc0, !PT ;  /* 0xffff000023237812 */ /* 0x000fe200078ec0ff */
[C---:B------:R-:W-:Y:S01]  /*9090*/  IMAD.U32 R41, R60.reuse, 0x10000, RZ ;  /* 0x000100003c297824 */ /* 0x040fe200078e00ff */
[----:B------:R-:W-:Y:S01]  /*90a0*/  LOP3.LUT R60, R60, 0xffff0000, RZ, 0xc0, !PT ;  /* 0xffff00003c3c7812 */ /* 0x000fe200078ec0ff */
[----:B------:R-:W-:Y:S01]  /*90b0*/  FMUL.FTZ R42, R40, R39 ;  /* 0x00000027282a7220 */ /* 0x000fe20000410000 */
[----:B------:R-:W-:Y:S01]  /*90c0*/  SHF.R.U64 R34, R62, 0x10, R63 ;  /* 0x000000103e227819 */ /* 0x000fe2000000123f */
[-C--:B------:R-:W-:Y:S01]  /*90d0*/  FMUL.FTZ R40, R40, R41.reuse ;  /* 0x0000002928287220 */ /* 0x080fe20000410000 */
[----:B------:R-:W-:Y:S01]  /*90e0*/  SHF.R.U32.HI R74, RZ, 0x10, R75 ;  /* 0x00000010ff4a7819 */ /* 0x000fe2000001164b */
[C---:B------:R-:W-:Y:S01]  /*90f0*/  FFMA.FTZ R42, R38.reuse, R41, -R42 ;  /* 0x00000029262a7223 */ /* 0x040fe2000001082a */
[----:B------:R-:W-:Y:S01]  /*9100*/  SHF.R.U32.HI R62, RZ, 0x10, R63 ;  /* 0x00000010ff3e7819 */ /* 0x000fe2000001163f */
[----:B------:R-:W-:Y:S01]  /*9110*/  FFMA.FTZ R40, R38, R39, R40 ;  /* 0x0000002726287223 */ /* 0x000fe20000010028 */
[----:B------:R-:W-:Y:S01]  /*9120*/  LOP3.LUT R38, R29, 0xffff0000, RZ, 0xc0, !PT ;  /* 0xffff00001d267812 */ /* 0x000fe200078ec0ff */
[----:B------:R-:W-:Y:S01]  /*9130*/  IMAD.U32 R41, R31, 0x10000, RZ ;  /* 0x000100001f297824 */ /* 0x000fe200078e00ff */
[----:B------:R-:W-:-:S02]  /*9140*/  LOP3.LUT R13, R13, 0xffff0000, RZ, 0xc0, !PT ;  /* 0xffff00000d0d7812 */ /* 0x000fc400078ec0ff */
[----:B------:R-:W-:Y:S01]  /*9150*/  PRMT R74, R193, 0x5432, R74 ;  /* 0x00005432c14a7816 */ /* 0x000fe2000000004a */
[CC--:B------:R-:W-:Y:S01]  /*9160*/  FMUL.FTZ R29, R38.reuse, R35.reuse ;  /* 0x00000023261d7220 */ /* 0x0c0fe20000410000 */
[-C--:B------:R-:W-:Y:S01]  /*9170*/  FMUL.FTZ R38, R38, R60.reuse ;  /* 0x0000003c26267220 */ /* 0x080fe20000410000 */
[----:B------:R-:W-:Y:S02]  /*9180*/  PRMT R62, R159, 0x5432, R62 ;  /* 0x000054329f3e7816 */ /* 0x000fe4000000003e */
[C---:B------:R-:W-:Y:S01]  /*9190*/  FFMA.FTZ R29, R13.reuse, R60, -R29 ;  /* 0x0000003c0d1d7223 */ /* 0x040fe2000001081d */
[----:B------:R-:W-:Y:S01]  /*91a0*/  FFMA.FTZ R38, R13, R35, R38 ;  /* 0x000000230d267223 */ /* 0x000fe20000010026 */
[----:B------:R-:W-:Y:S01]  /*91b0*/  IMAD.U32 R13, R74, 0x10000, RZ ;  /* 0x000100004a0d7824 */ /* 0x000fe200078e00ff */
[----:B------:R-:W-:Y:S01]  /*91c0*/  SHF.L.U32 R35, R15, 0x10, RZ ;  /* 0x000000100f237819 */ /* 0x000fe200000006ff */
[C---:B------:R-:W-:Y:S01]  /*91d0*/  IMAD.U32 R39, R62.reuse, 0x10000, RZ ;  /* 0x000100003e277824 */ /* 0x040fe200078e00ff */
[----:B------:R-:W-:Y:S01]  /*91e0*/  LOP3.LUT R31, R31, 0xffff0000, RZ, 0xc0, !PT ;  /* 0xffff00001f1f7812 */ /* 0x000fe200078ec0ff */
[C---:B------:R-:W-:Y:S01]  /*91f0*/  FMUL.FTZ R43, R41.reuse, R13 ;  /* 0x0000000d292b7220 */ /* 0x040fe20000410000 */
[----:B------:R-:W-:Y:S01]  /*9200*/  LOP3.LUT R62, R62, 0xffff0000, RZ, 0xc0, !PT ;  /* 0xffff00003e3e7812 */ /* 0x000fe200078ec0ff */
[-C--:B------:R-:W-:Y:S01]  /*9210*/  FMUL.FTZ R41, R41, R39.reuse ;  /* 0x0000002729297220 */ /* 0x080fe20000410000 */
[----:B------:R-:W-:Y:S01]  /*9220*/  SHF.R.U64 R72, R72, 0x10, R73 ;  /* 0x0000001048487819 */ /* 0x000fe20000001249 */
[C---:B------:R-:W-:Y:S01]  /*9230*/  FFMA.FTZ R39, R35.reuse, R39, -R43 ;  /* 0x0000002723277223 */ /* 0x040fe2000001082b */
[----:B------:R-:W-:Y:S01]  /*9240*/  PRMT R11, R182, 0x5410, R11 ;  /* 0x00005410b60b7816 */ /* 0x000fe2000000000b */
[----:B------:R-:W-:Y:S01]  /*9250*/  FFMA.FTZ R35, R35, R13, R41 ;  /* 0x0000000d23237223 */ /* 0x000fe20000010029 */
[----:B------:R-:W-:Y:S01]  /*9260*/  LOP3.LUT R41, R74, 0xffff0000, RZ, 0xc0, !PT ;  /* 0xffff00004a297812 */ /* 0x000fe200078ec0ff */
[----:B------:R-:W-:Y:S01]  /*9270*/  IMAD.U32 R43, R28, 0x10000, RZ ;  /* 0x000100001c2b7824 */ /* 0x000fe200078e00ff */
[----:B------:R-:W-:Y:S01]  /*9280*/  LOP3.LUT R13, R15, 0xffff0000, RZ, 0xc0, !PT ;  /* 0xffff00000f0d7812 */ /* 0x000fe200078ec0ff */
[----:B------:R-:W-:Y:S01]  /*9290*/  IMAD.U32 R44, R11, 0x10000, RZ ;  /* 0x000100000b2c7824 */ /* 0x000fe200078e00ff */
[----:B------:R-:W-:Y:S01]  /*92a0*/  PRMT R72, R194, 0x5410, R72 ;  /* 0x00005410c2487816 */ /* 0x000fe20000000048 */
[C---:B------:R-:W-:Y:S01]  /*92b0*/  FMUL.FTZ R15, R31.reuse, R41 ;  /* 0x000000291f0f7220 */ /* 0x040fe20000410000 */
[----:B------:R-:W-:Y:S01]  /*92c0*/  FMUL.FTZ R31, R31, R62 ;  /* 0x0000003e1f1f7220 */ /* 0x000fe20000410000 */
[----:B------:R-:W-:-:S02]  /*92d0*/  LOP3.LUT R28, R28, 0xffff0000, RZ, 0xc0, !PT ;  /* 0xffff00001c1c7812 */ /* 0x000fc400078ec0ff */
[C---:B------:R-:W-:Y:S01]  /*92e0*/  FFMA.FTZ R15, R13.reuse, R62, -R15 ;  /* 0x0000003e0d0f7223 */ /* 0x040fe2000001080f */
[----:B------:R-:W-:Y:S01]  /*92f0*/  FFMA.FTZ R13, R13, R41, R31 ;  /* 0x000000290d0d7223 */ /* 0x000fe2000001001f */
[C---:B------:R-:W-:Y:S01]  /*9300*/  IMAD.U32 R41, R72.reuse, 0x10000, RZ ;  /* 0x0001000048297824 */ /* 0x040fe200078e00ff */
[----:B------:R-:W-:Y:S01]  /*9310*/  LOP3.LUT R72, R72, 0xffff0000, RZ, 0xc0, !PT ;  /* 0xffff000048487812 */ /* 0x000fe200078ec0ff */
[C---:B------:R-:W-:Y:S01]  /*9320*/  IMAD.U32 R31, R12.reuse, 0x10000, RZ ;  /* 0x000100000c1f7824 */ /* 0x040fe200078e00ff */
[----:B------:R-:W-:Y:S01]  /*9330*/  LOP3.LUT R11, R11, 0xffff0000, RZ, 0xc0, !PT ;  /* 0xffff00000b0b7812 */ /* 0x000fe200078ec0ff */
[CC--:B------:R-:W-:Y:S01]  /*9340*/  FMUL.FTZ R45, R43.reuse, R41.reuse ;  /* 0x000000292b2d7220 */ /* 0x0c0fe20000410000 */
[-C--:B------:R-:W-:Y:S01]  /*9350*/  FMUL.FTZ R43, R43, R44.reuse ;  /* 0x0000002c2b2b7220 */ /* 0x080fe20000410000 */
[----:B------:R-:W-:Y:S02]  /*9360*/  LOP3.LUT R12, R12, 0xffff0000, RZ, 0xc0, !PT ;  /* 0xffff00000c0c7812 */ /* 0x000fe400078ec0ff */
[C---:B------:R-:W-:Y:S01]  /*9370*/  FFMA.FTZ R45, R31.reuse, R44, -R45 ;  /* 0x0000002c1f2d7223 */ /* 0x040fe2000001082d */
[----:B------:R-:W-:Y:S01]  /*9380*/  FFMA.FTZ R43, R31, R41, R43 ;  /* 0x000000291f2b7223 */ /* 0x000fe2000001002b */
[C---:B------:R-:W-:Y:S01]  /*9390*/  FMUL.FTZ R31, R28.reuse, R72 ;  /* 0x000000481c1f7220 */ /* 0x040fe20000410000 */
[----:B------:R-:W-:Y:S01]  /*93a0*/  FMUL.FTZ R28, R28, R11 ;  /* 0x0000000b1c1c7220 */ /* 0x000fe20000410000 */
[----:B------:R-:W-:-:S02]  /*93b0*/  PRMT R37, R193, 0x5410, R37 ;  /* 0x00005410c1257816 */ /* 0x000fc40000000025 */
[----:B------:R-:W-:Y:S01]  /*93c0*/  PRMT R34, R159, 0x5410, R34 ;  /* 0x000054109f227816 */ /* 0x000fe20000000022 */
[C---:B------:R-:W-:Y:S01]  /*93d0*/  FFMA.FTZ R31, R12.reuse, R11, -R31 ;  /* 0x0000000b0c1f7223 */ /* 0x040fe2000001081f */
[----:B------:R-:W-:Y:S01]  /*93e0*/  FFMA.FTZ R28, R12, R72, R28 ;  /* 0x000000480c1c7223 */ /* 0x000fe2000001001c */
[C---:B------:R-:W-:Y:S01]  /*93f0*/  IMAD.U32 R12, R37.reuse, 0x10000, RZ ;  /* 0x00010000250c7824 */ /* 0x040fe200078e00ff */
[----:B------:R-:W-:Y:S01]  /*9400*/  LOP3.LUT R30, R30, 0xffff0000, RZ, 0xc0, !PT ;  /* 0xffff00001e1e7812 */ /* 0x000fe200078ec0ff */
[----:B------:R-:W-:Y:S01]  /*9410*/  IMAD.U32 R41, R34, 0x10000, RZ ;  /* 0x0001000022297824 */ /* 0x000fe200078e00ff */
[----:B------:R-:W-:Y:S01]  /*9420*/  LOP3.LUT R37, R37, 0xffff0000, RZ, 0xc0, !PT ;  /* 0xffff000025257812 */ /* 0x000fe200078ec0ff */
[----:B------:R-:W-:Y:S01]  /*9430*/  FMUL.FTZ R44, R46, R12 ;  /* 0x0000000c2e2c7220 */ /* 0x000fe20000410000 */
[----:B------:R-:W-:Y:S02]  /*9440*/  IMAD.U32 R11, R14, 0x10000, RZ ;  /* 0x000100000e0b7824 */ /* 0x000fe400078e00ff */
[-C--:B------:R-:W-:Y:S01]  /*9450*/  FMUL.FTZ R46, R46, R41.reuse ;  /* 0x000000292e2e7220 */ /* 0x080fe20000410000 */
[----:B------:R-:W-:Y:S01]  /*9460*/  LOP3.LUT R34, R34, 0xffff0000, RZ, 0xc0, !PT ;  /* 0xffff000022227812 */ /* 0x000fe200078ec0ff */
[----:B------:R-:W-:-:S02]  /*9470*/  FFMA.FTZ R44, R11, R41, -R44 ;  /* 0x000000290b2c7223 */ /* 0x000fc4000001082c */
[----:B------:R-:W-:Y:S01]  /*9480*/  FFMA.FTZ R46, R11, R12, R46 ;  /* 0x0000000c0b2e7223 */ /* 0x000fe2000001002e */
[----:B------:R-:W-:Y:S01]  /*9490*/  LOP3.LUT R14, R14, 0xffff0000, RZ, 0xc0, !PT ;  /* 0xffff00000e0e7812 */ /* 0x000fe200078ec0ff */
[C---:B------:R-:W-:Y:S01]  /*94a0*/  FMUL.FTZ R11, R30.reuse, R37 ;  /* 0x000000251e0b7220 */ /* 0x040fe20000410000 */
[----:B------:R-:W-:Y:S01]  /*94b0*/  FMUL.FTZ R30, R30, R34 ;  /* 0x000000221e1e7220 */ /* 0x000fe20000410000 */
[----:B------:R-:W-:Y:S02]  /*94c0*/  F2FP.BF16.F32.PACK_AB R29, R29, R42 ;  /* 0x0000002a1d1d723e */ /* 0x000fe400000010ff */
[C---:B------:R-:W-:Y:S01]  /*94d0*/  FFMA.FTZ R11, R14.reuse, R34, -R11 ;  /* 0x000000220e0b7223 */ /* 0x040fe2000001080b */
[----:B------:R-:W-:Y:S01]  /*94e0*/  F2FP.BF16.F32.PACK_AB R31, R31, R45 ;  /* 0x0000002d1f1f723e */ /* 0x000fe200000010ff */
[----:B------:R-:W-:Y:S01]  /*94f0*/  FFMA.FTZ R30, R14, R37, R30 ;  /* 0x000000250e1e7223 */ /* 0x000fe2000001001e */
[----:B------:R-:W-:Y:S02]  /*9500*/  F2FP.BF16.F32.PACK_AB R38, R38, R40 ;  /* 0x000000282626723e */ /* 0x000fe400000010ff */
[----:B------:R-:W-:Y:S01]  /*9510*/  F2FP.BF16.F32.PACK_AB R35, R13, R35 ;  /* 0x000000230d23723e */ /* 0x000fe200000010ff */
[----:B------:R-:W-:Y:S01]  /*9520*/  IMAD.MOV.U32 R12, RZ, RZ, R31 ;  /* 0x000000ffff0c7224 */ /* 0x000fe200078e001f */
[----:B------:R-:W-:Y:S01]  /*9530*/  F2FP.BF16.F32.PACK_AB R11, R11, R44 ;  /* 0x0000002c0b0b723e */ /* 0x000fe200000010ff */
[----:B------:R-:W-:Y:S01]  /*9540*/  IMAD.MOV.U32 R13, RZ, RZ, R29 ;  /* 0x000000ffff0d7224 */ /* 0x000fe200078e001d */
[----:B------:R-:W-:Y:S01]  /*9550*/  F2FP.BF16.F32.PACK_AB R15, R15, R39 ;  /* 0x000000270f0f723e */ /* 0x000fe200000010ff */
[----:B------:R-:W-:Y:S01]  /*9560*/  IMAD.MOV.U32 R29, RZ, RZ, R38 ;  /* 0x000000ffff1d7224 */ /* 0x000fe200078e0026 */
[----:B------:R-:W-:Y:S01]  /*9570*/  F2FP.BF16.F32.PACK_AB R28, R28, R43 ;  /* 0x0000002b1c1c723e */ /* 0x000fe200000010ff */
[----:B------:R-:W-:Y:S01]  /*9580*/  IMAD.MOV.U32 R31, RZ, RZ, R35 ;  /* 0x000000ffff1f7224 */ /* 0x000fe200078e0023 */
[----:B------:R-:W-:-:S02]  /*9590*/  F2FP.BF16.F32.PACK_AB R30, R30, R46 ;  /* 0x0000002e1e1e723e */ /* 0x000fc400000010ff */
[----:B------:R-:W-:-:S07]  /*95a0*/  MOV R14, R11 ;  /* 0x0000000b000e7202 */ /* 0x000fce0000000f00 */
.L_x_540:
[----:B------:R-:W-:Y:S05]  /*95b0*/  BSYNC B2 ;  /* 0x0000000000027941 */ /* 0x000fea0003800000 */
.L_x_539:
[----:B------:R-:W-:-:S04]  /*95c0*/  LEA R34, P3, R6, R118, 0x1 ;  /* 0x0000007606227211 */ /* 0x000fc800078608ff */
[----:B------:R-:W-:Y:S02]  /*95d0*/  LEA.HI.X R35, R6, R115, R113, 0x1, P3 ;  /* 0x0000007306237211 */ /* 0x000fe400018f0c71 */
[----:B------:R-:W-:-:S03]  /*95e0*/  ISETP.GE.AND P3, PT, R36, R135, PT ;  /* 0x000000872400720c */ /* 0x000fc60003f66270 */
[----:B0-----:R0:W-:Y:S10]  /*95f0*/  ST.E.128 desc[UR56][R34.64], R12 ;  /* 0x0000000c22007985 */ /* 0x0011f4000c101d38 */
[----:B------:R-:W-:-:S05]  /*9600*/  @!P3 IMAD.WIDE R36, R36, 0x2, R32 ;  /* 0x000000022424b825 */ /* 0x000fca00078e0220 */
[----:B-1----:R0:W-:Y:S02]  /*9610*/  @!P3 ST.E.128 desc[UR56][R36.64], R28 ;  /* 0x0000001c2400b985 */ /* 0x0021e4000c101d38 */
.L_x_538:
[----:B------:R-:W-:Y:S05]  /*9620*/  BSYNC B1 ;  /* 0x0000000000017941 */ /* 0x000fea0003800000 */
.L_x_537:
[----:B------:R-:W-:Y:S01]  /*9630*/  ISETP.NE.AND P3, PT, R26, RZ, PT ;  /* 0x000000ff1a00720c */ /* 0x000fe20003f65270 */
[----:B------:R-:W-:-:S12]  /*9640*/  BSSY B1, `(.L_x_541) ;  /* 0x000007d000017945 */ /* 0x000fd80003800000 */
[----:B------:R-:W-:Y:S05]  /*9650*/  @!P3 BRA `(.L_x_542) ;  /* 0x0000000400ecb947 */ /* 0x000fea0003800000 */
[----:B---3--:R-:W-:Y:S01]  /*9660*/  SEL R11, R125, R137, !P1 ;  /* 0x000000897d0b7207 */ /* 0x008fe20004800000 */
[----:B------:R-:W-:Y:S01]  /*9670*/  BSSY B2, `(.L_x_543) ;  /* 0x0000076000027945 */ /* 0x000fe20003800000 */
[----:B0-----:R-:W-:Y:S02]  /*9680*/  SHF.R.U32.HI R14, RZ, 0x3, R168 ;  /* 0x00000003ff0e7819 */ /* 0x001fe400000116a8 */
[----:B----4-:R-:W-:Y:S02]  /*9690*/  SHF.R.S32.HI R12, RZ, 0x1f, R11 ;  /* 0x0000001fff0c7819 */ /* 0x010fe4000001140b */
[----:B------:R-:W-:Y:S02]  /*96a0*/  ISETP.GE.AND P4, PT, R0, R124, PT ;  /* 0x0000007c0000720c */ /* 0x000fe40003f86270 */
[----:B------:R-:W-:Y:S02]  /*96b0*/  LEA.HI R11, R12, R11, RZ, 0x4 ;  /* 0x0000000b0c0b7211 */ /* 0x000fe400078f20ff */
[----:B------:R-:W-:-:S02]  /*96c0*/  LEA R34, P3, R7, R118, 0x1 ;  /* 0x0000007607227211 */ /* 0x000fc400078608ff */
[----:B------:R-:W-:Y:S02]  /*96d0*/  LEA.HI.SX32 R11, R11, R120, 0x1c ;  /* 0x000000780b0b7211 */ /* 0x000fe400078fe2ff */
[----:B------:R-:W-:Y:S02]  /*96e0*/  LEA.HI.X R35, R7, R115, R112, 0x1, P3 ;  /* 0x0000007307237211 */ /* 0x000fe400018f0c70 */
[----:B------:R-:W-:Y:S01]  /*96f0*/  SHF.R.S32.HI R12, RZ, 0x1f, R11 ;  /* 0x0000001fff0c7819 */ /* 0x000fe2000001140b */
[----:B------:R-:W-:-:S03]  /*9700*/  IMAD.SHL.U32 R36, R11, 0x8, RZ ;  /* 0x000000080b247824 */ /* 0x000fc600078e00ff */
[----:B------:R-:W-:Y:S02]  /*9710*/  LEA.HI R12, R12, R11, RZ, 0x3 ;  /* 0x0000000b0c0c7211 */ /* 0x000fe400078f18ff */
[----:B------:R-:W-:Y:S02]  /*9720*/  LOP3.LUT R11, R168, 0x38, R36, 0xf8, !PT ;  /* 0x00000038a80b7812 */ /* 0x000fe400078ef824 */
[----:B------:R-:W-:Y:S02]  /*9730*/  SHF.R.S32.HI R13, RZ, 0x3, R12 ;  /* 0x00000003ff0d7819 */ /* 0x000fe4000001140c */
[----:B------:R-:W-:Y:S02]  /*9740*/  LOP3.LUT R11, R11, R14, RZ, 0x3c, !PT ;  /* 0x0000000e0b0b7212 */ /* 0x000fe400078e3cff */
[----:B------:R-:W-:Y:S01]  /*9750*/  ISETP.GE.AND P3, PT, R36, R135, PT ;  /* 0x000000872400720c */ /* 0x000fe20003f66270 */
[----:B------:R-:W-:-:S04]  /*9760*/  IMAD R12, R13, 0x1800, R180 ;  /* 0x000018000d0c7824 */ /* 0x000fc800078e02b4 */
        /* <DEDUP_REMOVED lines=8> */
[----:B------:R-:W-:Y:S01]  /*97f0*/  SHF.R.U32.HI R39, RZ, 0x10, R69 ;  /* 0x00000010ff277819 */ /* 0x000fe20000011645 */
[----:B-1----:R-:W-:Y:S01]  /*9800*/  IMAD.U32 R41, R29, 0x10000, RZ ;  /* 0x000100001d297824 */ /* 0x002fe200078e00ff */
[----:B------:R-:W-:Y:S01]  /*9810*/  SHF.R.U32.HI R40, RZ, 0x10, R57 ;  /* 0x00000010ff287819 */ /* 0x000fe20000011639 */
[----:B0-----:R-:W-:Y:S01]  /*9820*/  IMAD.U32 R37, R13, 0x10000, RZ ;  /* 0x000100000d257824 */ /* 0x001fe200078e00ff */
[----:B------:R-:W-:Y:S01]  /*9830*/  PRMT R39, R152, 0x5432, R39 ;  /* 0x0000543298277816 */ /* 0x000fe20000000027 */
[----:B------:R-:W-:Y:S01]  /*9840*/  IMAD.U32 R44, R31, 0x10000, RZ ;  /* 0x000100001f2c7824 */ /* 0x000fe200078e00ff */
[----:B------:R-:W-:Y:S01]  /*9850*/  PRMT R40, R150, 0x5432, R40 ;  /* 0x0000543296287816 */ /* 0x000fe20000000028 */
[----:B------:R-:W-:Y:S01]  /*9860*/  IMAD.U32 R46, R30, 0x10000, RZ ;  /* 0x000100001e2e7824 */ /* 0x000fe200078e00ff */
[----:B------:R-:W-:Y:S01]  /*9870*/  LOP3.LUT R29, R29, 0xffff0000, RZ, 0xc0, !PT ;  /* 0xffff00001d1d7812 */ /* 0x000fe200078ec0ff */
[C---:B------:R-:W-:Y:S01]  /*9880*/  IMAD.U32 R11, R39.reuse, 0x10000, RZ ;  /* 0x00010000270b7824 */ /* 0x040fe200078e00ff */
[----:B------:R-:W-:Y:S01]  /*9890*/  LOP3.LUT R39, R39, 0xffff0000, RZ, 0xc0, !PT ;  /* 0xffff000027277812 */ /* 0x000fe200078ec0ff */
[C---:B------:R-:W-:Y:S01]  /*98a0*/  IMAD.U32 R38, R40.reuse, 0x10000, RZ ;  /* 0x0001000028267824 */ /* 0x040fe200078e00ff */
[----:B------:R-:W-:Y:S01]  /*98b0*/  LOP3.LUT R40, R40, 0xffff0000, RZ, 0xc0, !PT ;  /* 0xffff000028287812 */ /* 0x000fe200078ec0ff */
[CC--:B------:R-:W-:Y:S01]  /*98c0*/  FMUL.FTZ R42, R41.reuse, R11.reuse ;  /* 0x0000000b292a7220 */ /* 0x0c0fe20000410000 */
[----:B------:R-:W-:Y:S01]  /*98d0*/  SHF.R.U64 R68, R68, 0x10, R69 ;  /* 0x0000001044447819 */ /* 0x000fe20000001245 */
[-C--:B------:R-:W-:Y:S01]  /*98e0*/  FMUL.FTZ R41, R41, R38.reuse ;  /* 0x0000002629297220 */ /* 0x080fe20000410000 */
[----:B------:R-:W-:Y:S01]  /*98f0*/  SHF.R.U64 R56, R56, 0x10, R57 ;  /* 0x0000001038387819 */ /* 0x000fe20000001239 */
[----:B------:R-:W-:Y:S01]  /*9900*/  FFMA.FTZ R38, R37, R38, -R42 ;  /* 0x0000002625267223 */ /* 0x000fe2000001082a */
[----:B------:R-:W-:Y:S01]  /*9910*/  PRMT R68, R149, 0x5410, R68 ;  /* 0x0000541095447816 */ /* 0x000fe20000000044 */
[----:B------:R-:W-:Y:S01]  /*9920*/  FFMA.FTZ R37, R37, R11, R41 ;  /* 0x0000000b25257223 */ /* 0x000fe20000010029 */
[----:B------:R-:W-:Y:S01]  /*9930*/  LOP3.LUT R11, R13, 0xffff0000, RZ, 0xc0, !PT ;  /* 0xffff00000d0b7812 */ /* 0x000fe200078ec0ff */
[C---:B------:R-:W-:Y:S01]  /*9940*/  FMUL.FTZ R13, R29.reuse, R39 ;  /* 0x000000271d0d7220 */ /* 0x040fe20000410000 */
[----:B------:R-:W-:Y:S01]  /*9950*/  FMUL.FTZ R29, R29, R40 ;  /* 0x000000281d1d7220 */ /* 0x000fe20000410000 */
[----:B------:R-:W-:-:S02]  /*9960*/  PRMT R56, R151, 0x5410, R56 ;  /* 0x0000541097387816 */ /* 0x000fc40000000038 */
[C---:B------:R-:W-:Y:S01]  /*9970*/  FFMA.FTZ R13, R11.reuse, R40, -R13 ;  /* 0x000000280b0d7223 */ /* 0x040fe2000001080d */
[----:B------:R-:W-:Y:S01]  /*9980*/  FFMA.FTZ R11, R11, R39, R29 ;  /* 0x000000270b0b7223 */ /* 0x000fe2000001001d */
[----:B------:R-:W-:Y:S01]  /*9990*/  SHF.R.U32.HI R39, RZ, 0x10, R71 ;  /* 0x00000010ff277819 */ /* 0x000fe20000011647 */
[----:B------:R-:W-:Y:S01]  /*99a0*/  IMAD.U32 R40, R15, 0x10000, RZ ;  /* 0x000100000f287824 */ /* 0x000fe200078e00ff */
[----:B------:R-:W-:Y:S02]  /*99b0*/  SHF.R.U32.HI R29, RZ, 0x10, R59 ;  /* 0x00000010ff1d7819 */ /* 0x000fe4000001163b */
[----:B------:R-:W-:Y:S02]  /*99c0*/  PRMT R39, R149, 0x5432, R39 ;  /* 0x0000543295277816 */ /* 0x000fe40000000027 */
[----:B------:R-:W-:Y:S02]  /*99d0*/  PRMT R29, R151, 0x5432, R29 ;  /* 0x00005432971d7816 */ /* 0x000fe4000000001d */
[----:B------:R-:W-:Y:S01]  /*99e0*/  LOP3.LUT R15, R15, 0xffff0000, RZ, 0xc0, !PT ;  /* 0xffff00000f0f7812 */ /* 0x000fe200078ec0ff */
[----:B------:R-:W-:Y:S01]  /*99f0*/  IMAD.U32 R41, R39, 0x10000, RZ ;  /* 0x0001000027297824 */ /* 0x000fe200078e00ff */
[----:B------:R-:W-:-:S02]  /*9a00*/  SHF.L.U32 R42, R29, 0x10, RZ ;  /* 0x000000101d2a7819 */ /* 0x000fc400000006ff */
[----:B------:R-:W-:Y:S01]  /*9a10*/  LOP3.LUT R39, R39, 0xffff0000, RZ, 0xc0, !PT ;  /* 0xffff000027277812 */ /* 0x000fe200078ec0ff */
[CC--:B------:R-:W-:Y:S01]  /*9a20*/  FMUL.FTZ R43, R44.reuse, R41.reuse ;  /* 0x000000292c2b7220 */ /* 0x0c0fe20000410000 */
[----:B------:R-:W-:Y:S01]  /*9a30*/  LOP3.LUT R29, R29, 0xffff0000, RZ, 0xc0, !PT ;  /* 0xffff00001d1d7812 */ /* 0x000fe200078ec0ff */
[-C--:B------:R-:W-:Y:S01]  /*9a40*/  FMUL.FTZ R44, R44, R42.reuse ;  /* 0x0000002a2c2c7220 */ /* 0x080fe20000410000 */
[----:B------:R-:W-:Y:S01]  /*9a50*/  SHF.R.U64 R70, R70, 0x10, R71 ;  /* 0x0000001046467819 */ /* 0x000fe20000001247 */
[----:B------:R-:W-:Y:S01]  /*9a60*/  FFMA.FTZ R43, R40, R42, -R43 ;  /* 0x0000002a282b7223 */ /* 0x000fe2000001082b */
[----:B------:R-:W-:Y:S02]  /*9a70*/  IMAD.U32 R42, R28, 0x10000, RZ ;  /* 0x000100001c2a7824 */ /* 0x000fe400078e00ff */
[----:B------:R-:W-:Y:S01]  /*9a80*/  FFMA.FTZ R44, R40, R41, R44 ;  /* 0x00000029282c7223 */ /* 0x000fe2000001002c */
[----:B------:R-:W-:Y:S02]  /*9a90*/  LOP3.LUT R40, R31, 0xffff0000, RZ, 0xc0, !PT ;  /* 0xffff00001f287812 */ /* 0x000fe400078ec0ff */
[----:B------:R-:W-:-:S02]  /*9aa0*/  SHF.R.U64 R58, R58, 0x10, R59 ;  /* 0x000000103a3a7819 */ /* 0x000fc4000000123b */
[----:B------:R-:W-:Y:S01]  /*9ab0*/  LOP3.LUT R28, R28, 0xffff0000, RZ, 0xc0, !PT ;  /* 0xffff00001c1c7812 */ /* 0x000fe200078ec0ff */
[C---:B------:R-:W-:Y:S01]  /*9ac0*/  FMUL.FTZ R31, R40.reuse, R39 ;  /* 0x00000027281f7220 */ /* 0x040fe20000410000 */
[-C--:B------:R-:W-:Y:S01]  /*9ad0*/  FMUL.FTZ R40, R40, R29.reuse ;  /* 0x0000001d28287220 */ /* 0x080fe20000410000 */
[----:B------:R-:W-:Y:S02]  /*9ae0*/  PRMT R70, R150, 0x5410, R70 ;  /* 0x0000541096467816 */ /* 0x000fe40000000046 */
[C---:B------:R-:W-:Y:S01]  /*9af0*/  FFMA.FTZ R31, R15.reuse, R29, -R31 ;  /* 0x0000001d0f1f7223 */ /* 0x040fe2000001081f */
[----:B------:R-:W-:Y:S01]  /*9b00*/  FFMA.FTZ R40, R15, R39, R40 ;  /* 0x000000270f287223 */ /* 0x000fe20000010028 */
[C---:B------:R-:W-:Y:S01]  /*9b10*/  IMAD.U32 R29, R68.reuse, 0x10000, RZ ;  /* 0x00010000441d7824 */ /* 0x040fe200078e00ff */
[----:B------:R-:W-:Y:S01]  /*9b20*/  LOP3.LUT R68, R68, 0xffff0000, RZ, 0xc0, !PT ;  /* 0xffff000044447812 */ /* 0x000fe200078ec0ff */
[C---:B------:R-:W-:Y:S01]  /*9b30*/  IMAD.U32 R39, R56.reuse, 0x10000, RZ ;  /* 0x0001000038277824 */ /* 0x040fe200078e00ff */
[----:B------:R-:W-:Y:S01]  /*9b40*/  LOP3.LUT R56, R56, 0xffff0000, RZ, 0xc0, !PT ;  /* 0xffff000038387812 */ /* 0x000fe200078ec0ff */
[----:B------:R-:W-:Y:S01]  /*9b50*/  FMUL.FTZ R41, R42, R29 ;  /* 0x0000001d2a297220 */ /* 0x000fe20000410000 */
[----:B------:R-:W-:-:S02]  /*9b60*/  IMAD.U32 R15, R12, 0x10000, RZ ;  /* 0x000100000c0f7824 */ /* 0x000fc400078e00ff */
[-C--:B------:R-:W-:Y:S01]  /*9b70*/  FMUL.FTZ R42, R42, R39.reuse ;  /* 0x000000272a2a7220 */ /* 0x080fe20000410000 */
[----:B------:R-:W-:Y:S01]  /*9b80*/  PRMT R58, R152, 0x5410, R58 ;  /* 0x00005410983a7816 */ /* 0x000fe2000000003a */
[C---:B------:R-:W-:Y:S02]  /*9b90*/  FFMA.FTZ R41, R15.reuse, R39, -R41 ;  /* 0x000000270f297223 */ /* 0x040fe40000010829 */
[----:B------:R-:W-:Y:S01]  /*9ba0*/  FFMA.FTZ R42, R15, R29, R42 ;  /* 0x0000001d0f2a7223 */ /* 0x000fe2000001002a */
[----:B------:R-:W-:Y:S01]  /*9bb0*/  LOP3.LUT R12, R12, 0xffff0000, RZ, 0xc0, !PT ;  /* 0xffff00000c0c7812 */ /* 0x000fe200078ec0ff */
[C---:B------:R-:W-:Y:S01]  /*9bc0*/  FMUL.FTZ R15, R28.reuse, R68 ;  /* 0x000000441c0f7220 */ /* 0x040fe20000410000 */
[----:B------:R-:W-:Y:S01]  /*9bd0*/  FMUL.FTZ R28, R28, R56 ;  /* 0x000000381c1c7220 */ /* 0x000fe20000410000 */
[----:B------:R-:W-:Y:S01]  /*9be0*/  IMAD.U32 R29, R70, 0x10000, RZ ;  /* 0x00010000461d7824 */ /* 0x000fe200078e00ff */
[----:B------:R-:W-:Y:S01]  /*9bf0*/  LOP3.LUT R30, R30, 0xffff0000, RZ, 0xc0, !PT ;  /* 0xffff00001e1e7812 */ /* 0x000fe200078ec0ff */
[----:B------:R-:W-:-:S02]  /*9c00*/  IMAD.U32 R39, R58, 0x10000, RZ ;  /* 0x000100003a277824 */ /* 0x000fc400078e00ff */
[C---:B------:R-:W-:Y:S01]  /*9c10*/  FFMA.FTZ R15, R12.reuse, R56, -R15 ;  /* 0x000000380c0f7223 */ /* 0x040fe2000001080f */
[----:B------:R-:W-:Y:S01]  /*9c20*/  FFMA.FTZ R28, R12, R68, R28 ;  /* 0x000000440c1c7223 */ /* 0x000fe2000001001c */
[----:B------:R-:W-:Y:S01]  /*9c30*/  FMUL.FTZ R45, R46, R29 ;  /* 0x0000001d2e2d7220 */ /* 0x000fe20000410000 */
[----:B------:R-:W-:Y:S02]  /*9c40*/  IMAD.U32 R12, R14, 0x10000, RZ ;  /* 0x000100000e0c7824 */ /* 0x000fe400078e00ff */
[-C--:B------:R-:W-:Y:S01]  /*9c50*/  FMUL.FTZ R46, R46, R39.reuse ;  /* 0x000000272e2e7220 */ /* 0x080fe20000410000 */
[----:B------:R-:W-:Y:S02]  /*9c60*/  LOP3.LUT R70, R70, 0xffff0000, RZ, 0xc0, !PT ;  /* 0xffff000046467812 */ /* 0x000fe400078ec0ff */
[----:B------:R-:W-:Y:S01]  /*9c70*/  LOP3.LUT R58, R58, 0xffff0000, RZ, 0xc0, !PT ;  /* 0xffff00003a3a7812 */ /* 0x000fe200078ec0ff */
[C---:B------:R-:W-:Y:S01]  /*9c80*/  FFMA.FTZ R45, R12.reuse, R39, -R45 ;  /* 0x000000270c2d7223 */ /* 0x040fe2000001082d */
[----:B------:R-:W-:Y:S01]  /*9c90*/  FFMA.FTZ R46, R12, R29, R46 ;  /* 0x0000001d0c2e7223 */ /* 0x000fe2000001002e */
[----:B------:R-:W-:Y:S01]  /*9ca0*/  LOP3.LUT R14, R14, 0xffff0000, RZ, 0xc0, !PT ;  /* 0xffff00000e0e7812 */ /* 0x000fe200078ec0ff */
[C---:B------:R-:W-:Y:S01]  /*9cb0*/  FMUL.FTZ R12, R30.reuse, R70 ;  /* 0x000000461e0c7220 */ /* 0x040fe20000410000 */
[----:B------:R-:W-:Y:S01]  /*9cc0*/  FMUL.FTZ R30, R30, R58 ;  /* 0x0000003a1e1e7220 */ /* 0x000fe20000410000 */
[----:B------:R-:W-:-:S02]  /*9cd0*/  F2FP.BF16.F32.PACK_AB R31, R31, R43 ;  /* 0x0000002b1f1f723e */ /* 0x000fc400000010ff */
[C---:B------:R-:W-:Y:S01]  /*9ce0*/  FFMA.FTZ R12, R14.reuse, R58, -R12 ;  /* 0x0000003a0e0c7223 */ /* 0x040fe2000001080c */
[----:B------:R-:W-:Y:S01]  /*9cf0*/  FFMA.FTZ R29, R14, R70, R30 ;  /* 0x000000460e1d7223 */ /* 0x000fe2000001001e */
[----:B------:R-:W-:Y:S01]  /*9d00*/  F2FP.BF16.F32.PACK_AB R14, R15, R41 ;  /* 0x000000290f0e723e */ /* 0x000fe200000010ff */
[----:B------:R-:W-:Y:S01]  /*9d10*/  IMAD.MOV.U32 R15, RZ, RZ, R31 ;  /* 0x000000ffff0f7224 */ /* 0x000fe200078e001f */
[----:B------:R-:W-:Y:S02]  /*9d20*/  F2FP.BF16.F32.PACK_AB R11, R11, R37 ;  /* 0x000000250b0b723e */ /* 0x000fe400000010ff */
[----:B------:R-:W-:Y:S02]  /*9d30*/  F2FP.BF16.F32.PACK_AB R40, R40, R44 ;  /* 0x0000002c2828723e */ /* 0x000fe400000010ff */
[----:B------:R-:W-:Y:S01]  /*9d40*/  F2FP.BF16.F32.PACK_AB R30, R12, R45 ;  /* 0x0000002d0c1e723e */ /* 0x000fe200000010ff */
[----:B------:R-:W-:Y:S01]  /*9d50*/  IMAD.MOV.U32 R12, RZ, RZ, R14 ;  /* 0x000000ffff0c7224 */ /* 0x000fe200078e000e */
[----:B------:R-:W-:Y:S01]  /*9d60*/  F2FP.BF16.F32.PACK_AB R37, R29, R46 ;  /* 0x0000002e1d25723e */ /* 0x000fe200000010ff */
[----:B------:R-:W-:Y:S01]  /*9d70*/  IMAD.MOV.U32 R29, RZ, RZ, R11 ;  /* 0x000000ffff1d7224 */ /* 0x000fe200078e000b */
[----:B------:R-:W-:Y:S01]  /*9d80*/  MOV R14, R30 ;  /* 0x0000001e000e7202 */ /* 0x000fe20000000f00 */
[----:B------:R-:W-:Y:S01]  /*9d90*/  IMAD.MOV.U32 R31, RZ, RZ, R40 ;  /* 0x000000ffff1f7224 */ /* 0x000fe200078e0028 */
[----:B------:R-:W-:Y:S01]  /*9da0*/  F2FP.BF16.F32.PACK_AB R13, R13, R38 ;  /* 0x000000260d0d723e */ /* 0x000fe200000010ff */
[----:B------:R-:W-:Y:S01]  /*9db0*/  IMAD.MOV.U32 R30, RZ, RZ, R37 ;  /* 0x000000ffff1e7224 */ /* 0x000fe200078e0025 */
[----:B------:R-:W-:-:S07]  /*9dc0*/  F2FP.BF16.F32.PACK_AB R28, R28, R42 ;  /* 0x0000002a1c1c723e */ /* 0x000fce00000010ff */
.L_x_544:
[----:B------:R-:W-:Y:S05]  /*9dd0*/  BSYNC B2 ;  /* 0x0000000000027941 */ /* 0x000fea0003800000 */
.L_x_543:
[----:B------:R-:W-:Y:S01]  /*9de0*/  @!P3 IMAD.WIDE R36, R36, 0x2, R32 ;  /* 0x000000022424b825 */ /* 0x000fe200078e0220 */
[----:B0-----:R2:W-:Y:S04]  /*9df0*/  ST.E.128 desc[UR56][R34.64], R12 ;  /* 0x0000000c22007985 */ /* 0x0015e8000c101d38 */
[----:B-1----:R2:W-:Y:S02]  /*9e00*/  @!P3 ST.E.128 desc[UR56][R36.64], R28 ;  /* 0x0000001c2400b985 */ /* 0x0025e4000c101d38 */
.L_x_542:
[----:B------:R-:W-:Y:S05]  /*9e10*/  BSYNC B1 ;  /* 0x0000000000017941 */ /* 0x000fea0003800000 */
.L_x_541:
[----:B------:R-:W-:-:S13]  /*9e20*/  ISETP.NE.AND P3, PT, R27, RZ, PT ;  /* 0x000000ff1b00720c */ /* 0x000fda0003f65270 */
[----:B------:R-:W-:Y:S05]  /*9e30*/  @!P3 BRA `(.L_x_493) ;  /* 0x0000000c00c8b947 */ /* 0x000fea0003800000 */
[----:B---3--:R-:W3:Y:S01]  /*9e40*/  LDL R11, [R1+0x38] ;  /* 0x00003800010b7983 */ /* 0x008ee20000100800 */
[----:B0-2---:R-:W-:Y:S01]  /*9e50*/  SHF.R.U32.HI R14, RZ, 0x3, R168 ;  /* 0x00000003ff0e7819 */ /* 0x005fe200000116a8 */
[----:B------:R-:W-:Y:S01]  /*9e60*/  BSSY B1, `(.L_x_545) ;  /* 0x0000076000017945 */ /* 0x000fe20003800000 */
[----:B------:R-:W-:-:S04]  /*9e70*/  LEA R34, P3, R8, R118, 0x1 ;  /* 0x0000007608227211 */ /* 0x000fc800078608ff */
[----:B------:R-:W-:Y:S02]  /*9e80*/  LEA.HI.X R35, R8, R115, R111, 0x1, P3 ;  /* 0x0000007308237211 */ /* 0x000fe400018f0c6f */
[----:B------:R-:W-:Y:S02]  /*9e90*/  ISETP.GE.AND P3, PT, R3, R124, PT ;  /* 0x0000007c0300720c */ /* 0x000fe40003f66270 */
[----:B---3--:R-:W-:-:S04]  /*9ea0*/  LOP3.LUT P4, RZ, R11, 0x1, RZ, 0xc0, !PT ;  /* 0x000000010bff7812 */ /* 0x008fc8000788c0ff */
[----:B------:R-:W-:-:S04]  /*9eb0*/  SEL R137, R125, R137, !P4 ;  /* 0x000000897d897207 */ /* 0x000fc80006000000 */
[----:B----4-:R-:W-:-:S04]  /*9ec0*/  SHF.R.S32.HI R12, RZ, 0x1f, R137 ;  /* 0x0000001fff0c7819 */ /* 0x010fc80000011489 */
        /* <DEDUP_REMOVED lines=19> */
[----:B------:R-:W-:Y:S01]  /*a000*/  SHF.R.U64 R41, R64, 0x10, R65 ;  /* 0x0000001040297819 */ /* 0x000fe20000001241 */
[----:B0-----:R-:W-:Y:S01]  /*a010*/  IMAD.U32 R38, R13, 0x10000, RZ ;  /* 0x000100000d267824 */ /* 0x001fe200078e00ff */
[----:B------:R-:W-:Y:S01]  /*a020*/  SHF.R.U32.HI R53, RZ, 0x10, R53 ;  /* 0x00000010ff357819 */ /* 0x000fe20000011635 */
[----:B------:R-:W-:Y:S01]  /*a030*/  IMAD.U32 R47, R31, 0x10000, RZ ;  /* 0x000100001f2f7824 */ /* 0x000fe200078e00ff */
[----:B------:R-:W-:Y:S01]  /*a040*/  SHF.R.U32.HI R65, RZ, 0x10, R65 ;  /* 0x00000010ff417819 */ /* 0x000fe20000011641 */
[----:B------:R-:W-:Y:S01]  /*a050*/  IMAD.U32 R44, R14, 0x10000, RZ ;  /* 0x000100000e2c7824 */ /* 0x000fe200078e00ff */
[----:B------:R-:W-:Y:S02]  /*a060*/  SHF.R.U64 R39, R54, 0x10, R55 ;  /* 0x0000001036277819 */ /* 0x000fe40000001237 */
[----:B------:R-:W-:-:S02]  /*a070*/  PRMT R53, R146, 0x5432, R53 ;  /* 0x0000543292357816 */ /* 0x000fc40000000035 */
[----:B------:R-:W-:Y:S02]  /*a080*/  PRMT R65, R148, 0x5432, R65 ;  /* 0x0000543294417816 */ /* 0x000fe40000000041 */
[--C-:B------:R-:W-:Y:S02]  /*a090*/  SHF.R.U64 R36, R66, 0x10, R67.reuse ;  /* 0x0000001042247819 */ /* 0x100fe40000001243 */
[----:B------:R-:W-:Y:S01]  /*a0a0*/  SHF.R.U32.HI R66, RZ, 0x10, R67 ;  /* 0x00000010ff427819 */ /* 0x000fe20000011643 */
[----:B------:R-:W-:Y:S01]  /*a0b0*/  IMAD.U32 R49, R65, 0x10000, RZ ;  /* 0x0001000041317824 */ /* 0x000fe200078e00ff */
[----:B------:R-:W-:Y:S01]  /*a0c0*/  PRMT R146, R146, 0x5410, R39 ;  /* 0x0000541092927816 */ /* 0x000fe20000000027 */
[----:B------:R-:W-:Y:S01]  /*a0d0*/  IMAD.U32 R39, R53, 0x10000, RZ ;  /* 0x0001000035277824 */ /* 0x000fe200078e00ff */
[----:B------:R-:W-:Y:S01]  /*a0e0*/  SHF.R.U32.HI R55, RZ, 0x10, R55 ;  /* 0x00000010ff377819 */ /* 0x000fe20000011637 */
[C---:B------:R-:W-:Y:S01]  /*a0f0*/  FMUL.FTZ R51, R42.reuse, R49 ;  /* 0x000000312a337220 */ /* 0x040fe20000410000 */
[----:B------:R-:W-:Y:S01]  /*a100*/  PRMT R66, R147, 0x5432, R66 ;  /* 0x0000543293427816 */ /* 0x000fe20000000042 */
[-C--:B------:R-:W-:Y:S01]  /*a110*/  FMUL.FTZ R57, R42, R39.reuse ;  /* 0x000000272a397220 */ /* 0x080fe20000410000 */
[----:B------:R-:W-:Y:S01]  /*a120*/  PRMT R148, R148, 0x5410, R41 ;  /* 0x0000541094947816 */ /* 0x000fe20000000029 */
[----:B------:R-:W-:Y:S01]  /*a130*/  FFMA.FTZ R39, R38, R39, -R51 ;  /* 0x0000002726277223 */ /* 0x000fe20000010833 */
[----:B------:R-:W-:Y:S01]  /*a140*/  LOP3.LUT R43, R29, 0xffff0000, RZ, 0xc0, !PT ;  /* 0xffff00001d2b7812 */ /* 0x000fe200078ec0ff */
[----:B------:R-:W-:Y:S01]  /*a150*/  IMAD.U32 R50, R66, 0x10000, RZ ;  /* 0x0001000042327824 */ /* 0x000fe200078e00ff */
[----:B------:R-:W-:Y:S01]  /*a160*/  LOP3.LUT R41, R65, 0xffff0000, RZ, 0xc0, !PT ;  /* 0xffff000041297812 */ /* 0x000fe200078ec0ff */
[----:B------:R-:W-:Y:S01]  /*a170*/  IMAD.U32 R29, R28, 0x10000, RZ ;  /* 0x000100001c1d7824 */ /* 0x000fe200078e00ff */
[----:B------:R-:W-:Y:S01]  /*a180*/  LOP3.LUT R42, R53, 0xffff0000, RZ, 0xc0, !PT ;  /* 0xffff0000352a7812 */ /* 0x000fe200078ec0ff */
[----:B------:R-:W-:Y:S01]  /*a190*/  FMUL.FTZ R54, R47, R50 ;  /* 0x000000322f367220 */ /* 0x000fe20000410000 */
[----:B------:R-:W-:Y:S01]  /*a1a0*/  PRMT R55, R144, 0x5432, R55 ;  /* 0x0000543290377816 */ /* 0x000fe20000000037 */
[-C--:B------:R-:W-:Y:S01]  /*a1b0*/  FMUL.FTZ R51, R43, R41.reuse ;  /* 0x000000292b337220 */ /* 0x080fe20000410000 */
[----:B------:R-:W-:Y:S01]  /*a1c0*/  LOP3.LUT R40, R13, 0xffff0000, RZ, 0xc0, !PT ;  /* 0xffff00000d287812 */ /* 0x000fe200078ec0ff */
[-C--:B------:R-:W-:Y:S01]  /*a1d0*/  FMUL.FTZ R43, R43, R42.reuse ;  /* 0x0000002a2b2b7220 */ /* 0x080fe20000410000 */
[----:B------:R-:W-:Y:S01]  /*a1e0*/  SHF.L.U32 R45, R15, 0x10, RZ ;  /* 0x000000100f2d7819 */ /* 0x000fe200000006ff */
[----:B------:R-:W-:Y:S01]  /*a1f0*/  IMAD.U32 R52, R55, 0x10000, RZ ;  /* 0x0001000037347824 */ /* 0x000fe200078e00ff */
[----:B------:R-:W-:Y:S01]  /*a200*/  LOP3.LUT R31, R31, 0xffff0000, RZ, 0xc0, !PT ;  /* 0xffff00001f1f7812 */ /* 0x000fe200078ec0ff */
[----:B------:R-:W-:Y:S01]  /*a210*/  FFMA.FTZ R42, R40, R42, -R51 ;  /* 0x0000002a282a7223 */ /* 0x000fe20000010833 */
[----:B------:R-:W-:Y:S01]  /*a220*/  LOP3.LUT R48, R66, 0xffff0000, RZ, 0xc0, !PT ;  /* 0xffff000042307812 */ /* 0x000fe200078ec0ff */
[----:B------:R-:W-:Y:S01]  /*a230*/  FFMA.FTZ R41, R40, R41, R43 ;  /* 0x0000002928297223 */ /* 0x000fe2000001002b */
[----:B------:R-:W-:Y:S01]  /*a240*/  PRMT R37, R144, 0x5410, R37 ;  /* 0x0000541090257816 */ /* 0x000fe20000000025 */
[-C--:B------:R-:W-:Y:S01]  /*a250*/  FMUL.FTZ R47, R47, R52.reuse ;  /* 0x000000342f2f7220 */ /* 0x080fe20000410000 */
[----:B------:R-:W-:Y:S01]  /*a260*/  FFMA.FTZ R40, R45, R52, -R54 ;  /* 0x000000342d287223 */ /* 0x000fe20000010836 */
[----:B------:R-:W-:Y:S01]  /*a270*/  LOP3.LUT R52, R55, 0xffff0000, RZ, 0xc0, !PT ;  /* 0xffff000037347812 */ /* 0x000fe200078ec0ff */
[----:B------:R-:W-:Y:S01]  /*a280*/  FMUL.FTZ R56, R31, R48 ;  /* 0x000000301f387220 */ /* 0x000fe20000410000 */
[----:B------:R-:W-:Y:S01]  /*a290*/  LOP3.LUT R15, R15, 0xffff0000, RZ, 0xc0, !PT ;  /* 0xffff00000f0f7812 */ /* 0x000fe200078ec0ff */
[----:B------:R-:W-:Y:S01]  /*a2a0*/  FFMA.FTZ R45, R45, R50, R47 ;  /* 0x000000322d2d7223 */ /* 0x000fe2000001002f */
[----:B------:R-:W-:Y:S01]  /*a2b0*/  LOP3.LUT R28, R28, 0xffff0000, RZ, 0xc0, !PT ;  /* 0xffff00001c1c7812 */ /* 0x000fe200078ec0ff */
[C---:B------:R-:W-:Y:S01]  /*a2c0*/  IMAD.U32 R54, R148.reuse, 0x10000, RZ ;  /* 0x0001000094367824 */ /* 0x040fe200078e00ff */
[----:B------:R-:W-:Y:S01]  /*a2d0*/  LOP3.LUT R43, R148, 0xffff0000, RZ, 0xc0, !PT ;  /* 0xffff0000942b7812 */ /* 0x000fe200078ec0ff */
[----:B------:R-:W-:-:S02]  /*a2e0*/  IMAD.U32 R50, R37, 0x10000, RZ ;  /* 0x0001000025327824 */ /* 0x000fc400078e00ff */
[-C--:B------:R-:W-:Y:S01]  /*a2f0*/  FMUL.FTZ R58, R31, R52.reuse ;  /* 0x000000341f3a7220 */ /* 0x080fe20000410000 */
[C---:B------:R-:W-:Y:S01]  /*a300*/  IMAD.U32 R13, R12.reuse, 0x10000, RZ ;  /* 0x000100000c0d7824 */ /* 0x040fe200078e00ff */
[----:B------:R-:W-:Y:S01]  /*a310*/  LOP3.LUT R37, R37, 0xffff0000, RZ, 0xc0, !PT ;  /* 0xffff000025257812 */ /* 0x000fe200078ec0ff */
[----:B------:R-:W-:Y:S01]  /*a320*/  FFMA.FTZ R31, R15, R52, -R56 ;  /* 0x000000340f1f7223 */ /* 0x000fe20000010838 */
[----:B------:R-:W-:Y:S01]  /*a330*/  LOP3.LUT R12, R12, 0xffff0000, RZ, 0xc0, !PT ;  /* 0xffff00000c0c7812 */ /* 0x000fe200078ec0ff */
[----:B------:R-:W-:Y:S01]  /*a340*/  FMUL.FTZ R52, R29, R54 ;  /* 0x000000361d347220 */ /* 0x000fe20000410000 */
[----:B------:R-:W-:Y:S01]  /*a350*/  PRMT R36, R147, 0x5410, R36 ;  /* 0x0000541093247816 */ /* 0x000fe20000000024 */
[----:B------:R-:W-:Y:S01]  /*a360*/  FMUL.FTZ R47, R28, R43 ;  /* 0x0000002b1c2f7220 */ /* 0x000fe20000410000 */
[----:B------:R-:W-:Y:S01]  /*a370*/  FMUL.FTZ R29, R29, R50 ;  /* 0x000000321d1d7220 */ /* 0x000fe20000410000 */
[----:B------:R-:W-:Y:S01]  /*a380*/  LOP3.LUT R46, R14, 0xffff0000, RZ, 0xc0, !PT ;  /* 0xffff00000e2e7812 */ /* 0x000fe200078ec0ff */
[----:B------:R-:W-:-:S02]  /*a390*/  IMAD.U32 R14, R30, 0x10000, RZ ;  /* 0x000100001e0e7824 */ /* 0x000fc400078e00ff */
[----:B------:R-:W-:Y:S01]  /*a3a0*/  FFMA.FTZ R38, R38, R49, R57 ;  /* 0x0000003126267223 */ /* 0x000fe20000010039 */
[----:B------:R-:W-:Y:S01]  /*a3b0*/  FFMA.FTZ R48, R15, R48, R58 ;  /* 0x000000300f307223 */ /* 0x000fe2000001003a */
[-C--:B------:R-:W-:Y:S01]  /*a3c0*/  FMUL.FTZ R51, R28, R37.reuse ;  /* 0x000000251c337220 */ /* 0x080fe20000410000 */
[----:B------:R-:W-:Y:S01]  /*a3d0*/  LOP3.LUT R30, R30, 0xffff0000, RZ, 0xc0, !PT ;  /* 0xffff00001e1e7812 */ /* 0x000fe200078ec0ff */
[C---:B------:R-:W-:Y:S01]  /*a3e0*/  FFMA.FTZ R15, R13.reuse, R50, -R52 ;  /* 0x000000320d0f7223 */ /* 0x040fe20000010834 */
[----:B------:R-:W-:Y:S01]  /*a3f0*/  FFMA.FTZ R28, R12, R37, -R47 ;  /* 0x000000250c1c7223 */ /* 0x000fe2000001082f */
[C---:B------:R-:W-:Y:S01]  /*a400*/  LOP3.LUT R49, R36.reuse, 0xffff0000, RZ, 0xc0, !PT ;  /* 0xffff000024317812 */ /* 0x040fe200078ec0ff */
[----:B------:R-:W-:Y:S01]  /*a410*/  FFMA.FTZ R13, R13, R54, R29 ;  /* 0x000000360d0d7223 */ /* 0x000fe2000001001d */
[----:B------:R-:W-:Y:S01]  /*a420*/  IMAD.U32 R47, R36, 0x10000, RZ ;  /* 0x00010000242f7824 */ /* 0x000fe200078e00ff */
[C---:B------:R-:W-:Y:S01]  /*a430*/  LOP3.LUT R37, R146.reuse, 0xffff0000, RZ, 0xc0, !PT ;  /* 0xffff000092257812 */ /* 0x040fe200078ec0ff */
[----:B------:R-:W-:-:S02]  /*a440*/  IMAD.U32 R29, R146, 0x10000, RZ ;  /* 0x00010000921d7824 */ /* 0x000fc400078e00ff */
[----:B------:R-:W-:Y:S01]  /*a450*/  FFMA.FTZ R12, R12, R43, R51 ;  /* 0x0000002b0c0c7223 */ /* 0x000fe20000010033 */
[----:B------:R-:W-:Y:S01]  /*a460*/  FMUL.FTZ R43, R14, R47 ;  /* 0x0000002f0e2b7220 */ /* 0x000fe20000410000 */
[----:B------:R-:W-:Y:S01]  /*a470*/  FMUL.FTZ R51, R30, R49 ;  /* 0x000000311e337220 */ /* 0x000fe20000410000 */
[----:B------:R-:W-:Y:S01]  /*a480*/  FMUL.FTZ R14, R14, R29 ;  /* 0x0000001d0e0e7220 */ /* 0x000fe20000410000 */
[----:B------:R-:W-:Y:S01]  /*a490*/  FMUL.FTZ R36, R30, R37 ;  /* 0x000000251e247220 */ /* 0x000fe20000410000 */
[----:B------:R-:W-:Y:S01]  /*a4a0*/  FFMA.FTZ R43, R44, R29, -R43 ;  /* 0x0000001d2c2b7223 */ /* 0x000fe2000001082b */
[----:B------:R-:W-:Y:S01]  /*a4b0*/  FFMA.FTZ R30, R46, R37, -R51 ;  /* 0x000000252e1e7223 */ /* 0x000fe20000010833 */
[----:B------:R-:W-:Y:S01]  /*a4c0*/  FFMA.FTZ R14, R44, R47, R14 ;  /* 0x0000002f2c0e7223 */ /* 0x000fe2000001000e */
[----:B------:R-:W-:Y:S01]  /*a4d0*/  FFMA.FTZ R49, R46, R49, R36 ;  /* 0x000000312e317223 */ /* 0x000fe20000010024 */
[----:B------:R-:W-:Y:S02]  /*a4e0*/  F2FP.BF16.F32.PACK_AB R31, R31, R40 ;  /* 0x000000281f1f723e */ /* 0x000fe400000010ff */
[----:B------:R-:W-:-:S02]  /*a4f0*/  F2FP.BF16.F32.PACK_AB R30, R30, R43 ;  /* 0x0000002b1e1e723e */ /* 0x000fc400000010ff */
[----:B------:R-:W-:Y:S02]  /*a500*/  F2FP.BF16.F32.PACK_AB R39, R42, R39 ;  /* 0x000000272a27723e */ /* 0x000fe400000010ff */
[----:B------:R-:W-:Y:S02]  /*a510*/  F2FP.BF16.F32.PACK_AB R29, R41, R38 ;  /* 0x00000026291d723e */ /* 0x000fe400000010ff */
[----:B------:R-:W-:Y:S02]  /*a520*/  F2FP.BF16.F32.PACK_AB R45, R48, R45 ;  /* 0x0000002d302d723e */ /* 0x000fe400000010ff */
[----:B------:R-:W-:Y:S01]  /*a530*/  F2FP.BF16.F32.PACK_AB R44, R49, R14 ;  /* 0x0000000e312c723e */ /* 0x000fe200000010ff */
[----:B------:R-:W-:Y:S01]  /*a540*/  IMAD.MOV.U32 R14, RZ, RZ, R30 ;  /* 0x000000ffff0e7224 */ /* 0x000fe200078e001e */
[----:B------:R-:W-:Y:S01]  /*a550*/  F2FP.BF16.F32.PACK_AB R38, R28, R15 ;  /* 0x0000000f1c26723e */ /* 0x000fe200000010ff */
[----:B------:R-:W-:Y:S01]  /*a560*/  IMAD.MOV.U32 R15, RZ, RZ, R31 ;  /* 0x000000ffff0f7224 */ /* 0x000fe200078e001f */
[----:B------:R-:W-:Y:S01]  /*a570*/  F2FP.BF16.F32.PACK_AB R28, R12, R13 ;  /* 0x0000000d0c1c723e */ /* 0x000fe200000010ff */
[----:B------:R-:W-:Y:S01]  /*a580*/  IMAD.MOV.U32 R13, RZ, RZ, R39 ;  /* 0x000000ffff0d7224 */ /* 0x000fe200078e0027 */
[----:B------:R-:W-:Y:S01]  /*a590*/  MOV R12, R38 ;  /* 0x00000026000c7202 */ /* 0x000fe20000000f00 */
[----:B------:R-:W-:-:S02]  /*a5a0*/  IMAD.MOV.U32 R30, RZ, RZ, R44 ;  /* 0x000000ffff1e7224 */ /* 0x000fc400078e002c */
[----:B------:R-:W-:-:S07]  /*a5b0*/  IMAD.MOV.U32 R31, RZ, RZ, R45 ;  /* 0x000000ffff1f7224 */ /* 0x000fce00078e002d */
.L_x_546:
[----:B------:R-:W-:Y:S05]  /*a5c0*/  BSYNC B1 ;  /* 0x0000000000017941 */ /* 0x000fea0003800000 */
.L_x_545:
[----:B0-----:R0:W-:Y:S01]  /*a5d0*/  ST.E.128 desc[UR56][R34.64], R12 ;  /* 0x0000000c22007985 */ /* 0x0011e2000c101d38 */
[----:B------:R-:W-:-:S13]  /*a5e0*/  ISETP.GE.AND P3, PT, R11, R135, PT ;  /* 0x000000870b00720c */ /* 0x000fda0003f66270 */
[----:B------:R-:W-:Y:S05]  /*a5f0*/  @P3 BRA `(.L_x_493) ;  /* 0x0000000400d83947 */ /* 0x000fea0003800000 */
[----:B------:R-:W-:-:S05]  /*a600*/  IMAD.WIDE R32, R11, 0x2, R32 ;  /* 0x000000020b207825 */ /* 0x000fca00078e0220 */
[----:B-1----:R1:W-:Y:S01]  /*a610*/  ST.E.128 desc[UR56][R32.64], R28 ;  /* 0x0000001c20007985 */ /* 0x0023e2000c101d38 */
[----:B------:R-:W-:Y:S05]  /*a620*/  BRA `(.L_x_493) ;  /* 0x0000000400cc7947 */ /* 0x000fea0003800000 */
.L_x_458:
[----:B------:R-:W-:-:S06]  /*a630*/  UISETP.NE.AND UP0, UPT, UR58, 0x3, UPT ;  /* 0x000000033a00788c */ /* 0x000fcc000bf05270 */
[----:B------:R-:W-:-:S13]  /*a640*/  PLOP3.LUT P2, PT, PT, PT, UP0, 0x80, 0x0 ;  /* 0x000000000000781c */ /* 0x000fda0003f4f008 */
[----:B------:R-:W-:Y:S05]  /*a650*/  @!P2 BRA `(.L_x_547) ;  /* 0x000000000004a947 */ /* 0x000fea0003800000 */
[----:B------:R-:W-:Y:S01]  /*a660*/  BPT.TRAP 0x1 ;  /* 0x000000040000795c */ /* 0x000fe20000300000 */
.L_x_547:
[----:B------:R-:W-:Y:S01]  /*a670*/  IMAD R85, R18, 0x8, R2 ;  /* 0x0000000812557824 */ /* 0x000fe200078e0202 */
[----:B------:R-:W-:Y:S01]  /*a680*/  SHF.L.U32 R86, R167, 0x1f, RZ ;  /* 0x0000001fa7567819 */ /* 0x000fe200000006ff */
[----:B------:R-:W-:Y:S01]  /*a690*/  BSSY B1, `(.L_x_548) ;  /* 0x0000004000017945 */ /* 0x000fe20003800000 */
[----:B------:R-:W-:Y:S02]  /*a6a0*/  SHF.R.S32.HI R82, RZ, 0x1f, R81 ;  /* 0x0000001fff527819 */ /* 0x000fe40000011451 */
[----:B------:R-:W1:Y:S02]  /*a6b0*/  SYNCS.PHASECHK.TRANS64.TRYWAIT P3, [R85+URZ+0x2a890], R86 ;  /* 0x02a89056550075a7 */ /* 0x000e64000806017f */
[----:B-1----:R-:W-:Y:S05]  /*a6c0*/  @!P3 BRA `(.L_x_549) ;  /* 0x0000017000bcb947 */ /* 0x002fea0003800000 */
.L_x_809:
[----:B------:R-:W-:Y:S05]  /*a6d0*/  BSYNC B1 ;  /* 0x0000000000017941 */ /* 0x000fea0003800000 */
.L_x_548:
[----:B------:R-:W-:Y:S01]  /*a6e0*/  ULDC.64 UR4, c[0x0][0x300] ;  /* 0x0000c00000047ab9 */ /* 0x000fe20000000a00 */
[----:B-----5:R-:W-:Y:S01]  /*a6f0*/  SHF.R.S32.HI R83, RZ, 0x1f, R80 ;  /* 0x0000001fff537819 */ /* 0x020fe20000011450 */
[----:B------:R-:W-:Y:S01]  /*a700*/  IMAD R14, R82, UR4, RZ ;  /* 0x00000004520e7c24 */ /* 0x000fe2000f8e02ff */
[----:B------:R-:W-:Y:S01]  /*a710*/  ULDC.64 UR6, c[0x0][0x2e8] ;  /* 0x0000ba0000067ab9 */ /* 0x000fe20000000a00 */
[----:B0-----:R-:W-:-:S04]  /*a720*/  IMAD.WIDE.U32 R12, R81, UR4, RZ ;  /* 0x00000004510c7c25 */ /* 0x001fc8000f8e00ff */
[----:B------:R-:W-:Y:S01]  /*a730*/  IMAD R11, R81, UR5, R14 ;  /* 0x00000005510b7c24 */ /* 0x000fe2000f8e020e */
[----:B------:R-:W-:Y:S01]  /*a740*/  ULDC.64 UR4, c[0x0][0x310] ;  /* 0x0000c40000047ab9 */ /* 0x000fe20000000a00 */
[----:B------:R-:W-:Y:S02]  /*a750*/  IMAD R84, R24, -0x60, R25 ;  /* 0xffffffa018547824 */ /* 0x000fe400078e0219 */
[----:B------:R-:W-:Y:S02]  /*a760*/  IMAD R15, R83, UR4, RZ ;  /* 0x00000004530f7c24 */ /* 0x000fe4000f8e02ff */
[----:B------:R-:W-:Y:S01]  /*a770*/  IMAD.IADD R13, R13, 0x1, R11 ;  /* 0x000000010d0d7824 */ /* 0x000fe200078e020b */
[----:B------:R-:W-:Y:S01]  /*a780*/  VIMNMX R84, R84, 0x60, PT ;  /* 0x0000006054547848 */ /* 0x000fe20003fe0100 */
[C---:B------:R-:W-:Y:S02]  /*a790*/  IMAD R15, R80.reuse, UR5, R15 ;  /* 0x00000005500f7c24 */ /* 0x040fe4000f8e020f */
[----:B------:R-:W-:Y:S01]  /*a7a0*/  IMAD.WIDE.U32 R12, R80, UR4, R12 ;  /* 0x00000004500c7c25 */ /* 0x000fe2000f8e000c */
[----:B------:R-:W-:-:S03]  /*a7b0*/  ULDC.64 UR4, c[0x0][0x308] ;  /* 0x0000c20000047ab9 */ /* 0x000fc60000000a00 */
[----:B------:R-:W-:Y:S02]  /*a7c0*/  IMAD.IADD R13, R13, 0x1, R15 ;  /* 0x000000010d0d7824 */ /* 0x000fe400078e020f */
[----:B------:R-:W-:Y:S02]  /*a7d0*/  IMAD.IADD R38, R84, 0x1, -R166 ;  /* 0x0000000154267824 */ /* 0x000fe400078e0aa6 */
[----:B------:R-:W-:Y:S01]  /*a7e0*/  IMAD.WIDE.U32 R12, R162, UR4, R12 ;  /* 0x00000004a20c7c25 */ /* 0x000fe2000f8e000c */
[----:B------:R-:W-:-:S03]  /*a7f0*/  UMOV UR4, 0xffffffff ;  /* 0xffffffff00047882 */ /* 0x000fc60000000000 */
[----:B------:R-:W-:Y:S01]  /*a800*/  IMAD R37, R162, UR5, R13 ;  /* 0x00000005a2257c24 */ /* 0x000fe2000f8e020d */
[----:B------:R-:W-:-:S04]  /*a810*/  LEA R36, P3, R12, UR6, 0x1 ;  /* 0x000000060c247c11 */ /* 0x000fc8000f8608ff */
[----:B------:R-:W-:Y:S02]  /*a820*/  LEA.HI.X R37, R12, UR7, R37, 0x1, P3 ;  /* 0x000000070c257c11 */ /* 0x000fe400098f0c25 */
[----:B------:R-:W-:Y:S01]  /*a830*/  ISETP.GE.AND P3, PT, R38, 0x1, PT ;  /* 0x000000012600780c */ /* 0x000fe20003f66270 */
[----:B------:R-:W-:-:S12]  /*a840*/  BRA.DIV UR4, `(.L_x_550) ;  /* 0x0000017204707947 */ /* 0x000fd8000b800000 */
[----:B------:R0:W2:Y:S04]  /*a850*/  SHFL.IDX PT, R40, R37, RZ, 0x1c1f ;  /* 0x001c1fff25287589 */ /* 0x0000a800000e0000 */
[----:B------:R0:W3:Y:S02]  /*a860*/  SHFL.IDX PT, R39, R36, RZ, 0x1c1f ;  /* 0x001c1fff24277589 */ /* 0x0000e400000e0000 */
.L_x_813:
[----:B------:R-:W-:Y:S04]  /*a870*/  BSSY B1, `(.L_x_551) ;  /* 0x0000025000017945 */ /* 0x000fe80003800000 */
[----:B------:R-:W-:Y:S05]  /*a880*/  @!P3 BRA `(.L_x_552) ;  /* 0x00000000008cb947 */ /* 0x000fea0003800000 */
[----:B------:R-:W-:Y:S02]  /*a890*/  ULDC UR4, c[0x0][0x2f4] ;  /* 0x0000bd0000047ab9 */ /* 0x000fe40000000800 */
[----:B------:R-:W-:Y:S02]  /*a8a0*/  ISETP.GE.AND P5, PT, R16, UR4, PT ;  /* 0x0000000410007c0c */ /* 0x000fe4000bfa6270 */
[----:B------:R-:W-:-:S11]  /*a8b0*/  ISETP.GE.AND P4, PT, R19, UR4, PT ;  /* 0x0000000413007c0c */ /* 0x000fd6000bf86270 */
[----:B------:R-:W4:Y:S01]  /*a8c0*/  @!P5 LDS.128 R12, [R29] ;  /* 0x000000001d0cd984 */ /* 0x000f220000000c00 */
[----:B---3--:R-:W-:-:S04]  /*a8d0*/  @!P5 LEA R34, P3, R16, R39, 0x1 ;  /* 0x000000271022d211 */ /* 0x008fc800078608ff */
[----:B--2---:R-:W-:Y:S02]  /*a8e0*/  @!P5 LEA.HI.X R35, R16, R40, R17, 0x1, P3 ;  /* 0x000000281023d211 */ /* 0x004fe400018f0c11 */
[----:B------:R-:W-:-:S04]  /*a8f0*/  @!P4 LEA R32, P3, R19, R39, 0x1 ;  /* 0x000000271320c211 */ /* 0x000fc800078608ff */
[----:B------:R-:W-:Y:S02]  /*a900*/  @!P4 LEA.HI.X R33, R19, R40, R165, 0x1, P3 ;  /* 0x000000281321c211 */ /* 0x000fe400018f0ca5 */
[----:B------:R-:W-:-:S13]  /*a910*/  ISETP.GE.AND P3, PT, R22, UR4, PT ;  /* 0x0000000416007c0c */ /* 0x000fda000bf66270 */
[----:B------:R-:W-:-:S04]  /*a920*/  @!P3 LEA R30, P6, R22, R39, 0x1 ;  /* 0x00000027161eb211 */ /* 0x000fc800078c08ff */
[----:B------:R-:W-:Y:S01]  /*a930*/  @!P3 LEA.HI.X R31, R22, R40, R176, 0x1, P6 ;  /* 0x00000028161fb211 */ /* 0x000fe200030f0cb0 */
[----:B----4-:R2:W-:Y:S01]  /*a940*/  @!P5 ST.E.128 desc[UR56][R34.64], R12 ;  /* 0x0000000c2200d985 */ /* 0x0105e2000c101d38 */
[----:B------:R-:W-:-:S13]  /*a950*/  ISETP.GE.AND P5, PT, R0, UR4, PT ;  /* 0x0000000400007c0c */ /* 0x000fda000bfa6270 */
[----:B------:R-:W3:Y:S01]  /*a960*/  @!P5 LDS.128 R12, [R28] ;  /* 0x000000001c0cd984 */ /* 0x000ee20000000c00 */
[----:B------:R-:W-:Y:S01]  /*a970*/  @!P5 IMAD.SHL.U32 R11, R163, 0x8, RZ ;  /* 0x00000008a30bd824 */ /* 0x000fe200078e00ff */
[----:B--2---:R-:W-:Y:S01]  /*a980*/  @!P5 MOV R35, R40 ;  /* 0x000000280023d202 */ /* 0x004fe20000000f00 */
[----:B------:R-:W-:-:S04]  /*a990*/  @!P5 IMAD.MOV.U32 R34, RZ, RZ, R39 ;  /* 0x000000ffff22d224 */ /* 0x000fc800078e0027 */
[----:B------:R-:W-:-:S05]  /*a9a0*/  @!P5 IMAD.WIDE R34, R11, 0x2, R34 ;  /* 0x000000020b22d825 */ /* 0x000fca00078e0222 */
[----:B---3--:R2:W-:Y:S01]  /*a9b0*/  @!P5 ST.E.128 desc[UR56][R34.64], R12 ;  /* 0x0000000c2200d985 */ /* 0x0085e2000c101d38 */
[----:B------:R-:W-:-:S13]  /*a9c0*/  ISETP.GE.AND P5, PT, R3, UR4, PT ;  /* 0x0000000403007c0c */ /* 0x000fda000bfa6270 */
[----:B------:R-:W3:Y:S01]  /*a9d0*/  @!P5 LDS.128 R12, [R29+0x3000] ;  /* 0x003000001d0cd984 */ /* 0x000ee20000000c00 */
[----:B------:R-:W-:Y:S02]  /*a9e0*/  @!P5 IMAD.SHL.U32 R11, R164, 0x8, RZ ;  /* 0x00000008a40bd824 */ /* 0x000fe400078e00ff */
[----:B--2---:R-:W-:Y:S02]  /*a9f0*/  @!P5 IMAD.MOV.U32 R34, RZ, RZ, R39 ;  /* 0x000000ffff22d224 */ /* 0x004fe400078e0027 */
[----:B------:R-:W-:Y:S02]  /*aa00*/  @!P5 IMAD.MOV.U32 R35, RZ, RZ, R40 ;  /* 0x000000ffff23d224 */ /* 0x000fe400078e0028 */
[----:B------:R-:W-:-:S05]  /*aa10*/  @!P5 IMAD.WIDE R34, R11, 0x2, R34 ;  /* 0x000000020b22d825 */ /* 0x000fca00078e0222 */
[----:B---3--:R2:W-:Y:S01]  /*aa20*/  @!P5 ST.E.128 desc[UR56][R34.64], R12 ;  /* 0x0000000c2200d985 */ /* 0x0085e2000c101d38 */
[----:B------:R-:W-:-:S03]  /*aa30*/  ISETP.GE.AND P5, PT, R23, UR4, PT ;  /* 0x0000000417007c0c */ /* 0x000fc6000bfa6270 */
[----:B------:R-:W3:Y:S10]  /*aa40*/  @!P4 LDS.128 R12, [R28+0x3000] ;  /* 0x003000001c0cc984 */ /* 0x000ef40000000c00 */
[----:B--2---:R-:W-:-:S04]  /*aa50*/  @!P5 LEA R34, P6, R23, R39, 0x1 ;  /* 0x000000271722d211 */ /* 0x004fc800078c08ff */
[----:B------:R-:W-:Y:S01]  /*aa60*/  @!P5 LEA.HI.X R35, R23, R40, R175, 0x1, P6 ;  /* 0x000000281723d211 */ /* 0x000fe200030f0caf */
[----:B---3--:R-:W-:Y:S04]  /*aa70*/  @!P4 ST.E.128 desc[UR56][R32.64], R12 ;  /* 0x0000000c2000c985 */ /* 0x008fe8000c101d38 */
[----:B------:R-:W2:Y:S04]  /*aa80*/  @!P3 LDS.128 R12, [R29+0x6000] ;  /* 0x006000001d0cb984 */ /* 0x000ea80000000c00 */
[----:B--2---:R-:W-:Y:S04]  /*aa90*/  @!P3 ST.E.128 desc[UR56][R30.64], R12 ;  /* 0x0000000c1e00b985 */ /* 0x004fe8000c101d38 */
[----:B------:R-:W2:Y:S04]  /*aaa0*/  @!P5 LDS.128 R12, [R28+0x6000] ;  /* 0x006000001c0cd984 */ /* 0x000ea80000000c00 */
[----:B--2---:R4:W-:Y:S02]  /*aab0*/  @!P5 ST.E.128 desc[UR56][R34.64], R12 ;  /* 0x0000000c2200d985 */ /* 0x0049e4000c101d38 */
.L_x_552:
[----:B------:R-:W-:Y:S05]  /*aac0*/  BSYNC B1 ;  /* 0x0000000000017941 */ /* 0x000fea0003800000 */
.L_x_551:
[----:B------:R-:W-:-:S03]  /*aad0*/  UMOV UR4, 0xffffffff ;  /* 0xffffffff00047882 */ /* 0x000fc60000000000 */
[----:B------:R-:W-:Y:S05]  /*aae0*/  BRA.DIV UR4, `(.L_x_553) ;  /* 0x0000017204147947 */ /* 0x000fea000b800000 */
[----:B--2---:R2:W0:Y:S04]  /*aaf0*/  SHFL.IDX PT, R40, R37, 0x1, 0x1c1f ;  /* 0x003c1f0025287f89 */ /* 0x00442800000e0000 */
[----:B---3--:R2:W3:Y:S02]  /*ab00*/  SHFL.IDX PT, R39, R36, 0x1, 0x1c1f ;  /* 0x003c1f0024277f89 */ /* 0x0084e400000e0000 */
.L_x_817:
[----:B------:R-:W-:-:S13]  /*ab10*/  ISETP.GE.AND P3, PT, R38, 0x41, PT ;  /* 0x000000412600780c */ /* 0x000fda0003f66270 */
[----:B------:R-:W-:Y:S05]  /*ab20*/  @!P3 BRA `(.L_x_493) ;  /* 0x00000000008cb947 */ /* 0x000fea0003800000 */
[----:B------:R-:W-:Y:S02]  /*ab30*/  ULDC UR4, c[0x0][0x2f4] ;  /* 0x0000bd0000047ab9 */ /* 0x000fe40000000800 */
[----:B------:R-:W-:Y:S02]  /*ab40*/  ISETP.GE.AND P5, PT, R16, UR4, PT ;  /* 0x0000000410007c0c */ /* 0x000fe4000bfa6270 */
[----:B------:R-:W-:-:S11]  /*ab50*/  ISETP.GE.AND P4, PT, R19, UR4, PT ;  /* 0x0000000413007c0c */ /* 0x000fd6000bf86270 */
[----:B----4-:R-:W4:Y:S01]  /*ab60*/  @!P5 LDS.128 R12, [R29+0x2000] ;  /* 0x002000001d0cd984 */ /* 0x010f220000000c00 */
[----:B---3--:R-:W-:-:S04]  /*ab70*/  @!P5 LEA R34, P3, R16, R39, 0x1 ;  /* 0x000000271022d211 */ /* 0x008fc800078608ff */
[----:B0-----:R-:W-:Y:S02]  /*ab80*/  @!P5 LEA.HI.X R35, R16, R40, R17, 0x1, P3 ;  /* 0x000000281023d211 */ /* 0x001fe400018f0c11 */
[----:B------:R-:W-:-:S04]  /*ab90*/  @!P4 LEA R32, P3, R19, R39, 0x1 ;  /* 0x000000271320c211 */ /* 0x000fc800078608ff */
[----:B------:R-:W-:Y:S02]  /*aba0*/  @!P4 LEA.HI.X R33, R19, R40, R165, 0x1, P3 ;  /* 0x000000281321c211 */ /* 0x000fe400018f0ca5 */
[----:B------:R-:W-:-:S13]  /*abb0*/  ISETP.GE.AND P3, PT, R22, UR4, PT ;  /* 0x0000000416007c0c */ /* 0x000fda000bf66270 */
[----:B------:R-:W-:-:S04]  /*abc0*/  @!P3 LEA R30, P6, R22, R39, 0x1 ;  /* 0x00000027161eb211 */ /* 0x000fc800078c08ff */
[----:B------:R-:W-:Y:S01]  /*abd0*/  @!P3 LEA.HI.X R31, R22, R40, R176, 0x1, P6 ;  /* 0x00000028161fb211 */ /* 0x000fe200030f0cb0 */
[----:B----4-:R0:W-:Y:S01]  /*abe0*/  @!P5 ST.E.128 desc[UR56][R34.64], R12 ;  /* 0x0000000c2200d985 */ /* 0x0101e2000c101d38 */
[----:B------:R-:W-:-:S13]  /*abf0*/  ISETP.GE.AND P5, PT, R0, UR4, PT ;  /* 0x0000000400007c0c */ /* 0x000fda000bfa6270 */
[----:B------:R-:W3:Y:S01]  /*ac00*/  @!P5 LDS.128 R12, [R28+0x2000] ;  /* 0x002000001c0cd984 */ /* 0x000ee20000000c00 */
[----:B------:R-:W-:Y:S02]  /*ac10*/  @!P5 IMAD.SHL.U32 R11, R163, 0x8, RZ ;  /* 0x00000008a30bd824 */ /* 0x000fe400078e00ff */
[----:B0-----:R-:W-:Y:S02]  /*ac20*/  @!P5 IMAD.MOV.U32 R34, RZ, RZ, R39 ;  /* 0x000000ffff22d224 */ /* 0x001fe400078e0027 */
[----:B------:R-:W-:Y:S02]  /*ac30*/  @!P5 IMAD.MOV.U32 R35, RZ, RZ, R40 ;  /* 0x000000ffff23d224 */ /* 0x000fe400078e0028 */
[----:B------:R-:W-:-:S05]  /*ac40*/  @!P5 IMAD.WIDE R34, R11, 0x2, R34 ;  /* 0x000000020b22d825 */ /* 0x000fca00078e0222 */
[----:B---3--:R0:W-:Y:S01]  /*ac50*/  @!P5 ST.E.128 desc[UR56][R34.64], R12 ;  /* 0x0000000c2200d985 */ /* 0x0081e2000c101d38 */
[----:B------:R-:W-:-:S13]  /*ac60*/  ISETP.GE.AND P5, PT, R3, UR4, PT ;  /* 0x0000000403007c0c */ /* 0x000fda000bfa6270 */
[----:B------:R-:W3:Y:S01]  /*ac70*/  @!P5 LDS.128 R12, [R29+0x5000] ;  /* 0x005000001d0cd984 */ /* 0x000ee20000000c00 */
[----:B------:R-:W-:Y:S02]  /*ac80*/  @!P5 IMAD.SHL.U32 R11, R164, 0x8, RZ ;  /* 0x00000008a40bd824 */ /* 0x000fe400078e00ff */
[----:B0-----:R-:W-:Y:S02]  /*ac90*/  @!P5 IMAD.MOV.U32 R34, RZ, RZ, R39 ;  /* 0x000000ffff22d224 */ /* 0x001fe400078e0027 */
[----:B------:R-:W-:Y:S02]  /*aca0*/  @!P5 IMAD.MOV.U32 R35, RZ, RZ, R40 ;  /* 0x000000ffff23d224 */ /* 0x000fe400078e0028 */
[----:B------:R-:W-:-:S05]  /*acb0*/  @!P5 IMAD.WIDE R34, R11, 0x2, R34 ;  /* 0x000000020b22d825 */ /* 0x000fca00078e0222 */
[----:B---3--:R0:W-:Y:S01]  /*acc0*/  @!P5 ST.E.128 desc[UR56][R34.64], R12 ;  /* 0x0000000c2200d985 */ /* 0x0081e2000c101d38 */
[----:B------:R-:W-:-:S03]  /*acd0*/  ISETP.GE.AND P5, PT, R23, UR4, PT ;  /* 0x0000000417007c0c */ /* 0x000fc6000bfa6270 */
[----:B------:R-:W3:Y:S10]  /*ace0*/  @!P4 LDS.128 R12, [R28+0x5000] ;  /* 0x005000001c0cc984 */ /* 0x000ef40000000c00 */
[----:B0-----:R-:W-:-:S04]  /*acf0*/  @!P5 LEA R34, P6, R23, R39, 0x1 ;  /* 0x000000271722d211 */ /* 0x001fc800078c08ff */
[----:B------:R-:W-:Y:S01]  /*ad00*/  @!P5 LEA.HI.X R35, R23, R40, R175, 0x1, P6 ;  /* 0x000000281723d211 */ /* 0x000fe200030f0caf */
[----:B---3--:R-:W-:Y:S04]  /*ad10*/  @!P4 ST.E.128 desc[UR56][R32.64], R12 ;  /* 0x0000000c2000c985 */ /* 0x008fe8000c101d38 */
[----:B------:R-:W0:Y:S04]  /*ad20*/  @!P3 LDS.128 R12, [R29+0x8000] ;  /* 0x008000001d0cb984 */ /* 0x000e280000000c00 */
[----:B0-----:R-:W-:Y:S04]  /*ad30*/  @!P3 ST.E.128 desc[UR56][R30.64], R12 ;  /* 0x0000000c1e00b985 */ /* 0x001fe8000c101d38 */
[----:B------:R-:W0:Y:S04]  /*ad40*/  @!P5 LDS.128 R12, [R28+0x8000] ;  /* 0x008000001c0cd984 */ /* 0x000e280000000c00 */
[----:B0-----:R0:W-:Y:S02]  /*ad50*/  @!P5 ST.E.128 desc[UR56][R34.64], R12 ;  /* 0x0000000c2200d985 */ /* 0x0011e4000c101d38 */
.L_x_493:
[----:B------:R-:W-:Y:S05]  /*ad60*/  BSYNC B0 ;  /* 0x0000000000007941 */ /* 0x000fea0003800000 */
.L_x_457:
[----:B---3--:R-:W3:Y:S01]  /*ad70*/  S2R R11, SR_TID.X ;  /* 0x00000000000b7919 */ /* 0x008ee20000002100 */
[----:B------:R-:W-:Y:S01]  /*ad80*/  @!PT LDS RZ, [RZ] ;  /* 0x00000000fffff984 */ /* 0x000fe20000000800 */
[----:B------:R-:W-:Y:S01]  /*ad90*/  @!PT LDS RZ, [RZ] ;  /* 0x00000000fffff984 */ /* 0x000fe20000000800 */
[----:B------:R-:W-:Y:S01]  /*ada0*/  @!PT LDS RZ, [RZ] ;  /* 0x00000000fffff984 */ /* 0x000fe20000000800 */
[----:B------:R-:W-:Y:S01]  /*adb0*/  @!PT LDS RZ, [RZ] ;  /* 0x00000000fffff984 */ /* 0x000fe20000000800 */
[----:B------:R5:W-:Y:S06]  /*adc0*/  MEMBAR.ALL.CTA ;  /* 0x0000000000007992 */ /* 0x000bec0000008000 */
[----:B-----5:R-:W5:Y:S01]  /*add0*/  FENCE.VIEW.ASYNC.S ;  /* 0x00000000000073c6 */ /* 0x020f620000000000 */
[----:B------:R-:W-:Y:S05]  /*ade0*/  WARPSYNC.ALL ;  /* 0x0000000000007948 */ /* 0x000fea0003800000 */
[----:B------:R-:W-:Y:S01]  /*adf0*/  BSSY B0, `(.L_x_554) ;  /* 0x0000009000007945 */ /* 0x000fe20003800000 */
[----:B---3--:R-:W-:Y:S01]  /*ae00*/  LOP3.LUT R11, R11, 0x7f, RZ, 0xc0, !PT ;  /* 0x0000007f0b0b7812 */ /* 0x008fe200078ec0ff */
[----:B-----5:R3:W-:Y:S03]  /*ae10*/  BAR.SYNC.DEFER_BLOCKING R218, 0x80 ;  /* 0x000200da0000751d */ /* 0x0207e60000010000 */
[----:B------:R-:W-:-:S13]  /*ae20*/  ISETP.NE.AND P3, PT, R11, RZ, PT ;  /* 0x000000ff0b00720c */ /* 0x000fda0003f65270 */
[----:B------:R-:W-:-:S05]  /*ae30*/  @!P3 VIADD R11, R85, 0x2a8a0 ;  /* 0x0002a8a0550bb836 */ /* 0x000fca0000000000 */
[----:B------:R-:W-:-:S04]  /*ae40*/  @!P3 PRMT R11, RZ, 0x654, R11 ;  /* 0x00000654ff0bb816 */ /* 0x000fc8000000000b */
[----:B------:R3:W-:Y:S01]  /*ae50*/  @!P3 SYNCS.ARRIVE.TRANS64.RED.A1T0 RZ, [R11+URZ], RZ ;  /* 0x000000ff0bffb9a7 */ /* 0x0007e2000810043f */
[----:B------:R-:W-:Y:S05]  /*ae60*/  @!P2 BRA `(.L_x_555) ;  /* 0x000000000004a947 */ /* 0x000fea0003800000 */
[----:B------:R-:W-:Y:S01]  /*ae70*/  BPT.TRAP 0x1 ;  /* 0x000000040000795c */ /* 0x000fe20000300000 */
.L_x_555:
[----:B------:R-:W-:Y:S05]  /*ae80*/  BSYNC B0 ;  /* 0x0000000000007941 */ /* 0x000fea0003800000 */
.L_x_554:
[----:B------:R-:W5:Y:S01]  /*ae90*/  SYNCS.PHASECHK.TRANS64.TRYWAIT P2, [R85+URZ+0x2a8b0], R86 ;  /* 0x02a8b056550075a7 */ /* 0x000f62000804017f */
[----:B------:R-:W-:Y:S04]  /*aea0*/  BSSY B0, `(.L_x_556) ;  /* 0x0000002000007945 */ /* 0x000fe80003800000 */
[----:B-----5:R-:W-:Y:S05]  /*aeb0*/  @!P2 BRA `(.L_x_557) ;  /* 0x0000016c006ca947 */ /* 0x020fea0003800000 */
.L_x_818:
[----:B------:R-:W-:Y:S05]  /*aec0*/  BSYNC B0 ;  /* 0x0000000000007941 */ /* 0x000fea0003800000 */
.L_x_556:
[----:B------:R-:W-:Y:S01]  /*aed0*/  ULDC.64 UR4, c[0x0][0x328] ;  /* 0x0000ca0000047ab9 */ /* 0x000fe20000000a00 */
[----:B------:R-:W-:Y:S01]  /*aee0*/  ULDC.64 UR6, c[0x0][0x318] ;  /* 0x0000c60000067ab9 */ /* 0x000fe20000000a00 */
[----:B------:R-:W-:Y:S01]  /*aef0*/  IMAD R82, R82, UR4, RZ ;  /* 0x0000000452527c24 */ /* 0x000fe2000f8e02ff */
[----:B------:R-:W-:Y:S01]  /*af00*/  BSSY B0, `(.L_x_558) ;  /* 0x000002b000007945 */ /* 0x000fe20003800000 */
[----:B0-2-4-:R-:W-:-:S04]  /*af10*/  IMAD.WIDE.U32 R12, R81, UR4, RZ ;  /* 0x00000004510c7c25 */ /* 0x015fc8000f8e00ff */
[----:B------:R-:W-:Y:S01]  /*af20*/  IMAD R81, R81, UR5, R82 ;  /* 0x0000000551517c24 */ /* 0x000fe2000f8e0252 */
[----:B------:R-:W-:Y:S01]  /*af30*/  ULDC.64 UR4, c[0x0][0x338] ;  /* 0x0000ce0000047ab9 */ /* 0x000fe20000000a00 */
[----:B------:R-:W-:Y:S02]  /*af40*/  IMAD.IADD R84, R84, 0x1, -R166 ;  /* 0x0000000154547824 */ /* 0x000fe400078e0aa6 */
[----:B------:R-:W-:Y:S02]  /*af50*/  IMAD R83, R83, UR4, RZ ;  /* 0x0000000453537c24 */ /* 0x000fe4000f8e02ff */
[----:B------:R-:W-:Y:S02]  /*af60*/  IMAD.IADD R13, R13, 0x1, R81 ;  /* 0x000000010d0d7824 */ /* 0x000fe400078e0251 */
[C---:B------:R-:W-:Y:S02]  /*af70*/  IMAD R83, R80.reuse, UR5, R83 ;  /* 0x0000000550537c24 */ /* 0x040fe4000f8e0253 */
[----:B------:R-:W-:Y:S01]  /*af80*/  IMAD.WIDE.U32 R12, R80, UR4, R12 ;  /* 0x00000004500c7c25 */ /* 0x000fe2000f8e000c */
[----:B------:R-:W-:-:S03]  /*af90*/  ULDC.64 UR4, c[0x0][0x330] ;  /* 0x0000cc0000047ab9 */ /* 0x000fc60000000a00 */
[----:B------:R-:W-:Y:S01]  /*afa0*/  IMAD R34, R18, 0x3000, R4 ;  /* 0x0000300012227824 */ /* 0x000fe200078e0204 */
[----:B------:R-:W-:-:S03]  /*afb0*/  IADD3 R13, R13, R83, RZ ;  /* 0x000000530d0d7210 */ /* 0x000fc60007ffe0ff */
[----:B------:R-:W-:-:S04]  /*afc0*/  IMAD.WIDE.U32 R12, R162, UR4, R12 ;  /* 0x00000004a20c7c25 */ /* 0x000fc8000f8e000c */
[----:B---3--:R-:W-:Y:S01]  /*afd0*/  IMAD R11, R162, UR5, R13 ;  /* 0x00000005a20b7c24 */ /* 0x008fe2000f8e020d */
[----:B------:R-:W-:-:S04]  /*afe0*/  LEA R35, P2, R12, UR6, 0x1 ;  /* 0x000000060c237c11 */ /* 0x000fc8000f8408ff */
[----:B------:R-:W-:Y:S01]  /*aff0*/  LEA.HI.X R36, R12, UR7, R11, 0x1, P2 ;  /* 0x000000070c247c11 */ /* 0x000fe200090f0c0b */
[----:B------:R-:W-:Y:S01]  /*b000*/  IMAD.IADD R11, R127, 0x1, R34 ;  /* 0x000000017f0b7824 */ /* 0x000fe200078e0222 */
[----:B------:R-:W-:Y:S01]  /*b010*/  ISETP.GE.AND P2, PT, R84, 0x1, PT ;  /* 0x000000015400780c */ /* 0x000fe20003f46270 */
[----:B-1----:R0:W1:Y:S01]  /*b020*/  SHFL.IDX PT, R30, R35, RZ, 0x1c1f ;  /* 0x001c1fff231e7589 */ /* 0x00206200000e0000 */
[--C-:B------:R-:W-:Y:S02]  /*b030*/  IMAD R34, R34, 0x2, R122.reuse ;  /* 0x0000000222227824 */ /* 0x100fe400078e027a */
[----:B------:R-:W-:Y:S01]  /*b040*/  IMAD R11, R11, 0x2, R122 ;  /* 0x000000020b0b7824 */ /* 0x000fe200078e027a */
[----:B------:R0:W2:Y:S08]  /*b050*/  SHFL.IDX PT, R31, R36, RZ, 0x1c1f ;  /* 0x001c1fff241f7589 */ /* 0x0000b000000e0000 */
[----:B0-----:R-:W-:Y:S05]  /*b060*/  @!P2 BRA `(.L_x_559) ;  /* 0x000000000050a947 */ /* 0x001fea0003800000 */
[----:B------:R-:W-:-:S13]  /*b070*/  ISETP.NE.AND P2, PT, R5, RZ, PT ;  /* 0x000000ff0500720c */ /* 0x000fda0003f45270 */
[----:B------:R-:W0:Y:S01]  /*b080*/  @P2 LDS.128 R12, [R34] ;  /* 0x00000000220c2984 */ /* 0x000e220000000c00 */
[----:B-1----:R-:W-:-:S04]  /*b090*/  @P2 LEA R32, P4, R16, R30, 0x1 ;  /* 0x0000001e10202211 */ /* 0x002fc800078808ff */
[----:B--2---:R-:W-:Y:S02]  /*b0a0*/  @P2 LEA.HI.X R33, R16, R31, R17, 0x1, P4 ;  /* 0x0000001f10212211 */ /* 0x004fe400020f0c11 */
[----:B------:R-:W-:-:S13]  /*b0b0*/  ISETP.NE.AND P4, PT, R21, RZ, PT ;  /* 0x000000ff1500720c */ /* 0x000fda0003f85270 */
[----:B------:R-:W-:-:S04]  /*b0c0*/  @P4 LEA R28, P5, R19, R30, 0x1 ;  /* 0x0000001e131c4211 */ /* 0x000fc800078a08ff */
[----:B------:R-:W-:Y:S01]  /*b0d0*/  @P4 LEA.HI.X R29, R19, R31, R165, 0x1, P5 ;  /* 0x0000001f131d4211 */ /* 0x000fe200028f0ca5 */
[----:B0-----:R0:W-:Y:S01]  /*b0e0*/  @P2 ST.E.128 desc[UR56][R32.64], R12 ;  /* 0x0000000c20002985 */ /* 0x0011e2000c101d38 */
[----:B------:R-:W-:-:S13]  /*b0f0*/  ISETP.NE.AND P2, PT, R10, RZ, PT ;  /* 0x000000ff0a00720c */ /* 0x000fda0003f45270 */
[----:B------:R-:W1:Y:S01]  /*b100*/  @P2 LDS.128 R12, [R11] ;  /* 0x000000000b0c2984 */ /* 0x000e620000000c00 */
[----:B------:R-:W-:-:S04]  /*b110*/  @P2 IMAD.SHL.U32 R37, R163, 0x8, RZ ;  /* 0x00000008a3252824 */ /* 0x000fc800078e00ff */
[----:B0-----:R-:W-:-:S05]  /*b120*/  @P2 IMAD.WIDE R32, R37, 0x2, R30 ;  /* 0x0000000225202825 */ /* 0x001fca00078e021e */
[----:B-1----:R-:W-:Y:S01]  /*b130*/  @P2 ST.E.128 desc[UR56][R32.64], R12 ;  /* 0x0000000c20002985 */ /* 0x002fe2000c101d38 */
[----:B------:R-:W-:-:S13]  /*b140*/  ISETP.NE.AND P2, PT, R20, RZ, PT ;  /* 0x000000ff1400720c */ /* 0x000fda0003f45270 */
[----:B------:R-:W0:Y:S01]  /*b150*/  @P2 LDS.128 R12, [R34+0x3000] ;  /* 0x00300000220c2984 */ /* 0x000e220000000c00 */
[----:B------:R-:W-:-:S04]  /*b160*/  @P2 IMAD.SHL.U32 R37, R164, 0x8, RZ ;  /* 0x00000008a4252824 */ /* 0x000fc800078e00ff */
[----:B------:R-:W-:-:S05]  /*b170*/  @P2 IMAD.WIDE R30, R37, 0x2, R30 ;  /* 0x00000002251e2825 */ /* 0x000fca00078e021e */
[----:B0-----:R-:W-:Y:S04]  /*b180*/  @P2 ST.E.128 desc[UR56][R30.64], R12 ;  /* 0x0000000c1e002985 */ /* 0x001fe8000c101d38 */
[----:B------:R-:W0:Y:S04]  /*b190*/  @P4 LDS.128 R12, [R11+0x3000] ;  /* 0x003000000b0c4984 */ /* 0x000e280000000c00 */
[----:B0-----:R0:W-:Y:S02]  /*b1a0*/  @P4 ST.E.128 desc[UR56][R28.64], R12 ;  /* 0x0000000c1c004985 */ /* 0x0011e4000c101d38 */
.L_x_559:
[----:B------:R-:W-:Y:S05]  /*b1b0*/  BSYNC B0 ;  /* 0x0000000000007941 */ /* 0x000fea0003800000 */
.L_x_558:
[----:B------:R-:W-:Y:S01]  /*b1c0*/  ISETP.GE.AND P2, PT, R84, 0x41, PT ;  /* 0x000000415400780c */ /* 0x000fe20003f46270 */
[----:B--2---:R2:W3:Y:S01]  /*b1d0*/  SHFL.IDX PT, R31, R36, 0x1, 0x1c1f ;  /* 0x003c1f00241f7f89 */ /* 0x0044e200000e0000 */
[----:B------:R-:W-:Y:S03]  /*b1e0*/  BSSY B0, `(.L_x_560) ;  /* 0x0000017000007945 */ /* 0x000fe60003800000 */
[----:B-1----:R2:W1:Y:S08]  /*b1f0*/  SHFL.IDX PT, R30, R35, 0x1, 0x1c1f ;  /* 0x003c1f00231e7f89 */ /* 0x00247000000e0000 */
[----:B--2---:R-:W-:Y:S05]  /*b200*/  @!P2 BRA `(.L_x_561) ;  /* 0x000000000050a947 */ /* 0x004fea0003800000 */
[----:B------:R-:W-:-:S13]  /*b210*/  ISETP.NE.AND P2, PT, R5, RZ, PT ;  /* 0x000000ff0500720c */ /* 0x000fda0003f45270 */
[----:B0-----:R-:W0:Y:S01]  /*b220*/  @P2 LDS.128 R12, [R34+0x2000] ;  /* 0x00200000220c2984 */ /* 0x001e220000000c00 */
[----:B-1----:R-:W-:-:S04]  /*b230*/  @P2 LEA R32, P4, R16, R30, 0x1 ;  /* 0x0000001e10202211 */ /* 0x002fc800078808ff */
[----:B---3--:R-:W-:Y:S02]  /*b240*/  @P2 LEA.HI.X R33, R16, R31, R17, 0x1, P4 ;  /* 0x0000001f10212211 */ /* 0x008fe400020f0c11 */
[----:B------:R-:W-:-:S13]  /*b250*/  ISETP.NE.AND P4, PT, R21, RZ, PT ;  /* 0x000000ff1500720c */ /* 0x000fda0003f85270 */
[----:B------:R-:W-:-:S04]  /*b260*/  @P4 LEA R28, P5, R19, R30, 0x1 ;  /* 0x0000001e131c4211 */ /* 0x000fc800078a08ff */
[----:B------:R-:W-:Y:S01]  /*b270*/  @P4 LEA.HI.X R29, R19, R31, R165, 0x1, P5 ;  /* 0x0000001f131d4211 */ /* 0x000fe200028f0ca5 */
[----:B0-----:R0:W-:Y:S01]  /*b280*/  @P2 ST.E.128 desc[UR56][R32.64], R12 ;  /* 0x0000000c20002985 */ /* 0x0011e2000c101d38 */
[----:B------:R-:W-:-:S13]  /*b290*/  ISETP.NE.AND P2, PT, R10, RZ, PT ;  /* 0x000000ff0a00720c */ /* 0x000fda0003f45270 */
[----:B------:R-:W1:Y:S01]  /*b2a0*/  @P2 LDS.128 R12, [R11+0x2000] ;  /* 0x002000000b0c2984 */ /* 0x000e620000000c00 */
        /* <DEDUP_REMOVED lines=10> */
.L_x_561:
[----:B------:R-:W-:Y:S05]  /*b350*/  BSYNC B0 ;  /* 0x0000000000007941 */ /* 0x000fea0003800000 */
.L_x_560:
[----:B------:R-:W4:Y:S01]  /*b360*/  LDL R11, [R1+0x38] ;  /* 0x00003800010b7983 */ /* 0x000f220000100800 */
[----:B------:R-:W-:Y:S01]  /*b370*/  @!P3 VIADD R85, R85, 0x2a8c0 ;  /* 0x0002a8c05555b836 */ /* 0x000fe20000000000 */
[----:B------:R-:W-:Y:S01]  /*b380*/  PLOP3.LUT P2, PT, PT, PT, PT, 0x8, 0x0 ;  /* 0x000000000000781c */ /* 0x000fe20003f4e170 */
[----:B------:R-:W-:Y:S01]  /*b390*/  VIADD R18, R18, 0x1 ;  /* 0x0000000112127836 */ /* 0x000fe20000000000 */
[----:B------:R-:W-:Y:S01]  /*b3a0*/  @!PT LDS RZ, [RZ] ;  /* 0x00000000fffff984 */ /* 0x000fe20000000800 */
[----:B------:R-:W-:Y:S01]  /*b3b0*/  @!PT LDS RZ, [RZ] ;  /* 0x00000000fffff984 */ /* 0x000fe20000000800 */
[----:B------:R-:W-:Y:S01]  /*b3c0*/  @!PT LDS RZ, [RZ] ;  /* 0x00000000fffff984 */ /* 0x000fe20000000800 */
[----:B------:R-:W-:Y:S01]  /*b3d0*/  @!PT LDS RZ, [RZ] ;  /* 0x00000000fffff984 */ /* 0x000fe20000000800 */
[----:B------:R5:W-:Y:S06]  /*b3e0*/  MEMBAR.ALL.CTA ;  /* 0x0000000000007992 */ /* 0x000bec0000008000 */
[----:B-----5:R-:W5:Y:S01]  /*b3f0*/  FENCE.VIEW.ASYNC.S ;  /* 0x00000000000073c6 */ /* 0x020f620000000000 */
[----:B------:R-:W-:Y:S01]  /*b400*/  @!P3 PRMT R85, RZ, 0x654, R85 ;  /* 0x00000654ff55b816 */ /* 0x000fe20000000055 */
[----:B-----5:R0:W-:Y:S06]  /*b410*/  BAR.SYNC.DEFER_BLOCKING R218, 0x80 ;  /* 0x000200da0000751d */ /* 0x0201ec0000010000 */
[----:B------:R1:W-:Y:S01]  /*b420*/  @!P3 SYNCS.ARRIVE.TRANS64.RED.A1T0 RZ, [R85+URZ], RZ ;  /* 0x000000ff55ffb9a7 */ /* 0x0003e2000810043f */
[----:B------:R-:W-:-:S04]  /*b430*/  ISETP.NE.AND P3, PT, R18, 0x2, PT ;  /* 0x000000021200780c */ /* 0x000fc80003f65270 */
[----:B0-2---:R-:W-:Y:S02]  /*b440*/  SEL R12, RZ, 0x1, P3 ;  /* 0x00000001ff0c7807 */ /* 0x005fe40001800000 */
[----:B------:R-:W-:Y:S02]  /*b450*/  SEL R18, R18, RZ, P3 ;  /* 0x000000ff12127207 */ /* 0x000fe40001800000 */
[----:B------:R-:W-:Y:S02]  /*b460*/  LOP3.LUT R167, R167, R12, RZ, 0x3c, !PT ;  /* 0x0000000ca7a77212 */ /* 0x000fe400078e3cff */
[----:B----4-:R-:W-:-:S13]  /*b470*/  LOP3.LUT P4, RZ, R11, 0x2, RZ, 0xc0, !PT ;  /* 0x000000020bff7812 */ /* 0x010fda000788c0ff */
[----:B-1----:R-:W-:Y:S05]  /*b480*/  @P4 BRA `(.L_x_562) ;  /* 0xffffff74009c4947 */ /* 0x002fea000383ffff */
.L_x_452:
[----:B------:R-:W-:Y:S01]  /*b490*/  BSSY B0, `(.L_x_563) ;  /* 0x0000005000007945 */ /* 0x000fe20003800000 */
[----:B------:R-:W-:-:S03]  /*b4a0*/  IMAD.MOV.U32 R3, RZ, RZ, RZ ;  /* 0x000000ffff037224 */ /* 0x000fc600078e00ff */
[----:B------:R-:W-:Y:S05]  /*b4b0*/  @P2 BRA `(.L_x_564) ;  /* 0x0000000000082947 */ /* 0x000fea0003800000 */
[----:B------:R-:W1:Y:S02]  /*b4c0*/  FENCE.VIEW.ASYNC.G ;  /* 0x00000000000073c6 */ /* 0x000e640000000100 */
[----:B-1----:R-:W-:Y:S06]  /*b4d0*/  BAR.ARV 0xc, 0x180 ;  /* 0x0306000000007b1d */ /* 0x002fec0000002000 */
.L_x_564:
[----:B------:R-:W-:Y:S05]  /*b4e0*/  BSYNC B0 ;  /* 0x0000000000007941 */ /* 0x000fea0003800000 */
.L_x_563:
[----:B------:R-:W2:Y:S01]  /*b4f0*/  LDL R0, [R1+0x38] ;  /* 0x0000380001007983 */ /* 0x000ea20000100800 */
[----:B------:R-:W-:Y:S01]  /*b500*/  BSSY B0, `(.L_x_565) ;  /* 0x0000020000007945 */ /* 0x000fe20003800000 */
[----:B--2---:R-:W-:-:S13]  /*b510*/  LOP3.LUT P0, RZ, R0, 0x4, RZ, 0xc0, !PT ;  /* 0x0000000400ff7812 */ /* 0x004fda000780c0ff */
        /* <DEDUP_REMOVED lines=12> */
[----:B0-----:R-:W-:Y:S01]  /*b5e0*/  IADD3 R4, R3, 0xffffffe, RZ ;  /* 0x0ffffffe03047810 */ /* 0x001fe20007ffe0ff */
[----:B------:R-:W-:-:S05]  /*b5f0*/  IMAD.MOV R3, RZ, RZ, -R10 ;  /* 0x000000ffff037224 */ /* 0x000fca00078e0a0a */
        /* <DEDUP_REMOVED lines=16> */
.L_x_566:
[----:B------:R-:W-:Y:S05]  /*b700*/  BSYNC B0 ;  /* 0x0000000000007941 */ /* 0x000fea0003800000 */
.L_x_565:
[-C--:B------:R-:W-:Y:S01]  /*b710*/  IMAD R182, R200, R3.reuse, RZ ;  /* 0x00000003c8b67224 */ /* 0x080fe200078e02ff */
[----:B------:R-:W-:Y:S01]  /*b720*/  PLOP3.LUT P0, PT, PT, PT, PT, 0x80, 0x0 ;  /* 0x000000000000781c */ /* 0x000fe20003f0f070 */
[----:B------:R-:W-:Y:S01]  /*b730*/  IMAD.MOV.U32 R0, RZ, RZ, RZ ;  /* 0x000000ffff007224 */ /* 0x000fe200078e00ff */
[----:B------:R-:W-:Y:S02]  /*b740*/  CS2R R86, SRZ ;  /* 0x0000000000567805 */ /* 0x000fe4000001ff00 */
        /* <DEDUP_REMOVED lines=33> */
[----:B------:R-:W-:Y:S01]  /*b960*/  CS2R R20, SRZ ;  /* 0x0000000000147805 */ /* 0x000fe2000001ff00 */
[----:B------:R-:W-:Y:S06]  /*b970*/  @!P1 BRA `(.L_x_567) ;  /* 0x000000b800dc9947 */ /* 0x000fec0003800000 */
[----:B------:R-:W2:Y:S01]  /*b980*/  LDL R4, [R1+0x64] ;  /* 0x0000640001047983 */ /* 0x000ea20000100800 */
[----:B------:R-:W-:-:S06]  /*b990*/  ULOP3.LUT UP0, URZ, UR59, 0x1bf, URZ, 0xc0, !UPT ;  /* 0x000001bf3b3f7892 */ /* 0x000fcc000f80c03f */
[----:B------:R-:W-:Y:S01]  /*b9a0*/  PLOP3.LUT P0, PT, PT, PT, UP0, 0x80, 0x0 ;  /* 0x000000000000781c */ /* 0x000fe20003f0f008 */
[----:B--2---:R-:W1:Y:S02]  /*b9b0*/  SHFL.IDX PT, R0, R4, RZ, 0x1f ;  /* 0x00001fff04007589 */ /* 0x004e6400000e0000 */
[----:B-1----:R-:W-:-:S04]  /*b9c0*/  LEA.HI R3, R0, R0, RZ, 0x1 ;  /* 0x0000000000037211 */ /* 0x002fc800078f08ff */
[----:B------:R-:W-:-:S05]  /*b9d0*/  LOP3.LUT R3, R3, 0x1e, RZ, 0xc0, !PT ;  /* 0x0000001e03037812 */ /* 0x000fca00078ec0ff */
[----:B------:R-:W-:-:S05]  /*b9e0*/  IMAD.IADD R3, R0, 0x1, -R3 ;  /* 0x0000000100037824 */ /* 0x000fca00078e0a03 */
[----:B------:R-:W-:-:S04]  /*b9f0*/  LEA R3, R3, UR59, 0xd ;  /* 0x0000003b03037c11 */ /* 0x000fc8000f8e68ff */
[----:B------:R-:W-:-:S04]  /*ba00*/  SHF.R.U32.HI R3, RZ, 0x4, R3 ;  /* 0x00000004ff037819 */ /* 0x000fc80000011603 */
[----:B------:R-:W-:Y:S01]  /*ba10*/  LOP3.LUT R36, R3, 0x3fff, RZ, 0xc0, !PT ;  /* 0x00003fff03247812 */ /* 0x000fe200078ec0ff */
[----:B------:R-:W-:Y:S06]  /*ba20*/  @!P0 BRA `(.L_x_568) ;  /* 0x0000000000408947 */ /* 0x000fec0003800000 */
[----:B------:R-:W-:Y:S01]  /*ba30*/  MOV R14, 0x0 ;  /* 0x00000000000e7802 */ /* 0x000fe20000000f00 */
[----:B------:R-:W-:Y:S01]  /*ba40*/  ULDC.64 UR4, c[0x4][0x90] ;  /* 0x0100240000047ab9 */ /* 0x000fe20000000a00 */
[----:B------:R-:W-:Y:S01]  /*ba50*/  ULDC.64 UR6, c[0x4][0x98] ;  /* 0x0100260000067ab9 */ /* 0x000fe20000000a00 */
[----:B------:R-:W-:Y:S01]  /*ba60*/  MOV R4, UR4 ;  /* 0x0000000400047c02 */ /* 0x000fe20008000f00 */
[----:B------:R-:W-:Y:S01]  /*ba70*/  IMAD.U32 R5, RZ, RZ, UR5 ;  /* 0x00000005ff057e24 */ /* 0x000fe2000f8e00ff */
[----:B------:R-:W-:Y:S01]  /*ba80*/  ULDC.64 UR4, c[0x4][0x30] ;  /* 0x01000c0000047ab9 */ /* 0x000fe20000000a00 */
[----:B------:R-:W1:Y:S01]  /*ba90*/  LDC.64 R14, c[0x4][R14] ;  /* 0x010000000e0e7b82 */ /* 0x000e620000000a00 */
[----:B0-----:R-:W-:Y:S02]  /*baa0*/  IMAD.U32 R6, RZ, RZ, UR6 ;  /* 0x00000006ff067e24 */ /* 0x001fe4000f8e00ff */
[----:B------:R-:W-:Y:S02]  /*bab0*/  IMAD.U32 R7, RZ, RZ, UR7 ;  /* 0x00000007ff077e24 */ /* 0x000fe4000f8e00ff */
[----:B------:R-:W-:-:S02]  /*bac0*/  IMAD.U32 R10, RZ, RZ, UR4 ;  /* 0x00000004ff0a7e24 */ /* 0x000fc4000f8e00ff */
[----:B------:R-:W-:Y:S02]  /*bad0*/  IMAD.U32 R11, RZ, RZ, UR5 ;  /* 0x00000005ff0b7e24 */ /* 0x000fe4000f8e00ff */
[----:B------:R-:W-:Y:S02]  /*bae0*/  IMAD.MOV.U32 R8, RZ, RZ, 0x70 ;  /* 0x00000070ff087424 */ /* 0x000fe400078e00ff */
[----:B------:R-:W-:Y:S02]  /*baf0*/  IMAD.MOV.U32 R12, RZ, RZ, 0x1 ;  /* 0x00000001ff0c7424 */ /* 0x000fe400078e00ff */
[----:B------:R-:W-:-:S07]  /*bb00*/  IMAD.MOV.U32 R13, RZ, RZ, RZ ;  /* 0x000000ffff0d7224 */ /* 0x000fce00078e00ff */
[----:B------:R-:W-:-:S07]  /*bb10*/  LEPC R20, `(.L_x_568) ;  /* 0x000000001014794e */ /* 0x000fce0000000000 */
[----:B-1-3-5:R-:W-:Y:S05]  /*bb20*/  CALL.ABS.NOINC R14 ;  /* 0x000000000e007343 */ /* 0x02afea0003c00000 */
.L_x_568:
[----:B------:R-:W-:Y:S02]  /*bb30*/  ULDC UR4, c[0x0][0x3f4] ;  /* 0x0000fd0000047ab9 */ /* 0x000fe40000000800 */
[----:B------:R-:W-:-:S13]  /*bb40*/  ISETP.LT.AND P0, PT, RZ, UR4, PT ;  /* 0x00000004ff007c0c */ /* 0x000fda000bf01270 */
[----:B------:R-:W-:Y:S05]  /*bb50*/  @P0 BRA `(.L_x_569) ;  /* 0x00000000003c0947 */ /* 0x000fea0003800000 */
[----:B------:R-:W-:-:S04]  /*bb60*/  LEA.HI R0, R191, R191, RZ, 0x1 ;  /* 0x000000bfbf007211 */ /* 0x000fc800078f08ff */
[----:B------:R-:W-:-:S05]  /*bb70*/  LOP3.LUT R0, R0, 0xfffffffe, RZ, 0xc0, !PT ;  /* 0xfffffffe00007812 */ /* 0x000fca00078ec0ff */
[----:B------:R-:W-:-:S05]  /*bb80*/  IMAD.IADD R0, R191, 0x1, -R0 ;  /* 0x00000001bf007824 */ /* 0x000fca00078e0a00 */
[----:B------:R-:W-:-:S04]  /*bb90*/  SHF.L.U32 R3, R0, 0x1f, RZ ;  /* 0x0000001f00037819 */ /* 0x000fc800000006ff */
[----:B------:R1:W2:Y:S03]  /*bba0*/  SYNCS.PHASECHK.TRANS64.TRYWAIT P0, [R2+URZ+0x2a800], R3 ;  /* 0x02a80003020075a7 */ /* 0x0002a6000800017f */
[----:B--2---:R-:W-:Y:S05]  /*bbb0*/  @!P0 NANOSLEEP.SYNCS 0x989680 ;  /* 0x009896800000895d */ /* 0x004fea0003900000 */
[----:B------:R-:W2:Y:S01]  /*bbc0*/  @!P0 SYNCS.PHASECHK.TRANS64 P0, [R2+URZ+0x2a800], R3 ;  /* 0x02a80003020085a7 */ /* 0x000ea2000800007f */
[----:B------:R-:W-:Y:S04]  /*bbd0*/  BSSY B0, `(.L_x_570) ;  /* 0x0000006000007945 */ /* 0x000fe80003800000 */
[----:B--2---:R-:W-:Y:S05]  /*bbe0*/  @P0 BRA `(.L_x_571) ;  /* 0x0000000000100947 */ /* 0x004fea0003800000 */
.L_x_572:
[----:B--2---:R2:W4:Y:S02]  /*bbf0*/  SYNCS.PHASECHK.TRANS64.TRYWAIT P0, [R2+URZ+0x2a800], R3 ;  /* 0x02a80003020075a7 */ /* 0x004524000800017f */
[----:B----4-:R-:W-:Y:S05]  /*bc00*/  @!P0 NANOSLEEP.SYNCS 0x989680 ;  /* 0x009896800000895d */ /* 0x010fea0003900000 */
[----:B------:R-:W4:Y:S02]  /*bc10*/  @!P0 SYNCS.PHASECHK.TRANS64 P0, [R2+URZ+0x2a800], R3 ;  /* 0x02a80003020085a7 */ /* 0x000f24000800007f */
[----:B----4-:R-:W-:Y:S05]  /*bc20*/  @!P0 BRA `(.L_x_572) ;  /* 0xfffffffc00f08947 */ /* 0x010fea000383ffff */
.L_x_571:
[----:B------:R-:W-:Y:S05]  /*bc30*/  BSYNC B0 ;  /* 0x0000000000007941 */ /* 0x000fea0003800000 */
.L_x_570:
[----:B------:R-:W-:Y:S05]  /*bc40*/  BRA `(.L_x_573) ;  /* 0x0000005800747947 */ /* 0x000fea0003800000 */
.L_x_569:
[----:B-----5:R-:W-:Y:S01]  /*bc50*/  SHF.R.S32.HI R0, RZ, 0x1f, R141 ;  /* 0x0000001fff007819 */ /* 0x020fe2000001148d */
[----:B------:R-:W-:Y:S01]  /*bc60*/  ULOP3.LUT UP0, URZ, UR59, 0x3ff, URZ, 0xc0, !UPT ;  /* 0x000003ff3b3f7892 */ /* 0x000fe2000f80c03f */
[----:B------:R-:W-:Y:S01]  /*bc70*/  ULDC.64 UR4, c[0x0][0x3f8] ;  /* 0x0000fe0000047ab9 */ /* 0x000fe20000000a00 */
[----:B------:R-:W-:Y:S02]  /*bc80*/  ULDC.64 UR6, c[0x0][0x408] ;  /* 0x0001020000067ab9 */ /* 0x000fe40000000a00 */
[C---:B------:R-:W-:Y:S02]  /*bc90*/  IMAD R4, R0.reuse, UR4, RZ ;  /* 0x0000000400047c24 */ /* 0x040fe4000f8e02ff */
[----:B------:R-:W-:Y:S01]  /*bca0*/  IMAD R0, R0, UR6, RZ ;  /* 0x0000000600007c24 */ /* 0x000fe2000f8e02ff */
[----:B------:R-:W-:Y:S01]  /*bcb0*/  PLOP3.LUT P2, PT, PT, PT, UP0, 0x80, 0x0 ;  /* 0x000000000000781c */ /* 0x000fe20003f4f008 */
[C---:B------:R-:W-:Y:S02]  /*bcc0*/  IMAD R3, R141.reuse, UR5, R4 ;  /* 0x000000058d037c24 */ /* 0x040fe4000f8e0204 */
[----:B------:R-:W-:Y:S01]  /*bcd0*/  IMAD.WIDE.U32 R42, R141, UR4, RZ ;  /* 0x000000048d2a7c25 */ /* 0x000fe2000f8e00ff */
[----:B------:R-:W-:-:S03]  /*bce0*/  ULDC.64 UR4, c[0x0][0x3e8] ;  /* 0x0000fa0000047ab9 */ /* 0x000fc60000000a00 */
[C---:B------:R-:W-:Y:S01]  /*bcf0*/  IMAD R37, R141.reuse, UR7, R0 ;  /* 0x000000078d257c24 */ /* 0x040fe2000f8e0200 */
[----:B------:R-:W-:Y:S01]  /*bd00*/  LEA R39, P0, R42, UR4, 0x1 ;  /* 0x000000042a277c11 */ /* 0x000fe2000f8008ff */
[----:B------:R-:W-:Y:S01]  /*bd10*/  IMAD.WIDE.U32 R4, R141, UR6, RZ ;  /* 0x000000068d047c25 */ /* 0x000fe2000f8e00ff */
[----:B------:R-:W-:-:S03]  /*bd20*/  ULDC.64 UR6, c[0x0][0x400] ;  /* 0x0001000000067ab9 */ /* 0x000fc60000000a00 */
[----:B------:R-:W-:Y:S01]  /*bd30*/  IMAD.IADD R3, R3, 0x1, R43 ;  /* 0x0000000103037824 */ /* 0x000fe200078e022b */
[----:B------:R-:W-:Y:S01]  /*bd40*/  LEA R40, P1, R4, UR6, 0x1 ;  /* 0x0000000604287c11 */ /* 0x000fe2000f8208ff */
[----:B------:R-:W-:-:S03]  /*bd50*/  IMAD.IADD R37, R37, 0x1, R5 ;  /* 0x0000000125257824 */ /* 0x000fc600078e0205 */
[----:B------:R-:W-:Y:S02]  /*bd60*/  LEA.HI.X R42, R42, UR5, R3, 0x1, P0 ;  /* 0x000000052a2a7c11 */ /* 0x000fe400080f0c03 */
[----:B------:R-:W-:Y:S01]  /*bd70*/  LEA.HI.X R37, R4, UR7, R37, 0x1, P1 ;  /* 0x0000000704257c11 */ /* 0x000fe200088f0c25 */
        /* <DEDUP_REMOVED lines=16> */
[----:B-1-3--:R-:W-:Y:S05]  /*be80*/  CALL.ABS.NOINC R14 ;  /* 0x000000000e007343 */ /* 0x00afea0003c00000 */
.L_x_574:
[----:B------:R-:W-:Y:S01]  /*be90*/  ULDC.U8 UR4, c[0x0][0x410] ;  /* 0x0001040000047ab9 */ /* 0x000fe20000000000 */
[----:B------:R-:W-:Y:S01]  /*bea0*/  BSSY B0, `(.L_x_575) ;  /* 0x000056f000007945 */ /* 0x000fe20003800000 */
[----:B------:R-:W-:Y:S01]  /*beb0*/  ISETP.NE.AND P0, PT, RZ, UR4, PT ;  /* 0x00000004ff007c0c */ /* 0x000fe2000bf05270 */
[----:B0-----:R-:W-:-:S12]  /*bec0*/  IMAD R6, R145, 0x80, R166 ;  /* 0x0000008091067824 */ /* 0x001fd800078e02a6 */
[----:B------:R-:W-:Y:S05]  /*bed0*/  @!P0 BRA `(.L_x_576) ;  /* 0x0000002800a88947 */ /* 0x000fea0003800000 */
[----:B------:R-:W-:-:S03]  /*bee0*/  UMOV UR4, 0xffffffff ;  /* 0xffffffff00047882 */ /* 0x000fc60000000000 */
[----:B------:R-:W-:Y:S05]  /*bef0*/  BRA.DIV UR4, `(.L_x_577) ;  /* 0x0000015e04707947 */ /* 0x000fea000b800000 */
[----:B------:R-:W0:Y:S04]  /*bf00*/  SHFL.IDX PT, R42, R42, RZ, 0x1c1f ;  /* 0x001c1fff2a2a7589 */ /* 0x000e2800000e0000 */
[----:B------:R-:W1:Y:S04]  /*bf10*/  SHFL.IDX PT, R39, R39, RZ, 0x1c1f ;  /* 0x001c1fff27277589 */ /* 0x000e6800000e0000 */
[----:B------:R2:W4:Y:S04]  /*bf20*/  SHFL.IDX PT, R44, R37, RZ, 0x1c1f ;  /* 0x001c1fff252c7589 */ /* 0x00052800000e0000 */
[----:B------:R2:W0:Y:S02]  /*bf30*/  SHFL.IDX PT, R41, R40, RZ, 0x1c1f ;  /* 0x001c1fff28297589 */ /* 0x00042400000e0000 */
.L_x_824:
[----:B------:R-:W-:Y:S01]  /*bf40*/  ULDC UR4, c[0x0][0x448] ;  /* 0x0001120000047ab9 */ /* 0x000fe20000000800 */
[----:B------:R-:W-:Y:S01]  /*bf50*/  LOP3.LUT R3, R177, 0x18, R16, 0xf8, !PT ;  /* 0x00000018b1037812 */ /* 0x000fe200078ef810 */
[----:B--2---:R-:W-:Y:S01]  /*bf60*/  IMAD R37, R143, UR4, RZ ;  /* 0x000000048f257c24 */ /* 0x004fe2000f8e02ff */
[----:B------:R-:W-:Y:S01]  /*bf70*/  BSSY B1, `(.L_x_578) ;  /* 0x0000050000017945 */ /* 0x000fe20003800000 */
[----:B------:R-:W-:Y:S02]  /*bf80*/  LOP3.LUT P0, RZ, R219, 0x4, RZ, 0xc0, !PT ;  /* 0x00000004dbff7812 */ /* 0x000fe4000780c0ff */
[----:B------:R-:W-:Y:S02]  /*bf90*/  CS2R R4, SRZ ;  /* 0x0000000000047805 */ /* 0x000fe4000001ff00 */
[----:B------:R-:W-:Y:S02]  /*bfa0*/  LOP3.LUT R0, R3, R178, RZ, 0x3c, !PT ;  /* 0x000000b203007212 */ /* 0x000fe400078e3cff */
[----:B------:R-:W-:-:S02]  /*bfb0*/  CS2R R8, SRZ ;  /* 0x0000000000087805 */ /* 0x000fc4000001ff00 */
[----:B------:R-:W-:Y:S01]  /*bfc0*/  ISETP.GE.AND P1, PT, R6, R37, PT ;  /* 0x000000250600720c */ /* 0x000fe20003f26270 */
[----:B------:R-:W-:Y:S01]  /*bfd0*/  IMAD R37, R145, -0x80, R37 ;  /* 0xffffff8091257824 */ /* 0x000fe200078e0225 */
[----:B------:R-:W-:Y:S01]  /*bfe0*/  CS2R R6, SRZ ;  /* 0x0000000000067805 */ /* 0x000fe2000001ff00 */
[----:B------:R-:W-:Y:S01]  /*bff0*/  IMAD.IADD R3, R179, 0x1, R0 ;  /* 0x00000001b3037824 */ /* 0x000fe200078e0200 */
[----:B------:R-:W-:Y:S02]  /*c000*/  CS2R R10, SRZ ;  /* 0x00000000000a7805 */ /* 0x000fe4000001ff00 */
[----:B------:R-:W-:Y:S02]  /*c010*/  CS2R R12, SRZ ;  /* 0x00000000000c7805 */ /* 0x000fe4000001ff00 */
[----:B------:R-:W-:Y:S01]  /*c020*/  CS2R R14, SRZ ;  /* 0x00000000000e7805 */ /* 0x000fe2000001ff00 */
[----:B------:R-:W-:Y:S01]  /*c030*/  IMAD R3, R3, 0x2, R2 ;  /* 0x0000000203037824 */ /* 0x000fe200078e0202 */
[----:B------:R-:W-:-:S02]  /*c040*/  CS2R R20, SRZ ;  /* 0x0000000000147805 */ /* 0x000fc4000001ff00 */
[----:B------:R-:W-:Y:S02]  /*c050*/  CS2R R24, SRZ ;  /* 0x0000000000187805 */ /* 0x000fe4000001ff00 */
[----:B------:R-:W-:Y:S02]  /*c060*/  CS2R R26, SRZ ;  /* 0x00000000001a7805 */ /* 0x000fe4000001ff00 */
[----:B------:R-:W-:Y:S02]  /*c070*/  CS2R R28, SRZ ;  /* 0x00000000001c7805 */ /* 0x000fe4000001ff00 */
[----:B---3--:R-:W-:Y:S02]  /*c080*/  CS2R R30, SRZ ;  /* 0x00000000001e7805 */ /* 0x008fe4000001ff00 */
[C---:B------:R-:W-:Y:S01]  /*c090*/  IADD3 R43, R3.reuse, 0xc400, RZ ;  /* 0x0000c400032b7810 */ /* 0x040fe20007ffe0ff */
[----:B------:R-:W-:Y:S01]  /*c0a0*/  VIADD R0, R3, 0xc440 ;  /* 0x0000c44003007836 */ /* 0x000fe20000000000 */
[----:B------:R-:W-:Y:S01]  /*c0b0*/  CS2R R32, SRZ ;  /* 0x0000000000207805 */ /* 0x000fe2000001ff00 */
[----:B------:R-:W-:Y:S06]  /*c0c0*/  @P1 BRA `(.L_x_579) ;  /* 0x0000000000e81947 */ /* 0x000fec0003800000 */
[----:B------:R-:W2:Y:S01]  /*c0d0*/  LDL R40, [R1+0x3c] ;  /* 0x00003c0001287983 */ /* 0x000ea20000100800 */
[----:B------:R-:W-:Y:S01]  /*c0e0*/  ULDC UR4, c[0x0][0x3f4] ;  /* 0x0000fd0000047ab9 */ /* 0x000fe20000000800 */
[----:B------:R-:W-:Y:S02]  /*c0f0*/  CS2R R20, SRZ ;  /* 0x0000000000147805 */ /* 0x000fe4000001ff00 */
[----:B------:R-:W-:Y:S02]  /*c100*/  ISETP.GE.AND P2, PT, R160, UR4, PT ;  /* 0x00000004a0007c0c */ /* 0x000fe4000bf46270 */
[----:B------:R-:W-:Y:S02]  /*c110*/  CS2R R4, SRZ ;  /* 0x0000000000047805 */ /* 0x000fe4000001ff00 */
[----:B------:R-:W-:Y:S02]  /*c120*/  ISETP.GE.AND P3, PT, R170, UR4, PT ;  /* 0x00000004aa007c0c */ /* 0x000fe4000bf66270 */
[----:B------:R-:W-:-:S02]  /*c130*/  CS2R R24, SRZ ;  /* 0x0000000000187805 */ /* 0x000fc4000001ff00 */
[----:B------:R-:W-:-:S05]  /*c140*/  ISETP.GE.AND P4, PT, R169, UR4, PT ;  /* 0x00000004a9007c0c */ /* 0x000fca000bf86270 */
[----:B-1----:R-:W-:Y:S02]  /*c150*/  @!P2 IMAD.MOV.U32 R8, RZ, RZ, R39 ;  /* 0x000000ffff08a224 */ /* 0x002fe400078e0027 */
[----:B0-----:R-:W-:Y:S02]  /*c160*/  @!P2 IMAD.MOV.U32 R9, RZ, RZ, R42 ;  /* 0x000000ffff09a224 */ /* 0x001fe400078e002a */
[----:B------:R-:W-:Y:S01]  /*c170*/  @!P3 IADD3 R28, P1, R39, R222, RZ ;  /* 0x000000de271cb210 */ /* 0x000fe20007f3e0ff */
[----:B------:R-:W-:Y:S02]  /*c180*/  @!P2 IMAD.MOV.U32 R6, RZ, RZ, R41 ;  /* 0x000000ffff06a224 */ /* 0x000fe400078e0029 */
[----:B----4-:R-:W-:Y:S02]  /*c190*/  @!P2 IMAD.MOV.U32 R7, RZ, RZ, R44 ;  /* 0x000000ffff07a224 */ /* 0x010fe400078e002c */
[----:B------:R-:W-:-:S04]  /*c1a0*/  @!P2 IMAD.WIDE R8, R160, 0x2, R8 ;  /* 0x00000002a008a825 */ /* 0x000fc800078e0208 */
[----:B------:R-:W-:Y:S01]  /*c1b0*/  @!P2 IMAD.WIDE R30, R160, 0x2, R6 ;  /* 0x00000002a01ea825 */ /* 0x000fe200078e0206 */
[----:B------:R0:W5:Y:S03]  /*c1c0*/  @!P2 LD.E.64 R20, desc[UR56][R8.64] ;  /* 0x000000380814a980 */ /* 0x000166000c101b00 */
[----:B------:R-:W-:Y:S01]  /*c1d0*/  @!P3 IMAD.X R29, R42, 0x1, R221, P1 ;  /* 0x000000012a1db824 */ /* 0x000fe200008e06dd */
[----:B------:R-:W5:Y:S01]  /*c1e0*/  @!P2 LD.E.64 R4, desc[UR56][R30.64] ;  /* 0x000000381e04a980 */ /* 0x000f62000c101b00 */
[----:B------:R-:W-:Y:S02]  /*c1f0*/  @!P3 IADD3 R10, P1, R41, R222, RZ ;  /* 0x000000de290ab210 */ /* 0x000fe40007f3e0ff */
[----:B------:R-:W-:Y:S02]  /*c200*/  ISETP.GE.AND P2, PT, R172, UR4, PT ;  /* 0x00000004ac007c0c */ /* 0x000fe4000bf46270 */
[----:B------:R-:W-:-:S02]  /*c210*/  CS2R R6, SRZ ;  /* 0x0000000000067805 */ /* 0x000fc4000001ff00 */
[-C--:B------:R-:W-:Y:S02]  /*c220*/  @!P4 IADD3 R12, P5, R39, R224.reuse, RZ ;  /* 0x000000e0270cc210 */ /* 0x080fe40007fbe0ff */
[----:B------:R-:W-:Y:S01]  /*c230*/  @!P4 IADD3 R14, P6, R41, R224, RZ ;  /* 0x000000e0290ec210 */ /* 0x000fe20007fde0ff */
[----:B------:R-:W-:Y:S01]  /*c240*/  @!P3 IMAD.X R11, R44, 0x1, R221, P1 ;  /* 0x000000012c0bb824 */ /* 0x000fe200008e06dd */
[----:B------:R-:W-:Y:S02]  /*c250*/  ISETP.GE.AND P1, PT, R171, UR4, PT ;  /* 0x00000004ab007c0c */ /* 0x000fe4000bf26270 */
[----:B------:R-:W-:Y:S02]  /*c260*/  CS2R R26, SRZ ;  /* 0x00000000001a7805 */ /* 0x000fe4000001ff00 */
[----:B0-----:R-:W-:Y:S01]  /*c270*/  CS2R R8, SRZ ;  /* 0x0000000000087805 */ /* 0x001fe2000001ff00 */
[--C-:B------:R-:W-:Y:S01]  /*c280*/  @!P4 IMAD.X R13, R42, 0x1, R223.reuse, P5 ;  /* 0x000000012a0dc824 */ /* 0x100fe200028e06df */
[----:B------:R0:W5:Y:S01]  /*c290*/  @!P3 LD.E.64 R24, desc[UR56][R28.64] ;  /* 0x000000381c18b980 */ /* 0x000162000c101b00 */
[----:B------:R-:W-:-:S03]  /*c2a0*/  @!P4 IMAD.X R15, R44, 0x1, R223, P6 ;  /* 0x000000012c0fc824 */ /* 0x000fc600030e06df */
[----:B------:R1:W5:Y:S01]  /*c2b0*/  @!P3 LD.E.64 R6, desc[UR56][R10.64] ;  /* 0x000000380a06b980 */ /* 0x000362000c101b00 */
[----:B------:R-:W-:-:S03]  /*c2c0*/  ISETP.GE.AND P3, PT, R173, UR4, PT ;  /* 0x00000004ad007c0c */ /* 0x000fc6000bf66270 */
[----:B------:R3:W5:Y:S04]  /*c2d0*/  @!P4 LD.E.64 R26, desc[UR56][R12.64] ;  /* 0x000000380c1ac980 */ /* 0x000768000c101b00 */
[----:B------:R4:W5:Y:S01]  /*c2e0*/  @!P4 LD.E.64 R8, desc[UR56][R14.64] ;  /* 0x000000380e08c980 */ /* 0x000962000c101b00 */
[----:B0-----:R-:W-:Y:S02]  /*c2f0*/  CS2R R28, SRZ ;  /* 0x00000000001c7805 */ /* 0x001fe4000001ff00 */
[----:B-1----:R-:W-:Y:S02]  /*c300*/  CS2R R10, SRZ ;  /* 0x00000000000a7805 */ /* 0x002fe4000001ff00 */
[-C--:B---3--:R-:W-:Y:S02]  /*c310*/  @!P2 IADD3 R12, P4, R39, R226.reuse, RZ ;  /* 0x000000e2270ca210 */ /* 0x088fe40007f9e0ff */
[----:B----4-:R-:W-:-:S03]  /*c320*/  @!P2 IADD3 R14, P5, R41, R226, RZ ;  /* 0x000000e2290ea210 */ /* 0x010fc60007fbe0ff */
[--C-:B------:R-:W-:Y:S01]  /*c330*/  @!P2 IMAD.X R13, R42, 0x1, R225.reuse, P4 ;  /* 0x000000012a0da824 */ /* 0x100fe200020e06e1 */
[-C--:B------:R-:W-:Y:S01]  /*c340*/  @!P1 IADD3 R32, P6, R39, R228.reuse, RZ ;  /* 0x000000e427209210 */ /* 0x080fe20007fde0ff */
[----:B------:R-:W-:Y:S01]  /*c350*/  @!P2 IMAD.X R15, R44, 0x1, R225, P5 ;  /* 0x000000012c0fa824 */ /* 0x000fe200028e06e1 */
[----:B------:R-:W-:Y:S02]  /*c360*/  CS2R R30, SRZ ;  /* 0x00000000001e7805 */ /* 0x000fe4000001ff00 */
[----:B------:R-:W-:Y:S01]  /*c370*/  @!P1 IADD3.X R33, R42, R227, RZ, P6, !PT ;  /* 0x000000e32a219210 */ /* 0x000fe200037fe4ff */
[----:B------:R0:W5:Y:S04]  /*c380*/  @!P2 LD.E.64 R28, desc[UR56][R12.64] ;  /* 0x000000380c1ca980 */ /* 0x000168000c101b00 */
[----:B------:R1:W5:Y:S01]  /*c390*/  @!P2 LD.E.64 R10, desc[UR56][R14.64] ;  /* 0x000000380e0aa980 */ /* 0x000362000c101b00 */
[----:B------:R-:W-:-:S03]  /*c3a0*/  @!P1 IADD3 R34, P2, R41, R228, RZ ;  /* 0x000000e429229210 */ /* 0x000fc60007f5e0ff */
[----:B------:R3:W5:Y:S01]  /*c3b0*/  @!P1 LD.E.64 R30, desc[UR56][R32.64] ;  /* 0x00000038201e9980 */ /* 0x000762000c101b00 */
[----:B0-----:R-:W-:Y:S01]  /*c3c0*/  CS2R R12, SRZ ;  /* 0x00000000000c7805 */ /* 0x001fe2000001ff00 */
[----:B------:R-:W-:Y:S01]  /*c3d0*/  @!P1 IMAD.X R35, R44, 0x1, R227, P2 ;  /* 0x000000012c239824 */ /* 0x000fe200010e06e3 */
[----:B-1----:R-:W-:-:S04]  /*c3e0*/  CS2R R14, SRZ ;  /* 0x00000000000e7805 */ /* 0x002fc8000001ff00 */
[----:B------:R0:W5:Y:S01]  /*c3f0*/  @!P1 LD.E.64 R12, desc[UR56][R34.64] ;  /* 0x00000038220c9980 */ /* 0x000162000c101b00 */
[----:B---3--:R-:W-:Y:S02]  /*c400*/  CS2R R32, SRZ ;  /* 0x0000000000207805 */ /* 0x008fe4000001ff00 */
[-C--:B--2---:R-:W-:Y:S02]  /*c410*/  @!P3 IADD3 R38, P4, R39, R40.reuse, RZ ;  /* 0x000000282726b210 */ /* 0x084fe40007f9e0ff */
[----:B------:R-:W-:-:S03]  /*c420*/  @!P3 IADD3 R40, P5, R41, R40, RZ ;  /* 0x000000282928b210 */ /* 0x000fc60007fbe0ff */
[--C-:B------:R-:W-:Y:S02]  /*c430*/  @!P3 IMAD.X R39, R42, 0x1, R229.reuse, P4 ;  /* 0x000000012a27b824 */ /* 0x100fe400020e06e5 */
[----:B------:R-:W-:-:S03]  /*c440*/  @!P3 IMAD.X R41, R44, 0x1, R229, P5 ;  /* 0x000000012c29b824 */ /* 0x000fc600028e06e5 */
[----:B------:R0:W5:Y:S04]  /*c450*/  @!P3 LD.E.64 R32, desc[UR56][R38.64] ;  /* 0x000000382620b980 */ /* 0x000168000c101b00 */
[----:B------:R0:W5:Y:S02]  /*c460*/  @!P3 LD.E.64 R14, desc[UR56][R40.64] ;  /* 0x00000038280eb980 */ /* 0x000164000c101b00 */
.L_x_579:
[----:B------:R-:W-:Y:S05]  /*c470*/  BSYNC B1 ;  /* 0x0000000000017941 */ /* 0x000fea0003800000 */
.L_x_578:
[----:B0----5:R-:W-:Y:S01]  /*c480*/  IMAD.MOV.U32 R34, RZ, RZ, R20 ;  /* 0x000000ffff227224 */ /* 0x021fe200078e0014 */
[----:B------:R-:W-:Y:S01]  /*c490*/  SHF.R.U64 R69, R20, 0x10, R21 ;  /* 0x0000001014457819 */ /* 0x000fe20000001215 */
[----:B------:R-:W-:Y:S01]  /*c4a0*/  IMAD.MOV.U32 R20, RZ, RZ, R24 ;  /* 0x000000ffff147224 */ /* 0x000fe200078e0018 */
[----:B------:R-:W-:Y:S01]  /*c4b0*/  SHF.R.U64 R67, R24, 0x10, R25 ;  /* 0x0000001018437819 */ /* 0x000fe20000001219 */
[----:B------:R-:W-:Y:S01]  /*c4c0*/  IMAD.MOV.U32 R35, RZ, RZ, R21 ;  /* 0x000000ffff237224 */ /* 0x000fe200078e0015 */
[----:B------:R-:W-:Y:S01]  /*c4d0*/  LEA.HI R24, R191, R191, RZ, 0x1 ;  /* 0x000000bfbf187211 */ /* 0x000fe200078f08ff */
[----:B------:R-:W-:Y:S01]  /*c4e0*/  IMAD.MOV.U32 R38, RZ, RZ, R5 ;  /* 0x000000ffff267224 */ /* 0x000fe200078e0005 */
[----:B------:R-:W-:Y:S01]  /*c4f0*/  SHF.R.U32.HI R66, RZ, 0x10, R21 ;  /* 0x00000010ff427819 */ /* 0x000fe20000011615 */
[--C-:B------:R-:W-:Y:S01]  /*c500*/  IMAD.MOV.U32 R21, RZ, RZ, R25.reuse ;  /* 0x000000ffff157224 */ /* 0x100fe200078e0019 */
[----:B------:R-:W-:Y:S01]  /*c510*/  LOP3.LUT R24, R24, 0xfffffffe, RZ, 0xc0, !PT ;  /* 0xfffffffe18187812 */ /* 0x000fe200078ec0ff */
[----:B------:R-:W-:Y:S01]  /*c520*/  @P0 VIADD R0, R43, 0xffffffc0 ;  /* 0xffffffc02b000836 */ /* 0x000fe20000000000 */
[----:B------:R-:W-:Y:S01]  /*c530*/  SHF.R.U32.HI R64, RZ, 0x10, R25 ;  /* 0x00000010ff407819 */ /* 0x000fe20000011619 */
[----:B-1----:R-:W-:Y:S01]  /*c540*/  IMAD.MOV.U32 R39, RZ, RZ, R26 ;  /* 0x000000ffff277224 */ /* 0x002fe200078e001a */
[--C-:B------:R-:W-:Y:S01]  /*c550*/  SHF.R.U64 R59, R4, 0x10, R5.reuse ;  /* 0x00000010043b7819 */ /* 0x100fe20000001205 */
[----:B------:R-:W-:Y:S01]  /*c560*/  IMAD.IADD R25, R191, 0x1, -R24 ;  /* 0x00000001bf197824 */ /* 0x000fe200078e0a18 */
[----:B------:R-:W-:Y:S01]  /*c570*/  SHF.R.U32.HI R57, RZ, 0x10, R5 ;  /* 0x00000010ff397819 */ /* 0x000fe20000011605 */
[----:B------:R-:W-:Y:S01]  /*c580*/  IMAD.MOV.U32 R41, RZ, RZ, R28 ;  /* 0x000000ffff297224 */ /* 0x000fe200078e001c */
[----:B------:R-:W-:Y:S01]  /*c590*/  SHF.R.U64 R26, R26, 0x10, R27 ;  /* 0x000000101a1a7819 */ /* 0x000fe2000000121b */
[----:B------:R-:W-:Y:S01]  /*c5a0*/  IMAD.MOV.U32 R45, RZ, RZ, R32 ;  /* 0x000000ffff2d7224 */ /* 0x000fe200078e0020 */
[----:B------:R-:W-:Y:S01]  /*c5b0*/  SHF.L.U32 R5, R25, 0x1f, RZ ;  /* 0x0000001f19057819 */ /* 0x000fe200000006ff */
[----:B------:R-:W-:Y:S01]  /*c5c0*/  IMAD.MOV.U32 R46, RZ, RZ, R33 ;  /* 0x000000ffff2e7224 */ /* 0x000fe200078e0021 */
[----:B------:R-:W-:Y:S01]  /*c5d0*/  SHF.R.U64 R62, R28, 0x10, R29 ;  /* 0x000000101c3e7819 */ /* 0x000fe2000000121d */
[----:B------:R-:W-:Y:S01]  /*c5e0*/  IMAD.MOV.U32 R24, RZ, RZ, R4 ;  /* 0x000000ffff187224 */ /* 0x000fe200078e0004 */
[----:B------:R-:W0:Y:S01]  /*c5f0*/  SYNCS.PHASECHK.TRANS64.TRYWAIT P0, [R2+URZ+0x2a800], R5 ;  /* 0x02a80005020075a7 */ /* 0x000e22000800017f */
[----:B------:R-:W-:Y:S01]  /*c600*/  MOV R42, R29 ;  /* 0x0000001d002a7202 */ /* 0x000fe20000000f00 */
[----:B------:R-:W-:Y:S01]  /*c610*/  IMAD.MOV.U32 R40, RZ, RZ, R27 ;  /* 0x000000ffff287224 */ /* 0x000fe200078e001b */
[----:B------:R-:W-:Y:S01]  /*c620*/  SHF.R.U32.HI R65, RZ, 0x10, R29 ;  /* 0x00000010ff417819 */ /* 0x000fe2000001161d */
[----:B------:R-:W-:Y:S01]  /*c630*/  IMAD.MOV.U32 R43, RZ, RZ, R30 ;  /* 0x000000ffff2b7224 */ /* 0x000fe200078e001e */
[----:B------:R-:W-:Y:S01]  /*c640*/  SHF.R.U64 R58, R32, 0x10, R33 ;  /* 0x00000010203a7819 */ /* 0x000fe20000001221 */
[----:B----4-:R-:W-:Y:S01]  /*c650*/  IMAD.MOV.U32 R44, RZ, RZ, R31 ;  /* 0x000000ffff2c7224 */ /* 0x010fe200078e001f */
[----:B------:R-:W-:Y:S01]  /*c660*/  SHF.R.U32.HI R61, RZ, 0x10, R33 ;  /* 0x00000010ff3d7819 */ /* 0x000fe20000011621 */
[----:B------:R-:W-:Y:S01]  /*c670*/  IMAD.MOV.U32 R32, RZ, RZ, R6 ;  /* 0x000000ffff207224 */ /* 0x000fe200078e0006 */
[----:B------:R-:W-:Y:S01]  /*c680*/  PRMT R26, R39, 0x5410, R26 ;  /* 0x00005410271a7816 */ /* 0x000fe2000000001a */
[----:B------:R-:W-:Y:S01]  /*c690*/  IMAD.MOV.U32 R33, RZ, RZ, R7 ;  /* 0x000000ffff217224 */ /* 0x000fe200078e0007 */
[----:B------:R-:W-:Y:S01]  /*c6a0*/  SHF.R.U32.HI R27, RZ, 0x10, R27 ;  /* 0x00000010ff1b7819 */ /* 0x000fe2000001161b */
[----:B------:R-:W-:Y:S01]  /*c6b0*/  IMAD.MOV.U32 R28, RZ, RZ, R8 ;  /* 0x000000ffff1c7224 */ /* 0x000fe200078e0008 */
[----:B------:R-:W-:Y:S01]  /*c6c0*/  SHF.R.U64 R60, R30, 0x10, R31 ;  /* 0x000000101e3c7819 */ /* 0x000fe2000000121f */
[----:B------:R-:W-:Y:S01]  /*c6d0*/  IMAD.MOV.U32 R29, RZ, RZ, R9 ;  /* 0x000000ffff1d7224 */ /* 0x000fe200078e0009 */
[----:B------:R-:W-:Y:S01]  /*c6e0*/  SHF.R.U32.HI R63, RZ, 0x10, R31 ;  /* 0x00000010ff3f7819 */ /* 0x000fe2000001161f */
[----:B------:R-:W-:Y:S01]  /*c6f0*/  IMAD.MOV.U32 R25, RZ, RZ, R11 ;  /* 0x000000ffff197224 */ /* 0x000fe200078e000b */
[--C-:B------:R-:W-:Y:S01]  /*c700*/  SHF.R.U64 R55, R6, 0x10, R7.reuse ;  /* 0x0000001006377819 */ /* 0x100fe20000001207 */
[----:B------:R-:W-:Y:S01]  /*c710*/  BSSY B1, `(.L_x_580) ;  /* 0x0000025000017945 */ /* 0x000fe20003800000 */
[----:B------:R-:W-:Y:S01]  /*c720*/  SHF.R.U32.HI R56, RZ, 0x10, R7 ;  /* 0x00000010ff387819 */ /* 0x000fe20000011607 */
[----:B------:R-:W-:Y:S01]  /*c730*/  IMAD.MOV.U32 R6, RZ, RZ, R12 ;  /* 0x000000ffff067224 */ /* 0x000fe200078e000c */
[----:B------:R-:W-:Y:S01]  /*c740*/  SHF.R.U64 R53, R8, 0x10, R9 ;  /* 0x0000001008357819 */ /* 0x000fe20000001209 */
[----:B------:R-:W-:Y:S01]  /*c750*/  IMAD.MOV.U32 R7, RZ, RZ, R13 ;  /* 0x000000ffff077224 */ /* 0x000fe200078e000d */
[----:B------:R-:W-:-:S02]  /*c760*/  SHF.R.U32.HI R54, RZ, 0x10, R9 ;  /* 0x00000010ff367819 */ /* 0x000fc40000011609 */
[----:B------:R-:W-:Y:S02]  /*c770*/  MOV R4, R10 ;  /* 0x0000000a00047202 */ /* 0x000fe40000000f00 */
[--C-:B------:R-:W-:Y:S01]  /*c780*/  SHF.R.U64 R51, R10, 0x10, R11.reuse ;  /* 0x000000100a337819 */ /* 0x100fe2000000120b */
[----:B------:R-:W-:Y:S01]  /*c790*/  IMAD.MOV.U32 R10, RZ, RZ, R14 ;  /* 0x000000ffff0a7224 */ /* 0x000fe200078e000e */
[----:B------:R-:W-:Y:S01]  /*c7a0*/  SHF.R.U32.HI R52, RZ, 0x10, R11 ;  /* 0x00000010ff347819 */ /* 0x000fe2000001160b */
[----:B------:R-:W-:Y:S01]  /*c7b0*/  IMAD.MOV.U32 R11, RZ, RZ, R15 ;  /* 0x000000ffff0b7224 */ /* 0x000fe200078e000f */
[----:B------:R-:W-:Y:S02]  /*c7c0*/  VIMNMX R39, R37, 0x80, PT ;  /* 0x0000008025277848 */ /* 0x000fe40003fe0100 */
[--C-:B------:R-:W-:Y:S02]  /*c7d0*/  SHF.R.U64 R49, R12, 0x10, R13.reuse ;  /* 0x000000100c317819 */ /* 0x100fe4000000120d */
[----:B------:R-:W-:-:S02]  /*c7e0*/  SHF.R.U32.HI R50, RZ, 0x10, R13 ;  /* 0x00000010ff327819 */ /* 0x000fc4000001160d */
[----:B------:R-:W-:Y:S02]  /*c7f0*/  PRMT R30, R20, 0x5410, R67 ;  /* 0x00005410141e7816 */ /* 0x000fe40000000043 */
[----:B------:R-:W-:Y:S02]  /*c800*/  PRMT R31, R21, 0x5410, R64 ;  /* 0x00005410151f7816 */ /* 0x000fe40000000040 */
[----:B------:R-:W-:Y:S02]  /*c810*/  PRMT R37, R24, 0x5410, R59 ;  /* 0x0000541018257816 */ /* 0x000fe4000000003b */
[--C-:B------:R-:W-:Y:S02]  /*c820*/  SHF.R.U64 R47, R14, 0x10, R15.reuse ;  /* 0x000000100e2f7819 */ /* 0x100fe4000000120f */
[----:B------:R-:W-:Y:S02]  /*c830*/  SHF.R.U32.HI R48, RZ, 0x10, R15 ;  /* 0x00000010ff307819 */ /* 0x000fe4000001160f */
[----:B------:R-:W-:-:S02]  /*c840*/  PRMT R34, R34, 0x5410, R69 ;  /* 0x0000541022227816 */ /* 0x000fc40000000045 */
[----:B------:R-:W-:Y:S02]  /*c850*/  PRMT R35, R35, 0x5410, R66 ;  /* 0x0000541023237816 */ /* 0x000fe40000000042 */
[----:B------:R-:W-:Y:S02]  /*c860*/  PRMT R27, R40, 0x5410, R27 ;  /* 0x00005410281b7816 */ /* 0x000fe4000000001b */
[----:B------:R-:W-:Y:S02]  /*c870*/  PRMT R20, R41, 0x5410, R62 ;  /* 0x0000541029147816 */ /* 0x000fe4000000003e */
[----:B------:R-:W-:Y:S02]  /*c880*/  PRMT R21, R42, 0x5410, R65 ;  /* 0x000054102a157816 */ /* 0x000fe40000000041 */
[----:B------:R-:W-:Y:S02]  /*c890*/  PRMT R12, R43, 0x5410, R60 ;  /* 0x000054102b0c7816 */ /* 0x000fe4000000003c */
[----:B------:R-:W-:-:S02]  /*c8a0*/  PRMT R13, R44, 0x5410, R63 ;  /* 0x000054102c0d7816 */ /* 0x000fc4000000003f */
[----:B------:R-:W-:Y:S02]  /*c8b0*/  PRMT R8, R45, 0x5410, R58 ;  /* 0x000054102d087816 */ /* 0x000fe4000000003a */
[----:B------:R-:W-:Y:S02]  /*c8c0*/  PRMT R9, R46, 0x5410, R61 ;  /* 0x000054102e097816 */ /* 0x000fe4000000003d */
[----:B------:R-:W-:Y:S02]  /*c8d0*/  ISETP.GE.AND P1, PT, R166, R39, PT ;  /* 0x00000027a600720c */ /* 0x000fe40003f26270 */
[----:B------:R-:W-:Y:S02]  /*c8e0*/  PRMT R38, R38, 0x5410, R57 ;  /* 0x0000541026267816 */ /* 0x000fe40000000039 */
[----:B------:R-:W-:Y:S02]  /*c8f0*/  PRMT R32, R32, 0x5410, R55 ;  /* 0x0000541020207816 */ /* 0x000fe40000000037 */
[----:B------:R-:W-:-:S02]  /*c900*/  PRMT R33, R33, 0x5410, R56 ;  /* 0x0000541021217816 */ /* 0x000fc40000000038 */
[----:B------:R-:W-:Y:S02]  /*c910*/  PRMT R28, R28, 0x5410, R53 ;  /* 0x000054101c1c7816 */ /* 0x000fe40000000035 */
[----:B------:R-:W-:Y:S02]  /*c920*/  PRMT R29, R29, 0x5410, R54 ;  /* 0x000054101d1d7816 */ /* 0x000fe40000000036 */
[----:B------:R-:W-:Y:S02]  /*c930*/  PRMT R24, R4, 0x5410, R51 ;  /* 0x0000541004187816 */ /* 0x000fe40000000033 */
[----:B------:R-:W-:Y:S01]  /*c940*/  PRMT R25, R25, 0x5410, R52 ;  /* 0x0000541019197816 */ /* 0x000fe20000000034 */
[----:B0-----:R-:W-:Y:S06]  /*c950*/  @!P0 BRA `(.L_x_581) ;  /* 0x00000154004c8947 */ /* 0x001fec0003800000 */
.L_x_825:
[----:B------:R-:W-:Y:S05]  /*c960*/  BSYNC B1 ;  /* 0x0000000000017941 */ /* 0x000fea0003800000 */
.L_x_580:
[----:B------:R-:W-:Y:S01]  /*c970*/  BSSY B1, `(.L_x_582) ;  /* 0x0000101000017945 */ /* 0x000fe20003800000 */
[----:B------:R-:W-:Y:S02]  /*c980*/  PRMT R14, R6, 0x5410, R49 ;  /* 0x00005410060e7816 */ /* 0x000fe40000000031 */
[----:B------:R-:W-:Y:S02]  /*c990*/  PRMT R15, R7, 0x5410, R50 ;  /* 0x00005410070f7816 */ /* 0x000fe40000000032 */
[----:B------:R-:W-:Y:S02]  /*c9a0*/  PRMT R10, R10, 0x5410, R47 ;  /* 0x000054100a0a7816 */ /* 0x000fe4000000002f */
[----:B------:R-:W-:Y:S01]  /*c9b0*/  PRMT R11, R11, 0x5410, R48 ;  /* 0x000054100b0b7816 */ /* 0x000fe20000000030 */
[----:B------:R-:W-:Y:S06]  /*c9c0*/  @P1 BRA `(.L_x_583) ;  /* 0x0000000c00ec1947 */ /* 0x000fec0003800000 */
[----:B------:R-:W1:Y:S01]  /*c9d0*/  LDC R4, c[0x0][0x3f4] ;  /* 0x0000fd00ff047b82 */ /* 0x000e620000000800 */
[----:B------:R-:W-:Y:S01]  /*c9e0*/  BSSY B2, `(.L_x_584) ;  /* 0x000002e000027945 */ /* 0x000fe20003800000 */
[-C--:B-1----:R-:W-:Y:S02]  /*c9f0*/  ISETP.GE.AND P0, PT, R160, R4.reuse, PT ;  /* 0x00000004a000720c */ /* 0x082fe40003f06270 */
[-C--:B------:R-:W-:Y:S02]  /*ca00*/  ISETP.GE.AND P1, PT, R170, R4.reuse, PT ;  /* 0x00000004aa00720c */ /* 0x080fe40003f26270 */
[-C--:B------:R-:W-:Y:S02]  /*ca10*/  ISETP.GE.AND P2, PT, R169, R4.reuse, PT ;  /* 0x00000004a900720c */ /* 0x080fe40003f46270 */
[-C--:B------:R-:W-:Y:S02]  /*ca20*/  ISETP.GE.AND P3, PT, R172, R4.reuse, PT ;  /* 0x00000004ac00720c */ /* 0x080fe40003f66270 */
[----:B------:R-:W-:-:S02]  /*ca30*/  ISETP.GE.AND P4, PT, R171, R4, PT ;  /* 0x00000004ab00720c */ /* 0x000fc40003f86270 */
[----:B------:R-:W-:-:S03]  /*ca40*/  ISETP.GE.AND P5, PT, R173, R4, PT ;  /* 0x00000004ad00720c */ /* 0x000fc60003fa6270 */
[----:B------:R-:W-:Y:S10]  /*ca50*/  @P0 BRA `(.L_x_585) ;  /* 0x0000000000980947 */ /* 0x000ff40003800000 */
[----:B0-----:R-:W0:Y:S01]  /*ca60*/  LDS.128 R4, [R3+0xc400] ;  /* 0x00c4000003047984 */ /* 0x001e220000000c00 */
[C---:B------:R-:W-:Y:S01]  /*ca70*/  IMAD.U32 R47, R37.reuse, 0x10000, RZ ;  /* 0x00010000252f7824 */ /* 0x040fe200078e00ff */
[----:B------:R-:W-:Y:S01]  /*ca80*/  LOP3.LUT R46, R37, 0xffff0000, RZ, 0xc0, !PT ;  /* 0xffff0000252e7812 */ /* 0x000fe200078ec0ff */
[C---:B------:R-:W-:Y:S01]  /*ca90*/  IMAD.U32 R45, R34.reuse, 0x10000, RZ ;  /* 0x00010000222d7824 */ /* 0x040fe200078e00ff */
[----:B------:R-:W-:Y:S01]  /*caa0*/  LOP3.LUT R44, R34, 0xffff0000, RZ, 0xc0, !PT ;  /* 0xffff0000222c7812 */ /* 0x000fe200078ec0ff */
[C---:B0-----:R-:W-:Y:S01]  /*cab0*/  IMAD.U32 R40, R4.reuse, 0x10000, RZ ;  /* 0x0001000004287824 */ /* 0x041fe200078e00ff */
[----:B------:R-:W-:Y:S01]  /*cac0*/  LOP3.LUT R4, R4, 0xffff0000, RZ, 0xc0, !PT ;  /* 0xffff000004047812 */ /* 0x000fe200078ec0ff */
[C---:B------:R-:W-:Y:S01]  /*cad0*/  IMAD.U32 R41, R5.reuse, 0x10000, RZ ;  /* 0x0001000005297824 */ /* 0x040fe200078e00ff */
[----:B------:R-:W-:Y:S01]  /*cae0*/  LOP3.LUT R5, R5, 0xffff0000, RZ, 0xc0, !PT ;  /* 0xffff000005057812 */ /* 0x000fe200078ec0ff */
[C---:B------:R-:W-:Y:S01]  /*caf0*/  IMAD.U32 R42, R6.reuse, 0x10000, RZ ;  /* 0x00010000062a7824 */ /* 0x040fe200078e00ff */
[----:B------:R-:W-:Y:S01]  /*cb00*/  LOP3.LUT R6, R6, 0xffff0000, RZ, 0xc0, !PT ;  /* 0xffff000006067812 */ /* 0x000fe200078ec0ff */
[C---:B------:R-:W-:Y:S01]  /*cb10*/  FMUL.FTZ R49, R4.reuse, R47 ;  /* 0x0000002f04317220 */ /* 0x040fe20000410000 */
[----:B------:R-:W-:Y:S01]  /*cb20*/  FMUL.FTZ R4, R4, R45 ;  /* 0x0000002d04047220 */ /* 0x000fe20000410000 */
[----:B------:R-:W-:-:S02]  /*cb30*/  IMAD.U32 R43, R7, 0x10000, RZ ;  /* 0x00010000072b7824 */ /* 0x000fc400078e00ff */
[----:B------:R-:W-:Y:S01]  /*cb40*/  FMUL.FTZ R50, R5, R46 ;  /* 0x0000002e05327220 */ /* 0x000fe20000410000 */
[C---:B------:R-:W-:Y:S01]  /*cb50*/  FFMA.FTZ R49, R40.reuse, R45, -R49 ;  /* 0x0000002d28317223 */ /* 0x040fe20000010831 */
[----:B------:R-:W-:Y:S01]  /*cb60*/  FFMA.FTZ R48, R40, R47, R4 ;  /* 0x0000002f28307223 */ /* 0x000fe20000010004 */
[----:B------:R-:W-:Y:S01]  /*cb70*/  LOP3.LUT R7, R7, 0xffff0000, RZ, 0xc0, !PT ;  /* 0xffff000007077812 */ /* 0x000fe200078ec0ff */
[-C--:B------:R-:W-:Y:S01]  /*cb80*/  FMUL.FTZ R52, R5, R44.reuse ;  /* 0x0000002c05347220 */ /* 0x080fe20000410000 */
[C---:B------:R-:W-:Y:S01]  /*cb90*/  SHF.L.U32 R45, R38.reuse, 0x10, RZ ;  /* 0x00000010262d7819 */ /* 0x040fe200000006ff */
[----:B------:R-:W-:Y:S01]  /*cba0*/  IMAD.U32 R5, R35, 0x10000, RZ ;  /* 0x0001000023057824 */ /* 0x000fe200078e00ff */
[----:B------:R-:W-:Y:S01]  /*cbb0*/  LOP3.LUT R40, R38, 0xffff0000, RZ, 0xc0, !PT ;  /* 0xffff000026287812 */ /* 0x000fe200078ec0ff */
[----:B------:R-:W-:Y:S01]  /*cbc0*/  FFMA.FTZ R50, R41, R44, -R50 ;  /* 0x0000002c29327223 */ /* 0x000fe20000010832 */
[----:B------:R-:W-:Y:S01]  /*cbd0*/  LOP3.LUT R4, R35, 0xffff0000, RZ, 0xc0, !PT ;  /* 0xffff000023047812 */ /* 0x000fe200078ec0ff */
[----:B------:R-:W-:Y:S01]  /*cbe0*/  FFMA.FTZ R41, R41, R46, R52 ;  /* 0x0000002e29297223 */ /* 0x000fe20000010034 */
[C---:B------:R-:W-:Y:S01]  /*cbf0*/  FMUL.FTZ R47, R6.reuse, R45 ;  /* 0x0000002d062f7220 */ /* 0x040fe20000410000 */
[-C--:B------:R-:W-:Y:S01]  /*cc00*/  FMUL.FTZ R44, R6, R5.reuse ;  /* 0x00000005062c7220 */ /* 0x080fe20000410000 */
[C---:B------:R-:W-:Y:S01]  /*cc10*/  FMUL.FTZ R46, R7.reuse, R40 ;  /* 0x00000028072e7220 */ /* 0x040fe20000410000 */
[-C--:B------:R-:W-:Y:S01]  /*cc20*/  FMUL.FTZ R51, R7, R4.reuse ;  /* 0x0000000407337220 */ /* 0x080fe20000410000 */
[C---:B------:R-:W-:Y:S01]  /*cc30*/  FFMA.FTZ R6, R42.reuse, R5, -R47 ;  /* 0x000000052a067223 */ /* 0x040fe2000001082f */
[----:B------:R-:W-:Y:S01]  /*cc40*/  FFMA.FTZ R45, R42, R45, R44 ;  /* 0x0000002d2a2d7223 */ /* 0x000fe2000001002c */
[C---:B------:R-:W-:Y:S01]  /*cc50*/  FFMA.FTZ R7, R43.reuse, R4, -R46 ;  /* 0x000000042b077223 */ /* 0x040fe2000001082e */
[----:B------:R-:W-:Y:S01]  /*cc60*/  FFMA.FTZ R40, R43, R40, R51 ;  /* 0x000000282b287223 */ /* 0x000fe20000010033 */
[----:B------:R-:W-:-:S02]  /*cc70*/  F2FP.BF16.F32.PACK_AB R4, R48, R49 ;  /* 0x000000313004723e */ /* 0x000fc400000010ff */
[----:B------:R-:W-:Y:S02]  /*cc80*/  F2FP.BF16.F32.PACK_AB R5, R41, R50 ;  /* 0x000000322905723e */ /* 0x000fe400000010ff */
[----:B------:R-:W-:Y:S02]  /*cc90*/  F2FP.BF16.F32.PACK_AB R6, R45, R6 ;  /* 0x000000062d06723e */ /* 0x000fe400000010ff */
[----:B------:R-:W-:-:S05]  /*cca0*/  F2FP.BF16.F32.PACK_AB R7, R40, R7 ;  /* 0x000000072807723e */ /* 0x000fca00000010ff */
[----:B------:R1:W-:Y:S02]  /*ccb0*/  STS.128 [R3+0xc400], R4 ;  /* 0x00c4000403007388 */ /* 0x0003e40000000c00 */
.L_x_585:
[----:B------:R-:W-:Y:S05]  /*ccc0*/  BSYNC B2 ;  /* 0x0000000000027941 */ /* 0x000fea0003800000 */
.L_x_584:
[----:B------:R-:W-:Y:S04]  /*ccd0*/  BSSY B2, `(.L_x_586) ;  /* 0x0000028000027945 */ /* 0x000fe80003800000 */
[----:B------:R-:W-:Y:S05]  /*cce0*/  @P1 BRA `(.L_x_587) ;  /* 0x0000000000981947 */ /* 0x000fea0003800000 */
[----:B01----:R-:W0:Y:S01]  /*ccf0*/  LDS.128 R4, [R0] ;  /* 0x0000000000047984 */ /* 0x003e220000000c00 */
        /* <DEDUP_REMOVED lines=18> */
[C---:B------:R-:W-:Y:S01]  /*ce20*/  LOP3.LUT R40, R33.reuse, 0xffff0000, RZ, 0xc0, !PT ;  /* 0xffff000021287812 */ /* 0x040fe200078ec0ff */
[----:B------:R-:W-:Y:S01]  /*ce30*/  IMAD.U32 R45, R33, 0x10000, RZ ;  /* 0x00010000212d7824 */ /* 0x000fe200078e00ff */
[C---:B------:R-:W-:Y:S01]  /*ce40*/  LOP3.LUT R4, R31.reuse, 0xffff0000, RZ, 0xc0, !PT ;  /* 0xffff00001f047812 */ /* 0x040fe200078ec0ff */
[----:B------:R-:W-:Y:S02]  /*ce50*/  IMAD.U32 R5, R31, 0x10000, RZ ;  /* 0x000100001f057824 */ /* 0x000fe400078e00ff */
[C---:B------:R-:W-:Y:S01]  /*ce60*/  FFMA.FTZ R50, R41.reuse, R44, -R50 ;  /* 0x0000002c29327223 */ /* 0x040fe20000010832 */
        /* <DEDUP_REMOVED lines=13> */
[----:B------:R2:W-:Y:S02]  /*cf40*/  STS.128 [R0], R4 ;  /* 0x0000000400007388 */ /* 0x0005e40000000c00 */
.L_x_587:
[----:B------:R-:W-:Y:S05]  /*cf50*/  BSYNC B2 ;  /* 0x0000000000027941 */ /* 0x000fea0003800000 */
.L_x_586:
[----:B------:R-:W-:Y:S04]  /*cf60*/  BSSY B2, `(.L_x_588) ;  /* 0x0000028000027945 */ /* 0x000fe80003800000 */
[----:B------:R-:W-:Y:S05]  /*cf70*/  @P2 BRA `(.L_x_589) ;  /* 0x0000000000982947 */ /* 0x000fea0003800000 */
[----:B012---:R-:W0:Y:S01]  /*cf80*/  LDS.128 R4, [R3+0x10400] ;  /* 0x0104000003047984 */ /* 0x007e220000000c00 */
[----:B------:R-:W-:Y:S01]  /*cf90*/  SHF.L.U32 R45, R26, 0x10, RZ ;  /* 0x000000101a2d7819 */ /* 0x000fe200000006ff */
[C---:B------:R-:W-:Y:S01]  /*cfa0*/  IMAD.U32 R47, R28.reuse, 0x10000, RZ ;  /* 0x000100001c2f7824 */ /* 0x040fe200078e00ff */
[----:B------:R-:W-:Y:S02]  /*cfb0*/  LOP3.LUT R46, R28, 0xffff0000, RZ, 0xc0, !PT ;  /* 0xffff00001c2e7812 */ /* 0x000fe400078ec0ff */
        /* <DEDUP_REMOVED lines=34> */
.L_x_589:
[----:B------:R-:W-:Y:S05]  /*d1e0*/  BSYNC B2 ;  /* 0x0000000000027941 */ /* 0x000fea0003800000 */
.L_x_588:
[----:B------:R-:W-:Y:S04]  /*d1f0*/  BSSY B2, `(.L_x_590) ;  /* 0x0000028000027945 */ /* 0x000fe80003800000 */
[----:B------:R-:W-:Y:S05]  /*d200*/  @P3 BRA `(.L_x_591) ;  /* 0x0000000000983947 */ /* 0x000fea0003800000 */
[----:B0123--:R-:W0:Y:S01]  /*d210*/  LDS.128 R4, [R0+0x4000] ;  /* 0x0040000000047984 */ /* 0x00fe220000000c00 */
        /* <DEDUP_REMOVED lines=37> */
.L_x_591:
[----:B------:R-:W-:Y:S05]  /*d470*/  BSYNC B2 ;  /* 0x0000000000027941 */ /* 0x000fea0003800000 */
.L_x_590:
[----:B------:R-:W-:Y:S04]  /*d480*/  BSSY B2, `(.L_x_592) ;  /* 0x0000028000027945 */ /* 0x000fe80003800000 */
[----:B------:R-:W-:Y:S05]  /*d490*/  @P4 BRA `(.L_x_593) ;  /* 0x0000000000984947 */ /* 0x000fea0003800000 */
[----:B01234-:R-:W0:Y:S01]  /*d4a0*/  LDS.128 R4, [R3+0x14400] ;  /* 0x0144000003047984 */ /* 0x01fe220000000c00 */
        /* <DEDUP_REMOVED lines=37> */
.L_x_593:
[----:B------:R-:W-:Y:S05]  /*d700*/  BSYNC B2 ;  /* 0x0000000000027941 */ /* 0x000fea0003800000 */
.L_x_592:
[----:B------:R-:W-:Y:S05]  /*d710*/  @P5 BRA `(.L_x_583) ;  /* 0x0000000000985947 */ /* 0x000fea0003800000 */
[----:B01234-:R-:W0:Y:S01]  /*d720*/  LDS.128 R4, [R0+0x8000] ;  /* 0x0080000000047984 */ /* 0x01fe220000000c00 */
        /* <DEDUP_REMOVED lines=37> */
.L_x_583:
[----:B------:R-:W-:Y:S05]  /*d980*/  BSYNC B1 ;  /* 0x0000000000017941 */ /* 0x000fea0003800000 */
.L_x_582:
[----:B01234-:R-:W-:-:S05]  /*d990*/  VIADD R4, R166, 0x40 ;  /* 0x00000040a6047836 */ /* 0x01ffca0000000000 */
[----:B------:R-:W-:-:S13]  /*d9a0*/  ISETP.GE.AND P0, PT, R4, R39, PT ;  /* 0x000000270400720c */ /* 0x000fda0003f06270 */
[----:B------:R-:W-:Y:S05]  /*d9b0*/  @P0 BRA `(.L_x_594) ;  /* 0x0000003800f40947 */ /* 0x000fea0003800000 */
[----:B------:R-:W0:Y:S01]  /*d9c0*/  LDC R4, c[0x0][0x3f4] ;  /* 0x0000fd00ff047b82 */ /* 0x000e220000000800 */
[----:B------:R-:W-:Y:S01]  /*d9d0*/  BSSY B1, `(.L_x_595) ;  /* 0x000002e000017945 */ /* 0x000fe20003800000 */
[-C--:B0-----:R-:W-:Y:S02]  /*d9e0*/  ISETP.GE.AND P0, PT, R160, R4.reuse, PT ;  /* 0x00000004a000720c */ /* 0x081fe40003f06270 */
[-C--:B------:R-:W-:Y:S02]  /*d9f0*/  ISETP.GE.AND P1, PT, R170, R4.reuse, PT ;  /* 0x00000004aa00720c */ /* 0x080fe40003f26270 */
[-C--:B------:R-:W-:Y:S02]  /*da00*/  ISETP.GE.AND P2, PT, R169, R4.reuse, PT ;  /* 0x00000004a900720c */ /* 0x080fe40003f46270 */
[-C--:B------:R-:W-:Y:S02]  /*da10*/  ISETP.GE.AND P3, PT, R172, R4.reuse, PT ;  /* 0x00000004ac00720c */ /* 0x080fe40003f66270 */
[----:B------:R-:W-:-:S02]  /*da20*/  ISETP.GE.AND P4, PT, R171, R4, PT ;  /* 0x00000004ab00720c */ /* 0x000fc40003f86270 */
[----:B------:R-:W-:-:S03]  /*da30*/  ISETP.GE.AND P5, PT, R173, R4, PT ;  /* 0x00000004ad00720c */ /* 0x000fc60003fa6270 */
[----:B------:R-:W-:Y:S10]  /*da40*/  @P0 BRA `(.L_x_596) ;  /* 0x0000000000980947 */ /* 0x000ff40003800000 */
[----:B------:R-:W0:Y:S01]  /*da50*/  LDS.128 R4, [R3+0xe400] ;  /* 0x00e4000003047984 */ /* 0x000e220000000c00 */
[C---:B------:R-:W-:Y:S01]  /*da60*/  IMAD.U32 R45, R37.reuse, 0x10000, RZ ;  /* 0x00010000252d7824 */ /* 0x040fe200078e00ff */
[----:B------:R-:W-:Y:S01]  /*da70*/  LOP3.LUT R48, R37, 0xffff0000, RZ, 0xc0, !PT ;  /* 0xffff000025307812 */ /* 0x000fe200078ec0ff */
[C---:B------:R-:W-:Y:S01]  /*da80*/  IMAD.U32 R43, R34.reuse, 0x10000, RZ ;  /* 0x00010000222b7824 */ /* 0x040fe200078e00ff */
[----:B------:R-:W-:Y:S02]  /*da90*/  LOP3.LUT R46, R34, 0xffff0000, RZ, 0xc0, !PT ;  /* 0xffff0000222e7812 */ /* 0x000fe400078ec0ff */
[----:B------:R-:W-:Y:S01]  /*daa0*/  LOP3.LUT R47, R38, 0xffff0000, RZ, 0xc0, !PT ;  /* 0xffff0000262f7812 */ /* 0x000fe200078ec0ff */
[C---:B0-----:R-:W-:Y:S01]  /*dab0*/  IMAD.U32 R39, R4.reuse, 0x10000, RZ ;  /* 0x0001000004277824 */ /* 0x041fe200078e00ff */
[----:B------:R-:W-:Y:S01]  /*dac0*/  LOP3.LUT R4, R4, 0xffff0000, RZ, 0xc0, !PT ;  /* 0xffff000004047812 */ /* 0x000fe200078ec0ff */
[C---:B------:R-:W-:Y:S01]  /*dad0*/  IMAD.U32 R40, R5.reuse, 0x10000, RZ ;  /* 0x0001000005287824 */ /* 0x040fe200078e00ff */
[----:B------:R-:W-:Y:S01]  /*dae0*/  LOP3.LUT R5, R5, 0xffff0000, RZ, 0xc0, !PT ;  /* 0xffff000005057812 */ /* 0x000fe200078ec0ff */
[----:B------:R-:W-:Y:S01]  /*daf0*/  IMAD.U32 R34, R6, 0x10000, RZ ;  /* 0x0001000006227824 */ /* 0x000fe200078e00ff */
[----:B------:R-:W-:Y:S01]  /*db00*/  SHF.L.U32 R37, R7, 0x10, RZ ;  /* 0x0000001007257819 */ /* 0x000fe200000006ff */
[-C--:B------:R-:W-:Y:S01]  /*db10*/  FMUL.FTZ R42, R45, R4.reuse ;  /* 0x000000042d2a7220 */ /* 0x080fe20000410000 */
[C---:B------:R-:W-:Y:S01]  /*db20*/  FMUL.FTZ R44, R43.reuse, R4 ;  /* 0x000000042b2c7220 */ /* 0x040fe20000410000 */
[----:B------:R-:W-:Y:S01]  /*db30*/  FMUL.FTZ R41, R48, R5 ;  /* 0x0000000530297220 */ /* 0x000fe20000410000 */
[----:B------:R-:W-:Y:S01]  /*db40*/  LOP3.LUT R6, R6, 0xffff0000, RZ, 0xc0, !PT ;  /* 0xffff000006067812 */ /* 0x000fe200078ec0ff */
[-C--:B------:R-:W-:Y:S01]  /*db50*/  FFMA.FTZ R4, R43, R39.reuse, -R42 ;  /* 0x000000272b047223 */ /* 0x080fe2000001082a */
[----:B------:R-:W-:Y:S01]  /*db60*/  FFMA.FTZ R39, R45, R39, R44 ;  /* 0x000000272d277223 */ /* 0x000fe2000001002c */
[C---:B------:R-:W-:Y:S01]  /*db70*/  FMUL.FTZ R43, R46.reuse, R5 ;  /* 0x000000052e2b7220 */ /* 0x040fe20000410000 */
[----:B------:R-:W-:Y:S01]  /*db80*/  LOP3.LUT R7, R7, 0xffff0000, RZ, 0xc0, !PT ;  /* 0xffff000007077812 */ /* 0x000fe200078ec0ff */
[----:B------:R-:W-:Y:S01]  /*db90*/  FFMA.FTZ R5, R46, R40, -R41 ;  /* 0x000000282e057223 */ /* 0x000fe20000010829 */
[----:B------:R-:W-:Y:S01]  /*dba0*/  LOP3.LUT R45, R35, 0xffff0000, RZ, 0xc0, !PT ;  /* 0xffff0000232d7812 */ /* 0x000fe200078ec0ff */
[----:B------:R-:W-:-:S02]  /*dbb0*/  IMAD.U32 R46, R38, 0x10000, RZ ;  /* 0x00010000262e7824 */ /* 0x000fc400078e00ff */
[----:B------:R-:W-:Y:S01]  /*dbc0*/  FFMA.FTZ R40, R48, R40, R43 ;  /* 0x0000002830287223 */ /* 0x000fe2000001002b */
[----:B------:R-:W-:Y:S02]  /*dbd0*/  IMAD.U32 R44, R35, 0x10000, RZ ;  /* 0x00010000232c7824 */ /* 0x000fe400078e00ff */
[-C--:B------:R-:W-:Y:S01]  /*dbe0*/  FMUL.FTZ R38, R47, R7.reuse ;  /* 0x000000072f267220 */ /* 0x080fe20000410000 */
[-C--:B------:R-:W-:Y:S01]  /*dbf0*/  FMUL.FTZ R35, R46, R6.reuse ;  /* 0x000000062e237220 */ /* 0x080fe20000410000 */
[C---:B------:R-:W-:Y:S01]  /*dc00*/  FMUL.FTZ R42, R45.reuse, R7 ;  /* 0x000000072d2a7220 */ /* 0x040fe20000410000 */
[C---:B------:R-:W-:Y:S01]  /*dc10*/  FMUL.FTZ R41, R44.reuse, R6 ;  /* 0x000000062c297220 */ /* 0x040fe20000410000 */
[-C--:B------:R-:W-:Y:S01]  /*dc20*/  FFMA.FTZ R7, R45, R37.reuse, -R38 ;  /* 0x000000252d077223 */ /* 0x080fe20000010826 */
[-C--:B------:R-:W-:Y:S01]  /*dc30*/  FFMA.FTZ R6, R44, R34.reuse, -R35 ;  /* 0x000000222c067223 */ /* 0x080fe20000010823 */
[----:B------:R-:W-:Y:S01]  /*dc40*/  FFMA.FTZ R42, R47, R37, R42 ;  /* 0x000000252f2a7223 */ /* 0x000fe2000001002a */
[----:B------:R-:W-:Y:S01]  /*dc50*/  FFMA.FTZ R41, R46, R34, R41 ;  /* 0x000000222e297223 */ /* 0x000fe20000010029 */
[----:B------:R-:W-:-:S02]  /*dc60*/  F2FP.BF16.F32.PACK_AB R4, R39, R4 ;  /* 0x000000042704723e */ /* 0x000fc400000010ff */
[----:B------:R-:W-:Y:S02]  /*dc70*/  F2FP.BF16.F32.PACK_AB R5, R40, R5 ;  /* 0x000000052805723e */ /* 0x000fe400000010ff */
[----:B------:R-:W-:Y:S02]  /*dc80*/  F2FP.BF16.F32.PACK_AB R6, R41, R6 ;  /* 0x000000062906723e */ /* 0x000fe400000010ff */
[----:B------:R-:W-:-:S05]  /*dc90*/  F2FP.BF16.F32.PACK_AB R7, R42, R7 ;  /* 0x000000072a07723e */ /* 0x000fca00000010ff */
[----:B------:R0:W-:Y:S02]  /*dca0*/  STS.128 [R3+0xe400], R4 ;  /* 0x00e4000403007388 */ /* 0x0001e40000000c00 */
.L_x_596:
[----:B------:R-:W-:Y:S05]  /*dcb0*/  BSYNC B1 ;  /* 0x0000000000017941 */ /* 0x000fea0003800000 */
.L_x_595:
[----:B------:R-:W-:Y:S04]  /*dcc0*/  BSSY B1, `(.L_x_597) ;  /* 0x0000028000017945 */ /* 0x000fe80003800000 */
[----:B------:R-:W-:Y:S05]  /*dcd0*/  @P1 BRA `(.L_x_598) ;  /* 0x0000000000981947 */ /* 0x000fea0003800000 */
[----:B0-----:R-:W0:Y:S01]  /*dce0*/  LDS.128 R4, [R0+0x2000] ;  /* 0x0020000000047984 */ /* 0x001e220000000c00 */
[----:B------:R-:W-:Y:S01]  /*dcf0*/  IMAD.U32 R40, R30, 0x10000, RZ ;  /* 0x000100001e287824 */ /* 0x000fe200078e00ff */
[C---:B------:R-:W-:Y:S01]  /*dd00*/  LOP3.LUT R43, R32.reuse, 0xffff0000, RZ, 0xc0, !PT ;  /* 0xffff0000202b7812 */ /* 0x040fe200078ec0ff */
[----:B------:R-:W-:Y:S01]  /*dd10*/  IMAD.U32 R42, R32, 0x10000, RZ ;  /* 0x00010000202a7824 */ /* 0x000fe200078e00ff */
        /* <DEDUP_REMOVED lines=8> */
[-C--:B------:R-:W-:Y:S01]  /*dda0*/  FMUL.FTZ R37, R42, R4.reuse ;  /* 0x000000042a257220 */ /* 0x080fe20000410000 */
[----:B------:R-:W-:Y:S01]  /*ddb0*/  FMUL.FTZ R39, R40, R4 ;  /* 0x0000000428277220 */ /* 0x000fe20000410000 */
[----:B------:R-:W-:Y:S01]  /*ddc0*/  FMUL.FTZ R38, R43, R5 ;  /* 0x000000052b267220 */ /* 0x000fe20000410000 */
[----:B------:R-:W-:-:S02]  /*ddd0*/  IMAD.U32 R30, R6, 0x10000, RZ ;  /* 0x00010000061e7824 */ /* 0x000fc400078e00ff */
[-C--:B------:R-:W-:Y:S01]  /*dde0*/  FFMA.FTZ R4, R40, R34.reuse, -R37 ;  /* 0x0000002228047223 */ /* 0x080fe20000010825 */
[----:B------:R-:W-:Y:S01]  /*ddf0*/  FFMA.FTZ R39, R42, R34, R39 ;  /* 0x000000222a277223 */ /* 0x000fe20000010027 */
[C---:B------:R-:W-:Y:S01]  /*de00*/  FMUL.FTZ R34, R41.reuse, R5 ;  /* 0x0000000529227220 */ /* 0x040fe20000410000 */
[----:B------:R-:W-:Y:S01]  /*de10*/  LOP3.LUT R6, R6, 0xffff0000, RZ, 0xc0, !PT ;  /* 0xffff000006067812 */ /* 0x000fe200078ec0ff */
[-C--:B------:R-:W-:Y:S01]  /*de20*/  FFMA.FTZ R5, R41, R35.reuse, -R38 ;  /* 0x0000002329057223 */ /* 0x080fe20000010826 */
[----:B------:R-:W-:Y:S01]  /*de30*/  LOP3.LUT R40, R31, 0xffff0000, RZ, 0xc0, !PT ;  /* 0xffff00001f287812 */ /* 0x000fe200078ec0ff */
[----:B------:R-:W-:Y:S02]  /*de40*/  IMAD.U32 R42, R33, 0x10000, RZ ;  /* 0x00010000212a7824 */ /* 0x000fe400078e00ff */
[----:B------:R-:W-:Y:S01]  /*de50*/  FFMA.FTZ R34, R43, R35, R34 ;  /* 0x000000232b227223 */ /* 0x000fe20000010022 */
[----:B------:R-:W-:Y:S02]  /*de60*/  IMAD.U32 R38, R31, 0x10000, RZ ;  /* 0x000100001f267824 */ /* 0x000fe400078e00ff */
[-C--:B------:R-:W-:Y:S01]  /*de70*/  FMUL.FTZ R35, R44, R7.reuse ;  /* 0x000000072c237220 */ /* 0x080fe20000410000 */
[-C--:B------:R-:W-:Y:S01]  /*de80*/  FMUL.FTZ R31, R42, R6.reuse ;  /* 0x000000062a1f7220 */ /* 0x080fe20000410000 */
[----:B------:R-:W-:Y:S01]  /*de90*/  FMUL.FTZ R37, R40, R7 ;  /* 0x0000000728257220 */ /* 0x000fe20000410000 */
[----:B------:R-:W-:Y:S01]  /*dea0*/  FMUL.FTZ R33, R38, R6 ;  /* 0x0000000626217220 */ /* 0x000fe20000410000 */
[----:B------:R-:W-:Y:S01]  /*deb0*/  FFMA.FTZ R7, R40, R32, -R35 ;  /* 0x0000002028077223 */ /* 0x000fe20000010823 */
[----:B------:R-:W-:Y:S01]  /*dec0*/  FFMA.FTZ R6, R38, R30, -R31 ;  /* 0x0000001e26067223 */ /* 0x000fe2000001081f */
[----:B------:R-:W-:Y:S01]  /*ded0*/  FFMA.FTZ R32, R44, R32, R37 ;  /* 0x000000202c207223 */ /* 0x000fe20000010025 */
[----:B------:R-:W-:Y:S01]  /*dee0*/  FFMA.FTZ R33, R42, R30, R33 ;  /* 0x0000001e2a217223 */ /* 0x000fe20000010021 */
[----:B------:R-:W-:-:S02]  /*def0*/  F2FP.BF16.F32.PACK_AB R4, R39, R4 ;  /* 0x000000042704723e */ /* 0x000fc400000010ff */
[----:B------:R-:W-:Y:S02]  /*df00*/  F2FP.BF16.F32.PACK_AB R5, R34, R5 ;  /* 0x000000052205723e */ /* 0x000fe400000010ff */
[----:B------:R-:W-:Y:S02]  /*df10*/  F2FP.BF16.F32.PACK_AB R6, R33, R6 ;  /* 0x000000062106723e */ /* 0x000fe400000010ff */
[----:B------:R-:W-:-:S05]  /*df20*/  F2FP.BF16.F32.PACK_AB R7, R32, R7 ;  /* 0x000000072007723e */ /* 0x000fca00000010ff */
[----:B------:R1:W-:Y:S02]  /*df30*/  STS.128 [R0+0x2000], R4 ;  /* 0x0020000400007388 */ /* 0x0003e40000000c00 */
.L_x_598:
[----:B------:R-:W-:Y:S05]  /*df40*/  BSYNC B1 ;  /* 0x0000000000017941 */ /* 0x000fea0003800000 */
.L_x_597:
[----:B------:R-:W-:Y:S04]  /*df50*/  BSSY B1, `(.L_x_599) ;  /* 0x0000028000017945 */ /* 0x000fe80003800000 */
[----:B------:R-:W-:Y:S05]  /*df60*/  @P2 BRA `(.L_x_600) ;  /* 0x0000000000982947 */ /* 0x000fea0003800000 */
[----:B01----:R-:W0:Y:S01]  /*df70*/  LDS.128 R4, [R3+0x12400] ;  /* 0x0124000003047984 */ /* 0x003e220000000c00 */
[----:B------:R-:W-:Y:S01]  /*df80*/  IMAD.U32 R34, R26, 0x10000, RZ ;  /* 0x000100001a227824 */ /* 0x000fe200078e00ff */
[C---:B------:R-:W-:Y:S01]  /*df90*/  LOP3.LUT R39, R28.reuse, 0xffff0000, RZ, 0xc0, !PT ;  /* 0xffff00001c277812 */ /* 0x040fe200078ec0ff */
[----:B------:R-:W-:Y:S01]  /*dfa0*/  IMAD.U32 R38, R28, 0x10000, RZ ;  /* 0x000100001c267824 */ /* 0x000fe200078e00ff */
[----:B------:R-:W-:Y:S02]  /*dfb0*/  LOP3.LUT R37, R26, 0xffff0000, RZ, 0xc0, !PT ;  /* 0xffff00001a257812 */ /* 0x000fe400078ec0ff */
[----:B------:R-:W-:Y:S01]  /*dfc0*/  LOP3.LUT R40, R29, 0xffff0000, RZ, 0xc0, !PT ;  /* 0xffff00001d287812 */ /* 0x000fe200078ec0ff */
[C---:B0-----:R-:W-:Y:S01]  /*dfd0*/  IMAD.U32 R30, R4.reuse, 0x10000, RZ ;  /* 0x00010000041e7824 */ /* 0x041fe200078e00ff */
[----:B------:R-:W-:Y:S01]  /*dfe0*/  LOP3.LUT R4, R4, 0xffff0000, RZ, 0xc0, !PT ;  /* 0xffff000004047812 */ /* 0x000fe200078ec0ff */
[----:B------:R-:W-:Y:S01]  /*dff0*/  IMAD.U32 R28, R7, 0x10000, RZ ;  /* 0x00010000071c7824 */ /* 0x000fe200078e00ff */
[C---:B------:R-:W-:Y:S01]  /*e000*/  SHF.L.U32 R31, R5.reuse, 0x10, RZ ;  /* 0x00000010051f7819 */ /* 0x040fe200000006ff */
[----:B------:R-:W-:Y:S01]  /*e010*/  IMAD.U32 R26, R6, 0x10000, RZ ;  /* 0x00010000061a7824 */ /* 0x000fe200078e00ff */
[----:B------:R-:W-:Y:S01]  /*e020*/  LOP3.LUT R5, R5, 0xffff0000, RZ, 0xc0, !PT ;  /* 0xffff000005057812 */ /* 0x000fe200078ec0ff */
[-C--:B------:R-:W-:Y:S01]  /*e030*/  FMUL.FTZ R33, R38, R4.reuse ;  /* 0x0000000426217220 */ /* 0x080fe20000410000 */
[----:B------:R-:W-:Y:S01]  /*e040*/  FMUL.FTZ R35, R34, R4 ;  /* 0x0000000422237220 */ /* 0x000fe20000410000 */
[----:B------:R-:W-:-:S02]  /*e050*/  LOP3.LUT R7, R7, 0xffff0000, RZ, 0xc0, !PT ;  /* 0xffff000007077812 */ /* 0x000fc400078ec0ff */
[-C--:B------:R-:W-:Y:S01]  /*e060*/  FMUL.FTZ R32, R39, R5.reuse ;  /* 0x0000000527207220 */ /* 0x080fe20000410000 */
        /* <DEDUP_REMOVED lines=8> */
[----:B------:R-:W-:-:S02]  /*e0f0*/  IMAD.U32 R32, R27, 0x10000, RZ ;  /* 0x000100001b207824 */ /* 0x000fc400078e00ff */
        /* <DEDUP_REMOVED lines=11> */
[----:B------:R-:W-:-:S05]  /*e1b0*/  F2FP.BF16.F32.PACK_AB R7, R28, R7 ;  /* 0x000000071c07723e */ /* 0x000fca00000010ff */
[----:B------:R2:W-:Y:S02]  /*e1c0*/  STS.128 [R3+0x12400], R4 ;  /* 0x0124000403007388 */ /* 0x0005e40000000c00 */
.L_x_600:
[----:B------:R-:W-:Y:S05]  /*e1d0*/  BSYNC B1 ;  /* 0x0000000000017941 */ /* 0x000fea0003800000 */
.L_x_599:
[----:B------:R-:W-:Y:S04]  /*e1e0*/  BSSY B1, `(.L_x_601) ;  /* 0x0000028000017945 */ /* 0x000fe80003800000 */
[----:B------:R-:W-:Y:S05]  /*e1f0*/  @P3 BRA `(.L_x_602) ;  /* 0x0000000000983947 */ /* 0x000fea0003800000 */
[----:B012---:R-:W0:Y:S01]  /*e200*/  LDS.128 R4, [R0+0x6000] ;  /* 0x0060000000047984 */ /* 0x007e220000000c00 */
        /* <DEDUP_REMOVED lines=13> */
[-C--:B------:R-:W-:Y:S01]  /*e2e0*/  FMUL.FTZ R28, R35, R5.reuse ;  /* 0x00000005231c7220 */ /* 0x080fe20000410000 */
        /* <DEDUP_REMOVED lines=23> */
.L_x_602:
[----:B------:R-:W-:Y:S05]  /*e460*/  BSYNC B1 ;  /* 0x0000000000017941 */ /* 0x000fea0003800000 */
.L_x_601:
[----:B------:R-:W-:Y:S04]  /*e470*/  BSSY B1, `(.L_x_603) ;  /* 0x0000028000017945 */ /* 0x000fe80003800000 */
[----:B------:R-:W-:Y:S05]  /*e480*/  @P4 BRA `(.L_x_604) ;  /* 0x0000000000984947 */ /* 0x000fea0003800000 */
[----:B0123--:R-:W0:Y:S01]  /*e490*/  LDS.128 R4, [R3+0x16400] ;  /* 0x0164000003047984 */ /* 0x00fe220000000c00 */
        /* <DEDUP_REMOVED lines=37> */
.L_x_604:
[----:B------:R-:W-:Y:S05]  /*e6f0*/  BSYNC B1 ;  /* 0x0000000000017941 */ /* 0x000fea0003800000 */
.L_x_603:
[----:B------:R-:W-:Y:S05]  /*e700*/  @P5 BRA `(.L_x_594) ;  /* 0x0000002c00a05947 */ /* 0x000fea0003800000 */
[----:B01234-:R-:W0:Y:S01]  /*e710*/  LDS.128 R4, [R0+0xa000] ;  /* 0x00a0000000047984 */ /* 0x01fe220000000c00 */
[C---:B------:R-:W-:Y:S01]  /*e720*/  IMAD.U32 R21, R10.reuse, 0x10000, RZ ;  /* 0x000100000a157824 */ /* 0x040fe200078e00ff */
[----:B------:R-:W-:Y:S01]  /*e730*/  LOP3.LUT R26, R10, 0xffff0000, RZ, 0xc0, !PT ;  /* 0xffff00000a1a7812 */ /* 0x000fe200078ec0ff */
[C---:B------:R-:W-:Y:S01]  /*e740*/  IMAD.U32 R15, R8.reuse, 0x10000, RZ ;  /* 0x00010000080f7824 */ /* 0x040fe200078e00ff */
        /* <DEDUP_REMOVED lines=11> */
[----:B------:R-:W-:Y:S01]  /*e800*/  FMUL.FTZ R13, R26, R5 ;  /* 0x000000051a0d7220 */ /* 0x000fe20000410000 */
[-C--:B------:R-:W-:Y:S01]  /*e810*/  FFMA.FTZ R4, R15, R3.reuse, -R14 ;  /* 0x000000030f047223 */ /* 0x080fe2000001080e */
[----:B------:R-:W-:Y:S01]  /*e820*/  FFMA.FTZ R3, R21, R3, R20 ;  /* 0x0000000315037223 */ /* 0x000fe20000010014 */
[----:B------:R-:W-:Y:S01]  /*e830*/  FMUL.FTZ R15, R24, R5 ;  /* 0x00000005180f7220 */ /* 0x000fe20000410000 */
        /* <DEDUP_REMOVED lines=18> */
[----:B------:R0:W-:Y:S01]  /*e960*/  STS.128 [R0+0xa000], R4 ;  /* 0x00a0000400007388 */ /* 0x0001e20000000c00 */
[----:B------:R-:W-:Y:S05]  /*e970*/  BRA `(.L_x_594) ;  /* 0x0000002c00047947 */ /* 0x000fea0003800000 */
.L_x_576:
[----:B------:R-:W-:-:S03]  /*e980*/  UMOV UR4, 0xffffffff ;  /* 0xffffffff00047882 */ /* 0x000fc60000000000 */
[----:B------:R-:W-:Y:S05]  /*e990*/  BRA.DIV UR4, `(.L_x_605) ;  /* 0x0000013604507947 */ /* 0x000fea000b800000 */
[----:B------:R0:W1:Y:S04]  /*e9a0*/  SHFL.IDX PT, R3, R42, RZ, 0x1c1f ;  /* 0x001c1fff2a037589 */ /* 0x00006800000e0000 */
[----:B------:R0:W2:Y:S04]  /*e9b0*/  SHFL.IDX PT, R0, R39, RZ, 0x1c1f ;  /* 0x001c1fff27007589 */ /* 0x0000a800000e0000 */
[----:B------:R-:W4:Y:S04]  /*e9c0*/  SHFL.IDX PT, R37, R37, RZ, 0x1c1f ;  /* 0x001c1fff25257589 */ /* 0x000f2800000e0000 */
[----:B------:R-:W0:Y:S02]  /*e9d0*/  SHFL.IDX PT, R40, R40, RZ, 0x1c1f ;  /* 0x001c1fff28287589 */ /* 0x000e2400000e0000 */
.L_x_831:
[----:B------:R-:W-:Y:S01]  /*e9e0*/  ULDC UR4, c[0x0][0x448] ;  /* 0x0001120000047ab9 */ /* 0x000fe20000000800 */
[----:B------:R-:W-:Y:S01]  /*e9f0*/  BSSY B1, `(.L_x_606) ;  /* 0x0000039000017945 */ /* 0x000fe20003800000 */
[----:B0-----:R-:W-:Y:S01]  /*ea00*/  IMAD R42, R143, UR4, RZ ;  /* 0x000000048f2a7c24 */ /* 0x001fe2000f8e02ff */
[----:B------:R-:W-:Y:S02]  /*ea10*/  CS2R R4, SRZ ;  /* 0x0000000000047805 */ /* 0x000fe4000001ff00 */
[----:B------:R-:W-:Y:S02]  /*ea20*/  CS2R R8, SRZ ;  /* 0x0000000000087805 */ /* 0x000fe4000001ff00 */
[----:B------:R-:W-:Y:S02]  /*ea30*/  CS2R R10, SRZ ;  /* 0x00000000000a7805 */ /* 0x000fe4000001ff00 */
[----:B------:R-:W-:Y:S02]  /*ea40*/  CS2R R12, SRZ ;  /* 0x00000000000c7805 */ /* 0x000fe4000001ff00 */
[----:B------:R-:W-:Y:S01]  /*ea50*/  ISETP.GE.AND P0, PT, R6, R42, PT ;  /* 0x0000002a0600720c */ /* 0x000fe20003f06270 */
[----:B------:R-:W-:Y:S01]  /*ea60*/  IMAD R42, R145, -0x80, R42 ;  /* 0xffffff80912a7824 */ /* 0x000fe200078e022a */
[----:B------:R-:W-:-:S02]  /*ea70*/  CS2R R6, SRZ ;  /* 0x0000000000067805 */ /* 0x000fc4000001ff00 */
[----:B------:R-:W-:Y:S02]  /*ea80*/  CS2R R14, SRZ ;  /* 0x00000000000e7805 */ /* 0x000fe4000001ff00 */
[----:B------:R-:W-:Y:S02]  /*ea90*/  CS2R R24, SRZ ;  /* 0x0000000000187805 */ /* 0x000fe4000001ff00 */
[----:B------:R-:W-:Y:S02]  /*eaa0*/  CS2R R26, SRZ ;  /* 0x00000000001a7805 */ /* 0x000fe4000001ff00 */
[----:B------:R-:W-:Y:S02]  /*eab0*/  CS2R R28, SRZ ;  /* 0x00000000001c7805 */ /* 0x000fe4000001ff00 */
[----:B---3--:R-:W-:Y:S02]  /*eac0*/  CS2R R30, SRZ ;  /* 0x00000000001e7805 */ /* 0x008fe4000001ff00 */
[----:B------:R-:W-:-:S02]  /*ead0*/  CS2R R32, SRZ ;  /* 0x0000000000207805 */ /* 0x000fc4000001ff00 */
[----:B------:R-:W-:Y:S01]  /*eae0*/  CS2R R34, SRZ ;  /* 0x0000000000227805 */ /* 0x000fe2000001ff00 */
[----:B------:R-:W-:Y:S06]  /*eaf0*/  @P0 BRA `(.L_x_607) ;  /* 0x0000000000a00947 */ /* 0x000fec0003800000 */
[C---:B------:R-:W-:Y:S01]  /*eb00*/  VIADD R4, R16.reuse, 0x20 ;  /* 0x0000002010047836 */ /* 0x040fe20000000000 */
[----:B------:R-:W-:Y:S01]  /*eb10*/  ULDC UR4, c[0x0][0x3f4] ;  /* 0x0000fd0000047ab9 */ /* 0x000fe20000000800 */
[C---:B------:R-:W-:Y:S01]  /*eb20*/  VIADD R5, R16.reuse, 0x40 ;  /* 0x0000004010057836 */ /* 0x040fe20000000000 */
[----:B------:R-:W-:Y:S01]  /*eb30*/  ISETP.GE.AND P2, PT, R16, UR4, PT ;  /* 0x0000000410007c0c */ /* 0x000fe2000bf46270 */
[----:B--2---:R-:W-:Y:S01]  /*eb40*/  IMAD.MOV.U32 R6, RZ, RZ, R0 ;  /* 0x000000ffff067224 */ /* 0x004fe200078e0000 */
[----:B------:R-:W-:Y:S01]  /*eb50*/  ISETP.GE.AND P3, PT, R4, UR4, PT ;  /* 0x0000000404007c0c */ /* 0x000fe2000bf66270 */
[----:B-1----:R-:W-:Y:S01]  /*eb60*/  IMAD.MOV.U32 R7, RZ, RZ, R3 ;  /* 0x000000ffff077224 */ /* 0x002fe200078e0003 */
[----:B------:R-:W-:Y:S01]  /*eb70*/  ISETP.GE.AND P4, PT, R5, UR4, PT ;  /* 0x0000000405007c0c */ /* 0x000fe2000bf86270 */
[----:B------:R-:W-:Y:S01]  /*eb80*/  IMAD.MOV.U32 R8, RZ, RZ, R40 ;  /* 0x000000ffff087224 */ /* 0x000fe200078e0028 */
[----:B------:R-:W-:Y:S01]  /*eb90*/  CS2R R28, SRZ ;  /* 0x00000000001c7805 */ /* 0x000fe2000001ff00 */
[----:B----4-:R-:W-:Y:S01]  /*eba0*/  IMAD.MOV.U32 R9, RZ, RZ, R37 ;  /* 0x000000ffff097224 */ /* 0x010fe200078e0025 */
[----:B------:R-:W-:-:S02]  /*ebb0*/  CS2R R30, SRZ ;  /* 0x00000000001e7805 */ /* 0x000fc4000001ff00 */
[----:B------:R-:W-:Y:S02]  /*ebc0*/  CS2R R10, SRZ ;  /* 0x00000000000a7805 */ /* 0x000fe4000001ff00 */
[----:B------:R-:W-:Y:S02]  /*ebd0*/  CS2R R32, SRZ ;  /* 0x0000000000207805 */ /* 0x000fe4000001ff00 */
[----:B------:R-:W-:Y:S01]  /*ebe0*/  CS2R R34, SRZ ;  /* 0x0000000000227805 */ /* 0x000fe2000001ff00 */
[----:B------:R-:W-:Y:S01]  /*ebf0*/  @!P2 IMAD.SHL.U32 R39, R16, 0x2, RZ ;  /* 0x000000021027a824 */ /* 0x000fe200078e00ff */
[----:B------:R-:W-:Y:S01]  /*ec00*/  @!P3 SHF.L.U32 R13, R163, 0x3, RZ ;  /* 0x00000003a30db819 */ /* 0x000fe200000006ff */
[----:B------:R-:W-:-:S03]  /*ec10*/  @!P4 IMAD.SHL.U32 R41, R164, 0x8, RZ ;  /* 0x00000008a429c824 */ /* 0x000fc600078e00ff */
[-C--:B------:R-:W-:Y:S01]  /*ec20*/  @!P2 IADD3 R38, P1, R40, R39.reuse, RZ ;  /* 0x000000272826a210 */ /* 0x080fe20007f3e0ff */
[----:B------:R-:W-:Y:S01]  /*ec30*/  @!P3 IMAD.WIDE R4, R13, 0x2, R6 ;  /* 0x000000020d04b825 */ /* 0x000fe200078e0206 */
[----:B------:R-:W-:Y:S02]  /*ec40*/  @!P2 IADD3 R20, P0, R0, R39, RZ ;  /* 0x000000270014a210 */ /* 0x000fe40007f1e0ff */
[----:B------:R-:W-:Y:S01]  /*ec50*/  @!P2 SHF.L.U64.HI R0, R16, 0x1, R17 ;  /* 0x000000011000a819 */ /* 0x000fe20000010211 */
[----:B------:R-:W-:Y:S01]  /*ec60*/  @!P4 IMAD.WIDE R6, R41, 0x2, R6 ;  /* 0x000000022906c825 */ /* 0x000fe200078e0206 */
[----:B------:R0:W5:Y:S03]  /*ec70*/  @!P3 LD.E.128 R28, desc[UR56][R4.64] ;  /* 0x00000038041cb980 */ /* 0x000166000c101d00 */
[--C-:B------:R-:W-:Y:S01]  /*ec80*/  @!P3 IMAD.WIDE R12, R13, 0x2, R8.reuse ;  /* 0x000000020d0cb825 */ /* 0x100fe200078e0208 */
[----:B------:R1:W5:Y:S03]  /*ec90*/  @!P4 LD.E.128 R32, desc[UR56][R6.64] ;  /* 0x000000380620c980 */ /* 0x000366000c101d00 */
[----:B------:R-:W-:Y:S01]  /*eca0*/  @!P4 IMAD.WIDE R40, R41, 0x2, R8 ;  /* 0x000000022928c825 */ /* 0x000fe200078e0208 */
[----:B------:R-:W-:-:S02]  /*ecb0*/  CS2R R8, SRZ ;  /* 0x0000000000087805 */ /* 0x000fc4000001ff00 */
[----:B------:R-:W-:Y:S02]  /*ecc0*/  CS2R R14, SRZ ;  /* 0x00000000000e7805 */ /* 0x000fe4000001ff00 */
[----:B------:R-:W-:Y:S02]  /*ecd0*/  CS2R R24, SRZ ;  /* 0x0000000000187805 */ /* 0x000fe4000001ff00 */
[----:B------:R-:W-:Y:S02]  /*ece0*/  CS2R R26, SRZ ;  /* 0x00000000001a7805 */ /* 0x000fe4000001ff00 */
[----:B0-----:R-:W-:Y:S01]  /*ecf0*/  CS2R R4, SRZ ;  /* 0x0000000000047805 */ /* 0x001fe2000001ff00 */
[--C-:B------:R-:W-:Y:S01]  /*ed00*/  @!P2 IMAD.X R21, R3, 0x1, R0.reuse, P0 ;  /* 0x000000010315a824 */ /* 0x100fe200000e0600 */
[----:B------:R0:W5:Y:S01]  /*ed10*/  @!P3 LD.E.128 R8, desc[UR56][R12.64] ;  /* 0x000000380c08b980 */ /* 0x000162000c101d00 */
[----:B-1----:R-:W-:Y:S01]  /*ed20*/  CS2R R6, SRZ ;  /* 0x0000000000067805 */ /* 0x002fe2000001ff00 */
[----:B------:R-:W-:-:S02]  /*ed30*/  @!P2 IMAD.X R39, R37, 0x1, R0, P1 ;  /* 0x000000012527a824 */ /* 0x000fc400008e0600 */
[----:B------:R3:W5:Y:S04]  /*ed40*/  @!P2 LD.E.128 R24, desc[UR56][R20.64] ;  /* 0x000000381418a980 */ /* 0x000768000c101d00 */
[----:B------:R3:W5:Y:S01]  /*ed50*/  @!P2 LD.E.128 R4, desc[UR56][R38.64] ;  /* 0x000000382604a980 */ /* 0x000762000c101d00 */
[----:B0-----:R-:W-:-:S06]  /*ed60*/  CS2R R12, SRZ ;  /* 0x00000000000c7805 */ /* 0x001fcc000001ff00 */
[----:B------:R3:W5:Y:S02]  /*ed70*/  @!P4 LD.E.128 R12, desc[UR56][R40.64] ;  /* 0x00000038280cc980 */ /* 0x000764000c101d00 */
.L_x_607:
[----:B------:R-:W-:Y:S05]  /*ed80*/  BSYNC B1 ;  /* 0x0000000000017941 */ /* 0x000fea0003800000 */
.L_x_606:
[C---:B--2---:R-:W-:Y:S01]  /*ed90*/  LEA.HI R0, R191.reuse, R191, RZ, 0x1 ;  /* 0x000000bfbf007211 */ /* 0x044fe200078f08ff */
[----:B---3-5:R-:W-:Y:S01]  /*eda0*/  IMAD.MOV.U32 R20, RZ, RZ, R24 ;  /* 0x000000ffff147224 */ /* 0x028fe200078e0018 */
[--C-:B------:R-:W-:Y:S01]  /*edb0*/  SHF.R.U64 R65, R24, 0x10, R25.reuse ;  /* 0x0000001018417819 */ /* 0x100fe20000001219 */
[----:B------:R-:W-:Y:S01]  /*edc0*/  IMAD.MOV.U32 R24, RZ, RZ, R26 ;  /* 0x000000ffff187224 */ /* 0x000fe200078e001a */
[----:B------:R-:W-:Y:S01]  /*edd0*/  LOP3.LUT R0, R0, 0xfffffffe, RZ, 0xc0, !PT ;  /* 0xfffffffe00007812 */ /* 0x000fe200078ec0ff */
[----:B------:R-:W-:Y:S01]  /*ede0*/  IMAD.MOV.U32 R21, RZ, RZ, R25 ;  /* 0x000000ffff157224 */ /* 0x000fe200078e0019 */
[----:B------:R-:W-:Y:S01]  /*edf0*/  SHF.R.U64 R63, R26, 0x10, R27 ;  /* 0x000000101a3f7819 */ /* 0x000fe2000000121b */
[----:B------:R-:W-:Y:S01]  /*ee00*/  IMAD.MOV.U32 R26, RZ, RZ, R28 ;  /* 0x000000ffff1a7224 */ /* 0x000fe200078e001c */
[----:B------:R-:W-:Y:S01]  /*ee10*/  SHF.R.U64 R61, R28, 0x10, R29 ;  /* 0x000000101c3d7819 */ /* 0x000fe2000000121d */
[----:B------:R-:W-:Y:S01]  /*ee20*/  IMAD.IADD R0, R191, 0x1, -R0 ;  /* 0x00000001bf007824 */ /* 0x000fe200078e0a00 */
[----:B------:R-:W-:Y:S01]  /*ee30*/  MOV R41, R30 ;  /* 0x0000001e00297202 */ /* 0x000fe20000000f00 */
[----:B------:R-:W-:Y:S01]  /*ee40*/  IMAD.MOV.U32 R46, RZ, RZ, R34 ;  /* 0x000000ffff2e7224 */ /* 0x000fe200078e0022 */
[--C-:B------:R-:W-:Y:S01]  /*ee50*/  SHF.R.U64 R60, R30, 0x10, R31.reuse ;  /* 0x000000101e3c7819 */ /* 0x100fe2000000121f */
[----:B------:R-:W-:Y:S01]  /*ee60*/  IMAD.MOV.U32 R43, RZ, RZ, R31 ;  /* 0x000000ffff2b7224 */ /* 0x000fe200078e001f */
[----:B-1----:R-:W-:Y:S01]  /*ee70*/  SHF.L.U32 R3, R0, 0x1f, RZ ;  /* 0x0000001f00037819 */ /* 0x002fe200000006ff */
[----:B------:R-:W-:Y:S01]  /*ee80*/  IMAD.MOV.U32 R44, RZ, RZ, R32 ;  /* 0x000000ffff2c7224 */ /* 0x000fe200078e0020 */
[----:B------:R-:W-:Y:S01]  /*ee90*/  SHF.R.U32.HI R66, RZ, 0x10, R25 ;  /* 0x00000010ff427819 */ /* 0x000fe20000011619 */
[----:B------:R-:W-:Y:S01]  /*eea0*/  IMAD.MOV.U32 R25, RZ, RZ, R27 ;  /* 0x000000ffff197224 */ /* 0x000fe200078e001b */
[----:B------:R-:W0:Y:S01]  /*eeb0*/  SYNCS.PHASECHK.TRANS64.TRYWAIT P0, [R2+URZ+0x2a800], R3 ;  /* 0x02a80003020075a7 */ /* 0x000e22000800017f */
[----:B------:R-:W-:Y:S01]  /*eec0*/  SHF.R.U64 R57, R34, 0x10, R35 ;  /* 0x0000001022397819 */ /* 0x000fe20000001223 */
[----:B------:R-:W-:Y:S01]  /*eed0*/  IMAD.MOV.U32 R45, RZ, RZ, R33 ;  /* 0x000000ffff2d7224 */ /* 0x000fe200078e0021 */
[----:B------:R-:W-:Y:S01]  /*eee0*/  SHF.R.U32.HI R64, RZ, 0x10, R27 ;  /* 0x00000010ff407819 */ /* 0x000fe2000001161b */
[----:B------:R-:W-:Y:S01]  /*eef0*/  IMAD.MOV.U32 R27, RZ, RZ, R29 ;  /* 0x000000ffff1b7224 */ /* 0x000fe200078e001d */
[----:B------:R-:W-:Y:S01]  /*ef00*/  PRMT R34, R24, 0x5410, R63 ;  /* 0x0000541018227816 */ /* 0x000fe2000000003f */
[----:B------:R-:W-:Y:S01]  /*ef10*/  IMAD.MOV.U32 R47, RZ, RZ, R35 ;  /* 0x000000ffff2f7224 */ /* 0x000fe200078e0023 */
[----:B------:R-:W-:Y:S01]  /*ef20*/  SHF.R.U32.HI R58, RZ, 0x10, R31 ;  /* 0x00000010ff3a7819 */ /* 0x000fe2000001161f */
[----:B----4-:R-:W-:Y:S01]  /*ef30*/  IMAD.MOV.U32 R37, RZ, RZ, R4 ;  /* 0x000000ffff257224 */ /* 0x010fe200078e0004 */
[----:B------:R-:W-:Y:S01]  /*ef40*/  PRMT R24, R26, 0x5410, R61 ;  /* 0x000054101a187816 */ /* 0x000fe2000000003d */
[----:B------:R-:W-:Y:S01]  /*ef50*/  IMAD.MOV.U32 R38, RZ, RZ, R5 ;  /* 0x000000ffff267224 */ /* 0x000fe200078e0005 */
[----:B------:R-:W-:Y:S01]  /*ef60*/  SHF.R.U32.HI R62, RZ, 0x10, R29 ;  /* 0x00000010ff3e7819 */ /* 0x000fe2000001161d */
[----:B------:R-:W-:Y:S01]  /*ef70*/  IMAD.MOV.U32 R39, RZ, RZ, R6 ;  /* 0x000000ffff277224 */ /* 0x000fe200078e0006 */
[----:B------:R-:W-:Y:S01]  /*ef80*/  SHF.R.U64 R49, R10, 0x10, R11 ;  /* 0x000000100a317819 */ /* 0x000fe2000000120b */
[----:B------:R-:W-:Y:S01]  /*ef90*/  IMAD.MOV.U32 R40, RZ, RZ, R7 ;  /* 0x000000ffff287224 */ /* 0x000fe200078e0007 */
[----:B------:R-:W-:Y:S01]  /*efa0*/  PRMT R26, R41, 0x5410, R60 ;  /* 0x00005410291a7816 */ /* 0x000fe2000000003c */
[----:B------:R-:W-:Y:S01]  /*efb0*/  IMAD.MOV.U32 R28, RZ, RZ, R8 ;  /* 0x000000ffff1c7224 */ /* 0x000fe200078e0008 */
[--C-:B------:R-:W-:Y:S01]  /*efc0*/  SHF.R.U64 R59, R32, 0x10, R33.reuse ;  /* 0x00000010203b7819 */ /* 0x100fe20000001221 */
[----:B------:R-:W-:Y:S01]  /*efd0*/  IMAD.MOV.U32 R30, RZ, RZ, R10 ;  /* 0x000000ffff1e7224 */ /* 0x000fe200078e000a */
[----:B------:R-:W-:Y:S01]  /*efe0*/  SHF.R.U32.HI R56, RZ, 0x10, R33 ;  /* 0x00000010ff387819 */ /* 0x000fe20000011621 */
[----:B------:R-:W-:Y:S01]  /*eff0*/  IMAD.MOV.U32 R31, RZ, RZ, R11 ;  /* 0x000000ffff1f7224 */ /* 0x000fe200078e000b */
[----:B------:R-:W-:Y:S01]  /*f000*/  SHF.R.U32.HI R54, RZ, 0x10, R35 ;  /* 0x00000010ff367819 */ /* 0x000fe20000011623 */
[----:B------:R-:W-:Y:S01]  /*f010*/  BSSY B1, `(.L_x_608) ;  /* 0x0000025000017945 */ /* 0x000fe20003800000 */
[--C-:B------:R-:W-:Y:S01]  /*f020*/  SHF.R.U64 R52, R4, 0x10, R5.reuse ;  /* 0x0000001004347819 */ /* 0x100fe20000001205 */
[----:B------:R-:W-:Y:S01]  /*f030*/  IMAD.MOV.U32 R0, RZ, RZ, R12 ;  /* 0x000000ffff007224 */ /* 0x000fe200078e000c */
[----:B------:R-:W-:Y:S01]  /*f040*/  SHF.R.U32.HI R55, RZ, 0x10, R5 ;  /* 0x00000010ff377819 */ /* 0x000fe20000011605 */
[----:B------:R-:W-:Y:S01]  /*f050*/  IMAD.MOV.U32 R5, RZ, RZ, R14 ;  /* 0x000000ffff057224 */ /* 0x000fe200078e000e */
[----:B------:R-:W-:Y:S01]  /*f060*/  SHF.R.U64 R50, R6, 0x10, R7 ;  /* 0x0000001006327819 */ /* 0x000fe20000001207 */
[----:B------:R-:W-:Y:S01]  /*f070*/  IMAD.MOV.U32 R6, RZ, RZ, R15 ;  /* 0x000000ffff067224 */ /* 0x000fe200078e000f */
[----:B------:R-:W-:Y:S01]  /*f080*/  SHF.R.U32.HI R53, RZ, 0x10, R7 ;  /* 0x00000010ff357819 */ /* 0x000fe20000011607 */
[----:B------:R-:W-:Y:S01]  /*f090*/  IMAD.MOV.U32 R4, RZ, RZ, R13 ;  /* 0x000000ffff047224 */ /* 0x000fe200078e000d */
[----:B------:R-:W-:-:S02]  /*f0a0*/  SHF.R.U64 R51, R8, 0x10, R9 ;  /* 0x0000001008337819 */ /* 0x000fc40000001209 */
[----:B------:R-:W-:Y:S02]  /*f0b0*/  MOV R29, R9 ;  /* 0x00000009001d7202 */ /* 0x000fe40000000f00 */
[----:B------:R-:W-:Y:S02]  /*f0c0*/  SHF.R.U32.HI R48, RZ, 0x10, R9 ;  /* 0x00000010ff307819 */ /* 0x000fe40000011609 */
[----:B------:R-:W-:Y:S02]  /*f0d0*/  SHF.R.U32.HI R10, RZ, 0x10, R11 ;  /* 0x00000010ff0a7819 */ /* 0x000fe4000001160b */
[----:B------:R-:W-:Y:S02]  /*f0e0*/  VIMNMX R41, R42, 0x80, PT ;  /* 0x000000802a297848 */ /* 0x000fe40003fe0100 */
[----:B------:R-:W-:Y:S02]  /*f0f0*/  PRMT R35, R25, 0x5410, R64 ;  /* 0x0000541019237816 */ /* 0x000fe40000000040 */
[----:B------:R-:W-:-:S02]  /*f100*/  SHF.R.U64 R8, R14, 0x10, R15 ;  /* 0x000000100e087819 */ /* 0x000fc4000000120f */
[----:B------:R-:W-:Y:S02]  /*f110*/  SHF.R.U32.HI R7, RZ, 0x10, R15 ;  /* 0x00000010ff077819 */ /* 0x000fe4000001160f */
[----:B------:R-:W-:Y:S02]  /*f120*/  PRMT R32, R20, 0x5410, R65 ;  /* 0x0000541014207816 */ /* 0x000fe40000000041 */
[----:B------:R-:W-:Y:S02]  /*f130*/  PRMT R33, R21, 0x5410, R66 ;  /* 0x0000541015217816 */ /* 0x000fe40000000042 */
[----:B------:R-:W-:Y:S02]  /*f140*/  PRMT R25, R27, 0x5410, R62 ;  /* 0x000054101b197816 */ /* 0x000fe4000000003e */
[--C-:B------:R-:W-:Y:S02]  /*f150*/  SHF.R.U64 R11, R12, 0x10, R13.reuse ;  /* 0x000000100c0b7819 */ /* 0x100fe4000000120d */
[----:B------:R-:W-:-:S02]  /*f160*/  SHF.R.U32.HI R9, RZ, 0x10, R13 ;  /* 0x00000010ff097819 */ /* 0x000fc4000001160d */
[----:B------:R-:W-:Y:S02]  /*f170*/  PRMT R27, R43, 0x5410, R58 ;  /* 0x000054102b1b7816 */ /* 0x000fe4000000003a */
[----:B------:R-:W-:Y:S02]  /*f180*/  PRMT R21, R44, 0x5410, R59 ;  /* 0x000054102c157816 */ /* 0x000fe4000000003b */
[----:B------:R-:W-:Y:S02]  /*f190*/  PRMT R20, R45, 0x5410, R56 ;  /* 0x000054102d147816 */ /* 0x000fe40000000038 */
[----:B------:R-:W-:Y:S02]  /*f1a0*/  PRMT R15, R46, 0x5410, R57 ;  /* 0x000054102e0f7816 */ /* 0x000fe40000000039 */
[----:B------:R-:W-:Y:S02]  /*f1b0*/  PRMT R14, R47, 0x5410, R54 ;  /* 0x000054102f0e7816 */ /* 0x000fe40000000036 */
[----:B------:R-:W-:-:S02]  /*f1c0*/  PRMT R37, R37, 0x5410, R52 ;  /* 0x0000541025257816 */ /* 0x000fc40000000034 */
[----:B------:R-:W-:Y:S02]  /*f1d0*/  ISETP.GE.AND P1, PT, R166, R41, PT ;  /* 0x00000029a600720c */ /* 0x000fe40003f26270 */
[----:B------:R-:W-:Y:S02]  /*f1e0*/  PRMT R38, R38, 0x5410, R55 ;  /* 0x0000541026267816 */ /* 0x000fe40000000037 */
[----:B------:R-:W-:Y:S02]  /*f1f0*/  PRMT R39, R39, 0x5410, R50 ;  /* 0x0000541027277816 */ /* 0x000fe40000000032 */
[----:B------:R-:W-:Y:S02]  /*f200*/  PRMT R40, R40, 0x5410, R53 ;  /* 0x0000541028287816 */ /* 0x000fe40000000035 */
[----:B------:R-:W-:Y:S02]  /*f210*/  PRMT R28, R28, 0x5410, R51 ;  /* 0x000054101c1c7816 */ /* 0x000fe40000000033 */
[----:B------:R-:W-:-:S02]  /*f220*/  PRMT R29, R29, 0x5410, R48 ;  /* 0x000054101d1d7816 */ /* 0x000fc40000000030 */
[----:B------:R-:W-:Y:S02]  /*f230*/  PRMT R30, R30, 0x5410, R49 ;  /* 0x000054101e1e7816 */ /* 0x000fe40000000031 */
[----:B------:R-:W-:Y:S01]  /*f240*/  PRMT R31, R31, 0x5410, R10 ;  /* 0x000054101f1f7816 */ /* 0x000fe2000000000a */
[----:B0-----:R-:W-:Y:S06]  /*f250*/  @!P0 BRA `(.L_x_609) ;  /* 0x0000012c00948947 */ /* 0x001fec0003800000 */
.L_x_832:
[----:B------:R-:W-:Y:S05]  /*f260*/  BSYNC B1 ;  /* 0x0000000000017941 */ /* 0x000fea0003800000 */
.L_x_608:
[----:B------:R-:W-:Y:S01]  /*f270*/  BSSY B1, `(.L_x_610) ;  /* 0x000011b000017945 */ /* 0x000fe20003800000 */
[----:B------:R-:W-:Y:S02]  /*f280*/  PRMT R13, R0, 0x5410, R11 ;  /* 0x00005410000d7816 */ /* 0x000fe4000000000b */
[----:B------:R-:W-:Y:S02]  /*f290*/  PRMT R12, R4, 0x5410, R9 ;  /* 0x00005410040c7816 */ /* 0x000fe40000000009 */
[----:B0-----:R-:W-:Y:S02]  /*f2a0*/  PRMT R3, R5, 0x5410, R8 ;  /* 0x0000541005037816 */ /* 0x001fe40000000008 */
[----:B------:R-:W-:Y:S01]  /*f2b0*/  PRMT R0, R6, 0x5410, R7 ;  /* 0x0000541006007816 */ /* 0x000fe20000000007 */
[----:B------:R-:W-:Y:S06]  /*f2c0*/  @P1 BRA `(.L_x_611) ;  /* 0x0000001000541947 */ /* 0x000fec0003800000 */
[----:B------:R-:W0:Y:S01]  /*f2d0*/  LDC R43, c[0x0][0x3f4] ;  /* 0x0000fd00ff2b7b82 */ /* 0x000e220000000800 */
[C---:B------:R-:W-:Y:S01]  /*f2e0*/  VIADD R4, R16.reuse, 0x20 ;  /* 0x0000002010047836 */ /* 0x040fe20000000000 */
[----:B------:R-:W-:Y:S01]  /*f2f0*/  BSSY B2, `(.L_x_612) ;  /* 0x0000060000027945 */ /* 0x000fe20003800000 */
[C---:B------:R-:W-:Y:S01]  /*f300*/  VIADD R6, R16.reuse, 0x40 ;  /* 0x0000004010067836 */ /* 0x040fe20000000000 */
[-C--:B0-----:R-:W-:Y:S02]  /*f310*/  ISETP.GE.AND P0, PT, R16, R43.reuse, PT ;  /* 0x0000002b1000720c */ /* 0x081fe40003f06270 */
[-C--:B------:R-:W-:Y:S02]  /*f320*/  ISETP.GE.AND P1, PT, R4, R43.reuse, PT ;  /* 0x0000002b0400720c */ /* 0x080fe40003f26270 */
[----:B------:R-:W-:-:S09]  /*f330*/  ISETP.GE.AND P2, PT, R6, R43, PT ;  /* 0x0000002b0600720c */ /* 0x000fd20003f46270 */
[----:B------:R-:W-:Y:S05]  /*f340*/  @P0 BRA `(.L_x_613) ;  /* 0x0000000400680947 */ /* 0x000fea0003800000 */
[----:B------:R-:W-:Y:S01]  /*f350*/  LEA.HI R6, R43, R214, RZ, 0x1d ;  /* 0x000000d62b067211 */ /* 0x000fe200078fe8ff */
[----:B------:R-:W-:Y:S01]  /*f360*/  IMAD.U32 R52, R37, 0x10000, RZ ;  /* 0x0001000025347824 */ /* 0x000fe200078e00ff */
[----:B------:R-:W-:Y:S01]  /*f370*/  LOP3.LUT R5, R177, 0x38, R16, 0xf8, !PT ;  /* 0x00000038b1057812 */ /* 0x000fe200078ef810 */
[----:B------:R-:W-:Y:S01]  /*f380*/  IMAD.U32 R51, R32, 0x10000, RZ ;  /* 0x0001000020337824 */ /* 0x000fe200078e00ff */
[----:B------:R-:W-:Y:S01]  /*f390*/  SHF.R.S32.HI R7, RZ, 0x1f, R6 ;  /* 0x0000001fff077819 */ /* 0x000fe20000011406 */
[----:B------:R-:W-:Y:S01]  /*f3a0*/  IMAD.SHL.U32 R8, R6, 0x8, RZ ;  /* 0x0000000806087824 */ /* 0x000fe200078e00ff */
[----:B------:R-:W-:Y:S02]  /*f3b0*/  LOP3.LUT R4, R5, R178, RZ, 0x3c, !PT ;  /* 0x000000b205047212 */ /* 0x000fe400078e3cff */
[----:B------:R-:W-:Y:S02]  /*f3c0*/  LEA.HI R6, R7, R6, RZ, 0x3 ;  /* 0x0000000607067211 */ /* 0x000fe400078f18ff */
[----:B------:R-:W-:Y:S01]  /*f3d0*/  LOP3.LUT R7, R177, 0x38, R8, 0xf8, !PT ;  /* 0x00000038b1077812 */ /* 0x000fe200078ef808 */
[----:B------:R-:W-:Y:S01]  /*f3e0*/  IMAD.IADD R5, R179, 0x1, R4 ;  /* 0x00000001b3057824 */ /* 0x000fe200078e0204 */
[----:B------:R-:W-:Y:S01]  /*f3f0*/  LOP3.LUT R53, R37, 0xffff0000, RZ, 0xc0, !PT ;  /* 0xffff000025357812 */ /* 0x000fe200078ec0ff */
[----:B------:R-:W-:Y:S01]  /*f400*/  IMAD.SHL.U32 R6, R6, 0x400, RZ ;  /* 0x0000040006067824 */ /* 0x000fe200078e00ff */
[----:B------:R-:W-:-:S02]  /*f410*/  LOP3.LUT R7, R7, R178, RZ, 0x3c, !PT ;  /* 0x000000b207077212 */ /* 0x000fc400078e3cff */
[----:B------:R-:W-:Y:S02]  /*f420*/  LEA R60, R5, R2, 0x1 ;  /* 0x00000002053c7211 */ /* 0x000fe400078e08ff */
[----:B------:R-:W-:-:S04]  /*f430*/  LOP3.LUT R6, R6, 0x7fffe000, RZ, 0xc0, !PT ;  /* 0x7fffe00006067812 */ /* 0x000fc800078ec0ff */
[----:B------:R-:W-:Y:S02]  /*f440*/  IADD3 R9, R7, R6, R179 ;  /* 0x0000000607097210 */ /* 0x000fe40007ffe0b3 */
[----:B------:R-:W0:Y:S03]  /*f450*/  LDS.128 R4, [R60+0xc400] ;  /* 0x00c400003c047984 */ /* 0x000e260000000c00 */
[----:B------:R-:W-:-:S05]  /*f460*/  IMAD R62, R9, 0x2, R2 ;  /* 0x00000002093e7824 */ /* 0x000fca00078e0202 */
[----:B------:R-:W1:Y:S01]  /*f470*/  LDS.128 R8, [R62+0xc400] ;  /* 0x00c400003e087984 */ /* 0x000e620000000c00 */
[C---:B0-----:R-:W-:Y:S01]  /*f480*/  IMAD.U32 R42, R4.reuse, 0x10000, RZ ;  /* 0x00010000042a7824 */ /* 0x041fe200078e00ff */
[----:B------:R-:W-:Y:S01]  /*f490*/  LOP3.LUT R4, R4, 0xffff0000, RZ, 0xc0, !PT ;  /* 0xffff000004047812 */ /* 0x000fe200078ec0ff */
[C---:B------:R-:W-:Y:S01]  /*f4a0*/  IMAD.U32 R44, R5.reuse, 0x10000, RZ ;  /* 0x00010000052c7824 */ /* 0x040fe200078e00ff */
[----:B------:R-:W-:Y:S01]  /*f4b0*/  LOP3.LUT R5, R5, 0xffff0000, RZ, 0xc0, !PT ;  /* 0xffff000005057812 */ /* 0x000fe200078ec0ff */
[C---:B------:R-:W-:Y:S01]  /*f4c0*/  IMAD.U32 R45, R6.reuse, 0x10000, RZ ;  /* 0x00010000062d7824 */ /* 0x040fe200078e00ff */
[----:B------:R-:W-:Y:S01]  /*f4d0*/  LOP3.LUT R6, R6, 0xffff0000, RZ, 0xc0, !PT ;  /* 0xffff000006067812 */ /* 0x000fe200078ec0ff */
[C---:B------:R-:W-:Y:S01]  /*f4e0*/  IMAD.U32 R46, R7.reuse, 0x10000, RZ ;  /* 0x00010000072e7824 */ /* 0x040fe200078e00ff */
[----:B------:R-:W-:Y:S01]  /*f4f0*/  LOP3.LUT R7, R7, 0xffff0000, RZ, 0xc0, !PT ;  /* 0xffff000007077812 */ /* 0x000fe200078ec0ff */
[C---:B-1----:R-:W-:Y:S01]  /*f500*/  IMAD.U32 R47, R8.reuse, 0x10000, RZ ;  /* 0x00010000082f7824 */ /* 0x042fe200078e00ff */
[----:B------:R-:W-:Y:S01]  /*f510*/  LOP3.LUT R8, R8, 0xffff0000, RZ, 0xc0, !PT ;  /* 0xffff000008087812 */ /* 0x000fe200078ec0ff */
[C---:B------:R-:W-:Y:S01]  /*f520*/  IMAD.U32 R48, R9.reuse, 0x10000, RZ ;  /* 0x0001000009307824 */ /* 0x040fe200078e00ff */
[----:B------:R-:W-:Y:S01]  /*f530*/  LOP3.LUT R9, R9, 0xffff0000, RZ, 0xc0, !PT ;  /* 0xffff000009097812 */ /* 0x000fe200078ec0ff */
[C---:B------:R-:W-:Y:S01]  /*f540*/  FMUL.FTZ R55, R47.reuse, R52 ;  /* 0x000000342f377220 */ /* 0x040fe20000410000 */
[----:B------:R-:W-:Y:S01]  /*f550*/  FMUL.FTZ R57, R47, R51 ;  /* 0x000000332f397220 */ /* 0x000fe20000410000 */
[----:B------:R-:W-:Y:S01]  /*f560*/  LOP3.LUT R47, R32, 0xffff0000, RZ, 0xc0, !PT ;  /* 0xffff0000202f7812 */ /* 0x000fe200078ec0ff */
[----:B------:R-:W-:Y:S01]  /*f570*/  FMUL.FTZ R59, R8, R53 ;  /* 0x00000035083b7220 */ /* 0x000fe20000410000 */
[----:B------:R-:W-:Y:S01]  /*f580*/  FFMA.FTZ R54, R42, R51, -R55 ;  /* 0x000000332a367223 */ /* 0x000fe20000010837 */
[----:B------:R-:W-:Y:S01]  /*f590*/  SHF.L.U32 R55, R38, 0x10, RZ ;  /* 0x0000001026377819 */ /* 0x000fe200000006ff */
[----:B------:R-:W-:-:S02]  /*f5a0*/  IMAD.U32 R51, R33, 0x10000, RZ ;  /* 0x0001000021337824 */ /* 0x000fc400078e00ff */
[-C--:B------:R-:W-:Y:S01]  /*f5b0*/  FMUL.FTZ R61, R8, R47.reuse ;  /* 0x0000002f083d7220 */ /* 0x080fe20000410000 */
[----:B------:R-:W-:Y:S01]  /*f5c0*/  FFMA.FTZ R59, R4, R47, -R59 ;  /* 0x0000002f043b7223 */ /* 0x000fe2000001083b */
[----:B------:R-:W-:Y:S01]  /*f5d0*/  FFMA.FTZ R57, R42, R52, R57 ;  /* 0x000000342a397223 */ /* 0x000fe20000010039 */
[C---:B------:R-:W-:Y:S01]  /*f5e0*/  FMUL.FTZ R47, R48.reuse, R55 ;  /* 0x00000037302f7220 */ /* 0x040fe20000410000 */
[-C--:B------:R-:W-:Y:S01]  /*f5f0*/  FMUL.FTZ R52, R48, R51.reuse ;  /* 0x0000003330347220 */ /* 0x080fe20000410000 */
[C---:B------:R-:W-:Y:S01]  /*f600*/  IMAD.U32 R49, R10.reuse, 0x10000, RZ ;  /* 0x000100000a317824 */ /* 0x040fe200078e00ff */
[----:B------:R-:W-:Y:S01]  /*f610*/  LOP3.LUT R10, R10, 0xffff0000, RZ, 0xc0, !PT ;  /* 0xffff00000a0a7812 */ /* 0x000fe200078ec0ff */
[----:B------:R-:W-:Y:S01]  /*f620*/  FFMA.FTZ R48, R44, R51, -R47 ;  /* 0x000000332c307223 */ /* 0x000fe2000001082f */
[C---:B------:R-:W-:Y:S01]  /*f630*/  LOP3.LUT R51, R39.reuse, 0xffff0000, RZ, 0xc0, !PT ;  /* 0xffff000027337812 */ /* 0x040fe200078ec0ff */
[----:B------:R-:W-:Y:S01]  /*f640*/  FFMA.FTZ R42, R4, R53, R61 ;  /* 0x00000035042a7223 */ /* 0x000fe2000001003d */
[----:B------:R-:W-:Y:S01]  /*f650*/  LOP3.LUT R47, R34, 0xffff0000, RZ, 0xc0, !PT ;  /* 0xffff0000222f7812 */ /* 0x000fe200078ec0ff */
[----:B------:R-:W-:-:S02]  /*f660*/  IMAD.U32 R8, R39, 0x10000, RZ ;  /* 0x0001000027087824 */ /* 0x000fc400078e00ff */
[----:B------:R-:W-:Y:S01]  /*f670*/  FFMA.FTZ R52, R44, R55, R52 ;  /* 0x000000372c347223 */ /* 0x000fe20000010034 */
[----:B------:R-:W-:Y:S02]  /*f680*/  IMAD.U32 R4, R34, 0x10000, RZ ;  /* 0x0001000022047824 */ /* 0x000fe400078e00ff */
[C---:B------:R-:W-:Y:S01]  /*f690*/  FMUL.FTZ R61, R10.reuse, R51 ;  /* 0x000000330a3d7220 */ /* 0x040fe20000410000 */
[C---:B------:R-:W-:Y:S01]  /*f6a0*/  FMUL.FTZ R44, R49.reuse, R8 ;  /* 0x00000008312c7220 */ /* 0x040fe20000410000 */
[----:B------:R-:W-:Y:S01]  /*f6b0*/  FMUL.FTZ R10, R10, R47 ;  /* 0x0000002f0a0a7220 */ /* 0x000fe20000410000 */
[-C--:B------:R-:W-:Y:S01]  /*f6c0*/  FMUL.FTZ R56, R49, R4.reuse ;  /* 0x0000000431387220 */ /* 0x080fe20000410000 */
[----:B------:R-:W-:Y:S02]  /*f6d0*/  IMAD.U32 R50, R11, 0x10000, RZ ;  /* 0x000100000b327824 */ /* 0x000fe400078e00ff */
[----:B------:R-:W-:Y:S01]  /*f6e0*/  FFMA.FTZ R55, R45, R4, -R44 ;  /* 0x000000042d377223 */ /* 0x000fe2000001082c */
[----:B------:R-:W-:-:S02]  /*f6f0*/  IMAD.U32 R53, R40, 0x10000, RZ ;  /* 0x0001000028357824 */ /* 0x000fc400078e00ff */
[----:B------:R-:W-:Y:S01]  /*f700*/  FFMA.FTZ R56, R45, R8, R56 ;  /* 0x000000082d387223 */ /* 0x000fe20000010038 */
[----:B------:R-:W-:Y:S02]  /*f710*/  IMAD.U32 R49, R35, 0x10000, RZ ;  /* 0x0001000023317824 */ /* 0x000fe400078e00ff */
[C---:B------:R-:W-:Y:S01]  /*f720*/  FFMA.FTZ R58, R6.reuse, R47, -R61 ;  /* 0x0000002f063a7223 */ /* 0x040fe2000001083d */
[----:B------:R-:W-:Y:S01]  /*f730*/  FFMA.FTZ R51, R6, R51, R10 ;  /* 0x0000003306337223 */ /* 0x000fe2000001000a */
[----:B------:R-:W-:Y:S01]  /*f740*/  LOP3.LUT R11, R11, 0xffff0000, RZ, 0xc0, !PT ;  /* 0xffff00000b0b7812 */ /* 0x000fe200078ec0ff */
[C---:B------:R-:W-:Y:S01]  /*f750*/  FMUL.FTZ R45, R50.reuse, R53 ;  /* 0x00000035322d7220 */ /* 0x040fe20000410000 */
[-C--:B------:R-:W-:Y:S01]  /*f760*/  FMUL.FTZ R47, R50, R49.reuse ;  /* 0x00000031322f7220 */ /* 0x080fe20000410000 */
[----:B------:R-:W-:Y:S02]  /*f770*/  LOP3.LUT R8, R38, 0xffff0000, RZ, 0xc0, !PT ;  /* 0xffff000026087812 */ /* 0x000fe400078ec0ff */
[----:B------:R-:W-:Y:S01]  /*f780*/  LOP3.LUT R10, R40, 0xffff0000, RZ, 0xc0, !PT ;  /* 0xffff0000280a7812 */ /* 0x000fe200078ec0ff */
[C---:B------:R-:W-:Y:S01]  /*f790*/  FFMA.FTZ R49, R46.reuse, R49, -R45 ;  /* 0x000000312e317223 */ /* 0x040fe2000001082d */
[----:B------:R-:W-:Y:S01]  /*f7a0*/  LOP3.LUT R4, R33, 0xffff0000, RZ, 0xc0, !PT ;  /* 0xffff000021047812 */ /* 0x000fe200078ec0ff */
[----:B------:R-:W-:Y:S01]  /*f7b0*/  FFMA.FTZ R47, R46, R53, R47 ;  /* 0x000000352e2f7223 */ /* 0x000fe2000001002f */
[----:B------:R-:W-:Y:S01]  /*f7c0*/  LOP3.LUT R6, R35, 0xffff0000, RZ, 0xc0, !PT ;  /* 0xffff000023067812 */ /* 0x000fe200078ec0ff */
[----:B------:R-:W-:Y:S01]  /*f7d0*/  FMUL.FTZ R44, R9, R8 ;  /* 0x00000008092c7220 */ /* 0x000fe20000410000 */
[----:B------:R-:W-:Y:S01]  /*f7e0*/  FMUL.FTZ R46, R11, R10 ;  /* 0x0000000a0b2e7220 */ /* 0x000fe20000410000 */
[----:B------:R-:W-:-:S02]  /*f7f0*/  FMUL.FTZ R45, R9, R4 ;  /* 0x00000004092d7220 */ /* 0x000fc40000410000 */
[----:B------:R-:W-:Y:S01]  /*f800*/  FMUL.FTZ R11, R11, R6 ;  /* 0x000000060b0b7220 */ /* 0x000fe20000410000 */
[----:B------:R-:W-:Y:S01]  /*f810*/  FFMA.FTZ R9, R5, R4, -R44 ;  /* 0x0000000405097223 */ /* 0x000fe2000001082c */
[----:B------:R-:W-:Y:S01]  /*f820*/  FFMA.FTZ R46, R7, R6, -R46 ;  /* 0x00000006072e7223 */ /* 0x000fe2000001082e */
[----:B------:R-:W-:Y:S01]  /*f830*/  FFMA.FTZ R45, R5, R8, R45 ;  /* 0x00000008052d7223 */ /* 0x000fe2000001002d */
[----:B------:R-:W-:Y:S01]  /*f840*/  FFMA.FTZ R44, R7, R10, R11 ;  /* 0x0000000a072c7223 */ /* 0x000fe2000001000b */
[----:B------:R-:W-:Y:S02]  /*f850*/  F2FP.BF16.F32.PACK_AB R6, R58, R55 ;  /* 0x000000373a06723e */ /* 0x000fe400000010ff */
[----:B------:R-:W-:Y:S02]  /*f860*/  F2FP.BF16.F32.PACK_AB R4, R59, R54 ;  /* 0x000000363b04723e */ /* 0x000fe400000010ff */
[----:B------:R-:W-:Y:S02]  /*f870*/  F2FP.BF16.F32.PACK_AB R5, R9, R48 ;  /* 0x000000300905723e */ /* 0x000fe400000010ff */
[----:B------:R-:W-:-:S02]  /*f880*/  F2FP.BF16.F32.PACK_AB R7, R46, R49 ;  /* 0x000000312e07723e */ /* 0x000fc400000010ff */
[----:B------:R-:W-:Y:S02]  /*f890*/  F2FP.BF16.F32.PACK_AB R10, R51, R56 ;  /* 0x00000038330a723e */ /* 0x000fe400000010ff */
[----:B------:R-:W-:Y:S01]  /*f8a0*/  F2FP.BF16.F32.PACK_AB R8, R42, R57 ;  /* 0x000000392a08723e */ /* 0x000fe200000010ff */
[----:B------:R0:W-:Y:S01]  /*f8b0*/  STS.128 [R60+0xc400], R4 ;  /* 0x00c400043c007388 */ /* 0x0001e20000000c00 */
[----:B------:R-:W-:Y:S02]  /*f8c0*/  F2FP.BF16.F32.PACK_AB R9, R45, R52 ;  /* 0x000000342d09723e */ /* 0x000fe400000010ff */
[----:B------:R-:W-:-:S05]  /*f8d0*/  F2FP.BF16.F32.PACK_AB R11, R44, R47 ;  /* 0x0000002f2c0b723e */ /* 0x000fca00000010ff */
[----:B------:R0:W-:Y:S02]  /*f8e0*/  STS.128 [R62+0xc400], R8 ;  /* 0x00c400083e007388 */ /* 0x0001e40000000c00 */
.L_x_613:
[----:B------:R-:W-:Y:S05]  /*f8f0*/  BSYNC B2 ;  /* 0x0000000000027941 */ /* 0x000fea0003800000 */
.L_x_612:
[----:B------:R-:W-:Y:S04]  /*f900*/  BSSY B2, `(.L_x_614) ;  /* 0x0000059000027945 */ /* 0x000fe80003800000 */
[----:B------:R-:W-:Y:S05]  /*f910*/  @P1 BRA `(.L_x_615) ;  /* 0x00000004005c1947 */ /* 0x000fea0003800000 */
[----:B0-----:R-:W2:Y:S01]  /*f920*/  LDL R60, [R1+0x60] ;  /* 0x00006000013c7983 */ /* 0x001ea20000100800 */
[----:B------:R-:W-:Y:S01]  /*f930*/  LEA.HI R4, R43, R163, RZ, 0x1d ;  /* 0x000000a32b047211 */ /* 0x000fe200078fe8ff */
[C---:B------:R-:W-:Y:S01]  /*f940*/  IMAD.U32 R55, R28.reuse, 0x10000, RZ ;  /* 0x000100001c377824 */ /* 0x040fe200078e00ff */
[----:B------:R-:W-:Y:S01]  /*f950*/  LOP3.LUT R57, R28, 0xffff0000, RZ, 0xc0, !PT ;  /* 0xffff00001c397812 */ /* 0x000fe200078ec0ff */
[----:B------:R-:W-:Y:S01]  /*f960*/  IMAD.U32 R53, R24, 0x10000, RZ ;  /* 0x0001000018357824 */ /* 0x000fe200078e00ff */
[----:B------:R-:W-:Y:S01]  /*f970*/  SHF.R.S32.HI R5, RZ, 0x1f, R4 ;  /* 0x0000001fff057819 */ /* 0x000fe20000011404 */
[----:B------:R-:W-:-:S03]  /*f980*/  IMAD.SHL.U32 R6, R4, 0x8, RZ ;  /* 0x0000000804067824 */ /* 0x000fc600078e00ff */
[----:B------:R-:W-:Y:S02]  /*f990*/  LEA.HI R4, R5, R4, RZ, 0x3 ;  /* 0x0000000405047211 */ /* 0x000fe400078f18ff */
[----:B------:R-:W-:-:S03]  /*f9a0*/  LOP3.LUT R5, R177, 0x38, R6, 0xf8, !PT ;  /* 0x00000038b1057812 */ /* 0x000fc600078ef806 */
[----:B------:R-:W-:Y:S01]  /*f9b0*/  IMAD.SHL.U32 R4, R4, 0x400, RZ ;  /* 0x0000040004047824 */ /* 0x000fe200078e00ff */
[----:B------:R-:W-:-:S04]  /*f9c0*/  LOP3.LUT R5, R5, R178, RZ, 0x3c, !PT ;  /* 0x000000b205057212 */ /* 0x000fc800078e3cff */
[----:B------:R-:W-:-:S04]  /*f9d0*/  LOP3.LUT R4, R4, 0x7fffe000, RZ, 0xc0, !PT ;  /* 0x7fffe00004047812 */ /* 0x000fc800078ec0ff */
[----:B------:R-:W-:-:S05]  /*f9e0*/  IADD3 R9, R5, R4, R179 ;  /* 0x0000000405097210 */ /* 0x000fca0007ffe0b3 */
[----:B------:R-:W-:-:S05]  /*f9f0*/  IMAD R42, R9, 0x2, R2 ;  /* 0x00000002092a7824 */ /* 0x000fca00078e0202 */
[----:B------:R-:W0:Y:S02]  /*fa00*/  LDS.128 R8, [R42+0xc400] ;  /* 0x00c400002a087984 */ /* 0x000e240000000c00 */
[C---:B0-----:R-:W-:Y:S01]  /*fa10*/  IMAD.U32 R48, R8.reuse, 0x10000, RZ ;  /* 0x0001000008307824 */ /* 0x041fe200078e00ff */
[----:B------:R-:W-:Y:S01]  /*fa20*/  LOP3.LUT R8, R8, 0xffff0000, RZ, 0xc0, !PT ;  /* 0xffff000008087812 */ /* 0x000fe200078ec0ff */
[C---:B------:R-:W-:Y:S01]  /*fa30*/  IMAD.U32 R49, R9.reuse, 0x10000, RZ ;  /* 0x0001000009317824 */ /* 0x040fe200078e00ff */
[----:B------:R-:W-:Y:S01]  /*fa40*/  LOP3.LUT R9, R9, 0xffff0000, RZ, 0xc0, !PT ;  /* 0xffff000009097812 */ /* 0x000fe200078ec0ff */
[C---:B------:R-:W-:Y:S01]  /*fa50*/  FMUL.FTZ R59, R48.reuse, R55 ;  /* 0x00000037303b7220 */ /* 0x040fe20000410000 */
[----:B------:R-:W-:Y:S01]  /*fa60*/  FMUL.FTZ R61, R48, R53 ;  /* 0x00000035303d7220 */ /* 0x000fe20000410000 */
[----:B------:R-:W-:Y:S01]  /*fa70*/  FMUL.FTZ R63, R8, R57 ;  /* 0x00000039083f7220 */ /* 0x000fe20000410000 */
[----:B------:R-:W-:Y:S02]  /*fa80*/  IMAD.U32 R48, R29, 0x10000, RZ ;  /* 0x000100001d307824 */ /* 0x000fe400078e00ff */
[C---:B------:R-:W-:Y:S01]  /*fa90*/  IMAD.U32 R50, R10.reuse, 0x10000, RZ ;  /* 0x000100000a327824 */ /* 0x040fe200078e00ff */
[----:B------:R-:W-:Y:S01]  /*faa0*/  LOP3.LUT R10, R10, 0xffff0000, RZ, 0xc0, !PT ;  /* 0xffff00000a0a7812 */ /* 0x000fe200078ec0ff */
[C---:B------:R-:W-:Y:S01]  /*fab0*/  IMAD.U32 R51, R11.reuse, 0x10000, RZ ;  /* 0x000100000b337824 */ /* 0x040fe200078e00ff */
[----:B------:R-:W-:Y:S01]  /*fac0*/  LOP3.LUT R11, R11, 0xffff0000, RZ, 0xc0, !PT ;  /* 0xffff00000b0b7812 */ /* 0x000fe200078ec0ff */
[----:B--2---:R-:W0:Y:S02]  /*fad0*/  LDS.128 R4, [R60] ;  /* 0x000000003c047984 */ /* 0x004e240000000c00 */
[C---:B0-----:R-:W-:Y:S01]  /*fae0*/  IMAD.U32 R44, R4.reuse, 0x10000, RZ ;  /* 0x00010000042c7824 */ /* 0x041fe200078e00ff */
[----:B------:R-:W-:Y:S01]  /*faf0*/  LOP3.LUT R4, R4, 0xffff0000, RZ, 0xc0, !PT ;  /* 0xffff000004047812 */ /* 0x000fe200078ec0ff */
[----:B------:R-:W-:Y:S01]  /*fb00*/  IMAD.U32 R45, R5, 0x10000, RZ ;  /* 0x00010000052d7824 */ /* 0x000fe200078e00ff */
[----:B------:R-:W-:Y:S01]  /*fb10*/  SHF.L.U32 R47, R7, 0x10, RZ ;  /* 0x00000010072f7819 */ /* 0x000fe200000006ff */
[----:B------:R-:W-:Y:S01]  /*fb20*/  FFMA.FTZ R59, R44, R53, -R59 ;  /* 0x000000352c3b7223 */ /* 0x000fe2000001083b */
[----:B------:R-:W-:Y:S01]  /*fb30*/  LOP3.LUT R53, R24, 0xffff0000, RZ, 0xc0, !PT ;  /* 0xffff000018357812 */ /* 0x000fe200078ec0ff */
[----:B------:R-:W-:Y:S01]  /*fb40*/  FFMA.FTZ R61, R44, R55, R61 ;  /* 0x000000372c3d7223 */ /* 0x000fe2000001003d */
[----:B------:R-:W-:Y:S01]  /*fb50*/  IMAD.U32 R44, R25, 0x10000, RZ ;  /* 0x00010000192c7824 */ /* 0x000fe200078e00ff */
[----:B------:R-:W-:Y:S01]  /*fb60*/  LOP3.LUT R5, R5, 0xffff0000, RZ, 0xc0, !PT ;  /* 0xffff000005057812 */ /* 0x000fe200078ec0ff */
[----:B------:R-:W-:-:S02]  /*fb70*/  IMAD.U32 R46, R6, 0x10000, RZ ;  /* 0x00010000062e7824 */ /* 0x000fc400078e00ff */
[-C--:B------:R-:W-:Y:S01]  /*fb80*/  FMUL.FTZ R55, R8, R53.reuse ;  /* 0x0000003508377220 */ /* 0x080fe20000410000 */
[----:B------:R-:W-:Y:S01]  /*fb90*/  FFMA.FTZ R52, R4, R53, -R63 ;  /* 0x0000003504347223 */ /* 0x000fe2000001083f */
[C---:B------:R-:W-:Y:S01]  /*fba0*/  FMUL.FTZ R8, R49.reuse, R48 ;  /* 0x0000003031087220 */ /* 0x040fe20000410000 */
[----:B------:R-:W-:Y:S02]  /*fbb0*/  IMAD.U32 R53, R30, 0x10000, RZ ;  /* 0x000100001e357824 */ /* 0x000fe400078e00ff */
[-C--:B------:R-:W-:Y:S01]  /*fbc0*/  FMUL.FTZ R63, R49, R44.reuse ;  /* 0x0000002c313f7220 */ /* 0x080fe20000410000 */
[----:B------:R-:W-:Y:S01]  /*fbd0*/  FFMA.FTZ R54, R4, R57, R55 ;  /* 0x0000003904367223 */ /* 0x000fe20000010037 */
[C---:B------:R-:W-:Y:S01]  /*fbe0*/  FFMA.FTZ R56, R45.reuse, R44, -R8 ;  /* 0x0000002c2d387223 */ /* 0x040fe20000010808 */
[----:B------:R-:W-:Y:S02]  /*fbf0*/  IMAD.U32 R49, R26, 0x10000, RZ ;  /* 0x000100001a317824 */ /* 0x000fe400078e00ff */
[----:B------:R-:W-:Y:S01]  /*fc00*/  FFMA.FTZ R63, R45, R48, R63 ;  /* 0x000000302d3f7223 */ /* 0x000fe2000001003f */
[----:B------:R-:W-:Y:S01]  /*fc10*/  FMUL.FTZ R57, R50, R53 ;  /* 0x0000003532397220 */ /* 0x000fe20000410000 */
[----:B------:R-:W-:Y:S01]  /*fc20*/  LOP3.LUT R55, R30, 0xffff0000, RZ, 0xc0, !PT ;  /* 0xffff00001e377812 */ /* 0x000fe200078ec0ff */
[----:B------:R-:W-:Y:S01]  /*fc30*/  IMAD.U32 R44, R31, 0x10000, RZ ;  /* 0x000100001f2c7824 */ /* 0x000fe200078e00ff */
[----:B------:R-:W-:Y:S01]  /*fc40*/  LOP3.LUT R45, R26, 0xffff0000, RZ, 0xc0, !PT ;  /* 0xffff00001a2d7812 */ /* 0x000fe200078ec0ff */
[-C--:B------:R-:W-:Y:S01]  /*fc50*/  FMUL.FTZ R65, R50, R49.reuse ;  /* 0x0000003132417220 */ /* 0x080fe20000410000 */
[----:B------:R-:W-:Y:S01]  /*fc60*/  LOP3.LUT R6, R6, 0xffff0000, RZ, 0xc0, !PT ;  /* 0xffff000006067812 */ /* 0x000fe200078ec0ff */
[----:B------:R-:W-:Y:S01]  /*fc70*/  FFMA.FTZ R57, R46, R49, -R57 ;  /* 0x000000312e397223 */ /* 0x000fe20000010839 */
[----:B------:R-:W-:Y:S01]  /*fc80*/  SHF.L.U32 R4, R27, 0x10, RZ ;  /* 0x000000101b047819 */ /* 0x000fe200000006ff */
[C---:B------:R-:W-:Y:S01]  /*fc90*/  FMUL.FTZ R49, R10.reuse, R55 ;  /* 0x000000370a317220 */ /* 0x040fe20000410000 */
[----:B------:R-:W-:Y:S01]  /*fca0*/  FMUL.FTZ R10, R10, R45 ;  /* 0x0000002d0a0a7220 */ /* 0x000fe20000410000 */
[----:B------:R-:W-:Y:S01]  /*fcb0*/  FMUL.FTZ R8, R51, R44 ;  /* 0x0000002c33087220 */ /* 0x000fe20000410000 */
[----:B------:R-:W-:Y:S01]  /*fcc0*/  FFMA.FTZ R65, R46, R53, R65 ;  /* 0x000000352e417223 */ /* 0x000fe20000010041 */
[C---:B------:R-:W-:Y:S01]  /*fcd0*/  FFMA.FTZ R46, R6.reuse, R45, -R49 ;  /* 0x0000002d062e7223 */ /* 0x040fe20000010831 */
[----:B------:R-:W-:Y:S01]  /*fce0*/  FFMA.FTZ R48, R6, R55, R10 ;  /* 0x0000003706307223 */ /* 0x000fe2000001000a */
[-C--:B------:R-:W-:Y:S01]  /*fcf0*/  FFMA.FTZ R49, R47, R4.reuse, -R8 ;  /* 0x000000042f317223 */ /* 0x080fe20000010808 */
[----:B------:R-:W-:Y:S01]  /*fd00*/  FMUL.FTZ R50, R51, R4 ;  /* 0x0000000433327220 */ /* 0x000fe20000410000 */
[----:B------:R-:W-:-:S02]  /*fd10*/  LOP3.LUT R8, R29, 0xffff0000, RZ, 0xc0, !PT ;  /* 0xffff00001d087812 */ /* 0x000fc400078ec0ff */
[----:B------:R-:W-:Y:S01]  /*fd20*/  LOP3.LUT R10, R31, 0xffff0000, RZ, 0xc0, !PT ;  /* 0xffff00001f0a7812 */ /* 0x000fe200078ec0ff */
[----:B------:R-:W-:Y:S01]  /*fd30*/  FFMA.FTZ R50, R47, R44, R50 ;  /* 0x0000002c2f327223 */ /* 0x000fe20000010032 */
[----:B------:R-:W-:Y:S01]  /*fd40*/  LOP3.LUT R4, R25, 0xffff0000, RZ, 0xc0, !PT ;  /* 0xffff000019047812 */ /* 0x000fe200078ec0ff */
[----:B------:R-:W-:Y:S01]  /*fd50*/  FMUL.FTZ R44, R9, R8 ;  /* 0x00000008092c7220 */ /* 0x000fe20000410000 */
[----:B------:R-:W-:Y:S01]  /*fd60*/  LOP3.LUT R6, R27, 0xffff0000, RZ, 0xc0, !PT ;  /* 0xffff00001b067812 */ /* 0x000fe200078ec0ff */
[----:B------:R-:W-:Y:S01]  /*fd70*/  FMUL.FTZ R58, R11, R10 ;  /* 0x0000000a0b3a7220 */ /* 0x000fe20000410000 */
[----:B------:R-:W-:Y:S01]  /*fd80*/  LOP3.LUT R7, R7, 0xffff0000, RZ, 0xc0, !PT ;  /* 0xffff000007077812 */ /* 0x000fe200078ec0ff */
[-C--:B------:R-:W-:Y:S01]  /*fd90*/  FMUL.FTZ R45, R9, R4.reuse ;  /* 0x00000004092d7220 */ /* 0x080fe20000410000 */
[----:B------:R-:W-:Y:S01]  /*fda0*/  FFMA.FTZ R9, R5, R4, -R44 ;  /* 0x0000000405097223 */ /* 0x000fe2000001082c */
[-C--:B------:R-:W-:Y:S01]  /*fdb0*/  FMUL.FTZ R11, R11, R6.reuse ;  /* 0x000000060b0b7220 */ /* 0x080fe20000410000 */
[----:B------:R-:W-:Y:S01]  /*fdc0*/  F2FP.BF16.F32.PACK_AB R4, R52, R59 ;  /* 0x0000003b3404723e */ /* 0x000fe200000010ff */
[----:B------:R-:W-:Y:S01]  /*fdd0*/  FFMA.FTZ R58, R7, R6, -R58 ;  /* 0x00000006073a7223 */ /* 0x000fe2000001083a */
[----:B------:R-:W-:Y:S01]  /*fde0*/  FFMA.FTZ R44, R5, R8, R45 ;  /* 0x00000008052c7223 */ /* 0x000fe2000001002d */
[----:B------:R-:W-:Y:S01]  /*fdf0*/  FFMA.FTZ R11, R7, R10, R11 ;  /* 0x0000000a070b7223 */ /* 0x000fe2000001000b */
[----:B------:R-:W-:-:S02]  /*fe00*/  F2FP.BF16.F32.PACK_AB R6, R46, R57 ;  /* 0x000000392e06723e */ /* 0x000fc400000010ff */
[----:B------:R-:W-:Y:S02]  /*fe10*/  F2FP.BF16.F32.PACK_AB R5, R9, R56 ;  /* 0x000000380905723e */ /* 0x000fe400000010ff */
[----:B------:R-:W-:Y:S02]  /*fe20*/  F2FP.BF16.F32.PACK_AB R7, R58, R49 ;  /* 0x000000313a07723e */ /* 0x000fe400000010ff */
[----:B------:R-:W-:Y:S02]  /*fe30*/  F2FP.BF16.F32.PACK_AB R10, R48, R65 ;  /* 0x00000041300a723e */ /* 0x000fe400000010ff */
[----:B------:R-:W-:Y:S01]  /*fe40*/  F2FP.BF16.F32.PACK_AB R8, R54, R61 ;  /* 0x0000003d3608723e */ /* 0x000fe200000010ff */
[----:B------:R1:W-:Y:S01]  /*fe50*/  STS.128 [R60], R4 ;  /* 0x000000043c007388 */ /* 0x0003e20000000c00 */
[----:B------:R-:W-:Y:S02]  /*fe60*/  F2FP.BF16.F32.PACK_AB R9, R44, R63 ;  /* 0x0000003f2c09723e */ /* 0x000fe400000010ff */
[----:B------:R-:W-:-:S05]  /*fe70*/  F2FP.BF16.F32.PACK_AB R11, R11, R50 ;  /* 0x000000320b0b723e */ /* 0x000fca00000010ff */
[----:B------:R1:W-:Y:S02]  /*fe80*/  STS.128 [R42+0xc400], R8 ;  /* 0x00c400082a007388 */ /* 0x0003e40000000c00 */
.L_x_615:
[----:B------:R-:W-:Y:S05]  /*fe90*/  BSYNC B2 ;  /* 0x0000000000027941 */ /* 0x000fea0003800000 */
.L_x_614:
[----:B------:R-:W-:Y:S05]  /*fea0*/  @P2 BRA `(.L_x_611) ;  /* 0x00000004005c2947 */ /* 0x000fea0003800000 */
[----:B------:R-:W2:Y:S01]  /*feb0*/  LDL R61, [R1+0x4c] ;  /* 0x00004c00013d7983 */ /* 0x000ea20000100800 */
[----:B------:R-:W-:Y:S01]  /*fec0*/  LEA.HI R43, R43, R164, RZ, 0x1d ;  /* 0x000000a42b2b7211 */ /* 0x000fe200078fe8ff */
[C---:B------:R-:W-:Y:S01]  /*fed0*/  IMAD.U32 R54, R13.reuse, 0x10000, RZ ;  /* 0x000100000d367824 */ /* 0x040fe200078e00ff */
[----:B------:R-:W-:Y:S01]  /*fee0*/  LOP3.LUT R51, R13, 0xffff0000, RZ, 0xc0, !PT ;  /* 0xffff00000d337812 */ /* 0x000fe200078ec0ff */
[----:B------:R-:W-:Y:S01]  /*fef0*/  IMAD.U32 R52, R21, 0x10000, RZ ;  /* 0x0001000015347824 */ /* 0x000fe200078e00ff */
[----:B01----:R-:W-:Y:S01]  /*ff00*/  SHF.R.S32.HI R6, RZ, 0x1f, R43 ;  /* 0x0000001fff067819 */ /* 0x003fe2000001142b */
[----:B------:R-:W-:Y:S02]  /*ff10*/  IMAD.SHL.U32 R4, R43, 0x8, RZ ;  /* 0x000000082b047824 */ /* 0x000fe400078e00ff */
[----:B------:R-:W-:Y:S01]  /*ff20*/  IMAD.U32 R53, R12, 0x10000, RZ ;  /* 0x000100000c357824 */ /* 0x000fe200078e00ff */
        /* <DEDUP_REMOVED lines=10> */
[----:B------:R-:W-:Y:S01]  /*ffd0*/  IMAD.U32 R48, R9, 0x10000, RZ ;  /* 0x0001000009307824 */ /* 0x000fe200078e00ff */
[----:B------:R-:W-:Y:S01]  /*ffe0*/  SHF.L.U32 R49, R10, 0x10, RZ ;  /* 0x000000100a317819 */ /* 0x000fe200000006ff */
[C---:B------:R-:W-:Y:S01]  /*fff0*/  FMUL.FTZ R56, R47.reuse, R54 ;  /* 0x000000362f387220 */ /* 0x040fe20000410000 */
[-C--:B------:R-:W-:Y:S01]  /*10000*/  FMUL.FTZ R58, R47, R52.reuse ;  /* 0x000000342f3a7220 */ /* 0x080fe20000410000 */
[----:B------:R-:W-:Y:S01]  /*10010*/  LOP3.LUT R47, R21, 0xffff0000, RZ, 0xc0, !PT ;  /* 0xffff0000152f7812 */ /* 0x000fe200078ec0ff */
[----:B------:R-:W-:Y:S01]  /*10020*/  FMUL.FTZ R55, R8, R51 ;  /* 0x0000003308377220 */ /* 0x000fe20000410000 */
[----:B------:R-:W-:Y:S01]  /*10030*/  LOP3.LUT R10, R10, 0xffff0000, RZ, 0xc0, !PT ;  /* 0xffff00000a0a7812 */ /* 0x000fe200078ec0ff */
[----:B------:R-:W-:Y:S01]  /*10040*/  IMAD.U32 R50, R11, 0x10000, RZ ;  /* 0x000100000b327824 */ /* 0x000fe200078e00ff */
[----:B------:R-:W-:Y:S01]  /*10050*/  LOP3.LUT R9, R9, 0xffff0000, RZ, 0xc0, !PT ;  /* 0xffff000009097812 */ /* 0x000fe200078ec0ff */
[----:B------:R-:W-:Y:S01]  /*10060*/  FMUL.FTZ R57, R8, R47 ;  /* 0x0000002f08397220 */ /* 0x000fe20000410000 */
[----:B------:R-:W-:Y:S01]  /*10070*/  IMAD.U32 R8, R3, 0x10000, RZ ;  /* 0x0001000003087824 */ /* 0x000fe200078e00ff */
[----:B------:R-:W-:Y:S01]  /*10080*/  LOP3.LUT R11, R11, 0xffff0000, RZ, 0xc0, !PT ;  /* 0xffff00000b0b7812 */ /* 0x000fe200078ec0ff */
[----:B--2---:R-:W0:Y:S02]  /*10090*/  LDS.128 R4, [R61] ;  /* 0x000000003d047984 */ /* 0x004e240000000c00 */
[C---:B0-----:R-:W-:Y:S01]  /*100a0*/  IMAD.U32 R43, R4.reuse, 0x10000, RZ ;  /* 0x00010000042b7824 */ /* 0x041fe200078e00ff */
[----:B------:R-:W-:Y:S01]  /*100b0*/  LOP3.LUT R4, R4, 0xffff0000, RZ, 0xc0, !PT ;  /* 0xffff000004047812 */ /* 0x000fe200078ec0ff */
[C---:B------:R-:W-:Y:S01]  /*100c0*/  IMAD.U32 R44, R5.reuse, 0x10000, RZ ;  /* 0x00010000052c7824 */ /* 0x040fe200078e00ff */
[----:B------:R-:W-:Y:S01]  /*100d0*/  LOP3.LUT R5, R5, 0xffff0000, RZ, 0xc0, !PT ;  /* 0xffff000005057812 */ /* 0x000fe200078ec0ff */
[C---:B------:R-:W-:Y:S01]  /*100e0*/  FFMA.FTZ R56, R43.reuse, R52, -R56 ;  /* 0x000000342b387223 */ /* 0x040fe20000010838 */
[----:B------:R-:W-:Y:S01]  /*100f0*/  FFMA.FTZ R58, R43, R54, R58 ;  /* 0x000000362b3a7223 */ /* 0x000fe2000001003a */
[----:B------:R-:W-:-:S02]  /*10100*/  IMAD.U32 R43, R20, 0x10000, RZ ;  /* 0x00010000142b7824 */ /* 0x000fc400078e00ff */
[----:B------:R-:W-:Y:S01]  /*10110*/  FFMA.FTZ R55, R4, R47, -R55 ;  /* 0x0000002f04377223 */ /* 0x000fe20000010837 */
[----:B------:R-:W-:Y:S01]  /*10120*/  FMUL.FTZ R47, R48, R53 ;  /* 0x00000035302f7220 */ /* 0x000fe20000410000 */
[----:B------:R-:W-:Y:S01]  /*10130*/  FFMA.FTZ R57, R4, R51, R57 ;  /* 0x0000003304397223 */ /* 0x000fe20000010039 */
[-C--:B------:R-:W-:Y:S01]  /*10140*/  FMUL.FTZ R52, R48, R43.reuse ;  /* 0x0000002b30347220 */ /* 0x080fe20000410000 */
[----:B------:R-:W-:Y:S01]  /*10150*/  LOP3.LUT R51, R3, 0xffff0000, RZ, 0xc0, !PT ;  /* 0xffff000003337812 */ /* 0x000fe200078ec0ff */
[C---:B------:R-:W-:Y:S01]  /*10160*/  FFMA.FTZ R48, R44.reuse, R43, -R47 ;  /* 0x0000002b2c307223 */ /* 0x040fe2000001082f */
[C---:B------:R-:W-:Y:S01]  /*10170*/  LOP3.LUT R43, R15.reuse, 0xffff0000, RZ, 0xc0, !PT ;  /* 0xffff00000f2b7812 */ /* 0x040fe200078ec0ff */
[----:B------:R-:W-:Y:S02]  /*10180*/  IMAD.U32 R4, R15, 0x10000, RZ ;  /* 0x000100000f047824 */ /* 0x000fe400078e00ff */
[----:B------:R-:W-:Y:S01]  /*10190*/  FFMA.FTZ R52, R44, R53, R52 ;  /* 0x000000352c347223 */ /* 0x000fe20000010034 */
[C---:B------:R-:W-:Y:S01]  /*101a0*/  IMAD.U32 R45, R6.reuse, 0x10000, RZ ;  /* 0x00010000062d7824 */ /* 0x040fe200078e00ff */
[----:B------:R-:W-:Y:S01]  /*101b0*/  LOP3.LUT R6, R6, 0xffff0000, RZ, 0xc0, !PT ;  /* 0xffff000006067812 */ /* 0x000fe200078ec0ff */
[C---:B------:R-:W-:Y:S01]  /*101c0*/  FMUL.FTZ R59, R10.reuse, R51 ;  /* 0x000000330a3b7220 */ /* 0x040fe20000410000 */
[C---:B------:R-:W-:Y:S01]  /*101d0*/  FMUL.FTZ R44, R49.reuse, R8 ;  /* 0x00000008312c7220 */ /* 0x040fe20000410000 */
[----:B------:R-:W-:Y:S01]  /*101e0*/  FMUL.FTZ R54, R49, R4 ;  /* 0x0000000431367220 */ /* 0x000fe20000410000 */
[----:B------:R-:W-:Y:S01]  /*101f0*/  FMUL.FTZ R10, R10, R43 ;  /* 0x0000002b0a0a7220 */ /* 0x000fe20000410000 */
[----:B------:R-:W-:-:S02]  /*10200*/  IMAD.U32 R49, R0, 0x10000, RZ ;  /* 0x0001000000317824 */ /* 0x000fc400078e00ff */
[C---:B------:R-:W-:Y:S01]  /*10210*/  FFMA.FTZ R53, R45.reuse, R4, -R44 ;  /* 0x000000042d357223 */ /* 0x040fe2000001082c */
[----:B------:R-:W-:Y:S02]  /*10220*/  IMAD.U32 R47, R14, 0x10000, RZ ;  /* 0x000100000e2f7824 */ /* 0x000fe400078e00ff */
[----:B------:R-:W-:Y:S01]  /*10230*/  FFMA.FTZ R54, R45, R8, R54 ;  /* 0x000000082d367223 */ /* 0x000fe20000010036 */
[----:B------:R-:W-:Y:S01]  /*10240*/  FFMA.FTZ R51, R6, R51, R10 ;  /* 0x0000003306337223 */ /* 0x000fe2000001000a */
[----:B------:R-:W-:Y:S02]  /*10250*/  IMAD.U32 R46, R7, 0x10000, RZ ;  /* 0x00010000072e7824 */ /* 0x000fe400078e00ff */
[----:B------:R-:W-:Y:S01]  /*10260*/  FMUL.FTZ R45, R50, R49 ;  /* 0x00000031322d7220 */ /* 0x000fe20000410000 */
[----:B------:R-:W-:Y:S01]  /*10270*/  FFMA.FTZ R60, R6, R43, -R59 ;  /* 0x0000002b063c7223 */ /* 0x000fe2000001083b */
[----:B------:R-:W-:Y:S01]  /*10280*/  LOP3.LUT R8, R12, 0xffff0000, RZ, 0xc0, !PT ;  /* 0xffff00000c087812 */ /* 0x000fe200078ec0ff */
[-C--:B------:R-:W-:Y:S01]  /*10290*/  FMUL.FTZ R43, R50, R47.reuse ;  /* 0x0000002f322b7220 */ /* 0x080fe20000410000 */
[----:B------:R-:W-:Y:S01]  /*102a0*/  LOP3.LUT R10, R0, 0xffff0000, RZ, 0xc0, !PT ;  /* 0xffff0000000a7812 */ /* 0x000fe200078ec0ff */
[----:B------:R-:W-:Y:S01]  /*102b0*/  FFMA.FTZ R45, R46, R47, -R45 ;  /* 0x0000002f2e2d7223 */ /* 0x000fe2000001082d */
[----:B------:R-:W-:Y:S01]  /*102c0*/  LOP3.LUT R4, R20, 0xffff0000, RZ, 0xc0, !PT ;  /* 0xffff000014047812 */ /* 0x000fe200078ec0ff */
[----:B------:R-:W-:Y:S01]  /*102d0*/  FFMA.FTZ R46, R46, R49, R43 ;  /* 0x000000312e2e7223 */ /* 0x000fe2000001002b */
[----:B------:R-:W-:Y:S01]  /*102e0*/  LOP3.LUT R6, R14, 0xffff0000, RZ, 0xc0, !PT ;  /* 0xffff00000e067812 */ /* 0x000fe200078ec0ff */
[----:B------:R-:W-:Y:S01]  /*102f0*/  FMUL.FTZ R44, R9, R8 ;  /* 0x00000008092c7220 */ /* 0x000fe20000410000 */
[----:B------:R-:W-:Y:S01]  /*10300*/  LOP3.LUT R7, R7, 0xffff0000, RZ, 0xc0, !PT ;  /* 0xffff000007077812 */ /* 0x000fe200078ec0ff */
[----:B------:R-:W-:Y:S01]  /*10310*/  FMUL.FTZ R50, R11, R10 ;  /* 0x0000000a0b327220 */ /* 0x000fe20000410000 */
        /* <DEDUP_REMOVED lines=9> */
[----:B------:R-:W-:Y:S02]  /*103b0*/  F2FP.BF16.F32.PACK_AB R7, R50, R45 ;  /* 0x0000002d3207723e */ /* 0x000fe400000010ff */
[----:B------:R-:W-:Y:S02]  /*103c0*/  F2FP.BF16.F32.PACK_AB R10, R51, R54 ;  /* 0x00000036330a723e */ /* 0x000fe400000010ff */
[----:B------:R-:W-:Y:S01]  /*103d0*/  F2FP.BF16.F32.PACK_AB R8, R57, R58 ;  /* 0x0000003a3908723e */ /* 0x000fe200000010ff */
[----:B------:R2:W-:Y:S01]  /*103e0*/  STS.128 [R61], R4 ;  /* 0x000000043d007388 */ /* 0x0005e20000000c00 */
[----:B------:R-:W-:-:S02]  /*103f0*/  F2FP.BF16.F32.PACK_AB R9, R43, R52 ;  /* 0x000000342b09723e */ /* 0x000fc400000010ff */
[----:B------:R-:W-:-:S05]  /*10400*/  F2FP.BF16.F32.PACK_AB R11, R11, R46 ;  /* 0x0000002e0b0b723e */ /* 0x000fca00000010ff */
[----:B------:R2:W-:Y:S02]  /*10410*/  STS.128 [R42+0xc400], R8 ;  /* 0x00c400082a007388 */ /* 0x0005e40000000c00 */
.L_x_611:
[----:B------:R-:W-:Y:S05]  /*10420*/  BSYNC B1 ;  /* 0x0000000000017941 */ /* 0x000fea0003800000 */
.L_x_610:
[----:B012---:R-:W-:-:S05]  /*10430*/  VIADD R4, R166, 0x40 ;  /* 0x00000040a6047836 */ /* 0x007fca0000000000 */
[----:B------:R-:W-:-:S13]  /*10440*/  ISETP.GE.AND P0, PT, R4, R41, PT ;  /* 0x000000290400720c */ /* 0x000fda0003f06270 */
[----:B------:R-:W-:Y:S05]  /*10450*/  @P0 BRA `(.L_x_594) ;  /* 0x00000010004c0947 */ /* 0x000fea0003800000 */
[----:B------:R-:W0:Y:S01]  /*10460*/  LDC R41, c[0x0][0x3f4] ;  /* 0x0000fd00ff297b82 */ /* 0x000e220000000800 */
[C---:B------:R-:W-:Y:S01]  /*10470*/  VIADD R4, R16.reuse, 0x20 ;  /* 0x0000002010047836 */ /* 0x040fe20000000000 */
[----:B------:R-:W-:Y:S01]  /*10480*/  BSSY B1, `(.L_x_616) ;  /* 0x000005e000017945 */ /* 0x000fe20003800000 */
[C---:B------:R-:W-:Y:S01]  /*10490*/  VIADD R6, R16.reuse, 0x40 ;  /* 0x0000004010067836 */ /* 0x040fe20000000000 */
[----:B------:R-:W-:Y:S02]  /*104a0*/  SHF.R.U32.HI R59, RZ, 0x3, R168 ;  /* 0x00000003ff3b7819 */ /* 0x000fe400000116a8 */
[-C--:B0-----:R-:W-:Y:S02]  /*104b0*/  ISETP.GE.AND P0, PT, R16, R41.reuse, PT ;  /* 0x000000291000720c */ /* 0x081fe40003f06270 */
[-C--:B------:R-:W-:Y:S02]  /*104c0*/  ISETP.GE.AND P1, PT, R4, R41.reuse, PT ;  /* 0x000000290400720c */ /* 0x080fe40003f26270 */
[----:B------:R-:W-:-:S09]  /*104d0*/  ISETP.GE.AND P2, PT, R6, R41, PT ;  /* 0x000000290600720c */ /* 0x000fd20003f46270 */
[----:B------:R-:W-:Y:S05]  /*104e0*/  @P0 BRA `(.L_x_617) ;  /* 0x00000004005c0947 */ /* 0x000fea0003800000 */
[----:B------:R-:W2:Y:S01]  /*104f0*/  LDL R61, [R1+0x50] ;  /* 0x00005000013d7983 */ /* 0x000ea20000100800 */
[----:B------:R-:W-:Y:S01]  /*10500*/  LEA.HI R4, R41, R214, RZ, 0x1d ;  /* 0x000000d629047211 */ /* 0x000fe200078fe8ff */
[C---:B------:R-:W-:Y:S01]  /*10510*/  IMAD.U32 R53, R37.reuse, 0x10000, RZ ;  /* 0x0001000025357824 */ /* 0x040fe200078e00ff */
[----:B------:R-:W-:Y:S01]  /*10520*/  SHF.L.U32 R60, R38, 0x10, RZ ;  /* 0x00000010263c7819 */ /* 0x000fe200000006ff */
[----:B------:R-:W-:Y:S01]  /*10530*/  IMAD.U32 R51, R32, 0x10000, RZ ;  /* 0x0001000020337824 */ /* 0x000fe200078e00ff */
[----:B------:R-:W-:Y:S01]  /*10540*/  SHF.R.S32.HI R7, RZ, 0x1f, R4 ;  /* 0x0000001fff077819 */ /* 0x000fe20000011404 */
[----:B------:R-:W-:Y:S01]  /*10550*/  IMAD.SHL.U32 R5, R4, 0x8, RZ ;  /* 0x0000000804057824 */ /* 0x000fe200078e00ff */
[----:B------:R-:W-:Y:S01]  /*10560*/  LOP3.LUT R58, R37, 0xffff0000, RZ, 0xc0, !PT ;  /* 0xffff0000253a7812 */ /* 0x000fe200078ec0ff */
[----:B------:R-:W-:Y:S01]  /*10570*/  IMAD.U32 R56, R33, 0x10000, RZ ;  /* 0x0001000021387824 */ /* 0x000fe200078e00ff */
[----:B------:R-:W-:Y:S01]  /*10580*/  LEA.HI R7, R7, R4, RZ, 0x3 ;  /* 0x0000000407077211 */ /* 0x000fe200078f18ff */
[----:B------:R-:W-:Y:S01]  /*10590*/  IMAD.U32 R55, R39, 0x10000, RZ ;  /* 0x0001000027377824 */ /* 0x000fe200078e00ff */
[----:B------:R-:W-:-:S02]  /*105a0*/  LOP3.LUT R4, R168, 0x38, R5, 0xf8, !PT ;  /* 0x00000038a8047812 */ /* 0x000fc400078ef805 */
[----:B------:R-:W-:Y:S02]  /*105b0*/  SHF.L.U32 R7, R7, 0xa, RZ ;  /* 0x0000000a07077819 */ /* 0x000fe400000006ff */
[----:B------:R-:W-:Y:S02]  /*105c0*/  LOP3.LUT R5, R4, R59, RZ, 0x3c, !PT ;  /* 0x0000003b04057212 */ /* 0x000fe400078e3cff */
[----:B------:R-:W-:Y:S02]  /*105d0*/  LOP3.LUT R7, R7, 0x7fffe000, RZ, 0xc0, !PT ;  /* 0x7fffe00007077812 */ /* 0x000fe400078ec0ff */
[----:B------:R-:W-:Y:S02]  /*105e0*/  LOP3.LUT R32, R32, 0xffff0000, RZ, 0xc0, !PT ;  /* 0xffff000020207812 */ /* 0x000fe400078ec0ff */
[----:B------:R-:W-:Y:S02]  /*105f0*/  IADD3 R9, R5, R7, R180 ;  /* 0x0000000705097210 */ /* 0x000fe40007ffe0b4 */
[----:B------:R-:W-:-:S02]  /*10600*/  LOP3.LUT R57, R40, 0xffff0000, RZ, 0xc0, !PT ;  /* 0xffff000028397812 */ /* 0x000fc400078ec0ff */
[----:B------:R-:W-:Y:S01]  /*10610*/  LOP3.LUT R33, R33, 0xffff0000, RZ, 0xc0, !PT ;  /* 0xffff000021217812 */ /* 0x000fe200078ec0ff */
[----:B------:R-:W-:-:S05]  /*10620*/  IMAD R42, R9, 0x2, R2 ;  /* 0x00000002092a7824 */ /* 0x000fca00078e0202 */
[----:B------:R-:W0:Y:S02]  /*10630*/  LDS.128 R8, [R42+0xc400] ;  /* 0x00c400002a087984 */ /* 0x000e240000000c00 */
[C---:B0-----:R-:W-:Y:S01]  /*10640*/  IMAD.U32 R47, R8.reuse, 0x10000, RZ ;  /* 0x00010000082f7824 */ /* 0x041fe200078e00ff */
[----:B------:R-:W-:Y:S01]  /*10650*/  LOP3.LUT R8, R8, 0xffff0000, RZ, 0xc0, !PT ;  /* 0xffff000008087812 */ /* 0x000fe200078ec0ff */
[C---:B------:R-:W-:Y:S01]  /*10660*/  IMAD.U32 R48, R9.reuse, 0x10000, RZ ;  /* 0x0001000009307824 */ /* 0x040fe200078e00ff */
[----:B------:R-:W-:Y:S01]  /*10670*/  LOP3.LUT R9, R9, 0xffff0000, RZ, 0xc0, !PT ;  /* 0xffff000009097812 */ /* 0x000fe200078ec0ff */
[-C--:B------:R-:W-:Y:S01]  /*10680*/  FMUL.FTZ R52, R53, R47.reuse ;  /* 0x0000002f35347220 */ /* 0x080fe20000410000 */
[----:B------:R-:W-:Y:S01]  /*10690*/  FMUL.FTZ R54, R51, R47 ;  /* 0x0000002f33367220 */ /* 0x000fe20000410000 */
[----:B------:R-:W-:Y:S01]  /*106a0*/  FMUL.FTZ R47, R60, R48 ;  /* 0x000000303c2f7220 */ /* 0x000fe20000410000 */
[----:B------:R-:W-:Y:S01]  /*106b0*/  FMUL.FTZ R37, R58, R8 ;  /* 0x000000083a257220 */ /* 0x000fe20000410000 */
[C---:B------:R-:W-:Y:S01]  /*106c0*/  IMAD.U32 R49, R10.reuse, 0x10000, RZ ;  /* 0x000100000a317824 */ /* 0x040fe200078e00ff */
[----:B------:R-:W-:Y:S01]  /*106d0*/  LOP3.LUT R10, R10, 0xffff0000, RZ, 0xc0, !PT ;  /* 0xffff00000a0a7812 */ /* 0x000fe200078ec0ff */
[C---:B------:R-:W-:Y:S01]  /*106e0*/  IMAD.U32 R50, R11.reuse, 0x10000, RZ ;  /* 0x000100000b327824 */ /* 0x040fe200078e00ff */
[----:B------:R-:W-:Y:S01]  /*106f0*/  LOP3.LUT R11, R11, 0xffff0000, RZ, 0xc0, !PT ;  /* 0xffff00000b0b7812 */ /* 0x000fe200078ec0ff */
[----:B--2---:R-:W0:Y:S02]  /*10700*/  LDS.128 R4, [R61] ;  /* 0x000000003d047984 */ /* 0x004e240000000c00 */
[C---:B0-----:R-:W-:Y:S01]  /*10710*/  IMAD.U32 R43, R4.reuse, 0x10000, RZ ;  /* 0x00010000042b7824 */ /* 0x041fe200078e00ff */
[----:B------:R-:W-:Y:S01]  /*10720*/  LOP3.LUT R4, R4, 0xffff0000, RZ, 0xc0, !PT ;  /* 0xffff000004047812 */ /* 0x000fe200078ec0ff */
[C---:B------:R-:W-:Y:S01]  /*10730*/  IMAD.U32 R44, R5.reuse, 0x10000, RZ ;  /* 0x00010000052c7824 */ /* 0x040fe200078e00ff */
[----:B------:R-:W-:Y:S01]  /*10740*/  LOP3.LUT R5, R5, 0xffff0000, RZ, 0xc0, !PT ;  /* 0xffff000005057812 */ /* 0x000fe200078ec0ff */
[-C--:B------:R-:W-:Y:S01]  /*10750*/  FFMA.FTZ R52, R51, R43.reuse, -R52 ;  /* 0x0000002b33347223 */ /* 0x080fe20000010834 */
[----:B------:R-:W-:Y:S01]  /*10760*/  FMUL.FTZ R51, R56, R48 ;  /* 0x0000003038337220 */ /* 0x000fe20000410000 */
[----:B------:R-:W-:Y:S01]  /*10770*/  FFMA.FTZ R54, R53, R43, R54 ;  /* 0x0000002b35367223 */ /* 0x000fe20000010036 */
[----:B------:R-:W-:Y:S01]  /*10780*/  FMUL.FTZ R43, R32, R8 ;  /* 0x00000008202b7220 */ /* 0x000fe20000410000 */
[----:B------:R-:W-:-:S02]  /*10790*/  IMAD.U32 R53, R34, 0x10000, RZ ;  /* 0x0001000022357824 */ /* 0x000fc400078e00ff */
[-C--:B------:R-:W-:Y:S01]  /*107a0*/  FFMA.FTZ R47, R56, R44.reuse, -R47 ;  /* 0x0000002c382f7223 */ /* 0x080fe2000001082f */
[----:B------:R-:W-:Y:S01]  /*107b0*/  FFMA.FTZ R51, R60, R44, R51 ;  /* 0x0000002c3c337223 */ /* 0x000fe20000010033 */
[----:B------:R-:W-:Y:S01]  /*107c0*/  LOP3.LUT R34, R34, 0xffff0000, RZ, 0xc0, !PT ;  /* 0xffff000022227812 */ /* 0x000fe200078ec0ff */
[-C--:B------:R-:W-:Y:S01]  /*107d0*/  FFMA.FTZ R37, R32, R4.reuse, -R37 ;  /* 0x0000000420257223 */ /* 0x080fe20000010825 */
[----:B------:R-:W-:Y:S01]  /*107e0*/  LOP3.LUT R44, R39, 0xffff0000, RZ, 0xc0, !PT ;  /* 0xffff0000272c7812 */ /* 0x000fe200078ec0ff */
[----:B------:R-:W-:Y:S01]  /*107f0*/  FFMA.FTZ R43, R58, R4, R43 ;  /* 0x000000043a2b7223 */ /* 0x000fe2000001002b */
[----:B------:R-:W-:Y:S02]  /*10800*/  IMAD.U32 R45, R6, 0x10000, RZ ;  /* 0x00010000062d7824 */ /* 0x000fe400078e00ff */
[-C--:B------:R-:W-:Y:S01]  /*10810*/  FMUL.FTZ R4, R55, R49.reuse ;  /* 0x0000003137047220 */ /* 0x080fe20000410000 */
[----:B------:R-:W-:Y:S01]  /*10820*/  FMUL.FTZ R32, R53, R49 ;  /* 0x0000003135207220 */ /* 0x000fe20000410000 */
[----:B------:R-:W-:-:S02]  /*10830*/  IMAD.U32 R48, R40, 0x10000, RZ ;  /* 0x0001000028307824 */ /* 0x000fc400078e00ff */
[-C--:B------:R-:W-:Y:S01]  /*10840*/  FMUL.FTZ R39, R44, R10.reuse ;  /* 0x0000000a2c277220 */ /* 0x080fe20000410000 */
[----:B------:R-:W-:Y:S01]  /*10850*/  FMUL.FTZ R49, R34, R10 ;  /* 0x0000000a22317220 */ /* 0x000fe20000410000 */
[-C--:B------:R-:W-:Y:S01]  /*10860*/  FFMA.FTZ R8, R53, R45.reuse, -R4 ;  /* 0x0000002d35087223 */ /* 0x080fe20000010804 */
[----:B------:R-:W-:Y:S01]  /*10870*/  FFMA.FTZ R10, R55, R45, R32 ;  /* 0x0000002d370a7223 */ /* 0x000fe20000010020 */
[----:B------:R-:W-:Y:S01]  /*10880*/  LOP3.LUT R6, R6, 0xffff0000, RZ, 0xc0, !PT ;  /* 0xffff000006067812 */ /* 0x000fe200078ec0ff */
[----:B------:R-:W-:Y:S02]  /*10890*/  IMAD.U32 R46, R7, 0x10000, RZ ;  /* 0x00010000072e7824 */ /* 0x000fe400078e00ff */
[----:B------:R-:W-:Y:S01]  /*108a0*/  FMUL.FTZ R45, R48, R50 ;  /* 0x00000032302d7220 */ /* 0x000fe20000410000 */
[C---:B------:R-:W-:Y:S01]  /*108b0*/  IMAD.U32 R4, R35.reuse, 0x10000, RZ ;  /* 0x0001000023047824 */ /* 0x040fe200078e00ff */
[----:B------:R-:W-:Y:S01]  /*108c0*/  LOP3.LUT R55, R38, 0xffff0000, RZ, 0xc0, !PT ;  /* 0xffff000026377812 */ /* 0x000fe200078ec0ff */
[----:B------:R-:W-:Y:S01]  /*108d0*/  FFMA.FTZ R39, R34, R6, -R39 ;  /* 0x0000000622277223 */ /* 0x000fe20000010827 */
[----:B------:R-:W-:Y:S01]  /*108e0*/  LOP3.LUT R35, R35, 0xffff0000, RZ, 0xc0, !PT ;  /* 0xffff000023237812 */ /* 0x000fe200078ec0ff */
[C---:B------:R-:W-:Y:S01]  /*108f0*/  FMUL.FTZ R53, R4.reuse, R50 ;  /* 0x0000003204357220 */ /* 0x040fe20000410000 */
[----:B------:R-:W-:Y:S01]  /*10900*/  LOP3.LUT R7, R7, 0xffff0000, RZ, 0xc0, !PT ;  /* 0xffff000007077812 */ /* 0x000fe200078ec0ff */
[----:B------:R-:W-:Y:S01]  /*10910*/  FFMA.FTZ R45, R4, R46, -R45 ;  /* 0x0000002e042d7223 */ /* 0x000fe2000001082d */
        /* <DEDUP_REMOVED lines=20> */
.L_x_617:
[----:B------:R-:W-:Y:S05]  /*10a60*/  BSYNC B1 ;  /* 0x0000000000017941 */ /* 0x000fea0003800000 */
.L_x_616:
[----:B------:R-:W-:Y:S04]  /*10a70*/  BSSY B1, `(.L_x_618) ;  /* 0x0000059000017945 */ /* 0x000fe80003800000 */
[----:B------:R-:W-:Y:S05]  /*10a80*/  @P1 BRA `(.L_x_619) ;  /* 0x00000004005c1947 */ /* 0x000fea0003800000 */
[----:B------:R-:W2:Y:S01]  /*10a90*/  LDL R50, [R1+0x48] ;  /* 0x0000480001327983 */ /* 0x000ea20000100800 */
[----:B0-----:R-:W-:Y:S01]  /*10aa0*/  LEA.HI R4, R41, R163, RZ, 0x1d ;  /* 0x000000a329047211 */ /* 0x001fe200078fe8ff */
[C---:B------:R-:W-:Y:S01]  /*10ab0*/  IMAD.U32 R45, R28.reuse, 0x10000, RZ ;  /* 0x000100001c2d7824 */ /* 0x040fe200078e00ff */
[----:B------:R-:W-:Y:S01]  /*10ac0*/  LOP3.LUT R46, R28, 0xffff0000, RZ, 0xc0, !PT ;  /* 0xffff00001c2e7812 */ /* 0x000fe200078ec0ff */
[----:B------:R-:W-:Y:S01]  /*10ad0*/  IMAD.U32 R43, R24, 0x10000, RZ ;  /* 0x00010000182b7824 */ /* 0x000fe200078e00ff */
[----:B------:R-:W-:Y:S01]  /*10ae0*/  SHF.R.S32.HI R7, RZ, 0x1f, R4 ;  /* 0x0000001fff077819 */ /* 0x000fe20000011404 */
[----:B------:R-:W-:Y:S01]  /*10af0*/  IMAD.SHL.U32 R5, R4, 0x8, RZ ;  /* 0x0000000804057824 */ /* 0x000fe200078e00ff */
[----:B------:R-:W-:Y:S01]  /*10b00*/  LOP3.LUT R24, R24, 0xffff0000, RZ, 0xc0, !PT ;  /* 0xffff000018187812 */ /* 0x000fe200078ec0ff */
[----:B------:R-:W-:Y:S01]  /*10b10*/  IMAD.U32 R53, R30, 0x10000, RZ ;  /* 0x000100001e357824 */ /* 0x000fe200078e00ff */
[----:B------:R-:W-:Y:S01]  /*10b20*/  LEA.HI R7, R7, R4, RZ, 0x3 ;  /* 0x0000000407077211 */ /* 0x000fe200078f18ff */
[----:B------:R-:W-:Y:S01]  /*10b30*/  IMAD.U32 R47, R26, 0x10000, RZ ;  /* 0x000100001a2f7824 */ /* 0x000fe200078e00ff */
[----:B------:R-:W-:Y:S01]  /*10b40*/  LOP3.LUT R4, R168, 0x38, R5, 0xf8, !PT ;  /* 0x00000038a8047812 */ /* 0x000fe200078ef805 */
[----:B------:R-:W-:Y:S01]  /*10b50*/  IMAD.U32 R48, R29, 0x10000, RZ ;  /* 0x000100001d307824 */ /* 0x000fe200078e00ff */
[----:B------:R-:W-:Y:S01]  /*10b60*/  LOP3.LUT R26, R26, 0xffff0000, RZ, 0xc0, !PT ;  /* 0xffff00001a1a7812 */ /* 0x000fe200078ec0ff */
[----:B------:R-:W-:Y:S01]  /*10b70*/  IMAD.SHL.U32 R7, R7, 0x400, RZ ;  /* 0x0000040007077824 */ /* 0x000fe200078e00ff */
[----:B------:R-:W-:Y:S01]  /*10b80*/  LOP3.LUT R5, R4, R59, RZ, 0x3c, !PT ;  /* 0x0000003b04057212 */ /* 0x000fe200078e3cff */
[----:B------:R-:W-:Y:S01]  /*10b90*/  IMAD.U32 R55, R31, 0x10000, RZ ;  /* 0x000100001f377824 */ /* 0x000fe200078e00ff */
[----:B------:R-:W-:Y:S01]  /*10ba0*/  LOP3.LUT R30, R30, 0xffff0000, RZ, 0xc0, !PT ;  /* 0xffff00001e1e7812 */ /* 0x000fe200078ec0ff */
[----:B------:R-:W-:Y:S01]  /*10bb0*/  IMAD.U32 R28, R25, 0x10000, RZ ;  /* 0x00010000191c7824 */ /* 0x000fe200078e00ff */
[----:B------:R-:W-:-:S02]  /*10bc0*/  LOP3.LUT R7, R7, 0x7fffe000, RZ, 0xc0, !PT ;  /* 0x7fffe00007077812 */ /* 0x000fc400078ec0ff */
[----:B------:R-:W-:Y:S02]  /*10bd0*/  SHF.L.U32 R51, R27, 0x10, RZ ;  /* 0x000000101b337819 */ /* 0x000fe400000006ff */
[----:B------:R-:W-:Y:S02]  /*10be0*/  IADD3 R9, R5, R7, R180 ;  /* 0x0000000705097210 */ /* 0x000fe40007ffe0b4 */
[----:B------:R-:W-:Y:S02]  /*10bf0*/  LOP3.LUT R29, R29, 0xffff0000, RZ, 0xc0, !PT ;  /* 0xffff00001d1d7812 */ /* 0x000fe400078ec0ff */
[----:B------:R-:W-:Y:S01]  /*10c00*/  LOP3.LUT R31, R31, 0xffff0000, RZ, 0xc0, !PT ;  /* 0xffff00001f1f7812 */ /* 0x000fe200078ec0ff */
[----:B------:R-:W-:Y:S01]  /*10c10*/  IMAD R32, R9, 0x2, R2 ;  /* 0x0000000209207824 */ /* 0x000fe200078e0202 */
[----:B------:R-:W-:Y:S02]  /*10c20*/  LOP3.LUT R25, R25, 0xffff0000, RZ, 0xc0, !PT ;  /* 0xffff000019197812 */ /* 0x000fe400078ec0ff */
[----:B------:R-:W-:-:S02]  /*10c30*/  LOP3.LUT R27, R27, 0xffff0000, RZ, 0xc0, !PT ;  /* 0xffff00001b1b7812 */ /* 0x000fc400078ec0ff */
[----:B------:R-:W0:Y:S02]  /*10c40*/  LDS.128 R8, [R32+0xc400] ;  /* 0x00c4000020087984 */ /* 0x000e240000000c00 */
[C---:B0-----:R-:W-:Y:S01]  /*10c50*/  IMAD.U32 R38, R8.reuse, 0x10000, RZ ;  /* 0x0001000008267824 */ /* 0x041fe200078e00ff */
[----:B------:R-:W-:Y:S01]  /*10c60*/  LOP3.LUT R8, R8, 0xffff0000, RZ, 0xc0, !PT ;  /* 0xffff000008087812 */ /* 0x000fe200078ec0ff */
[C---:B------:R-:W-:Y:S01]  /*10c70*/  IMAD.U32 R40, R10.reuse, 0x10000, RZ ;  /* 0x000100000a287824 */ /* 0x040fe200078e00ff */
[----:B------:R-:W-:Y:S01]  /*10c80*/  LOP3.LUT R10, R10, 0xffff0000, RZ, 0xc0, !PT ;  /* 0xffff00000a0a7812 */ /* 0x000fe200078ec0ff */
[-C--:B------:R-:W-:Y:S01]  /*10c90*/  FMUL.FTZ R44, R45, R38.reuse ;  /* 0x000000262d2c7220 */ /* 0x080fe20000410000 */
[----:B------:R-:W-:Y:S01]  /*10ca0*/  FMUL.FTZ R38, R43, R38 ;  /* 0x000000262b267220 */ /* 0x000fe20000410000 */
[C---:B------:R-:W-:Y:S01]  /*10cb0*/  IMAD.U32 R39, R9.reuse, 0x10000, RZ ;  /* 0x0001000009277824 */ /* 0x040fe200078e00ff */
[----:B------:R-:W-:Y:S01]  /*10cc0*/  LOP3.LUT R9, R9, 0xffff0000, RZ, 0xc0, !PT ;  /* 0xffff000009097812 */ /* 0x000fe200078ec0ff */
[C---:B------:R-:W-:Y:S01]  /*10cd0*/  IMAD.U32 R42, R11.reuse, 0x10000, RZ ;  /* 0x000100000b2a7824 */ /* 0x040fe200078e00ff */
[----:B------:R-:W-:Y:S01]  /*10ce0*/  LOP3.LUT R11, R11, 0xffff0000, RZ, 0xc0, !PT ;  /* 0xffff00000b0b7812 */ /* 0x000fe200078ec0ff */
[----:B------:R-:W-:Y:S01]  /*10cf0*/  FMUL.FTZ R49, R26, R10 ;  /* 0x0000000a1a317220 */ /* 0x000fe20000410000 */
[----:B--2---:R-:W0:Y:S02]  /*10d00*/  LDS.128 R4, [R50] ;  /* 0x0000000032047984 */ /* 0x004e240000000c00 */
[C---:B0-----:R-:W-:Y:S01]  /*10d10*/  IMAD.U32 R33, R4.reuse, 0x10000, RZ ;  /* 0x0001000004217824 */ /* 0x041fe200078e00ff */
[----:B------:R-:W-:Y:S01]  /*10d20*/  LOP3.LUT R4, R4, 0xffff0000, RZ, 0xc0, !PT ;  /* 0xffff000004047812 */ /* 0x000fe200078ec0ff */
[C---:B------:R-:W-:Y:S01]  /*10d30*/  IMAD.U32 R35, R6.reuse, 0x10000, RZ ;  /* 0x0001000006237824 */ /* 0x040fe200078e00ff */
[----:B------:R-:W-:Y:S01]  /*10d40*/  LOP3.LUT R6, R6, 0xffff0000, RZ, 0xc0, !PT ;  /* 0xffff000006067812 */ /* 0x000fe200078ec0ff */
[-C--:B------:R-:W-:Y:S01]  /*10d50*/  FFMA.FTZ R44, R43, R33.reuse, -R44 ;  /* 0x000000212b2c7223 */ /* 0x080fe2000001082c */
[----:B------:R-:W-:Y:S01]  /*10d60*/  FFMA.FTZ R38, R45, R33, R38 ;  /* 0x000000212d267223 */ /* 0x000fe20000010026 */
[-C--:B------:R-:W-:Y:S01]  /*10d70*/  FMUL.FTZ R43, R46, R8.reuse ;  /* 0x000000082e2b7220 */ /* 0x080fe20000410000 */
[C---:B------:R-:W-:Y:S01]  /*10d80*/  FMUL.FTZ R33, R24.reuse, R8 ;  /* 0x0000000818217220 */ /* 0x040fe20000410000 */
[----:B------:R-:W-:Y:S01]  /*10d90*/  IMAD.U32 R34, R5, 0x10000, RZ ;  /* 0x0001000005227824 */ /* 0x000fe200078e00ff */
[----:B------:R-:W-:Y:S01]  /*10da0*/  SHF.L.U32 R37, R7, 0x10, RZ ;  /* 0x0000001007257819 */ /* 0x000fe200000006ff */
[-C--:B------:R-:W-:Y:S01]  /*10db0*/  FFMA.FTZ R43, R24, R4.reuse, -R43 ;  /* 0x00000004182b7223 */ /* 0x080fe2000001082b */
[----:B------:R-:W-:Y:S01]  /*10dc0*/  FFMA.FTZ R33, R46, R4, R33 ;  /* 0x000000042e217223 */ /* 0x000fe20000010021 */
[-C--:B------:R-:W-:Y:S01]  /*10dd0*/  FMUL.FTZ R4, R53, R40.reuse ;  /* 0x0000002835047220 */ /* 0x080fe20000410000 */
[-C--:B------:R-:W-:Y:S01]  /*10de0*/  FMUL.FTZ R45, R48, R39.reuse ;  /* 0x00000027302d7220 */ /* 0x080fe20000410000 */
[C---:B------:R-:W-:Y:S01]  /*10df0*/  FMUL.FTZ R40, R47.reuse, R40 ;  /* 0x000000282f287220 */ /* 0x040fe20000410000 */
[----:B------:R-:W-:Y:S01]  /*10e00*/  FMUL.FTZ R39, R28, R39 ;  /* 0x000000271c277220 */ /* 0x000fe20000410000 */
[----:B------:R-:W-:Y:S01]  /*10e10*/  FFMA.FTZ R8, R47, R35, -R4 ;  /* 0x000000232f087223 */ /* 0x000fe20000010804 */
[----:B------:R-:W-:Y:S01]  /*10e20*/  FMUL.FTZ R4, R55, R42 ;  /* 0x0000002a37047220 */ /* 0x000fe20000410000 */
[----:B------:R-:W-:Y:S01]  /*10e30*/  FMUL.FTZ R47, R30, R10 ;  /* 0x0000000a1e2f7220 */ /* 0x000fe20000410000 */
[----:B------:R-:W-:Y:S01]  /*10e40*/  FFMA.FTZ R45, R28, R34, -R45 ;  /* 0x000000221c2d7223 */ /* 0x000fe2000001082d */
[----:B------:R-:W-:Y:S01]  /*10e50*/  LOP3.LUT R5, R5, 0xffff0000, RZ, 0xc0, !PT ;  /* 0xffff000005057812 */ /* 0x000fe200078ec0ff */
[----:B------:R-:W-:Y:S01]  /*10e60*/  FFMA.FTZ R49, R30, R6, R49 ;  /* 0x000000061e317223 */ /* 0x000fe20000010031 */
[----:B------:R-:W-:Y:S01]  /*10e70*/  LOP3.LUT R7, R7, 0xffff0000, RZ, 0xc0, !PT ;  /* 0xffff000007077812 */ /* 0x000fe200078ec0ff */
[----:B------:R-:W-:Y:S01]  /*10e80*/  FFMA.FTZ R28, R51, R37, -R4 ;  /* 0x00000025331c7223 */ /* 0x000fe20000010804 */
[----:B------:R-:W-:Y:S01]  /*10e90*/  FFMA.FTZ R39, R48, R34, R39 ;  /* 0x0000002230277223 */ /* 0x000fe20000010027 */
[----:B------:R-:W-:Y:S01]  /*10ea0*/  FFMA.FTZ R47, R26, R6, -R47 ;  /* 0x000000061a2f7223 */ /* 0x000fe2000001082f */
[----:B------:R-:W-:Y:S01]  /*10eb0*/  FMUL.FTZ R4, R29, R9 ;  /* 0x000000091d047220 */ /* 0x000fe20000410000 */
        /* <DEDUP_REMOVED lines=20> */
.L_x_619:
[----:B------:R-:W-:Y:S05]  /*11000*/  BSYNC B1 ;  /* 0x0000000000017941 */ /* 0x000fea0003800000 */
.L_x_618:
[----:B------:R-:W-:Y:S05]  /*11010*/  @P2 BRA `(.L_x_594) ;  /* 0x00000004005c2947 */ /* 0x000fea0003800000 */
[----:B------:R-:W2:Y:S01]  /*11020*/  LDL R43, [R1+0x44] ;  /* 0x00004400012b7983 */ /* 0x000ea20000100800 */
[----:B------:R-:W-:Y:S01]  /*11030*/  LEA.HI R41, R41, R164, RZ, 0x1d ;  /* 0x000000a429297211 */ /* 0x000fe200078fe8ff */
[C---:B------:R-:W-:Y:S01]  /*11040*/  IMAD.U32 R35, R13.reuse, 0x10000, RZ ;  /* 0x000100000d237824 */ /* 0x040fe200078e00ff */
[----:B------:R-:W-:Y:S01]  /*11050*/  LOP3.LUT R44, R13, 0xffff0000, RZ, 0xc0, !PT ;  /* 0xffff00000d2c7812 */ /* 0x000fe200078ec0ff */
[----:B------:R-:W-:Y:S01]  /*11060*/  IMAD.U32 R33, R21, 0x10000, RZ ;  /* 0x0001000015217824 */ /* 0x000fe200078e00ff */
[----:B01----:R-:W-:Y:S01]  /*11070*/  SHF.R.S32.HI R4, RZ, 0x1f, R41 ;  /* 0x0000001fff047819 */ /* 0x003fe20000011429 */
[----:B------:R-:W-:Y:S01]  /*11080*/  IMAD.SHL.U32 R5, R41, 0x8, RZ ;  /* 0x0000000829057824 */ /* 0x000fe200078e00ff */
[----:B------:R-:W-:Y:S01]  /*11090*/  LOP3.LUT R40, R21, 0xffff0000, RZ, 0xc0, !PT ;  /* 0xffff000015287812 */ /* 0x000fe200078ec0ff */
[----:B------:R-:W-:Y:S01]  /*110a0*/  IMAD.U32 R46, R12, 0x10000, RZ ;  /* 0x000100000c2e7824 */ /* 0x000fe200078e00ff */
[----:B------:R-:W-:Y:S01]  /*110b0*/  LEA.HI R41, R4, R41, RZ, 0x3 ;  /* 0x0000002904297211 */ /* 0x000fe200078f18ff */
[----:B------:R-:W-:Y:S01]  /*110c0*/  IMAD.U32 R42, R20, 0x10000, RZ ;  /* 0x00010000142a7824 */ /* 0x000fe200078e00ff */
[----:B------:R-:W-:-:S02]  /*110d0*/  LOP3.LUT R4, R168, 0x38, R5, 0xf8, !PT ;  /* 0x00000038a8047812 */ /* 0x000fc400078ef805 */
[----:B------:R-:W-:Y:S01]  /*110e0*/  LOP3.LUT R37, R12, 0xffff0000, RZ, 0xc0, !PT ;  /* 0xffff00000c257812 */ /* 0x000fe200078ec0ff */
[----:B------:R-:W-:Y:S01]  /*110f0*/  IMAD.SHL.U32 R41, R41, 0x400, RZ ;  /* 0x0000040029297824 */ /* 0x000fe200078e00ff */
[----:B------:R-:W-:Y:S02]  /*11100*/  LOP3.LUT R5, R4, R59, RZ, 0x3c, !PT ;  /* 0x0000003b04057212 */ /* 0x000fe400078e3cff */
[----:B------:R-:W-:Y:S02]  /*11110*/  LOP3.LUT R39, R0, 0xffff0000, RZ, 0xc0, !PT ;  /* 0xffff000000277812 */ /* 0x000fe400078ec0ff */
        /* <DEDUP_REMOVED lines=8> */
[-C--:B------:R-:W-:Y:S01]  /*111a0*/  FMUL.FTZ R34, R35, R29.reuse ;  /* 0x0000001d23227220 */ /* 0x080fe20000410000 */
[----:B------:R-:W-:Y:S01]  /*111b0*/  FMUL.FTZ R38, R33, R29 ;  /* 0x0000001d21267220 */ /* 0x000fe20000410000 */
[----:B------:R-:W-:Y:S01]  /*111c0*/  FMUL.FTZ R29, R42, R30 ;  /* 0x0000001e2a1d7220 */ /* 0x000fe20000410000 */
[-C--:B------:R-:W-:Y:S01]  /*111d0*/  FMUL.FTZ R13, R44, R8.reuse ;  /* 0x000000082c0d7220 */ /* 0x080fe20000410000 */
[----:B------:R-:W-:Y:S01]  /*111e0*/  FMUL.FTZ R21, R40, R8 ;  /* 0x0000000828157220 */ /* 0x000fe20000410000 */
[----:B------:R-:W-:Y:S01]  /*111f0*/  LOP3.LUT R10, R10, 0xffff0000, RZ, 0xc0, !PT ;  /* 0xffff00000a0a7812 */ /* 0x000fe200078ec0ff */
[----:B------:R-:W-:Y:S01]  /*11200*/  IMAD.U32 R32, R11, 0x10000, RZ ;  /* 0x000100000b207824 */ /* 0x000fe200078e00ff */
[----:B------:R-:W-:-:S02]  /*11210*/  LOP3.LUT R9, R9, 0xffff0000, RZ, 0xc0, !PT ;  /* 0xffff000009097812 */ /* 0x000fc400078ec0ff */
[----:B------:R-:W-:Y:S01]  /*11220*/  LOP3.LUT R11, R11, 0xffff0000, RZ, 0xc0, !PT ;  /* 0xffff00000b0b7812 */ /* 0x000fe200078ec0ff */
[----:B--2---:R-:W0:Y:S02]  /*11230*/  LDS.128 R4, [R43] ;  /* 0x000000002b047984 */ /* 0x004e240000000c00 */
[C---:B0-----:R-:W-:Y:S01]  /*11240*/  IMAD.U32 R25, R4.reuse, 0x10000, RZ ;  /* 0x0001000004197824 */ /* 0x041fe200078e00ff */
[----:B------:R-:W-:Y:S01]  /*11250*/  LOP3.LUT R4, R4, 0xffff0000, RZ, 0xc0, !PT ;  /* 0xffff000004047812 */ /* 0x000fe200078ec0ff */
[C---:B------:R-:W-:Y:S01]  /*11260*/  IMAD.U32 R26, R5.reuse, 0x10000, RZ ;  /* 0x00010000051a7824 */ /* 0x040fe200078e00ff */
[----:B------:R-:W-:Y:S01]  /*11270*/  LOP3.LUT R5, R5, 0xffff0000, RZ, 0xc0, !PT ;  /* 0xffff000005057812 */ /* 0x000fe200078ec0ff */
[-C--:B------:R-:W-:Y:S01]  /*11280*/  FFMA.FTZ R34, R33, R25.reuse, -R34 ;  /* 0x0000001921227223 */ /* 0x080fe20000010822 */
[----:B------:R-:W-:Y:S01]  /*11290*/  FFMA.FTZ R38, R35, R25, R38 ;  /* 0x0000001923267223 */ /* 0x000fe20000010026 */
[----:B------:R-:W-:Y:S01]  /*112a0*/  FMUL.FTZ R25, R46, R30 ;  /* 0x0000001e2e197220 */ /* 0x000fe20000410000 */
[----:B------:R-:W-:-:S02]  /*112b0*/  IMAD.U32 R35, R3, 0x10000, RZ ;  /* 0x0001000003237824 */ /* 0x000fc400078e00ff */
[-C--:B------:R-:W-:Y:S01]  /*112c0*/  FFMA.FTZ R29, R46, R26.reuse, R29 ;  /* 0x0000001a2e1d7223 */ /* 0x080fe2000001001d */
[C---:B------:R-:W-:Y:S02]  /*112d0*/  IMAD.U32 R33, R15.reuse, 0x10000, RZ ;  /* 0x000100000f217824 */ /* 0x040fe400078e00ff */
[----:B------:R-:W-:Y:S01]  /*112e0*/  FFMA.FTZ R25, R42, R26, -R25 ;  /* 0x0000001a2a197223 */ /* 0x000fe20000010819 */
[-C--:B------:R-:W-:Y:S01]  /*112f0*/  FFMA.FTZ R13, R40, R4.reuse, -R13 ;  /* 0x00000004280d7223 */ /* 0x080fe2000001080d */
[----:B------:R-:W-:Y:S01]  /*11300*/  FFMA.FTZ R21, R44, R4, R21 ;  /* 0x000000042c157223 */ /* 0x000fe20000010015 */
[----:B------:R-:W-:Y:S01]  /*11310*/  LOP3.LUT R26, R15, 0xffff0000, RZ, 0xc0, !PT ;  /* 0xffff00000f1a7812 */ /* 0x000fe200078ec0ff */
[----:B------:R-:W-:Y:S01]  /*11320*/  IMAD.U32 R27, R6, 0x10000, RZ ;  /* 0x00010000061b7824 */ /* 0x000fe200078e00ff */
[----:B------:R-:W-:Y:S01]  /*11330*/  LOP3.LUT R30, R3, 0xffff0000, RZ, 0xc0, !PT ;  /* 0xffff0000031e7812 */ /* 0x000fe200078ec0ff */
[-C--:B------:R-:W-:Y:S01]  /*11340*/  FMUL.FTZ R4, R35, R31.reuse ;  /* 0x0000001f23047220 */ /* 0x080fe20000410000 */
[C---:B------:R-:W-:Y:S01]  /*11350*/  FMUL.FTZ R8, R33.reuse, R31 ;  /* 0x0000001f21087220 */ /* 0x040fe20000410000 */
[----:B------:R-:W-:Y:S01]  /*11360*/  IMAD.U32 R40, R0, 0x10000, RZ ;  /* 0x0001000000287824 */ /* 0x000fe200078e00ff */
[----:B------:R-:W-:Y:S01]  /*11370*/  LOP3.LUT R6, R6, 0xffff0000, RZ, 0xc0, !PT ;  /* 0xffff000006067812 */ /* 0x000fe200078ec0ff */
[-C--:B------:R-:W-:Y:S01]  /*11380*/  FFMA.FTZ R3, R33, R27.reuse, -R4 ;  /* 0x0000001b21037223 */ /* 0x080fe20000010804 */
[-C--:B------:R-:W-:Y:S01]  /*11390*/  FMUL.FTZ R15, R30, R10.reuse ;  /* 0x0000000a1e0f7220 */ /* 0x080fe20000410000 */
[----:B------:R-:W-:Y:S01]  /*113a0*/  FMUL.FTZ R31, R26, R10 ;  /* 0x0000000a1a1f7220 */ /* 0x000fe20000410000 */
[----:B------:R-:W-:Y:S01]  /*113b0*/  FFMA.FTZ R8, R35, R27, R8 ;  /* 0x0000001b23087223 */ /* 0x000fe20000010008 */
[----:B------:R-:W-:-:S02]  /*113c0*/  IMAD.U32 R28, R7, 0x10000, RZ ;  /* 0x00010000071c7824 */ /* 0x000fc400078e00ff */
[----:B------:R-:W-:Y:S01]  /*113d0*/  FMUL.FTZ R27, R40, R32 ;  /* 0x00000020281b7220 */ /* 0x000fe20000410000 */
[----:B------:R-:W-:Y:S01]  /*113e0*/  IMAD.U32 R4, R14, 0x10000, RZ ;  /* 0x000100000e047824 */ /* 0x000fe200078e00ff */
[----:B------:R-:W-:Y:S01]  /*113f0*/  LOP3.LUT R33, R20, 0xffff0000, RZ, 0xc0, !PT ;  /* 0xffff000014217812 */ /* 0x000fe200078ec0ff */
[-C--:B------:R-:W-:Y:S01]  /*11400*/  FFMA.FTZ R10, R26, R6.reuse, -R15 ;  /* 0x000000061a0a7223 */ /* 0x080fe2000001080f */
[----:B------:R-:W-:Y:S01]  /*11410*/  LOP3.LUT R35, R14, 0xffff0000, RZ, 0xc0, !PT ;  /* 0xffff00000e237812 */ /* 0x000fe200078ec0ff */
[----:B------:R-:W-:Y:S01]  /*11420*/  FFMA.FTZ R31, R30, R6, R31 ;  /* 0x000000061e1f7223 */ /* 0x000fe2000001001f */
[----:B------:R-:W-:Y:S01]  /*11430*/  LOP3.LUT R7, R7, 0xffff0000, RZ, 0xc0, !PT ;  /* 0xffff000007077812 */ /* 0x000fe200078ec0ff */
[C---:B------:R-:W-:Y:S01]  /*11440*/  FMUL.FTZ R15, R4.reuse, R32 ;  /* 0x00000020040f7220 */ /* 0x040fe20000410000 */
[-C--:B------:R-:W-:Y:S01]  /*11450*/  FFMA.FTZ R27, R4, R28.reuse, -R27 ;  /* 0x0000001c041b7223 */ /* 0x080fe2000001081b */
        /* <DEDUP_REMOVED lines=14> */
[----:B------:R-:W-:Y:S02]  /*11540*/  F2FP.BF16.F32.PACK_AB R8, R21, R38 ;  /* 0x000000261508723e */ /* 0x000fe400000010ff */
[----:B------:R-:W-:Y:S01]  /*11550*/  F2FP.BF16.F32.PACK_AB R9, R12, R29 ;  /* 0x0000001d0c09723e */ /* 0x000fe200000010ff */
[----:B------:R2:W-:Y:S01]  /*11560*/  STS.128 [R43], R4 ;  /* 0x000000042b007388 */ /* 0x0005e20000000c00 */
[----:B------:R-:W-:-:S05]  /*11570*/  F2FP.BF16.F32.PACK_AB R11, R20, R15 ;  /* 0x0000000f140b723e */ /* 0x000fca00000010ff */
[----:B------:R2:W-:Y:S02]  /*11580*/  STS.128 [R24+0xc400], R8 ;  /* 0x00c4000818007388 */ /* 0x0005e40000000c00 */
.L_x_594:
[----:B------:R-:W-:Y:S05]  /*11590*/  BSYNC B0 ;  /* 0x0000000000007941 */ /* 0x000fea0003800000 */
.L_x_575:
[----:B------:R-:W-:Y:S01]  /*115a0*/  @!PT LDS RZ, [RZ] ;  /* 0x00000000fffff984 */ /* 0x000fe20000000800 */
[----:B------:R-:W-:Y:S01]  /*115b0*/  @!PT LDS RZ, [RZ] ;  /* 0x00000000fffff984 */ /* 0x000fe20000000800 */
[----:B------:R-:W-:Y:S01]  /*115c0*/  @!PT LDS RZ, [RZ] ;  /* 0x00000000fffff984 */ /* 0x000fe20000000800 */
[----:B------:R-:W-:Y:S01]  /*115d0*/  @!PT LDS RZ, [RZ] ;  /* 0x00000000fffff984 */ /* 0x000fe20000000800 */
[----:B------:R5:W-:Y:S06]  /*115e0*/  MEMBAR.ALL.CTA ;  /* 0x0000000000007992 */ /* 0x000bec0000008000 */
[----:B-----5:R-:W5:Y:S01]  /*115f0*/  FENCE.VIEW.ASYNC.S ;  /* 0x00000000000073c6 */ /* 0x020f620000000000 */
[----:B------:R-:W-:Y:S05]  /*11600*/  WARPSYNC.ALL ;  /* 0x0000000000007948 */ /* 0x000fea0003800000 */
[----:B-----5:R-:W-:Y:S06]  /*11610*/  BAR.SYNC.DEFER_BLOCKING 0xd, 0x100 ;  /* 0x0344000000007b1d */ /* 0x020fec0000010000 */
.L_x_573:
[----:B01-3--:R-:W-:-:S05]  /*11620*/  IMAD.U32 R0, RZ, RZ, UR58 ;  /* 0x0000003aff007e24 */ /* 0x00bfca000f8e00ff */
[----:B------:R-:W-:-:S13]  /*11630*/  ISETP.NE.AND P0, PT, R0, 0x3, PT ;  /* 0x000000030000780c */ /* 0x000fda0003f05270 */
[----:B------:R-:W-:Y:S05]  /*11640*/  @!P0 BRA `(.L_x_620) ;  /* 0x0000000000048947 */ /* 0x000fea0003800000 */
[----:B------:R-:W-:Y:S01]  /*11650*/  BPT.TRAP 0x1 ;  /* 0x000000040000795c */ /* 0x000fe20000300000 */
.L_x_620:
[----:B------:R-:W-:Y:S01]  /*11660*/  IMAD R0, R174, 0x8, R2 ;  /* 0x00000008ae007824 */ /* 0x000fe200078e0202 */
[----:B--2-4-:R-:W-:-:S04]  /*11670*/  SHF.L.U32 R3, R181, 0x1f, RZ ;  /* 0x0000001fb5037819 */ /* 0x014fc800000006ff */
[----:B------:R0:W1:Y:S01]  /*11680*/  SYNCS.PHASECHK.TRANS64.TRYWAIT P1, [R0+URZ+0x2a830], R3 ;  /* 0x02a83003000075a7 */ /* 0x000062000802017f */
[----:B------:R-:W-:Y:S05]  /*11690*/  @!P0 BRA `(.L_x_621) ;  /* 0x0000000000048947 */ /* 0x000fea0003800000 */
[----:B------:R-:W-:Y:S01]  /*116a0*/  BPT.TRAP 0x1 ;  /* 0x000000040000795c */ /* 0x000fe20000300000 */
.L_x_621:
[----:B------:R-:W-:Y:S01]  /*116b0*/  IMAD.MOV.U32 R87, RZ, RZ, RZ ;  /* 0x000000ffff577224 */ /* 0x000fe200078e00ff */
[----:B-1----:R-:W-:Y:S06]  /*116c0*/  @P1 BRA `(.L_x_622) ;  /* 0x0000000000081947 */ /* 0x002fec0003800000 */
[----:B------:R-:W1:Y:S02]  /*116d0*/  SYNCS.PHASECHK.TRANS64.TRYWAIT P1, [R0+URZ+0x2a830], R3 ;  /* 0x02a83003000075a7 */ /* 0x000e64000802017f */
[----:B-1----:R-:W-:Y:S05]  /*116e0*/  @!P1 BRA `(.L_x_623) ;  /* 0x0000010800849947 */ /* 0x002fea0003800000 */
.L_x_622:
[----:B------:R-:W-:Y:S05]  /*116f0*/  WARPSYNC.ALL ;  /* 0x0000000000007948 */ /* 0x000fea0003800000 */
[----:B01----:R-:W-:Y:S01]  /*11700*/  VIADD R3, R2, 0x18400 ;  /* 0x0001840002037836 */ /* 0x003fe20000000000 */
[----:B------:R-:W-:Y:S01]  /*11710*/  R2UR UR4, R36 ;  /* 0x00000000240472ca */ /* 0x000fe200000e0000 */
[----:B------:R-:W-:Y:S01]  /*11720*/  UMOV UR9, 0x40000040 ;  /* 0x4000004000097882 */ /* 0x000fe20000000000 */
[----:B------:R-:W-:Y:S01]  /*11730*/  MOV R7, 0x40000040 ;  /* 0x4000004000077802 */ /* 0x000fe20000000f00 */
[----:B------:R-:W-:Y:S01]  /*11740*/  WARPGROUP.ARRIVE ;  /* 0x00000000000079c5 */ /* 0x000fe20000000000 */
[----:B------:R-:W-:Y:S01]  /*11750*/  SHF.R.U32.HI R3, RZ, 0x4, R3 ;  /* 0x00000004ff037819 */ /* 0x000fe20000011603 */
[----:B------:R-:W-:Y:S01]  /*11760*/  IMAD.MOV.U32 R9, RZ, RZ, 0x40000040 ;  /* 0x40000040ff097424 */ /* 0x000fe200078e00ff */
[----:B------:R-:W-:Y:S01]  /*11770*/  R2UR UR11, R7 ;  /* 0x00000000070b72ca */ /* 0x000fe200000e0000 */
[----:B------:R-:W-:Y:S01]  /*11780*/  IMAD.U32 R11, RZ, RZ, UR9 ;  /* 0x00000009ff0b7e24 */ /* 0x000fe2000f8e00ff */
[----:B------:R-:W-:Y:S01]  /*11790*/  LOP3.LUT R3, R3, 0x3fff, RZ, 0xc0, !PT ;  /* 0x00003fff03037812 */ /* 0x000fe200078ec0ff */
[----:B------:R-:W-:Y:S01]  /*117a0*/  UMOV UR53, 0x40000040 ;  /* 0x4000004000357882 */ /* 0x000fe20000000000 */
[----:B------:R-:W-:Y:S01]  /*117b0*/  UMOV UR49, 0x40000040 ;  /* 0x4000004000317882 */ /* 0x000fe20000000000 */
[----:B------:R-:W-:Y:S01]  /*117c0*/  UMOV UR45, 0x40000040 ;  /* 0x40000040002d7882 */ /* 0x000fe20000000000 */
[----:B------:R-:W-:Y:S01]  /*117d0*/  LOP3.LUT R4, R3, 0x10000, RZ, 0xfc, !PT ;  /* 0x0001000003047812 */ /* 0x000fe200078efcff */
[----:B------:R-:W-:Y:S01]  /*117e0*/  ULOP3.LUT UR4, UR4, 0x10000, URZ, 0xfc, !UPT ;  /* 0x0001000004047892 */ /* 0x000fe2000f8efc3f */
[----:B------:R-:W-:Y:S01]  /*117f0*/  MOV R7, 0x40000040 ;  /* 0x4000004000077802 */ /* 0x000fe20000000f00 */
[----:B------:R-:W-:Y:S01]  /*11800*/  UMOV UR41, 0x40000040 ;  /* 0x4000004000297882 */ /* 0x000fe20000000000 */
[----:B------:R-:W-:Y:S01]  /*11810*/  UMOV UR37, 0x40000040 ;  /* 0x4000004000257882 */ /* 0x000fe20000000000 */
[----:B------:R-:W-:Y:S01]  /*11820*/  IMAD R6, R174, 0x900, R4 ;  /* 0x00000900ae067824 */ /* 0x000fe200078e0204 */
[----:B------:R-:W-:Y:S01]  /*11830*/  UIADD3 UR5, UR4, 0x2, URZ ;  /* 0x0000000204057890 */ /* 0x000fe2000fffe03f */
[----:B------:R-:W-:Y:S01]  /*11840*/  R2UR UR39, R7 ;  /* 0x00000000072772ca */ /* 0x000fe200000e0000 */
[----:B------:R-:W-:Y:S01]  /*11850*/  UMOV UR8, UR4 ;  /* 0x0000000400087c82 */ /* 0x000fe20008000000 */
[C---:B------:R-:W-:Y:S01]  /*11860*/  VIADD R8, R6.reuse, 0x2 ;  /* 0x0000000206087836 */ /* 0x040fe20000000000 */
[----:B------:R-:W-:Y:S01]  /*11870*/  R2UR UR10, R6 ;  /* 0x00000000060a72ca */ /* 0x000fe200000e0000 */
[----:B------:R-:W-:Y:S01]  /*11880*/  IMAD.U32 R10, RZ, RZ, UR8 ;  /* 0x00000008ff0a7e24 */ /* 0x000fe2000f8e00ff */
[----:B------:R-:W-:-:S02]  /*11890*/  UIADD3 UR52, UR4, 0x406, URZ ;  /* 0x0000040604347890 */ /* 0x000fc4000fffe03f */
[----:B------:R-:W-:Y:S02]  /*118a0*/  UIADD3 UR48, UR4, 0x800, URZ ;  /* 0x0000080004307890 */ /* 0x000fe4000fffe03f */
[----:B------:R0:W-:Y:S01]  /*118b0*/  STL.64 [R1+0x30], R10 ;  /* 0x0000300a01007387 */ /* 0x0001e20000100a00 */
[----:B------:R-:W-:Y:S02]  /*118c0*/  UIADD3 UR44, UR4, 0x802, URZ ;  /* 0x00000802042c7890 */ /* 0x000fe4000fffe03f */
[----:B------:R-:W-:Y:S02]  /*118d0*/  UIADD3 UR40, UR4, 0x804, URZ ;  /* 0x0000080404287890 */ /* 0x000fe4000fffe03f */
[----:B------:R-:W-:Y:S02]  /*118e0*/  UIADD3 UR36, UR4, 0x806, URZ ;  /* 0x0000080604247890 */ /* 0x000fe4000fffe03f */
[----:B------:R-:W-:Y:S01]  /*118f0*/  HGMMA.64x96x16.F32.BF16 R24, gdesc[UR8], RZ, !UPT, gsb0 ;  /* 0x01600000081879f0 */ /* 0x000fe2000c0018ff */
[----:B------:R-:W-:Y:S01]  /*11900*/  R2UR UR10, R8 ;  /* 0x00000000080a72ca */ /* 0x000fe200000e0000 */
[----:B------:R-:W-:Y:S01]  /*11910*/  UMOV UR8, UR5 ;  /* 0x0000000500087c82 */ /* 0x000fe20008000000 */
[----:B------:R-:W-:Y:S01]  /*11920*/  R2UR UR11, R9 ;  /* 0x00000000090b72ca */ /* 0x000fe200000e0000 */
[----:B------:R-:W-:Y:S01]  /*11930*/  UMOV UR9, 0x40000040 ;  /* 0x4000004000097882 */ /* 0x000fe20000000000 */
[----:B------:R-:W-:Y:S01]  /*11940*/  VIADD R8, R6, 0x4 ;  /* 0x0000000406087836 */ /* 0x000fe20000000000 */
[----:B------:R-:W-:Y:S01]  /*11950*/  UIADD3 UR5, UR4, 0x4, URZ ;  /* 0x0000000404057890 */ /* 0x000fe2000fffe03f */
[----:B------:R-:W-:-:S02]  /*11960*/  IMAD.MOV.U32 R9, RZ, RZ, 0x40000040 ;  /* 0x40000040ff097424 */ /* 0x000fc400078e00ff */
[----:B0-----:R-:W-:Y:S02]  /*11970*/  IMAD.U32 R10, RZ, RZ, UR8 ;  /* 0x00000008ff0a7e24 */ /* 0x001fe4000f8e00ff */
[----:B------:R-:W-:-:S05]  /*11980*/  IMAD.U32 R11, RZ, RZ, UR9 ;  /* 0x00000009ff0b7e24 */ /* 0x000fca000f8e00ff */
[----:B------:R0:W-:Y:S01]  /*11990*/  STL.64 [R1+0x28], R10 ;  /* 0x0000280a01007387 */ /* 0x0001e20000100a00 */
[----:B------:R-:W-:Y:S02]  /*119a0*/  WARPGROUP.DEPBAR.LE gsb0, 0x0 ;  /* 0x00008000000079c5 */ /* 0x000fe40000010000 */
[----:B------:R-:W-:-:S06]  /*119b0*/  WARPGROUP.ARRIVE ;  /* 0x00000000000079c5 */ /* 0x000fcc0000000000 */
[----:B------:R-:W-:Y:S01]  /*119c0*/  HGMMA.64x96x16.F32.BF16 R24, gdesc[UR8], R24, gsb0 ;  /* 0x01600000081879f0 */ /* 0x000fe20008001818 */
[----:B------:R-:W-:Y:S01]  /*119d0*/  R2UR UR10, R8 ;  /* 0x00000000080a72ca */ /* 0x000fe200000e0000 */
[----:B------:R-:W-:Y:S01]  /*119e0*/  UMOV UR8, UR5 ;  /* 0x0000000500087c82 */ /* 0x000fe20008000000 */
[----:B------:R-:W-:Y:S01]  /*119f0*/  R2UR UR11, R9 ;  /* 0x00000000090b72ca */ /* 0x000fe200000e0000 */
[----:B------:R-:W-:Y:S01]  /*11a00*/  UMOV UR9, 0x40000040 ;  /* 0x4000004000097882 */ /* 0x000fe20000000000 */
[----:B------:R-:W-:Y:S01]  /*11a10*/  VIADD R8, R6, 0x6 ;  /* 0x0000000606087836 */ /* 0x000fe20000000000 */
[----:B------:R-:W-:Y:S01]  /*11a20*/  MOV R9, 0x40000040 ;  /* 0x4000004000097802 */ /* 0x000fe20000000f00 */
[----:B------:R-:W-:Y:S01]  /*11a30*/  UIADD3 UR5, UR4, 0x6, URZ ;  /* 0x0000000604057890 */ /* 0x000fe2000fffe03f */
        /* <DEDUP_REMOVED lines=11> */
[----:B------:R-:W-:Y:S01]  /*11af0*/  UIADD3 UR5, UR4, 0x400, URZ ;  /* 0x0000040004057890 */ /* 0x000fe2000fffe03f */
[----:B------:R-:W-:Y:S02]  /*11b00*/  IMAD.MOV.U32 R9, RZ, RZ, 0x40000040 ;  /* 0x40000040ff097424 */ /* 0x000fe400078e00ff */
        /* <DEDUP_REMOVED lines=36> */
[----:B------:R-:W-:Y:S02]  /*11d50*/  VIADD R8, R6, 0x306 ;  /* 0x0000030606087836 */ /* 0x000fe40000000000 */
[----:B------:R-:W-:Y:S02]  /*11d60*/  IMAD.MOV.U32 R9, RZ, RZ, 0x40000040 ;  /* 0x40000040ff097424 */ /* 0x000fe400078e00ff */
[----:B0-----:R-:W-:Y:S01]  /*11d70*/  IMAD.U32 R10, RZ, RZ, UR8 ;  /* 0x00000008ff0a7e24 */ /* 0x001fe2000f8e00ff */
[----:B------:R-:W-:Y:S01]  /*11d80*/  R2UR UR54, R8 ;  /* 0x00000000083672ca */ /* 0x000fe200000e0000 */
[----:B------:R-:W-:Y:S01]  /*11d90*/  VIADD R8, R6, 0x600 ;  /* 0x0000060006087836 */ /* 0x000fe20000000000 */
[----:B------:R-:W-:Y:S01]  /*11da0*/  R2UR UR55, R9 ;  /* 0x00000000093772ca */ /* 0x000fe200000e0000 */
[----:B------:R-:W-:-:S02]  /*11db0*/  IMAD.MOV.U32 R9, RZ, RZ, 0x40000040 ;  /* 0x40000040ff097424 */ /* 0x000fc400078e00ff */
[----:B------:R-:W-:Y:S01]  /*11dc0*/  IMAD.U32 R11, RZ, RZ, UR9 ;  /* 0x00000009ff0b7e24 */ /* 0x000fe2000f8e00ff */
[----:B------:R-:W-:Y:S01]  /*11dd0*/  R2UR UR50, R8 ;  /* 0x00000000083272ca */ /* 0x000fe200000e0000 */
[----:B------:R-:W-:Y:S01]  /*11de0*/  VIADD R8, R6, 0x602 ;  /* 0x0000060206087836 */ /* 0x000fe20000000000 */
[----:B------:R-:W-:Y:S01]  /*11df0*/  R2UR UR51, R9 ;  /* 0x00000000093372ca */ /* 0x000fe200000e0000 */
[----:B------:R-:W-:Y:S01]  /*11e00*/  IMAD.MOV.U32 R9, RZ, RZ, 0x40000040 ;  /* 0x40000040ff097424 */ /* 0x000fe200078e00ff */
[----:B------:R0:W-:Y:S02]  /*11e10*/  STL.64 [R1], R10 ;  /* 0x0000000a01007387 */ /* 0x0001e40000100a00 */
[----:B------:R-:W-:Y:S01]  /*11e20*/  R2UR UR46, R8 ;  /* 0x00000000082e72ca */ /* 0x000fe200000e0000 */
[----:B------:R-:W-:Y:S01]  /*11e30*/  VIADD R8, R6, 0x604 ;  /* 0x0000060406087836 */ /* 0x000fe20000000000 */
[----:B------:R-:W-:Y:S01]  /*11e40*/  R2UR UR47, R9 ;  /* 0x00000000092f72ca */ /* 0x000fe200000e0000 */
[----:B------:R-:W-:-:S02]  /*11e50*/  IMAD.MOV.U32 R9, RZ, RZ, 0x40000040 ;  /* 0x40000040ff097424 */ /* 0x000fc400078e00ff */
[----:B------:R-:W-:Y:S01]  /*11e60*/  VIADD R6, R6, 0x606 ;  /* 0x0000060606067836 */ /* 0x000fe20000000000 */
[----:B------:R-:W-:Y:S02]  /*11e70*/  R2UR UR42, R8 ;  /* 0x00000000082a72ca */ /* 0x000fe400000e0000 */
[----:B------:R-:W-:Y:S02]  /*11e80*/  R2UR UR43, R9 ;  /* 0x00000000092b72ca */ /* 0x000fe400000e0000 */
[----:B------:R-:W-:Y:S01]  /*11e90*/  R2UR UR38, R6 ;  /* 0x00000000062672ca */ /* 0x000fe200000e0000 */
        /* <DEDUP_REMOVED lines=19> */
[----:B0-----:R-:W-:Y:S05]  /*11fd0*/  @!P0 BRA `(.L_x_624) ;  /* 0x0000000000048947 */ /* 0x001fea0003800000 */
[----:B------:R-:W-:Y:S01]  /*11fe0*/  BPT.TRAP 0x1 ;  /* 0x000000040000795c */ /* 0x000fe20000300000 */
.L_x_624:
[----:B------:R-:W-:Y:S01]  /*11ff0*/  ULDC UR4, c[0x0][0x9d8] ;  /* 0x0002760000047ab9 */ /* 0x000fe20000000800 */
[----:B------:R-:W-:Y:S01]  /*12000*/  ULDC UR5, c[0x0][0x988] ;  /* 0x0002620000057ab9 */ /* 0x000fe20000000800 */
[----:B------:R-:W-:Y:S01]  /*12010*/  FMUL.FTZ R6, R24, UR4 ;  /* 0x0000000418067c20 */ /* 0x000fe20008410000 */
[----:B------:R-:W-:Y:S01]  /*12020*/  FMUL.FTZ R7, R25, UR4 ;  /* 0x0000000419077c20 */ /* 0x000fe20008410000 */
[----:B------:R-:W-:Y:S01]  /*12030*/  FMUL.FTZ R10, R28, UR4 ;  /* 0x000000041c0a7c20 */ /* 0x000fe20008410000 */
[----:B------:R-:W-:Y:S01]  /*12040*/  FMUL.FTZ R13, R29, UR4 ;  /* 0x000000041d0d7c20 */ /* 0x000fe20008410000 */
[----:B------:R-:W-:Y:S01]  /*12050*/  FMUL.FTZ R14, R39, UR4 ;  /* 0x00000004270e7c20 */ /* 0x000fe20008410000 */
[----:B------:R-:W-:Y:S01]  /*12060*/  IADD3 R39, R215, 0x60, -R199 ;  /* 0x00000060d7277810 */ /* 0x000fe20007ffe8c7 */
[----:B------:R-:W0:Y:S01]  /*12070*/  MUFU.TANH R6, R6 ;  /* 0x0000000600067308 */ /* 0x000e220000002400 */
[----:B------:R-:W-:Y:S01]  /*12080*/  FMUL.FTZ R21, R32, UR4 ;  /* 0x0000000420157c20 */ /* 0x000fe20008410000 */
[----:B------:R-:W-:Y:S01]  /*12090*/  FMUL.FTZ R3, R26, UR4 ;  /* 0x000000041a037c20 */ /* 0x000fe20008410000 */
[----:B------:R-:W-:Y:S01]  /*120a0*/  FMUL.FTZ R20, R33, UR4 ;  /* 0x0000000421147c20 */ /* 0x000fe20008410000 */
[----:B------:R-:W-:-:S02]  /*120b0*/  IMAD R39, R72, -0x60, R39 ;  /* 0xffffffa048277824 */ /* 0x000fc400078e0227 */
[----:B------:R-:W-:Y:S01]  /*120c0*/  FMUL.FTZ R5, R27, UR4 ;  /* 0x000000041b057c20 */ /* 0x000fe20008410000 */
[----:B------:R-:W-:Y:S01]  /*120d0*/  FMUL.FTZ R26, R36, UR4 ;  /* 0x00000004241a7c20 */ /* 0x000fe20008410000 */
[----:B------:R-:W-:Y:S01]  /*120e0*/  FMUL.FTZ R15, R38, UR4 ;  /* 0x00000004260f7c20 */ /* 0x000fe20008410000 */
[----:B------:R-:W1:Y:S01]  /*120f0*/  MUFU.TANH R7, R7 ;  /* 0x0000000700077308 */ /* 0x000e620000002400 */
[C---:B------:R-:W-:Y:S01]  /*12100*/  ISETP.GT.AND P6, PT, R39.reuse, RZ, PT ;  /* 0x000000ff2700720c */ /* 0x040fe20003fc4270 */
[----:B------:R-:W-:Y:S01]  /*12110*/  FMUL.FTZ R38, R50, UR4 ;  /* 0x0000000432267c20 */ /* 0x000fe20008410000 */
[C---:B------:R-:W-:Y:S01]  /*12120*/  ISETP.GT.AND P5, PT, R39.reuse, 0x1, PT ;  /* 0x000000012700780c */ /* 0x040fe20003fa4270 */
[----:B------:R-:W-:Y:S01]  /*12130*/  FMUL.FTZ R9, R30, UR4 ;  /* 0x000000041e097c20 */ /* 0x000fe20008410000 */
[----:B------:R-:W-:Y:S01]  /*12140*/  ISETP.GT.AND P4, PT, R39, 0x8, PT ;  /* 0x000000082700780c */ /* 0x000fe20003f84270 */
[----:B------:R-:W-:Y:S01]  /*12150*/  FMUL.FTZ R24, R37, UR4 ;  /* 0x0000000425187c20 */ /* 0x000fe20008410000 */
[----:B------:R-:W-:Y:S01]  /*12160*/  FMUL.FTZ R27, R41, UR4 ;  /* 0x00000004291b7c20 */ /* 0x000fe20008410000 */
[----:B------:R-:W2:Y:S01]  /*12170*/  MUFU.TANH R10, R10 ;  /* 0x0000000a000a7308 */ /* 0x000ea20000002400 */
[----:B0-----:R-:W-:Y:S01]  /*12180*/  FSEL R50, R6, -INF , P6 ;  /* 0xff80000006327808 */ /* 0x001fe20003000000 */
[----:B------:R-:W-:Y:S01]  /*12190*/  FMUL.FTZ R37, R52, UR4 ;  /* 0x0000000434257c20 */ /* 0x000fe20008410000 */
[----:B------:R-:W-:Y:S01]  /*121a0*/  FMUL.FTZ R8, R31, UR4 ;  /* 0x000000041f087c20 */ /* 0x000fe20008410000 */
[----:B------:R-:W-:Y:S01]  /*121b0*/  ISETP.GT.AND P3, PT, R39, 0x9, PT ;  /* 0x000000092700780c */ /* 0x000fe20003f64270 */
[----:B------:R-:W-:Y:S01]  /*121c0*/  FMUL.FTZ R28, R40, UR4 ;  /* 0x00000004281c7c20 */ /* 0x000fe20008410000 */
[----:B------:R-:W-:Y:S01]  /*121d0*/  FMUL.FTZ R30, R42, UR4 ;  /* 0x000000042a1e7c20 */ /* 0x000fe20008410000 */
[----:B------:R-:W-:Y:S01]  /*121e0*/  FMUL.FTZ R42, R54, UR4 ;  /* 0x00000004362a7c20 */ /* 0x000fe20008410000 */
[----:B------:R-:W0:Y:S01]  /*121f0*/  MUFU.TANH R13, R13 ;  /* 0x0000000d000d7308 */ /* 0x000e220000002400 */
[----:B-1----:R-:W-:Y:S01]  /*12200*/  FSEL R7, R7, -INF , P5 ;  /* 0xff80000007077808 */ /* 0x002fe20002800000 */
[----:B------:R-:W-:Y:S01]  /*12210*/  FMUL.FTZ R56, R56, UR4 ;  /* 0x0000000438387c20 */ /* 0x000fe20008410000 */
[----:B------:R-:W-:Y:S01]  /*12220*/  FMUL.FTZ R11, R34, UR4 ;  /* 0x00000004220b7c20 */ /* 0x000fe20008410000 */
[----:B------:R-:W-:Y:S01]  /*12230*/  ISETP.GT.AND P2, PT, R39, 0x10, PT ;  /* 0x000000102700780c */ /* 0x000fe20003f44270 */
[----:B------:R-:W-:Y:S01]  /*12240*/  FMUL.FTZ R12, R35, UR4 ;  /* 0x00000004230c7c20 */ /* 0x000fe20008410000 */
[----:B------:R-:W-:Y:S01]  /*12250*/  FMNMX.FTZ R41, R50, R7, !PT ;  /* 0x0000000732297209 */ /* 0x000fe20007810000 */
[----:B------:R-:W-:Y:S01]  /*12260*/  FMUL.FTZ R31, R44, UR4 ;  /* 0x000000042c1f7c20 */ /* 0x000fe20008410000 */
[----:B------:R-:W-:Y:S01]  /*12270*/  MUFU.TANH R21, R21 ;  /* 0x0000001500157308 */ /* 0x000fe20000002400 */
[----:B--2---:R-:W-:Y:S01]  /*12280*/  FSEL R52, R10, -INF , P4 ;  /* 0xff8000000a347808 */ /* 0x004fe20002000000 */
[----:B------:R-:W-:Y:S01]  /*12290*/  FMUL.FTZ R33, R48, UR4 ;  /* 0x0000000430217c20 */ /* 0x000fe20008410000 */
[----:B------:R-:W-:Y:S01]  /*122a0*/  ISETP.GT.AND P1, PT, R39, 0x11, PT ;  /* 0x000000112700780c */ /* 0x000fe20003f24270 */
[----:B------:R-:W-:Y:S01]  /*122b0*/  FMUL.FTZ R48, R58, UR4 ;  /* 0x000000043a307c20 */ /* 0x000fe20008410000 */
[----:B------:R-:W-:Y:S01]  /*122c0*/  FMNMX.FTZ R41, R52, R41, !PT ;  /* 0x0000002934297209 */ /* 0x000fe20007810000 */
[----:B------:R-:W-:Y:S01]  /*122d0*/  FMUL.FTZ R60, R60, UR4 ;  /* 0x000000043c3c7c20 */ /* 0x000fe20008410000 */
[----:B------:R-:W-:Y:S01]  /*122e0*/  FMUL.FTZ R29, R45, UR4 ;  /* 0x000000042d1d7c20 */ /* 0x000fe20008410000 */
[----:B------:R-:W1:Y:S01]  /*122f0*/  MUFU.TANH R3, R3 ;  /* 0x0000000300037308 */ /* 0x000e620000002400 */
[----:B0-----:R-:W-:Y:S01]  /*12300*/  FSEL R54, R13, -INF , P3 ;  /* 0xff8000000d367808 */ /* 0x001fe20001800000 */
[----:B------:R-:W-:Y:S01]  /*12310*/  FMUL.FTZ R68, R68, UR4 ;  /* 0x0000000444447c20 */ /* 0x000fe20008410000 */
[----:B------:R-:W-:Y:S01]  /*12320*/  FMUL.FTZ R32, R49, UR4 ;  /* 0x0000000431207c20 */ /* 0x000fe20008410000 */
[----:B------:R-:W-:Y:S01]  /*12330*/  FMUL.FTZ R64, R64, UR4 ;  /* 0x0000000440407c20 */ /* 0x000fe20008410000 */
[----:B------:R-:W-:Y:S01]  /*12340*/  FMNMX.FTZ R41, R54, R41, !PT ;  /* 0x0000002936297209 */ /* 0x000fe20007810000 */
        /* <DEDUP_REMOVED lines=10> */
[----:B------:R-:W2:Y:S01]  /*123f0*/  MUFU.TANH R5, R5 ;  /* 0x0000000500057308 */ /* 0x000ea20000002400 */
[----:B-1----:R-:W-:Y:S01]  /*12400*/  FSEL R10, R3, -INF , P6 ;  /* 0xff800000030a7808 */ /* 0x002fe20003000000 */
[----:B------:R-:W-:Y:S01]  /*12410*/  FMUL.FTZ R46, R59, UR4 ;  /* 0x000000043b2e7c20 */ /* 0x000fe20008410000 */
[----:B------:R-:W-:Y:S01]  /*12420*/  ISETP.GT.AND P6, PT, R39, 0x18, PT ;  /* 0x000000182700780c */ /* 0x000fe20003fc4270 */
[----:B------:R-:W-:Y:S01]  /*12430*/  FMUL.FTZ R69, R69, UR4 ;  /* 0x0000000445457c20 */ /* 0x000fe20008410000 */
[----:B------:R-:W-:Y:S01]  /*12440*/  P2R R73, PR, RZ, 0x1 ;  /* 0x00000001ff497803 */ /* 0x000fe20000000000 */
[----:B------:R-:W-:Y:S01]  /*12450*/  FMUL.FTZ R62, R62, UR4 ;  /* 0x000000043e3e7c20 */ /* 0x000fe20008410000 */
[----:B------:R-:W-:Y:S01]  /*12460*/  FMUL.FTZ R63, R63, UR4 ;  /* 0x000000043f3f7c20 */ /* 0x000fe20008410000 */
[----:B------:R-:W-:Y:S01]  /*12470*/  MUFU.TANH R26, R26 ;  /* 0x0000001a001a7308 */ /* 0x000fe20000002400 */
[----:B0-----:R-:W-:Y:S01]  /*12480*/  FSEL R58, R20, -INF , P1 ;  /* 0xff800000143a7808 */ /* 0x001fe20000800000 */
[----:B------:R-:W-:Y:S01]  /*12490*/  FMUL.FTZ R66, R66, UR4 ;  /* 0x0000000442427c20 */ /* 0x000fe20008410000 */
[----:B------:R-:W-:Y:S01]  /*124a0*/  FMUL.FTZ R67, R67, UR4 ;  /* 0x0000000443437c20 */ /* 0x000fe20008410000 */
[----:B------:R-:W-:Y:S01]  /*124b0*/  FMUL.FTZ R70, R70, UR4 ;  /* 0x0000000446467c20 */ /* 0x000fe20008410000 */
[----:B------:R-:W-:Y:S01]  /*124c0*/  FMUL.FTZ R71, R71, UR4 ;  /* 0x0000000447477c20 */ /* 0x000fe20008410000 */
[----:B------:R-:W-:Y:S01]  /*124d0*/  VIADD R0, R0, 0x2a840 ;  /* 0x0002a84000007836 */ /* 0x000fe20000000000 */
[----:B------:R-:W-:Y:S01]  /*124e0*/  ULDC UR38, c[0x0][0x9d8] ;  /* 0x0002760000267ab9 */ /* 0x000fe20000000800 */
[----:B------:R-:W0:Y:S01]  /*124f0*/  MUFU.TANH R9, R9 ;  /* 0x0000000900097308 */ /* 0x000e220000002400 */
[----:B--2---:R-:W-:Y:S01]  /*12500*/  FSEL R5, R5, -INF , P5 ;  /* 0xff80000005057808 */ /* 0x004fe20002800000 */
[----:B------:R-:W-:Y:S01]  /*12510*/  ULDC UR39, c[0x0][0x988] ;  /* 0x0002620000277ab9 */ /* 0x000fe20000000800 */
[----:B------:R-:W-:Y:S01]  /*12520*/  ISETP.GT.AND P5, PT, R39, 0x19, PT ;  /* 0x000000192700780c */ /* 0x000fe20003fa4270 */
[----:B------:R-:W-:Y:S01]  /*12530*/  BSSY B0, `(.L_x_625) ;  /* 0x000041b000007945 */ /* 0x000fe20003800000 */
[----:B------:R-:W-:-:S02]  /*12540*/  IMAD.MOV.U32 R85, RZ, RZ, R87 ;  /* 0x000000ffff557224 */ /* 0x000fc400078e0057 */
[--C-:B------:R-:W-:Y:S01]  /*12550*/  IMAD.MOV.U32 R83, RZ, RZ, R87.reuse ;  /* 0x000000ffff537224 */ /* 0x100fe200078e0057 */
[----:B------:R-:W1:Y:S01]  /*12560*/  MUFU.TANH R24, R24 ;  /* 0x0000001800187308 */ /* 0x000e620000002400 */
[--C-:B------:R-:W-:Y:S02]  /*12570*/  IMAD.MOV.U32 R81, RZ, RZ, R87.reuse ;  /* 0x000000ffff517224 */ /* 0x100fe400078e0057 */
[--C-:B------:R-:W-:Y:S02]  /*12580*/  IMAD.MOV.U32 R79, RZ, RZ, R87.reuse ;  /* 0x000000ffff4f7224 */ /* 0x100fe400078e0057 */
[--C-:B------:R-:W-:Y:S02]  /*12590*/  IMAD.MOV.U32 R77, RZ, RZ, R87.reuse ;  /* 0x000000ffff4d7224 */ /* 0x100fe400078e0057 */
[--C-:B------:R-:W-:Y:S01]  /*125a0*/  IMAD.MOV.U32 R75, RZ, RZ, R87.reuse ;  /* 0x000000ffff4b7224 */ /* 0x100fe200078e0057 */
[----:B------:R-:W2:Y:S01]  /*125b0*/  MUFU.TANH R8, R8 ;  /* 0x0000000800087308 */ /* 0x000ea20000002400 */
[----:B0-----:R-:W-:Y:S01]  /*125c0*/  FSEL R20, R9, -INF , P4 ;  /* 0xff80000009147808 */ /* 0x001fe20002000000 */
[----:B------:R-:W-:Y:S01]  /*125d0*/  IMAD.U32 R9, RZ, RZ, UR5 ;  /* 0x00000005ff097e24 */ /* 0x000fe2000f8e00ff */
[----:B------:R-:W-:Y:S01]  /*125e0*/  ISETP.GT.AND P4, PT, R39, 0x20, PT ;  /* 0x000000202700780c */ /* 0x000fe20003f84270 */
[----:B------:R-:W-:-:S02]  /*125f0*/  IMAD.MOV.U32 R59, RZ, RZ, R87 ;  /* 0x000000ffff3b7224 */ /* 0x000fc400078e0057 */
[--C-:B------:R-:W-:Y:S02]  /*12600*/  IMAD.MOV.U32 R55, RZ, RZ, R87.reuse ;  /* 0x000000ffff377224 */ /* 0x100fe400078e0057 */
[----:B------:R-:W-:Y:S01]  /*12610*/  MUFU.TANH R28, R28 ;  /* 0x0000001c001c7308 */ /* 0x000fe20000002400 */
[----:B-1----:R-:W-:Y:S01]  /*12620*/  FSEL R74, R24, -INF , P5 ;  /* 0xff800000184a7808 */ /* 0x002fe20002800000 */
[--C-:B------:R-:W-:Y:S02]  /*12630*/  IMAD.MOV.U32 R53, RZ, RZ, R87.reuse ;  /* 0x000000ffff357224 */ /* 0x100fe400078e0057 */
[--C-:B------:R-:W-:Y:S02]  /*12640*/  IMAD.MOV.U32 R51, RZ, RZ, R87.reuse ;  /* 0x000000ffff337224 */ /* 0x100fe400078e0057 */
[--C-:B------:R-:W-:Y:S02]  /*12650*/  IMAD.MOV.U32 R49, RZ, RZ, R87.reuse ;  /* 0x000000ffff317224 */ /* 0x100fe400078e0057 */
[----:B------:R0:W-:Y:S01]  /*12660*/  MUFU.TANH R86, R56 ;  /* 0x0000003800567308 */ /* 0x0001e20000002400 */
[----:B--2---:R-:W-:Y:S01]  /*12670*/  FSEL R8, R8, -INF , P3 ;  /* 0xff80000008087808 */ /* 0x004fe20001800000 */
[--C-:B------:R-:W-:Y:S01]  /*12680*/  IMAD.MOV.U32 R47, RZ, RZ, R87.reuse ;  /* 0x000000ffff2f7224 */ /* 0x100fe200078e0057 */
[----:B------:R-:W-:Y:S01]  /*12690*/  ISETP.GT.AND P3, PT, R39, 0x21, PT ;  /* 0x000000212700780c */ /* 0x000fe20003f64270 */
[----:B------:R-:W-:-:S02]  /*126a0*/  IMAD.MOV.U32 R45, RZ, RZ, R87 ;  /* 0x000000ffff2d7224 */ /* 0x000fc400078e0057 */
[----:B------:R-:W-:Y:S02]  /*126b0*/  IMAD.MOV.U32 R43, RZ, RZ, R87 ;  /* 0x000000ffff2b7224 */ /* 0x000fe400078e0057 */
[----:B------:R-:W1:Y:S01]  /*126c0*/  MUFU.TANH R11, R11 ;  /* 0x0000000b000b7308 */ /* 0x000e620000002400 */
[----:B0-----:R-:W-:-:S04]  /*126d0*/  FSEL R56, R21, -INF , P2 ;  /* 0xff80000015387808 */ /* 0x001fc80001000000 */
[----:B------:R-:W-:-:S03]  /*126e0*/  FMNMX.FTZ R41, R56, R41, !PT ;  /* 0x0000002938297209 */ /* 0x000fc60007810000 */
[----:B------:R-:W-:Y:S01]  /*126f0*/  MUFU.TANH R27, R27 ;  /* 0x0000001b001b7308 */ /* 0x000fe20000002400 */
[----:B------:R-:W-:-:S07]  /*12700*/  FMNMX.FTZ R41, R58, R41, !PT ;  /* 0x000000293a297209 */ /* 0x000fce0007810000 */
[----:B------:R-:W0:Y:S01]  /*12710*/  MUFU.TANH R12, R12 ;  /* 0x0000000c000c7308 */ /* 0x000e220000002400 */
[----:B-1----:R-:W-:Y:S02]  /*12720*/  FSEL R24, R11, -INF , P2 ;  /* 0xff8000000b187808 */ /* 0x002fe40001000000 */
[----:B------:R-:W-:-:S05]  /*12730*/  ISETP.GT.AND P2, PT, R39, 0x28, PT ;  /* 0x000000282700780c */ /* 0x000fca0003f44270 */
[----:B------:R-:W1:Y:S08]  /*12740*/  MUFU.TANH R31, R31 ;  /* 0x0000001f001f7308 */ /* 0x000e700000002400 */
[----:B------:R2:W-:Y:S01]  /*12750*/  MUFU.TANH R90, R60 ;  /* 0x0000003c005a7308 */ /* 0x0005e20000002400 */
[----:B0-----:R-:W-:Y:S02]  /*12760*/  FSEL R12, R12, -INF , P1 ;  /* 0xff8000000c0c7808 */ /* 0x001fe40000800000 */
[----:B------:R-:W-:-:S05]  /*12770*/  ISETP.GT.AND P1, PT, R39, 0x29, PT ;  /* 0x000000292700780c */ /* 0x000fca0003f24270 */
[----:B------:R-:W0:Y:S01]  /*12780*/  MUFU.TANH R15, R15 ;  /* 0x0000000f000f7308 */ /* 0x000e220000002400 */
[----:B--2---:R-:W-:Y:S02]  /*12790*/  FSEL R60, R26, -INF , P6 ;  /* 0xff8000001a3c7808 */ /* 0x004fe40003000000 */
[----:B-1----:R-:W-:Y:S02]  /*127a0*/  FSEL R76, R31, -INF , P2 ;  /* 0xff8000001f4c7808 */ /* 0x002fe40001000000 */
[----:B------:R-:W-:-:S03]  /*127b0*/  FMNMX.FTZ R41, R60, R41, !PT ;  /* 0x000000293c297209 */ /* 0x000fc60007810000 */
[----:B------:R-:W1:Y:S01]  /*127c0*/  MUFU.TANH R29, R29 ;  /* 0x0000001d001d7308 */ /* 0x000e620000002400 */
[----:B------:R-:W-:-:S07]  /*127d0*/  FMNMX.FTZ R41, R74, R41, !PT ;  /* 0x000000294a297209 */ /* 0x000fce0007810000 */
[----:B------:R-:W2:Y:S01]  /*127e0*/  MUFU.TANH R14, R14 ;  /* 0x0000000e000e7308 */ /* 0x000ea20000002400 */
[----:B0-----:R-:W-:Y:S02]  /*127f0*/  FSEL R26, R15, -INF , P6 ;  /* 0xff8000000f1a7808 */ /* 0x001fe40003000000 */
[----:B------:R-:W-:-:S05]  /*12800*/  ISETP.GT.AND P6, PT, R39, 0x30, PT ;  /* 0x000000302700780c */ /* 0x000fca0003fc4270 */
[----:B------:R-:W0:Y:S01]  /*12810*/  MUFU.TANH R33, R33 ;  /* 0x0000002100217308 */ /* 0x000e220000002400 */
[----:B-1----:R-:W-:-:S07]  /*12820*/  FSEL R78, R29, -INF , P1 ;  /* 0xff8000001d4e7808 */ /* 0x002fce0000800000 */
[----:B------:R1:W-:Y:S08]  /*12830*/  MUFU.TANH R98, R68 ;  /* 0x0000004400627308 */ /* 0x0003f00000002400 */
[----:B------:R-:W3:Y:S01]  /*12840*/  MUFU.TANH R30, R30 ;  /* 0x0000001e001e7308 */ /* 0x000ee20000002400 */
[----:B-1----:R-:W-:Y:S02]  /*12850*/  FSEL R68, R28, -INF , P4 ;  /* 0xff8000001c447808 */ /* 0x002fe40002000000 */
[----:B--2---:R-:W-:-:S02]  /*12860*/  FSEL R28, R14, -INF , P5 ;  /* 0xff8000000e1c7808 */ /* 0x004fc40002800000 */
[----:B------:R-:W-:Y:S02]  /*12870*/  FMNMX.FTZ R41, R68, R41, !PT ;  /* 0x0000002944297209 */ /* 0x000fe40007810000 */
[----:B------:R-:W-:Y:S01]  /*12880*/  ISETP.GT.AND P5, PT, R39, 0x31, PT ;  /* 0x000000312700780c */ /* 0x000fe20003fa4270 */
[----:B------:R-:W1:Y:S01]  /*12890*/  MUFU.TANH R32, R32 ;  /* 0x0000002000207308 */ /* 0x000e620000002400 */
[----:B0-----:R-:W-:-:S07]  /*128a0*/  FSEL R14, R33, -INF , P6 ;  /* 0xff800000210e7808 */ /* 0x001fce0003000000 */
[----:B------:R0:W-:Y:S01]  /*128b0*/  MUFU.TANH R94, R64 ;  /* 0x00000040005e7308 */ /* 0x0001e20000002400 */
[----:B---3--:R-:W-:Y:S02]  /*128c0*/  FSEL R30, R30, -INF , P4 ;  /* 0xff8000001e1e7808 */ /* 0x008fe40002000000 */
[----:B------:R-:W-:-:S05]  /*128d0*/  ISETP.GT.AND P4, PT, R39, 0x38, PT ;  /* 0x000000382700780c */ /* 0x000fca0003f84270 */
[----:B------:R-:W2:Y:S01]  /*128e0*/  MUFU.TANH R25, R25 ;  /* 0x0000001900197308 */ /* 0x000ea20000002400 */
[----:B0-----:R-:W-:Y:S02]  /*128f0*/  FSEL R64, R27, -INF , P3 ;  /* 0xff8000001b407808 */ /* 0x001fe40001800000 */
[----:B-1----:R-:W-:Y:S02]  /*12900*/  FSEL R80, R32, -INF , P5 ;  /* 0xff80000020507808 */ /* 0x002fe40002800000 */
[----:B------:R-:W-:-:S03]  /*12910*/  FMNMX.FTZ R41, R64, R41, !PT ;  /* 0x0000002940297209 */ /* 0x000fc60007810000 */
[----:B------:R-:W0:Y:S01]  /*12920*/  MUFU.TANH R37, R37 ;  /* 0x0000002500257308 */ /* 0x000e220000002400 */
[----:B------:R-:W-:-:S04]  /*12930*/  FMNMX.FTZ R41, R76, R41, !PT ;  /* 0x000000294c297209 */ /* 0x000fc80007810000 */
[----:B------:R-:W-:-:S03]  /*12940*/  FMNMX.FTZ R41, R78, R41, !PT ;  /* 0x000000294e297209 */ /* 0x000fc60007810000 */
[----:B------:R-:W1:Y:S01]  /*12950*/  MUFU.TANH R34, R34 ;  /* 0x0000002200227308 */ /* 0x000e620000002400 */
[----:B------:R-:W-:Y:S02]  /*12960*/  FMNMX.FTZ R41, R14, R41, !PT ;  /* 0x000000290e297209 */ /* 0x000fe40007810000 */
[----:B--2---:R-:W-:Y:S02]  /*12970*/  FSEL R32, R25, -INF , P3 ;  /* 0xff80000019207808 */ /* 0x004fe40001800000 */
[----:B------:R-:W-:Y:S02]  /*12980*/  ISETP.GT.AND P3, PT, R39, 0x39, PT ;  /* 0x000000392700780c */ /* 0x000fe40003f64270 */
[----:B------:R-:W-:Y:S01]  /*12990*/  FMNMX.FTZ R41, R80, R41, !PT ;  /* 0x0000002950297209 */ /* 0x000fe20007810000 */
[----:B------:R-:W2:Y:S01]  /*129a0*/  MUFU.TANH R35, R35 ;  /* 0x0000002300237308 */ /* 0x000ea20000002400 */
[----:B0-----:R-:W-:-:S04]  /*129b0*/  FSEL R82, R37, -INF , P4 ;  /* 0xff80000025527808 */ /* 0x001fc80002000000 */
[----:B------:R-:W-:-:S03]  /*129c0*/  FMNMX.FTZ R41, R82, R41, !PT ;  /* 0x0000002952297209 */ /* 0x000fc60007810000 */
[----:B------:R-:W0:Y:S01]  /*129d0*/  MUFU.TANH R36, R36 ;  /* 0x0000002400247308 */ /* 0x000e220000002400 */
[----:B-1----:R-:W-:Y:S02]  /*129e0*/  FSEL R34, R34, -INF , P2 ;  /* 0xff80000022227808 */ /* 0x002fe40001000000 */
[----:B------:R-:W-:-:S04]  /*129f0*/  ISETP.GT.AND P2, PT, R39, 0x40, PT ;  /* 0x000000402700780c */ /* 0x000fc80003f44270 */
[----:B------:R-:W-:Y:S01]  /*12a00*/  FSEL R86, R86, -INF , P2 ;  /* 0xff80000056567808 */ /* 0x000fe20001000000 */
[----:B------:R-:W1:Y:S01]  /*12a10*/  MUFU.TANH R38, R38 ;  /* 0x0000002600267308 */ /* 0x000e620000002400 */
[----:B--2---:R-:W-:-:S04]  /*12a20*/  FSEL R84, R35, -INF , P3 ;  /* 0xff80000023547808 */ /* 0x004fc80001800000 */
[----:B------:R-:W-:-:S03]  /*12a30*/  FMNMX.FTZ R41, R84, R41, !PT ;  /* 0x0000002954297209 */ /* 0x000fc60007810000 */
[----:B------:R-:W2:Y:S01]  /*12a40*/  MUFU.TANH R57, R57 ;  /* 0x0000003900397308 */ /* 0x000ea20000002400 */
[----:B0-----:R-:W-:Y:S02]  /*12a50*/  FSEL R36, R36, -INF , P1 ;  /* 0xff80000024247808 */ /* 0x001fe40000800000 */
[----:B------:R-:W-:Y:S02]  /*12a60*/  ISETP.GT.AND P1, PT, R39, 0x41, PT ;  /* 0x000000412700780c */ /* 0x000fe40003f24270 */
[----:B------:R-:W-:-:S03]  /*12a70*/  FMNMX.FTZ R41, R86, R41, !PT ;  /* 0x0000002956297209 */ /* 0x000fc60007810000 */
[----:B------:R-:W0:Y:S01]  /*12a80*/  MUFU.TANH R40, R40 ;  /* 0x0000002800287308 */ /* 0x000e220000002400 */
[----:B-1----:R-:W-:Y:S02]  /*12a90*/  FSEL R38, R38, -INF , P6 ;  /* 0xff80000026267808 */ /* 0x002fe40003000000 */
[----:B------:R-:W-:-:S04]  /*12aa0*/  ISETP.GT.AND P6, PT, R39, 0x48, PT ;  /* 0x000000482700780c */ /* 0x000fc80003fc4270 */
[----:B------:R-:W-:Y:S01]  /*12ab0*/  FSEL R90, R90, -INF , P6 ;  /* 0xff8000005a5a7808 */ /* 0x000fe20003000000 */
[----:B------:R-:W1:Y:S01]  /*12ac0*/  MUFU.TANH R42, R42 ;  /* 0x0000002a002a7308 */ /* 0x000e620000002400 */
[----:B--2---:R-:W-:Y:S01]  /*12ad0*/  FSEL R88, R57, -INF , P1 ;  /* 0xff80000039587808 */ /* 0x004fe20000800000 */
[----:B------:R-:W-:-:S03]  /*12ae0*/  IMAD.MOV.U32 R57, RZ, RZ, R87 ;  /* 0x000000ffff397224 */ /* 0x000fc600078e0057 */
        /* <DEDUP_REMOVED lines=30> */
[----:B-1----:R-:W-:Y:S01]  /*12cd0*/  FSEL R100, R69, -INF , P1 ;  /* 0xff80000045647808 */ /* 0x002fe20000800000 */
[----:B------:R-:W-:-:S03]  /*12ce0*/  IMAD.MOV.U32 R69, RZ, RZ, R87 ;  /* 0x000000ffff457224 */ /* 0x000fc600078e0057 */
[----:B------:R-:W-:-:S03]  /*12cf0*/  FMNMX.FTZ R41, R100, R41, !PT ;  /* 0x0000002964297209 */ /* 0x000fc60007810000 */
[----:B------:R-:W-:Y:S02]  /*12d00*/  MUFU.TANH R66, R66 ;  /* 0x0000004200427308 */ /* 0x000fe40000002400 */
[----:B------:R-:W1:Y:S06]  /*12d10*/  SHFL.BFLY PT, R6, R41, 0x2, 0x1f ;  /* 0x0c401f0029067f89 */ /* 0x000e6c00000e0000 */
[----:B------:R-:W3:Y:S08]  /*12d20*/  MUFU.TANH R67, R67 ;  /* 0x0000004300437308 */ /* 0x000ef00000002400 */
[----:B------:R-:W-:Y:S08]  /*12d30*/  MUFU.TANH R70, R70 ;  /* 0x0000004600467308 */ /* 0x000ff00000002400 */
[----:B------:R-:W4:Y:S01]  /*12d40*/  MUFU.TANH R71, R71 ;  /* 0x0000004700477308 */ /* 0x000f220000002400 */
[----:B-1----:R-:W-:Y:S01]  /*12d50*/  FMNMX.FTZ R3, R41, R6, !PT ;  /* 0x0000000629037209 */ /* 0x002fe20007810000 */
[----:B------:R-:W-:-:S04]  /*12d60*/  IMAD.MOV.U32 R41, RZ, RZ, R87 ;  /* 0x000000ffff297224 */ /* 0x000fc800078e0057 */
[----:B------:R-:W1:Y:S02]  /*12d70*/  SHFL.BFLY PT, R6, R3, 0x1, 0x1f ;  /* 0x0c201f0003067f89 */ /* 0x000e6400000e0000 */
[----:B-1----:R-:W-:Y:S02]  /*12d80*/  FMNMX.FTZ R6, R3, R6, !PT ;  /* 0x0000000603067209 */ /* 0x002fe40007810000 */
        /* <DEDUP_REMOVED lines=10> */
[--C-:B------:R-:W-:Y:S01]  /*12e30*/  FFMA.FTZ R156, R50, R9, -R11.reuse ;  /* 0x00000009329c7223 */ /* 0x100fe2000001080b */
[----:B--2---:R-:W-:Y:S01]  /*12e40*/  FSEL R50, R62, -INF , P6 ;  /* 0xff8000003e327808 */ /* 0x004fe20003000000 */
[----:B------:R1:W-:Y:S01]  /*12e50*/  MUFU.EX2 R3, R15 ;  /* 0x0000000f00037308 */ /* 0x0003e20000000800 */
[----:B------:R-:W-:Y:S01]  /*12e60*/  FMNMX.FTZ R7, R26, R7, !PT ;  /* 0x000000071a077209 */ /* 0x000fe20007810000 */
[-CC-:B------:R-:W-:Y:S01]  /*12e70*/  FFMA.FTZ R158, R52, R9.reuse, -R11.reuse ;  /* 0x00000009349e7223 */ /* 0x180fe2000001080b */
[-CC-:B------:R-:W-:Y:S01]  /*12e80*/  FFMA.FTZ R54, R54, R9.reuse, -R11.reuse ;  /* 0x0000000936367223 */ /* 0x180fe2000001080b */
[----:B0-----:R-:W-:Y:S01]  /*12e90*/  FSEL R52, R63, -INF , P5 ;  /* 0xff8000003f347808 */ /* 0x001fe20002800000 */
[--C-:B------:R-:W-:Y:S01]  /*12ea0*/  FFMA.FTZ R136, R56, R9, -R11.reuse ;  /* 0x0000000938887223 */ /* 0x100fe2000001080b */
[----:B------:R-:W-:Y:S01]  /*12eb0*/  FMNMX.FTZ R7, R28, R7, !PT ;  /* 0x000000071c077209 */ /* 0x000fe20007810000 */
[-CC-:B------:R-:W-:Y:S01]  /*12ec0*/  FFMA.FTZ R58, R58, R9.reuse, -R11.reuse ;  /* 0x000000093a3a7223 */ /* 0x180fe2000001080b */
[----:B---3--:R-:W-:Y:S01]  /*12ed0*/  FSEL R56, R67, -INF , P3 ;  /* 0xff80000043387808 */ /* 0x008fe20001800000 */
[--C-:B------:R-:W-:Y:S01]  /*12ee0*/  FFMA.FTZ R138, R60, R9, -R11.reuse ;  /* 0x000000093c8a7223 */ /* 0x100fe2000001080b */
[----:B------:R-:W-:Y:S01]  /*12ef0*/  FMNMX.FTZ R7, R30, R7, !PT ;  /* 0x000000071e077209 */ /* 0x000fe20007810000 */
[--C-:B------:R-:W-:Y:S01]  /*12f00*/  FFMA.FTZ R144, R14, R9, -R11.reuse ;  /* 0x000000090e907223 */ /* 0x100fe2000001080b */
[----:B----4-:R-:W-:Y:S01]  /*12f10*/  FSEL R60, R71, -INF , P1 ;  /* 0xff800000473c7808 */ /* 0x010fe20000800000 */
        /* <DEDUP_REMOVED lines=16> */
[----:B------:R-:W3:Y:S01]  /*13020*/  MUFU.EX2 R158, R158 ;  /* 0x0000009e009e7308 */ /* 0x000ee20000000800 */
[----:B-1----:R-:W-:Y:S01]  /*13030*/  FMNMX.FTZ R15, R40, R13, !PT ;  /* 0x0000000d280f7209 */ /* 0x002fe20007810000 */
[-CC-:B------:R-:W-:Y:S01]  /*13040*/  FFMA.FTZ R152, R94, R9.reuse, -R11.reuse ;  /* 0x000000095e987223 */ /* 0x180fe2000001080b */
[----:B--2---:R-:W-:Y:S01]  /*13050*/  FSEL R54, R66, -INF , P4 ;  /* 0xff80000042367808 */ /* 0x004fe20002000000 */
[--C-:B------:R-:W-:Y:S01]  /*13060*/  FFMA.FTZ R96, R96, R9, -R11.reuse ;  /* 0x0000000960607223 */ /* 0x100fe2000001080b */
[----:B------:R-:W-:Y:S01]  /*13070*/  FMNMX.FTZ R15, R42, R15, !PT ;  /* 0x0000000f2a0f7209 */ /* 0x000fe20007810000 */
[----:B------:R-:W-:Y:S01]  /*13080*/  FFMA.FTZ R154, R98, R9, -R11 ;  /* 0x00000009629a7223 */ /* 0x000fe2000001080b */
[----:B------:R-:W-:Y:S01]  /*13090*/  IMAD.MOV.U32 R94, RZ, RZ, 0x3f800000 ;  /* 0x3f800000ff5e7424 */ /* 0x000fe200078e00ff */
[----:B------:R1:W-:Y:S01]  /*130a0*/  MUFU.EX2 R13, R58 ;  /* 0x0000003a000d7308 */ /* 0x0003e20000000800 */
[----:B------:R-:W-:Y:S01]  /*130b0*/  FMNMX.FTZ R15, R44, R15, !PT ;  /* 0x0000000f2c0f7209 */ /* 0x000fe20007810000 */
[--C-:B------:R-:W-:Y:S01]  /*130c0*/  IMAD.MOV.U32 R86, RZ, RZ, R87.reuse ;  /* 0x000000ffff567224 */ /* 0x100fe200078e0057 */
[----:B------:R-:W-:Y:S01]  /*130d0*/  MOV R80, R87 ;  /* 0x0000005700507202 */ /* 0x000fe20000000f00 */
[--C-:B------:R-:W-:Y:S01]  /*130e0*/  IMAD.MOV.U32 R84, RZ, RZ, R87.reuse ;  /* 0x000000ffff547224 */ /* 0x100fe200078e0057 */
[----:B------:R-:W-:Y:S01]  /*130f0*/  FMNMX.FTZ R15, R48, R15, !PT ;  /* 0x0000000f300f7209 */ /* 0x000fe20007810000 */
[--C-:B------:R-:W-:Y:S01]  /*13100*/  IMAD.MOV.U32 R82, RZ, RZ, R87.reuse ;  /* 0x000000ffff527224 */ /* 0x100fe200078e0057 */
[----:B------:R-:W-:Y:S01]  /*13110*/  MOV R68, R87 ;  /* 0x0000005700447202 */ /* 0x000fe20000000f00 */
[----:B------:R-:W2:Y:S01]  /*13120*/  MUFU.EX2 R136, R136 ;  /* 0x0000008800887308 */ /* 0x000ea20000000800 */
[----:B------:R-:W-:Y:S01]  /*13130*/  FMNMX.FTZ R21, R46, R15, !PT ;  /* 0x0000000f2e157209 */ /* 0x000fe20007810000 */
[--C-:B------:R-:W-:Y:S01]  /*13140*/  IMAD.MOV.U32 R76, RZ, RZ, R87.reuse ;  /* 0x000000ffff4c7224 */ /* 0x100fe200078e0057 */
[----:B-1----:R-:W-:Y:S01]  /*13150*/  FSEL R58, R70, -INF , P2 ;  /* 0xff800000463a7808 */ /* 0x002fe20001000000 */
[--C-:B------:R-:W-:Y:S01]  /*13160*/  IMAD.MOV.U32 R73, RZ, RZ, R87.reuse ;  /* 0x000000ffff497224 */ /* 0x100fe200078e0057 */
[----:B------:R-:W-:Y:S01]  /*13170*/  FMNMX.FTZ R21, R50, R21, !PT ;  /* 0x0000001532157209 */ /* 0x000fe20007810000 */
[----:B------:R-:W-:-:S02]  /*13180*/  IMAD.MOV.U32 R71, RZ, RZ, R87 ;  /* 0x000000ffff477224 */ /* 0x000fc400078e0057 */
[----:B------:R-:W1:Y:S01]  /*13190*/  MUFU.EX2 R138, R138 ;  /* 0x0000008a008a7308 */ /* 0x000e620000000800 */
[----:B------:R-:W-:Y:S01]  /*131a0*/  FMNMX.FTZ R21, R52, R21, !PT ;  /* 0x0000001534157209 */ /* 0x000fe20007810000 */
[--C-:B------:R-:W-:Y:S02]  /*131b0*/  IMAD.MOV.U32 R70, RZ, RZ, R87.reuse ;  /* 0x000000ffff467224 */ /* 0x100fe400078e0057 */
[--C-:B------:R-:W-:Y:S01]  /*131c0*/  IMAD.MOV.U32 R67, RZ, RZ, R87.reuse ;  /* 0x000000ffff437224 */ /* 0x100fe200078e0057 */
[----:B------:R-:W-:Y:S01]  /*131d0*/  FMNMX.FTZ R21, R54, R21, !PT ;  /* 0x0000001536157209 */ /* 0x000fe20007810000 */
[--C-:B------:R-:W-:Y:S02]  /*131e0*/  IMAD.MOV.U32 R66, RZ, RZ, R87.reuse ;  /* 0x000000ffff427224 */ /* 0x100fe400078e0057 */
[----:B------:R4:W1:Y:S01]  /*131f0*/  MUFU.EX2 R15, R74 ;  /* 0x0000004a000f7308 */ /* 0x0008620000000800 */
[----:B------:R-:W-:Y:S01]  /*13200*/  FMNMX.FTZ R25, R56, R21, !PT ;  /* 0x0000001538197209 */ /* 0x000fe20007810000 */
[----:B------:R-:W-:-:S03]  /*13210*/  IMAD.MOV.U32 R63, RZ, RZ, R87 ;  /* 0x000000ffff3f7224 */ /* 0x000fc600078e0057 */
[----:B------:R-:W-:-:S03]  /*13220*/  FMNMX.FTZ R25, R58, R25, !PT ;  /* 0x000000193a197209 */ /* 0x000fc60007810000 */
[----:B------:R-:W-:Y:S01]  /*13230*/  MUFU.EX2 R140, R140 ;  /* 0x0000008c008c7308 */ /* 0x000fe20000000800 */
[----:B------:R-:W-:Y:S01]  /*13240*/  FMNMX.FTZ R31, R60, R25, !PT ;  /* 0x000000193c1f7209 */ /* 0x000fe20007810000 */
[----:B------:R-:W-:Y:S01]  /*13250*/  FFMA.FTZ R25, R78, R9, -R11 ;  /* 0x000000094e197223 */ /* 0x000fe2000001080b */
[--C-:B------:R-:W-:Y:S02]  /*13260*/  IMAD.MOV.U32 R78, RZ, RZ, R87.reuse ;  /* 0x000000ffff4e7224 */ /* 0x100fe400078e0057 */
[--C-:B----4-:R-:W-:Y:S01]  /*13270*/  IMAD.MOV.U32 R74, RZ, RZ, R87.reuse ;  /* 0x000000ffff4a7224 */ /* 0x110fe200078e0057 */
[----:B------:R-:W4:Y:S02]  /*13280*/  SHFL.BFLY PT, R62, R31, 0x2, 0x1f ;  /* 0x0c401f001f3e7f89 */ /* 0x000f2400000e0000 */
[----:B------:R0:W-:Y:S08]  /*13290*/  MUFU.EX2 R21, R64 ;  /* 0x0000004000157308 */ /* 0x0001f00000000800 */
[----:B------:R-:W-:Y:S01]  /*132a0*/  MUFU.EX2 R142, R142 ;  /* 0x0000008e008e7308 */ /* 0x000fe20000000800 */
[----:B0-----:R-:W-:-:S07]  /*132b0*/  IMAD.MOV.U32 R64, RZ, RZ, R87 ;  /* 0x000000ffff407224 */ /* 0x001fce00078e0057 */
[----:B------:R-:W-:Y:S01]  /*132c0*/  MUFU.EX2 R25, R25 ;  /* 0x0000001900197308 */ /* 0x000fe20000000800 */
[----:B----4-:R-:W-:Y:S01]  /*132d0*/  FMNMX.FTZ R62, R31, R62, !PT ;  /* 0x0000003e1f3e7209 */ /* 0x010fe20007810000 */
[----:B------:R-:W-:-:S06]  /*132e0*/  FFMA.FTZ R31, R88, R9, -R11 ;  /* 0x00000009581f7223 */ /* 0x000fcc000001080b */
[----:B------:R-:W-:Y:S01]  /*132f0*/  MUFU.EX2 R144, R144 ;  /* 0x0000009000907308 */ /* 0x000fe20000000800 */
[----:B------:R-:W-:Y:S01]  /*13300*/  FFMA.FTZ R11, R100, R9, -R11 ;  /* 0x00000009640b7223 */ /* 0x000fe2000001080b */
[----:B------:R-:W0:Y:S06]  /*13310*/  SHFL.BFLY PT, R35, R62, 0x1, 0x1f ;  /* 0x0c201f003e237f89 */ /* 0x000e2c00000e0000 */
[----:B------:R-:W-:Y:S08]  /*13320*/  MUFU.EX2 R27, R27 ;  /* 0x0000001b001b7308 */ /* 0x000ff00000000800 */
[----:B------:R-:W-:Y:S08]  /*13330*/  MUFU.EX2 R146, R146 ;  /* 0x0000009200927308 */ /* 0x000ff00000000800 */
[----:B------:R-:W-:Y:S01]  /*13340*/  MUFU.EX2 R29, R29 ;  /* 0x0000001d001d7308 */ /* 0x000fe20000000800 */
[----:B0-----:R-:W-:Y:S01]  /*13350*/  FMNMX.FTZ R14, R62, R35, !PT ;  /* 0x000000233e0e7209 */ /* 0x001fe20007810000 */
[----:B------:R-:W-:-:S03]  /*13360*/  IMAD.MOV.U32 R62, RZ, RZ, R87 ;  /* 0x000000ffff3e7224 */ /* 0x000fc600078e0057 */
[C---:B------:R-:W-:Y:S01]  /*13370*/  FSETP.NEU.FTZ.AND P1, PT, R14.reuse, -INF , PT ;  /* 0xff8000000e00780b */ /* 0x040fe20003f3d000 */
[----:B------:R-:W-:Y:S02]  /*13380*/  FMUL.FTZ R37, R14, R9 ;  /* 0x000000090e257220 */ /* 0x000fe40000410000 */
[----:B------:R-:W-:Y:S03]  /*13390*/  MUFU.EX2 R148, R148 ;  /* 0x0000009400947308 */ /* 0x000fe60000000800 */
[----:B------:R-:W-:-:S05]  /*133a0*/  FSEL R37, R37, RZ, P1 ;  /* 0x000000ff25257208 */ /* 0x000fca0000800000 */
[----:B------:R-:W-:Y:S01]  /*133b0*/  MUFU.EX2 R31, R31 ;  /* 0x0000001f001f7308 */ /* 0x000fe20000000800 */
[-CC-:B------:R-:W-:Y:S01]  /*133c0*/  FFMA.FTZ R157, R10, R9.reuse, -R37.reuse ;  /* 0x000000090a9d7223 */ /* 0x180fe20000010825 */
[-CC-:B------:R-:W-:Y:S01]  /*133d0*/  FFMA.FTZ R10, R5, R9.reuse, -R37.reuse ;  /* 0x00000009050a7223 */ /* 0x180fe20000010825 */
[-CC-:B------:R-:W-:Y:S01]  /*133e0*/  FFMA.FTZ R159, R20, R9.reuse, -R37.reuse ;  /* 0x00000009149f7223 */ /* 0x180fe20000010825 */
[-C--:B------:R-:W-:Y:S01]  /*133f0*/  FFMA.FTZ R8, R8, R9.reuse, -R37 ;  /* 0x0000000908087223 */ /* 0x080fe20000010825 */
[----:B------:R-:W-:Y:S01]  /*13400*/  FADD.FTZ R5, R156, R3 ;  /* 0x000000039c057221 */ /* 0x000fe20000010000 */
[-CC-:B------:R-:W-:Y:S01]  /*13410*/  FFMA.FTZ R137, R24, R9.reuse, -R37.reuse ;  /* 0x0000000918897223 */ /* 0x180fe20000010825 */
[-C--:B-----5:R-:W-:Y:S01]  /*13420*/  FFMA.FTZ R141, R30, R9.reuse, -R37 ;  /* 0x000000091e8d7223 */ /* 0x0a0fe20000010825 */
[----:B------:R-:W-:Y:S01]  /*13430*/  MUFU.EX2 R157, R157 ;  /* 0x0000009d009d7308 */ /* 0x000fe20000000800 */
[----:B---3--:R-:W-:Y:S01]  /*13440*/  FADD.FTZ R30, R158, R5 ;  /* 0x000000059e1e7221 */ /* 0x008fe20000010000 */
[-CC-:B------:R-:W-:Y:S01]  /*13450*/  FFMA.FTZ R12, R12, R9.reuse, -R37.reuse ;  /* 0x000000090c0c7223 */ /* 0x180fe20000010825 */
[-CC-:B------:R-:W-:Y:S01]  /*13460*/  FFMA.FTZ R139, R26, R9.reuse, -R37.reuse ;  /* 0x000000091a8b7223 */ /* 0x180fe20000010825 */
[-CC-:B------:R-:W-:Y:S01]  /*13470*/  FFMA.FTZ R24, R32, R9.reuse, -R37.reuse ;  /* 0x0000000920187223 */ /* 0x180fe20000010825 */
[----:B------:R-:W-:Y:S01]  /*13480*/  FADD.FTZ R5, R7, R30 ;  /* 0x0000001e07057221 */ /* 0x000fe20000010000 */
[-CC-:B------:R-:W-:Y:S01]  /*13490*/  FFMA.FTZ R20, R28, R9.reuse, -R37.reuse ;  /* 0x000000091c147223 */ /* 0x180fe20000010825 */
[-C--:B------:R-:W-:Y:S01]  /*134a0*/  FFMA.FTZ R143, R34, R9.reuse, -R37 ;  /* 0x00000009228f7223 */ /* 0x080fe20000010825 */
[----:B------:R-:W0:Y:S01]  /*134b0*/  MUFU.EX2 R10, R10 ;  /* 0x0000000a000a7308 */ /* 0x000e220000000800 */
[----:B--2---:R-:W-:Y:S01]  /*134c0*/  FADD.FTZ R30, R136, R5 ;  /* 0x00000005881e7221 */ /* 0x004fe20000010000 */
[-CC-:B------:R-:W-:Y:S01]  /*134d0*/  FFMA.FTZ R26, R36, R9.reuse, -R37.reuse ;  /* 0x00000009241a7223 */ /* 0x180fe20000010825 */
[-CC-:B------:R-:W-:Y:S01]  /*134e0*/  FFMA.FTZ R145, R38, R9.reuse, -R37.reuse ;  /* 0x0000000926917223 */ /* 0x180fe20000010825 */
[-CC-:B------:R-:W-:Y:S01]  /*134f0*/  FFMA.FTZ R28, R40, R9.reuse, -R37.reuse ;  /* 0x00000009281c7223 */ /* 0x180fe20000010825 */
[----:B------:R-:W-:Y:S01]  /*13500*/  FADD.FTZ R39, R13, R30 ;  /* 0x0000001e0d277221 */ /* 0x000fe20000010000 */
[-CC-:B------:R-:W-:Y:S01]  /*13510*/  FFMA.FTZ R147, R42, R9.reuse, -R37.reuse ;  /* 0x000000092a937223 */ /* 0x180fe20000010825 */
[-C--:B------:R-:W-:Y:S01]  /*13520*/  FFMA.FTZ R30, R44, R9.reuse, -R37 ;  /* 0x000000092c1e7223 */ /* 0x080fe20000010825 */
[----:B------:R-:W2:Y:S01]  /*13530*/  MUFU.EX2 R159, R159 ;  /* 0x0000009f009f7308 */ /* 0x000ea20000000800 */
[----:B-1----:R-:W-:Y:S01]  /*13540*/  FADD.FTZ R34, R138, R39 ;  /* 0x000000278a227221 */ /* 0x002fe20000010000 */
[-CC-:B------:R-:W-:Y:S01]  /*13550*/  FFMA.FTZ R149, R48, R9.reuse, -R37.reuse ;  /* 0x0000000930957223 */ /* 0x180fe20000010825 */
[-CC-:B------:R-:W-:Y:S01]  /*13560*/  FFMA.FTZ R46, R46, R9.reuse, -R37.reuse ;  /* 0x000000092e2e7223 */ /* 0x180fe20000010825 */
[----:B------:R-:W-:Y:S01]  /*13570*/  F2FP.BF16.F32.PACK_AB R156, R3, R156 ;  /* 0x0000009c039c723e */ /* 0x000fe200000010ff */
[----:B------:R-:W-:Y:S01]  /*13580*/  FADD.FTZ R39, R15, R34 ;  /* 0x000000220f277221 */ /* 0x000fe20000010000 */
[-CC-:B------:R-:W-:Y:S01]  /*13590*/  FFMA.FTZ R50, R50, R9.reuse, -R37.reuse ;  /* 0x0000000932327223 */ /* 0x180fe20000010825 */
[-C--:B------:R-:W-:Y:S01]  /*135a0*/  FFMA.FTZ R52, R52, R9.reuse, -R37 ;  /* 0x0000000934347223 */ /* 0x080fe20000010825 */
[----:B------:R-:W1:Y:S01]  /*135b0*/  MUFU.EX2 R8, R8 ;  /* 0x0000000800087308 */ /* 0x000e620000000800 */
[----:B0-----:R-:W-:Y:S01]  /*135c0*/  FADD.FTZ R32, R157, R10 ;  /* 0x0000000a9d207221 */ /* 0x001fe20000010000 */
[----:B------:R-:W-:Y:S01]  /*135d0*/  FADD.FTZ R34, R140, R39 ;  /* 0x000000278c227221 */ /* 0x000fe20000010000 */
[-CC-:B------:R-:W-:Y:S01]  /*135e0*/  FFMA.FTZ R54, R54, R9.reuse, -R37.reuse ;  /* 0x0000000936367223 */ /* 0x180fe20000010825 */
[-CC-:B------:R-:W-:Y:S01]  /*135f0*/  FFMA.FTZ R56, R56, R9.reuse, -R37.reuse ;  /* 0x0000000938387223 */ /* 0x180fe20000010825 */
[-CC-:B------:R-:W-:Y:S01]  /*13600*/  FFMA.FTZ R58, R58, R9.reuse, -R37.reuse ;  /* 0x000000093a3a7223 */ /* 0x180fe20000010825 */
[----:B------:R-:W-:Y:S01]  /*13610*/  FFMA.FTZ R37, R60, R9, -R37 ;  /* 0x000000093c257223 */ /* 0x000fe20000010825 */
[----:B------:R-:W-:Y:S01]  /*13620*/  F2FP.BF16.F32.PACK_AB R157, R10, R157 ;  /* 0x0000009d0a9d723e */ /* 0x000fe200000010ff */
[----:B------:R-:W0:Y:S01]  /*13630*/  MUFU.EX2 R137, R137 ;  /* 0x0000008900897308 */ /* 0x000e220000000800 */
[----:B--2---:R-:W-:Y:S01]  /*13640*/  FADD.FTZ R5, R159, R32 ;  /* 0x000000209f057221 */ /* 0x004fe20000010000 */
[----:B------:R-:W-:Y:S01]  /*13650*/  VIADD R10, R72, 0xfffffffe ;  /* 0xfffffffe480a7836 */ /* 0x000fe20000000000 */
[----:B------:R-:W-:Y:S01]  /*13660*/  F2FP.BF16.F32.PACK_AB R158, R7, R158 ;  /* 0x0000009e079e723e */ /* 0x000fe200000010ff */
[--C-:B------:R-:W-:Y:S01]  /*13670*/  IMAD.MOV.U32 R72, RZ, RZ, R87.reuse ;  /* 0x000000ffff487224 */ /* 0x100fe200078e0057 */
[----:B------:R-:W-:Y:S01]  /*13680*/  F2FP.BF16.F32.PACK_AB R136, R13, R136 ;  /* 0x000000880d88723e */ /* 0x000fe200000010ff */
[----:B------:R-:W-:Y:S01]  /*13690*/  IMAD.MOV.U32 R60, RZ, RZ, R87 ;  /* 0x000000ffff3c7224 */ /* 0x000fe200078e0057 */
[----:B------:R-:W-:Y:S01]  /*136a0*/  ISETP.GE.AND P1, PT, R10, R182, PT ;  /* 0x000000b60a00720c */ /* 0x000fe20003f26270 */
[----:B------:R-:W2:Y:S01]  /*136b0*/  MUFU.EX2 R12, R12 ;  /* 0x0000000c000c7308 */ /* 0x000ea20000000800 */
[C---:B-1----:R-:W-:Y:S01]  /*136c0*/  FADD.FTZ R32, R8.reuse, R5 ;  /* 0x0000000508207221 */ /* 0x042fe20000010000 */
[----:B------:R-:W-:Y:S01]  /*136d0*/  F2FP.BF16.F32.PACK_AB R159, R8, R159 ;  /* 0x0000009f089f723e */ /* 0x000fe200000010ff */
[--C-:B------:R-:W-:Y:S01]  /*136e0*/  IMAD.MOV.U32 R48, RZ, RZ, R87.reuse ;  /* 0x000000ffff307224 */ /* 0x100fe200078e0057 */
[----:B------:R-:W-:Y:S01]  /*136f0*/  F2FP.BF16.F32.PACK_AB R138, R15, R138 ;  /* 0x0000008a0f8a723e */ /* 0x000fe200000010ff */
[--C-:B------:R-:W-:Y:S01]  /*13700*/  IMAD.MOV.U32 R42, RZ, RZ, R87.reuse ;  /* 0x000000ffff2a7224 */ /* 0x100fe200078e0057 */
[----:B------:R-:W-:Y:S01]  /*13710*/  F2FP.BF16.F32.PACK_AB R140, R21, R140 ;  /* 0x0000008c158c723e */ /* 0x000fe200000010ff */
[--C-:B------:R-:W-:Y:S01]  /*13720*/  IMAD.MOV.U32 R40, RZ, RZ, R87.reuse ;  /* 0x000000ffff287224 */ /* 0x100fe200078e0057 */
[----:B------:R-:W1:Y:S01]  /*13730*/  MUFU.EX2 R139, R139 ;  /* 0x0000008b008b7308 */ /* 0x000e620000000800 */
[----:B0-----:R-:W-:Y:S01]  /*13740*/  FADD.FTZ R5, R137, R32 ;  /* 0x0000002089057221 */ /* 0x001fe20000010000 */
[----:B------:R-:W-:Y:S01]  /*13750*/  MOV R44, R87 ;  /* 0x00000057002c7202 */ /* 0x000fe20000000f00 */
[----:B------:R-:W-:-:S02]  /*13760*/  IMAD.MOV.U32 R38, RZ, RZ, R87 ;  /* 0x000000ffff267224 */ /* 0x000fc400078e0057 */
[----:B------:R-:W-:-:S03]  /*13770*/  IMAD.MOV.U32 R36, RZ, RZ, R87 ;  /* 0x000000ffff247224 */ /* 0x000fc600078e0057 */
[----:B------:R-:W0:Y:S01]  /*13780*/  MUFU.EX2 R20, R20 ;  /* 0x0000001400147308 */ /* 0x000e220000000800 */
[C---:B--2---:R-:W-:Y:S01]  /*13790*/  FADD.FTZ R32, R12.reuse, R5 ;  /* 0x000000050c207221 */ /* 0x044fe20000010000 */
[----:B------:R-:W-:Y:S01]  /*137a0*/  FADD.FTZ R5, R21, R34 ;  /* 0x0000002215057221 */ /* 0x000fe20000010000 */
[----:B------:R-:W-:-:S03]  /*137b0*/  F2FP.BF16.F32.PACK_AB R137, R12, R137 ;  /* 0x000000890c89723e */ /* 0x000fc600000010ff */
[----:B------:R-:W-:Y:S01]  /*137c0*/  FADD.FTZ R34, R142, R5 ;  /* 0x000000058e227221 */ /* 0x000fe20000010000 */
[----:B------:R-:W-:Y:S01]  /*137d0*/  PRMT R5, R183, 0x654, R0 ;  /* 0x00000654b7057816 */ /* 0x000fe20000000000 */
[----:B------:R-:W2:Y:S01]  /*137e0*/  MUFU.EX2 R141, R141 ;  /* 0x0000008d008d7308 */ /* 0x000ea20000000800 */
[----:B-1----:R-:W-:Y:S01]  /*137f0*/  FADD.FTZ R39, R139, R32 ;  /* 0x000000208b277221 */ /* 0x002fe20000010000 */
[C---:B------:R-:W-:Y:S01]  /*13800*/  F2FP.BF16.F32.PACK_AB R142, R25.reuse, R142 ;  /* 0x0000008e198e723e */ /* 0x040fe200000010ff */
[----:B------:R2:W-:Y:S05]  /*13810*/  SYNCS.ARRIVE.TRANS64.RED.A1T0 RZ, [R5+URZ], RZ ;  /* 0x000000ff05ff79a7 */ /* 0x0005ea000810043f */
[----:B------:R-:W1:Y:S01]  /*13820*/  MUFU.EX2 R24, R24 ;  /* 0x0000001800187308 */ /* 0x000e620000000800 */
[C---:B0-----:R-:W-:Y:S01]  /*13830*/  FADD.FTZ R32, R20.reuse, R39 ;  /* 0x0000002714207221 */ /* 0x041fe20000010000 */
[----:B------:R-:W-:Y:S01]  /*13840*/  FADD.FTZ R39, R25, R34 ;  /* 0x0000002219277221 */ /* 0x000fe20000010000 */
[----:B------:R-:W-:Y:S01]  /*13850*/  F2FP.BF16.F32.PACK_AB R139, R20, R139 ;  /* 0x0000008b148b723e */ /* 0x000fe200000010ff */
[----:B------:R-:W-:-:S02]  /*13860*/  IMAD.MOV.U32 R25, RZ, RZ, R87 ;  /* 0x000000ffff197224 */ /* 0x000fc400078e0057 */
[----:B------:R-:W-:Y:S01]  /*13870*/  FADD.FTZ R34, R144, R39 ;  /* 0x0000002790227221 */ /* 0x000fe20000010000 */
[----:B------:R-:W-:Y:S01]  /*13880*/  F2FP.BF16.F32.PACK_AB R144, R27, R144 ;  /* 0x000000901b90723e */ /* 0x000fe200000010ff */
[----:B------:R-:W0:Y:S01]  /*13890*/  MUFU.EX2 R143, R143 ;  /* 0x0000008f008f7308 */ /* 0x000e220000000800 */
[----:B--2---:R-:W-:Y:S01]  /*138a0*/  FADD.FTZ R5, R141, R32 ;  /* 0x000000208d057221 */ /* 0x004fe20000010000 */
[----:B------:R-:W-:Y:S01]  /*138b0*/  FADD.FTZ R39, R27, R34 ;  /* 0x000000221b277221 */ /* 0x000fe20000010000 */
[----:B------:R-:W-:-:S03]  /*138c0*/  IMAD.MOV.U32 R27, RZ, RZ, R87 ;  /* 0x000000ffff1b7224 */ /* 0x000fc600078e0057 */
[----:B------:R-:W-:Y:S01]  /*138d0*/  FADD.FTZ R34, R146, R39 ;  /* 0x0000002792227221 */ /* 0x000fe20000010000 */
[----:B------:R-:W-:Y:S01]  /*138e0*/  F2FP.BF16.F32.PACK_AB R146, R29, R146 ;  /* 0x000000921d92723e */ /* 0x000fe200000010ff */
[----:B------:R-:W2:Y:S01]  /*138f0*/  MUFU.EX2 R26, R26 ;  /* 0x0000001a001a7308 */ /* 0x000ea20000000800 */
[C---:B-1----:R-:W-:Y:S01]  /*13900*/  FADD.FTZ R32, R24.reuse, R5 ;  /* 0x0000000518207221 */ /* 0x042fe20000010000 */
[----:B------:R-:W-:Y:S01]  /*13910*/  F2FP.BF16.F32.PACK_AB R141, R24, R141 ;  /* 0x0000008d188d723e */ /* 0x000fe200000010ff */
[--C-:B------:R-:W-:Y:S02]  /*13920*/  IMAD.MOV.U32 R39, RZ, RZ, R87.reuse ;  /* 0x000000ffff277224 */ /* 0x100fe400078e0057 */
[----:B------:R-:W-:-:S03]  /*13930*/  IMAD.MOV.U32 R24, RZ, RZ, R87 ;  /* 0x000000ffff187224 */ /* 0x000fc600078e0057 */
[----:B------:R-:W1:Y:S01]  /*13940*/  MUFU.EX2 R145, R145 ;  /* 0x0000009100917308 */ /* 0x000e620000000800 */
[----:B0-----:R-:W-:-:S07]  /*13950*/  FADD.FTZ R5, R143, R32 ;  /* 0x000000208f057221 */ /* 0x001fce0000010000 */
[----:B------:R-:W0:Y:S01]  /*13960*/  MUFU.EX2 R28, R28 ;  /* 0x0000001c001c7308 */ /* 0x000e220000000800 */
[C---:B--2---:R-:W-:Y:S01]  /*13970*/  FADD.FTZ R32, R26.reuse, R5 ;  /* 0x000000051a207221 */ /* 0x044fe20000010000 */
[----:B------:R-:W-:Y:S01]  /*13980*/  FADD.FTZ R5, R29, R34 ;  /* 0x000000221d057221 */ /* 0x000fe20000010000 */
[----:B------:R-:W-:Y:S01]  /*13990*/  F2FP.BF16.F32.PACK_AB R143, R26, R143 ;  /* 0x0000008f1a8f723e */ /* 0x000fe200000010ff */
[----:B------:R-:W-:Y:S02]  /*139a0*/  IMAD.MOV.U32 R29, RZ, RZ, R87 ;  /* 0x000000ffff1d7224 */ /* 0x000fe400078e0057 */
[----:B------:R-:W-:Y:S01]  /*139b0*/  FADD.FTZ R34, R148, R5 ;  /* 0x0000000594227221 */ /* 0x000fe20000010000 */
[----:B------:R-:W-:Y:S01]  /*139c0*/  F2FP.BF16.F32.PACK_AB R148, R31, R148 ;  /* 0x000000941f94723e */ /* 0x000fe200000010ff */
[----:B------:R-:W2:Y:S01]  /*139d0*/  MUFU.EX2 R147, R147 ;  /* 0x0000009300937308 */ /* 0x000ea20000000800 */
[----:B-1----:R-:W-:Y:S01]  /*139e0*/  FADD.FTZ R3, R145, R32 ;  /* 0x0000002091037221 */ /* 0x002fe20000010000 */
[----:B------:R-:W-:Y:S01]  /*139f0*/  FADD.FTZ R5, R31, R34 ;  /* 0x000000221f057221 */ /* 0x000fe20000010000 */
[----:B------:R-:W-:-:S02]  /*13a00*/  IMAD.MOV.U32 R31, RZ, RZ, R87 ;  /* 0x000000ffff1f7224 */ /* 0x000fc400078e0057 */
[----:B------:R-:W-:-:S03]  /*13a10*/  IMAD.MOV.U32 R26, RZ, RZ, R87 ;  /* 0x000000ffff1a7224 */ /* 0x000fc600078e0057 */
[----:B------:R-:W1:Y:S01]  /*13a20*/  MUFU.EX2 R150, R150 ;  /* 0x0000009600967308 */ /* 0x000e620000000800 */
[C---:B0-----:R-:W-:Y:S01]  /*13a30*/  FADD.FTZ R32, R28.reuse, R3 ;  /* 0x000000031c207221 */ /* 0x041fe20000010000 */
[----:B------:R-:W-:Y:S01]  /*13a40*/  F2FP.BF16.F32.PACK_AB R145, R28, R145 ;  /* 0x000000911c91723e */ /* 0x000fe200000010ff */
[----:B------:R-:W-:-:S05]  /*13a50*/  IMAD.MOV.U32 R28, RZ, RZ, R87 ;  /* 0x000000ffff1c7224 */ /* 0x000fca00078e0057 */
[----:B------:R-:W0:Y:S01]  /*13a60*/  MUFU.EX2 R30, R30 ;  /* 0x0000001e001e7308 */ /* 0x000e220000000800 */
[----:B--2---:R-:W-:-:S07]  /*13a70*/  FADD.FTZ R3, R147, R32 ;  /* 0x0000002093037221 */ /* 0x004fce0000010000 */
[----:B------:R-:W2:Y:S01]  /*13a80*/  MUFU.EX2 R33, R33 ;  /* 0x0000002100217308 */ /* 0x000ea20000000800 */
[----:B-1----:R-:W-:-:S07]  /*13a90*/  FADD.FTZ R34, R150, R5 ;  /* 0x0000000596227221 */ /* 0x002fce0000010000 */
[----:B------:R-:W1:Y:S01]  /*13aa0*/  MUFU.EX2 R149, R149 ;  /* 0x0000009500957308 */ /* 0x000e620000000800 */
[C---:B0-----:R-:W-:Y:S01]  /*13ab0*/  FADD.FTZ R32, R30.reuse, R3 ;  /* 0x000000031e207221 */ /* 0x041fe20000010000 */
[----:B------:R-:W-:Y:S01]  /*13ac0*/  F2FP.BF16.F32.PACK_AB R147, R30, R147 ;  /* 0x000000931e93723e */ /* 0x000fe200000010ff */
[----:B------:R-:W-:-:S05]  /*13ad0*/  IMAD.MOV.U32 R30, RZ, RZ, R87 ;  /* 0x000000ffff1e7224 */ /* 0x000fca00078e0057 */
[----:B------:R-:W0:Y:S01]  /*13ae0*/  MUFU.EX2 R152, R152 ;  /* 0x0000009800987308 */ /* 0x000e220000000800 */
[C---:B--2---:R-:W-:Y:S01]  /*13af0*/  FADD.FTZ R5, R33.reuse, R34 ;  /* 0x0000002221057221 */ /* 0x044fe20000010000 */
[----:B------:R-:W-:Y:S01]  /*13b00*/  F2FP.BF16.F32.PACK_AB R150, R33, R150 ;  /* 0x000000962196723e */ /* 0x000fe200000010ff */
[----:B------:R-:W-:-:S05]  /*13b10*/  IMAD.MOV.U32 R33, RZ, RZ, R87 ;  /* 0x000000ffff217224 */ /* 0x000fca00078e0057 */
[----:B------:R2:W3:Y:S01]  /*13b20*/  MUFU.EX2 R0, R46 ;  /* 0x0000002e00007308 */ /* 0x0004e20000000800 */
[----:B-1----:R-:W-:-:S07]  /*13b30*/  FADD.FTZ R3, R149, R32 ;  /* 0x0000002095037221 */ /* 0x002fce0000010000 */
[----:B------:R-:W1:Y:S01]  /*13b40*/  MUFU.EX2 R35, R96 ;  /* 0x0000006000237308 */ /* 0x000e620000000800 */
[----:B0-----:R-:W-:Y:S01]  /*13b50*/  FADD.FTZ R32, R152, R5 ;  /* 0x0000000598207221 */ /* 0x001fe20000010000 */
[----:B--2---:R-:W-:-:S06]  /*13b60*/  IMAD.MOV.U32 R46, RZ, RZ, R87 ;  /* 0x000000ffff2e7224 */ /* 0x004fcc00078e0057 */
[----:B------:R-:W0:Y:S01]  /*13b70*/  MUFU.EX2 R50, R50 ;  /* 0x0000003200327308 */ /* 0x000e220000000800 */
[C---:B---3--:R-:W-:Y:S01]  /*13b80*/  FADD.FTZ R3, R0.reuse, R3 ;  /* 0x0000000300037221 */ /* 0x048fe20000010000 */
[----:B------:R-:W-:-:S06]  /*13b90*/  F2FP.BF16.F32.PACK_AB R149, R0, R149 ;  /* 0x000000950095723e */ /* 0x000fcc00000010ff */
[----:B------:R-:W2:Y:S01]  /*13ba0*/  MUFU.EX2 R154, R154 ;  /* 0x0000009a009a7308 */ /* 0x000ea20000000800 */
[C---:B-1----:R-:W-:Y:S01]  /*13bb0*/  FADD.FTZ R5, R35.reuse, R32 ;  /* 0x0000002023057221 */ /* 0x042fe20000010000 */
[----:B------:R-:W-:Y:S01]  /*13bc0*/  F2FP.BF16.F32.PACK_AB R152, R35, R152 ;  /* 0x000000982398723e */ /* 0x000fe200000010ff */
[----:B------:R-:W-:-:S05]  /*13bd0*/  IMAD.MOV.U32 R35, RZ, RZ, R87 ;  /* 0x000000ffff237224 */ /* 0x000fca00078e0057 */
[----:B------:R1:W3:Y:S01]  /*13be0*/  MUFU.EX2 R151, R52 ;  /* 0x0000003400977308 */ /* 0x0002e20000000800 */
[----:B0-----:R-:W-:-:S07]  /*13bf0*/  FADD.FTZ R32, R50, R3 ;  /* 0x0000000332207221 */ /* 0x001fce0000010000 */
[----:B------:R-:W0:Y:S01]  /*13c00*/  MUFU.EX2 R54, R54 ;  /* 0x0000003600367308 */ /* 0x000e220000000800 */
[----:B--2---:R-:W-:Y:S01]  /*13c10*/  FADD.FTZ R34, R154, R5 ;  /* 0x000000059a227221 */ /* 0x004fe20000010000 */
[----:B-1----:R-:W-:-:S06]  /*13c20*/  IMAD.MOV.U32 R52, RZ, RZ, R87 ;  /* 0x000000ffff347224 */ /* 0x002fcc00078e0057 */
[----:B------:R1:W2:Y:S01]  /*13c30*/  MUFU.EX2 R153, R56 ;  /* 0x0000003800997308 */ /* 0x0002a20000000800 */
[C---:B---3--:R-:W-:Y:S01]  /*13c40*/  FADD.FTZ R5, R151.reuse, R32 ;  /* 0x0000002097057221 */ /* 0x048fe20000010000 */
[----:B------:R-:W-:Y:S01]  /*13c50*/  F2FP.BF16.F32.PACK_AB R151, R151, R50 ;  /* 0x000000329797723e */ /* 0x000fe200000010ff */
[----:B------:R-:W-:Y:S01]  /*13c60*/  IMAD.MOV.U32 R50, RZ, RZ, R87 ;  /* 0x000000ffff327224 */ /* 0x000fe200078e0057 */
[----:B------:R-:W-:-:S04]  /*13c70*/  MOV R32, R87 ;  /* 0x0000005700207202 */ /* 0x000fc80000000f00 */
[----:B------:R-:W3:Y:S01]  /*13c80*/  MUFU.EX2 R58, R58 ;  /* 0x0000003a003a7308 */ /* 0x000ee20000000800 */
[----:B0-----:R-:W-:Y:S01]  /*13c90*/  FADD.FTZ R8, R54, R5 ;  /* 0x0000000536087221 */ /* 0x001fe20000010000 */
[----:B-1----:R-:W-:-:S06]  /*13ca0*/  MOV R56, R87 ;  /* 0x0000005700387202 */ /* 0x002fcc0000000f00 */
[----:B------:R-:W0:Y:S01]  /*13cb0*/  MUFU.EX2 R11, R11 ;  /* 0x0000000b000b7308 */ /* 0x000e220000000800 */
[C---:B--2---:R-:W-:Y:S01]  /*13cc0*/  FADD.FTZ R5, R153.reuse, R8 ;  /* 0x0000000899057221 */ /* 0x044fe20000010000 */
[----:B------:R-:W-:Y:S01]  /*13cd0*/  F2FP.BF16.F32.PACK_AB R153, R153, R54 ;  /* 0x000000369999723e */ /* 0x000fe200000010ff */
[----:B------:R-:W-:-:S05]  /*13ce0*/  IMAD.MOV.U32 R54, RZ, RZ, R87 ;  /* 0x000000ffff367224 */ /* 0x000fca00078e0057 */
[----:B------:R-:W1:Y:S01]  /*13cf0*/  MUFU.EX2 R37, R37 ;  /* 0x0000002500257308 */ /* 0x000e620000000800 */
[----:B---3--:R-:W-:Y:S01]  /*13d00*/  FADD.FTZ R8, R58, R5 ;  /* 0x000000053a087221 */ /* 0x008fe20000010000 */
[----:B------:R-:W-:Y:S02]  /*13d10*/  IMAD.MOV.U32 R5, RZ, RZ, 0x3f800000 ;  /* 0x3f800000ff057424 */ /* 0x000fe400078e00ff */
[C---:B0-----:R-:W-:Y:S01]  /*13d20*/  FADD.FTZ R3, R11.reuse, R34 ;  /* 0x000000220b037221 */ /* 0x041fe20000010000 */
[----:B------:R-:W-:Y:S01]  /*13d30*/  F2FP.BF16.F32.PACK_AB R154, R11, R154 ;  /* 0x0000009a0b9a723e */ /* 0x000fe200000010ff */
[--C-:B------:R-:W-:Y:S02]  /*13d40*/  IMAD.MOV.U32 R34, RZ, RZ, R87.reuse ;  /* 0x000000ffff227224 */ /* 0x100fe400078e0057 */
[C---:B-1----:R-:W-:Y:S01]  /*13d50*/  FADD.FTZ R0, R37.reuse, R8 ;  /* 0x0000000825007221 */ /* 0x042fe20000010000 */
[----:B------:R-:W-:Y:S01]  /*13d60*/  F2FP.BF16.F32.PACK_AB R155, R37, R58 ;  /* 0x0000003a259b723e */ /* 0x000fe200000010ff */
[----:B------:R-:W-:-:S02]  /*13d70*/  IMAD.MOV.U32 R58, RZ, RZ, R87 ;  /* 0x000000ffff3a7224 */ /* 0x000fc400078e0057 */
[----:B------:R-:W-:Y:S01]  /*13d80*/  IMAD.MOV.U32 R37, RZ, RZ, R87 ;  /* 0x000000ffff257224 */ /* 0x000fe200078e0057 */
[----:B------:R-:W-:Y:S06]  /*13d90*/  @!P1 BRA `(.L_x_626) ;  /* 0x0000002800509947 */ /* 0x000fec0003800000 */
[----:B------:R-:W-:Y:S01]  /*13da0*/  IMAD.MOV.U32 R11, RZ, RZ, R14 ;  /* 0x000000ffff0b7224 */ /* 0x000fe200078e000e */
[----:B------:R-:W-:Y:S01]  /*13db0*/  MOV R8, R174 ;  /* 0x000000ae00087202 */ /* 0x000fe20000000f00 */
[----:B------:R-:W-:Y:S01]  /*13dc0*/  IMAD.MOV.U32 R12, RZ, RZ, R6 ;  /* 0x000000ffff0c7224 */ /* 0x000fe200078e0006 */
[----:B------:R-:W-:Y:S01]  /*13dd0*/  CS2R R86, SRZ ;  /* 0x0000000000567805 */ /* 0x000fe2000001ff00 */
[----:B------:R-:W-:Y:S01]  /*13de0*/  IMAD.MOV.U32 R7, RZ, RZ, R181 ;  /* 0x000000ffff077224 */ /* 0x000fe200078e00b5 */
[----:B------:R-:W-:Y:S01]  /*13df0*/  CS2R R82, SRZ ;  /* 0x0000000000527805 */ /* 0x000fe2000001ff00 */
[----:B------:R-:W-:Y:S01]  /*13e00*/  IMAD.MOV.U32 R5, RZ, RZ, 0x3f800000 ;  /* 0x3f800000ff057424 */ /* 0x000fe200078e00ff */
        /* <DEDUP_REMOVED lines=29> */
[----:B------:R-:W-:-:S07]  /*13fe0*/  CS2R R24, SRZ ;  /* 0x0000000000187805 */ /* 0x000fce000001ff00 */
.L_x_639:
[----:B------:R-:W-:-:S04]  /*13ff0*/  ISETP.NE.AND P1, PT, R8, 0x1, PT ;  /* 0x000000010800780c */ /* 0x000fc80003f25270 */
[----:B------:R-:W-:-:S04]  /*14000*/  SEL R6, RZ, 0x1, P1 ;  /* 0x00000001ff067807 */ /* 0x000fc80000800000 */
[----:B------:R-:W-:Y:S01]  /*14010*/  LOP3.LUT R181, R7, R6, RZ, 0x3c, !PT ;  /* 0x0000000607b57212 */ /* 0x000fe200078e3cff */
[----:B------:R-:W-:Y:S06]  /*14020*/  @!P0 BRA `(.L_x_627) ;  /* 0x0000000000048947 */ /* 0x000fec0003800000 */
[----:B------:R-:W-:Y:S01]  /*14030*/  BPT.TRAP 0x1 ;  /* 0x000000040000795c */ /* 0x000fe20000300000 */
.L_x_627:
[----:B------:R-:W-:Y:S01]  /*14040*/  VIADD R174, R8, 0x1 ;  /* 0x0000000108ae7836 */ /* 0x000fe20000000000 */
[----:B------:R-:W-:-:S04]  /*14050*/  SHF.L.U32 R6, R181, 0x1f, RZ ;  /* 0x0000001fb5067819 */ /* 0x000fc800000006ff */
[----:B------:R-:W-:-:S04]  /*14060*/  ISETP.NE.AND P1, PT, R174, 0x2, PT ;  /* 0x00000002ae00780c */ /* 0x000fc80003f25270 */
[----:B------:R-:W-:-:S05]  /*14070*/  SEL R174, R174, RZ, P1 ;  /* 0x000000ffaeae7207 */ /* 0x000fca0000800000 */
[----:B------:R-:W-:-:S04]  /*14080*/  IMAD R13, R174, 0x8, R2 ;  /* 0x00000008ae0d7824 */ /* 0x000fc800078e0202 */
[----:B------:R0:W1:Y:S01]  /*14090*/  SYNCS.PHASECHK.TRANS64.TRYWAIT P1, [R13+URZ+0x2a830], R6 ;  /* 0x02a830060d0075a7 */ /* 0x000062000802017f */
[----:B------:R-:W-:Y:S05]  /*140a0*/  @!P0 BRA `(.L_x_628) ;  /* 0x0000000000048947 */ /* 0x000fea0003800000 */
[----:B------:R-:W-:Y:S01]  /*140b0*/  BPT.TRAP 0x1 ;  /* 0x000000040000795c */ /* 0x000fe20000300000 */
.L_x_628:
[----:B------:R-:W-:Y:S01]  /*140c0*/  IMAD R95, R174, 0x900, R4 ;  /* 0x00000900ae5f7824 */ /* 0x000fe200078e0204 */
[----:B------:R-:W-:Y:S03]  /*140d0*/  BSSY B1, `(.L_x_629) ;  /* 0x0000006000017945 */ /* 0x000fe60003800000 */
[C---:B------:R-:W-:Y:S02]  /*140e0*/  VIADD R92, R95.reuse, 0x2 ;  /* 0x000000025f5c7836 */ /* 0x040fe40000000000 */
[----:B------:R-:W-:Y:S01]  /*140f0*/  VIADD R91, R95, 0x4 ;  /* 0x000000045f5b7836 */ /* 0x000fe20000000000 */
[----:B-1----:R-:W-:Y:S06]  /*14100*/  @P1 BRA `(.L_x_630) ;  /* 0x0000000000081947 */ /* 0x002fec0003800000 */
[----:B------:R-:W1:Y:S02]  /*14110*/  SYNCS.PHASECHK.TRANS64.TRYWAIT P1, [R13+URZ+0x2a830], R6 ;  /* 0x02a830060d0075a7 */ /* 0x000e64000802017f */
[----:B-1----:R-:W-:Y:S05]  /*14120*/  @!P1 BRA `(.L_x_631) ;  /* 0x000000e000089947 */ /* 0x002fea0003800000 */
.L_x_630:
[----:B------:R-:W-:Y:S05]  /*14130*/  BSYNC B1 ;  /* 0x0000000000017941 */ /* 0x000fea0003800000 */
.L_x_629:
[----:B------:R-:W2:Y:S04]  /*14140*/  LDL.64 R96, [R1+0x30] ;  /* 0x0000300001607983 */ /* 0x000ea80000100a00 */
[----:B------:R3:W-:Y:S04]  /*14150*/  STL.64 [R1+0x80], R10 ;  /* 0x0000800a01007387 */ /* 0x0007e80000100a00 */
[----:B---3--:R-:W3:Y:S01]  /*14160*/  LDL.64 R10, [R1+0x28] ;  /* 0x00002800010a7983 */ /* 0x008ee20000100a00 */
[----:B------:R-:W-:Y:S01]  /*14170*/  IMAD.MOV.U32 R88, RZ, RZ, R95 ;  /* 0x000000ffff587224 */ /* 0x000fe200078e005f */
[----:B------:R-:W-:Y:S01]  /*14180*/  MOV R193, UR38 ;  /* 0x0000002600c17c02 */ /* 0x000fe20008000f00 */
[C---:B------:R-:W-:Y:S01]  /*14190*/  VIADD R90, R95.reuse, 0x6 ;  /* 0x000000065f5a7836 */ /* 0x040fe20000000000 */
[----:B------:R-:W-:Y:S01]  /*141a0*/  MOV R14, UR58 ;  /* 0x0000003a000e7c02 */ /* 0x000fe20008000f00 */
[----:B------:R-:W-:Y:S01]  /*141b0*/  IMAD.MOV.U32 R89, RZ, RZ, 0x40000040 ;  /* 0x40000040ff597424 */ /* 0x000fe200078e00ff */
[----:B------:R-:W-:Y:S01]  /*141c0*/  R2UR UR46, R88 ;  /* 0x00000000582e72ca */ /* 0x000fe200000e0000 */
[----:B------:R-:W-:Y:S01]  /*141d0*/  IMAD.MOV.U32 R88, RZ, RZ, R92 ;  /* 0x000000ffff587224 */ /* 0x000fe200078e005c */
[----:B------:R-:W-:Y:S01]  /*141e0*/  R2UR UR58, R90 ;  /* 0x000000005a3a72ca */ /* 0x000fe200000e0000 */
[C---:B------:R-:W-:Y:S01]  /*141f0*/  VIADD R90, R95.reuse, 0x302 ;  /* 0x000003025f5a7836 */ /* 0x040fe20000000000 */
[----:B------:R-:W-:Y:S01]  /*14200*/  MOV R198, UR45 ;  /* 0x0000002d00c67c02 */ /* 0x000fe20008000f00 */
[C---:B------:R-:W-:Y:S01]  /*14210*/  VIADD R92, R95.reuse, 0x304 ;  /* 0x000003045f5c7836 */ /* 0x040fe20000000000 */
[----:B------:R-:W-:Y:S01]  /*14220*/  R2UR UR42, R88 ;  /* 0x00000000582a72ca */ /* 0x000fe200000e0000 */
[----:B------:R-:W-:Y:S01]  /*14230*/  IMAD.MOV.U32 R88, RZ, RZ, R91 ;  /* 0x000000ffff587224 */ /* 0x000fe200078e005b */
[----:B------:R-:W-:Y:S01]  /*14240*/  R2UR UR30, R90 ;  /* 0x000000005a1e72ca */ /* 0x000fe200000e0000 */
[C---:B------:R-:W-:Y:S01]  /*14250*/  VIADD R90, R95.reuse, 0x600 ;  /* 0x000006005f5a7836 */ /* 0x040fe20000000000 */
[----:B01----:R-:W-:Y:S01]  /*14260*/  MOV R6, UR44 ;  /* 0x0000002c00067c02 */ /* 0x003fe20008000f00 */
[----:B------:R-:W-:Y:S01]  /*14270*/  IMAD.MOV.U32 R93, RZ, RZ, 0x40000040 ;  /* 0x40000040ff5d7424 */ /* 0x000fe200078e00ff */
[----:B------:R-:W-:Y:S01]  /*14280*/  R2UR UR38, R88 ;  /* 0x00000000582672ca */ /* 0x000fe200000e0000 */
[----:B------:R-:W-:Y:S01]  /*14290*/  VIADD R88, R95, 0x300 ;  /* 0x000003005f587836 */ /* 0x000fe20000000000 */
[----:B------:R-:W-:Y:S01]  /*142a0*/  R2UR UR47, R89 ;  /* 0x00000000592f72ca */ /* 0x000fe200000e0000 */
[-C--:B------:R-:W-:Y:S01]  /*142b0*/  FMUL.FTZ R24, R24, R94.reuse ;  /* 0x0000005e18187220 */ /* 0x080fe20000410000 */
[----:B------:R-:W-:Y:S01]  /*142c0*/  R2UR UR26, R92 ;  /* 0x000000005c1a72ca */ /* 0x000fe200000e0000 */
[C---:B------:R-:W-:Y:S01]  /*142d0*/  VIADD R92, R95.reuse, 0x602 ;  /* 0x000006025f5c7836 */ /* 0x040fe20000000000 */
[----:B------:R-:W-:Y:S01]  /*142e0*/  R2UR UR34, R88 ;  /* 0x00000000582272ca */ /* 0x000fe200000e0000 */
[C---:B------:R-:W-:Y:S01]  /*142f0*/  VIADD R88, R95.reuse, 0x306 ;  /* 0x000003065f587836 */ /* 0x040fe20000000000 */
[----:B------:R-:W-:Y:S01]  /*14300*/  R2UR UR18, R90 ;  /* 0x000000005a1272ca */ /* 0x000fe200000e0000 */
[----:B------:R-:W-:Y:S01]  /*14310*/  VIADD R90, R95, 0x606 ;  /* 0x000006065f5a7836 */ /* 0x000fe20000000000 */
[----:B------:R-:W-:Y:S01]  /*14320*/  MOV R91, 0x40000040 ;  /* 0x40000040005b7802 */ /* 0x000fe20000000f00 */
[-C--:B------:R-:W-:Y:S01]  /*14330*/  FMUL.FTZ R25, R25, R94.reuse ;  /* 0x0000005e19197220 */ /* 0x080fe20000410000 */
[----:B------:R-:W-:Y:S01]  /*14340*/  R2UR UR22, R88 ;  /* 0x00000000581672ca */ /* 0x000fe200000e0000 */
[----:B------:R-:W-:Y:S01]  /*14350*/  VIADD R88, R95, 0x604 ;  /* 0x000006045f587836 */ /* 0x000fe20000000000 */
[----:B------:R-:W-:Y:S01]  /*14360*/  MOV R21, UR39 ;  /* 0x0000002700157c02 */ /* 0x000fe20008000f00 */
[-C--:B------:R-:W-:Y:S01]  /*14370*/  FMUL.FTZ R28, R28, R94.reuse ;  /* 0x0000005e1c1c7220 */ /* 0x080fe20000410000 */
[----:B------:R-:W-:Y:S01]  /*14380*/  MOV R9, UR59 ;  /* 0x0000003b00097c02 */ /* 0x000fe20008000f00 */
[-C--:B------:R-:W-:Y:S01]  /*14390*/  FMUL.FTZ R29, R29, R94.reuse ;  /* 0x0000005e1d1d7220 */ /* 0x080fe20000410000 */
[C---:B------:R-:W-:Y:S01]  /*143a0*/  R2UR UR43, R89.reuse ;  /* 0x00000000592b72ca */ /* 0x040fe200000e0000 */
[-C--:B------:R-:W-:Y:S01]  /*143b0*/  FMUL.FTZ R32, R32, R94.reuse ;  /* 0x0000005e20207220 */ /* 0x080fe20000410000 */
[----:B------:R-:W-:Y:S01]  /*143c0*/  R2UR UR39, R89 ;  /* 0x00000000592772ca */ /* 0x000fe200000e0000 */
        /* <DEDUP_REMOVED lines=39> */
[----:B------:R-:W-:Y:S01]  /*14640*/  MOV R196, UR41 ;  /* 0x0000002900c47c02 */ /* 0x000fe20008000f00 */
[----:B------:R0:W-:Y:S01]  /*14650*/  STL.64 [R1+0x78], R2 ;  /* 0x0000780201007387 */ /* 0x0001e20000100a00 */
[----:B------:R-:W-:Y:S01]  /*14660*/  MOV R197, UR40 ;  /* 0x0000002800c57c02 */ /* 0x000fe20008000f00 */
[-C--:B------:R-:W-:Y:S01]  /*14670*/  FMUL.FTZ R26, R26, R5.reuse ;  /* 0x000000051a1a7220 */ /* 0x080fe20000410000 */
        /* <DEDUP_REMOVED lines=8> */
[-C--:B------:R-:W-:Y:S01]  /*14700*/  FMUL.FTZ R35, R35, R5.reuse ;  /* 0x0000000523237220 */ /* 0x080fe20000410000 */
[----:B0-----:R-:W4:Y:S01]  /*14710*/  LDL.64 R2, [R1+0x18] ;  /* 0x0000180001027983 */ /* 0x001f220000100a00 */
        /* <DEDUP_REMOVED lines=25> */
[----:B--2---:R-:W-:-:S02]  /*148b0*/  R2UR UR44, R96 ;  /* 0x00000000602c72ca */ /* 0x004fc400000e0000 */
[----:B------:R-:W-:Y:S02]  /*148c0*/  R2UR UR45, R97 ;  /* 0x00000000612d72ca */ /* 0x000fe400000e0000 */
[----:B------:R-:W-:-:S11]  /*148d0*/  WARPGROUP.ARRIVE ;  /* 0x00000000000079c5 */ /* 0x000fd60000000000 */
[----:B------:R-:W-:Y:S01]  /*148e0*/  HGMMA.64x96x16.F32.BF16 R88, gdesc[UR44], RZ, !UPT, gsb0 ;  /* 0x016000002c5879f0 */ /* 0x000fe2000c0018ff */
[----:B---3--:R-:W-:Y:S02]  /*148f0*/  R2UR UR40, R10 ;  /* 0x000000000a2872ca */ /* 0x008fe400000e0000 */
[----:B------:R-:W-:Y:S02]  /*14900*/  R2UR UR41, R11 ;  /* 0x000000000b2972ca */ /* 0x000fe400000e0000 */
[----:B------:R0:W5:Y:S01]  /*14910*/  LDL.LU.64 R10, [R1+0x80] ;  /* 0x00008000010a7983 */ /* 0x0001620000300a00 */
[----:B------:R-:W-:Y:S02]  /*14920*/  WARPGROUP.DEPBAR.LE gsb0, 0x0 ;  /* 0x00008000000079c5 */ /* 0x000fe40000010000 */
[----:B------:R-:W-:-:S08]  /*14930*/  WARPGROUP.ARRIVE ;  /* 0x00000000000079c5 */ /* 0x000fd00000000000 */
[----:B------:R-:W-:Y:S01]  /*14940*/  HGMMA.64x96x16.F32.BF16 R88, gdesc[UR40], R88, gsb0 ;  /* 0x01600000285879f0 */ /* 0x000fe20008001858 */
[----:B------:R-:W-:Y:S02]  /*14950*/  R2UR UR41, R196 ;  /* 0x00000000c42972ca */ /* 0x000fe400000e0000 */
[----:B------:R-:W-:Y:S02]  /*14960*/  R2UR UR40, R197 ;  /* 0x00000000c52872ca */ /* 0x000fe400000e0000 */
[----:B------:R-:W2:Y:S01]  /*14970*/  LDL.64 R196, [R1+0x20] ;  /* 0x0000200001c47983 */ /* 0x000ea20000100a00 */
[----:B----4-:R-:W-:Y:S02]  /*14980*/  R2UR UR56, R2 ;  /* 0x00000000023872ca */ /* 0x010fe400000e0000 */
[----:B------:R-:W-:Y:S01]  /*14990*/  R2UR UR57, R3 ;  /* 0x00000000033972ca */ /* 0x000fe200000e0000 */
[----:B------:R-:W-:Y:S02]  /*149a0*/  WARPGROUP.DEPBAR.LE gsb0, 0x0 ;  /* 0x00008000000079c5 */ /* 0x000fe40000010000 */
[----:B------:R-:W-:Y:S01]  /*149b0*/  WARPGROUP.ARRIVE ;  /* 0x00000000000079c5 */ /* 0x000fe20000000000 */
[----:B--2---:R-:W-:-:S02]  /*149c0*/  R2UR UR36, R196 ;  /* 0x00000000c42472ca */ /* 0x004fc400000e0000 */
[----:B------:R-:W-:Y:S02]  /*149d0*/  R2UR UR37, R197 ;  /* 0x00000000c52572ca */ /* 0x000fe400000e0000 */
[----:B------:R-:W2:Y:S11]  /*149e0*/  LDL.64 R196, [R1] ;  /* 0x0000000001c47983 */ /* 0x000eb60000100a00 */
[----:B------:R-:W-:Y:S01]  /*149f0*/  HGMMA.64x96x16.F32.BF16 R88, gdesc[UR36], R88, gsb0 ;  /* 0x01600000245879f0 */ /* 0x000fe20008001858 */
[----:B------:R-:W-:-:S02]  /*14a00*/  R2UR UR37, R194 ;  /* 0x00000000c22572ca */ /* 0x000fc400000e0000 */
[----:B------:R-:W-:Y:S02]  /*14a10*/  R2UR UR36, R195 ;  /* 0x00000000c32472ca */ /* 0x000fe400000e0000 */
[----:B------:R-:W3:Y:S04]  /*14a20*/  LDL.64 R194, [R1+0x8] ;  /* 0x0000080001c27983 */ /* 0x000ee80000100a00 */
[----:B------:R0:W5:Y:S01]  /*14a30*/  LDL.LU.64 R2, [R1+0x78] ;  /* 0x0000780001027983 */ /* 0x0001620000300a00 */
[----:B------:R-:W-:Y:S02]  /*14a40*/  WARPGROUP.DEPBAR.LE gsb0, 0x0 ;  /* 0x00008000000079c5 */ /* 0x000fe40000010000 */
[----:B------:R-:W-:-:S06]  /*14a50*/  WARPGROUP.ARRIVE ;  /* 0x00000000000079c5 */ /* 0x000fcc0000000000 */
[----:B------:R-:W-:Y:S01]  /*14a60*/  HGMMA.64x96x16.F32.BF16 R88, gdesc[UR56], R88, gsb0 ;  /* 0x01600000385879f0 */ /* 0x000fe20008001858 */
[----:B------:R-:W-:Y:S02]  /*14a70*/  R2UR UR58, R14 ;  /* 0x000000000e3a72ca */ /* 0x000fe400000e0000 */
[----:B------:R-:W-:Y:S02]  /*14a80*/  R2UR UR57, R15 ;  /* 0x000000000f3972ca */ /* 0x000fe400000e0000 */
[----:B------:R-:W4:Y:S01]  /*14a90*/  LDL.64 R14, [R1+0x10] ;  /* 0x00001000010e7983 */ /* 0x000f220000100a00 */
[----:B------:R-:W-:Y:S02]  /*14aa0*/  WARPGROUP.DEPBAR.LE gsb0, 0x0 ;  /* 0x00008000000079c5 */ /* 0x000fe40000010000 */
[----:B------:R-:W-:Y:S01]  /*14ab0*/  WARPGROUP.ARRIVE ;  /* 0x00000000000079c5 */ /* 0x000fe20000000000 */
[----:B---3--:R-:W-:Y:S02]  /*14ac0*/  R2UR UR28, R194 ;  /* 0x00000000c21c72ca */ /* 0x008fe400000e0000 */
[----:B------:R-:W-:-:S02]  /*14ad0*/  R2UR UR29, R195 ;  /* 0x00000000c31d72ca */ /* 0x000fc400000e0000 */
[----:B----4-:R-:W-:Y:S02]  /*14ae0*/  R2UR UR32, R14 ;  /* 0x000000000e2072ca */ /* 0x010fe400000e0000 */
[----:B------:R-:W-:-:S13]  /*14af0*/  R2UR UR33, R15 ;  /* 0x000000000f2172ca */ /* 0x000fda00000e0000 */
[----:B------:R-:W-:Y:S01]  /*14b00*/  HGMMA.64x96x16.F32.BF16 R88, gdesc[UR32], R88, gsb0 ;  /* 0x01600000205879f0 */ /* 0x000fe20008001858 */
[----:B--2---:R-:W-:Y:S02]  /*14b10*/  R2UR UR24, R196 ;  /* 0x00000000c41872ca */ /* 0x004fe400000e0000 */
[----:B------:R-:W-:Y:S01]  /*14b20*/  R2UR UR25, R197 ;  /* 0x00000000c51972ca */ /* 0x000fe200000e0000 */
[----:B------:R-:W-:Y:S02]  /*14b30*/  WARPGROUP.DEPBAR.LE gsb0, 0x0 ;  /* 0x00008000000079c5 */ /* 0x000fe40000010000 */
[----:B------:R-:W-:-:S06]  /*14b40*/  WARPGROUP.ARRIVE ;  /* 0x00000000000079c5 */ /* 0x000fcc0000000000 */
[----:B------:R-:W-:Y:S03]  /*14b50*/  HGMMA.64x96x16.F32.BF16 R88, gdesc[UR28], R88, gsb0 ;  /* 0x016000001c5879f0 */ /* 0x000fe60008001858 */
[----:B------:R-:W-:Y:S02]  /*14b60*/  WARPGROUP.DEPBAR.LE gsb0, 0x0 ;  /* 0x00008000000079c5 */ /* 0x000fe40000010000 */
[----:B------:R-:W-:-:S06]  /*14b70*/  WARPGROUP.ARRIVE ;  /* 0x00000000000079c5 */ /* 0x000fcc0000000000 */
[----:B------:R-:W-:Y:S01]  /*14b80*/  HGMMA.64x96x16.F32.BF16 R88, gdesc[UR24], R88, gsb0 ;  /* 0x01600000185879f0 */ /* 0x000fe20008001858 */
[----:B------:R-:W-:Y:S01]  /*14b90*/  UMOV UR20, UR52 ;  /* 0x0000003400147c82 */ /* 0x000fe20008000000 */
[----:B------:R-:W-:Y:S01]  /*14ba0*/  UMOV UR21, UR53 ;  /* 0x0000003500157c82 */ /* 0x000fe20008000000 */
[----:B------:R-:W-:Y:S02]  /*14bb0*/  WARPGROUP.DEPBAR.LE gsb0, 0x0 ;  /* 0x00008000000079c5 */ /* 0x000fe40000010000 */
[----:B------:R-:W-:-:S06]  /*14bc0*/  WARPGROUP.ARRIVE ;  /* 0x00000000000079c5 */ /* 0x000fcc0000000000 */
[----:B------:R-:W-:Y:S01]  /*14bd0*/  HGMMA.64x96x16.F32.BF16 R88, gdesc[UR20], R88, gsb0 ;  /* 0x01600000145879f0 */ /* 0x000fe20008001858 */
[----:B------:R-:W-:Y:S01]  /*14be0*/  UMOV UR16, UR48 ;  /* 0x0000003000107c82 */ /* 0x000fe20008000000 */
[----:B------:R-:W-:Y:S01]  /*14bf0*/  UMOV UR17, UR49 ;  /* 0x0000003100117c82 */ /* 0x000fe20008000000 */
[----:B------:R-:W-:Y:S02]  /*14c00*/  R2UR UR45, R198 ;  /* 0x00000000c62d72ca */ /* 0x000fe400000e0000 */
[----:B------:R-:W-:Y:S01]  /*14c10*/  R2UR UR44, R6 ;  /* 0x00000000062c72ca */ /* 0x000fe200000e0000 */
[----:B------:R-:W-:Y:S02]  /*14c20*/  WARPGROUP.DEPBAR.LE gsb0, 0x0 ;  /* 0x00008000000079c5 */ /* 0x000fe40000010000 */
[----:B------:R-:W-:-:S06]  /*14c30*/  WARPGROUP.ARRIVE ;  /* 0x00000000000079c5 */ /* 0x000fcc0000000000 */
[----:B------:R-:W-:Y:S04]  /*14c40*/  HGMMA.64x96x16.F32.BF16 R88, gdesc[UR16], R88, gsb0 ;  /* 0x01600000105879f0 */ /* 0x000fe80008001858 */
[----:B------:R-:W-:Y:S01]  /*14c50*/  UMOV UR12, UR44 ;  /* 0x0000002c000c7c82 */ /* 0x000fe20008000000 */
[----:B------:R-:W-:Y:S01]  /*14c60*/  UMOV UR13, UR45 ;  /* 0x0000002d000d7c82 */ /* 0x000fe20008000000 */
        /* <DEDUP_REMOVED lines=10> */
[----:B------:R-:W-:Y:S01]  /*14d10*/  R2UR UR39, R21 ;  /* 0x00000000152772ca */ /* 0x000fe200000e0000 */
[----:B------:R-:W-:Y:S02]  /*14d20*/  WARPGROUP.DEPBAR.LE gsb0, 0x0 ;  /* 0x00008000000079c5 */ /* 0x000fe40000010000 */
[----:B------:R-:W-:-:S06]  /*14d30*/  WARPGROUP.ARRIVE ;  /* 0x00000000000079c5 */ /* 0x000fcc0000000000 */
[----:B------:R-:W-:Y:S01]  /*14d40*/  HGMMA.64x96x16.F32.BF16 R88, gdesc[UR8], R88, gsb0 ;  /* 0x01600000085879f0 */ /* 0x000fe20008001858 */
[----:B------:R-:W-:Y:S02]  /*14d50*/  R2UR UR38, R193 ;  /* 0x00000000c12672ca */ /* 0x000fe400000e0000 */
[----:B------:R-:W-:Y:S02]  /*14d60*/  R2UR UR59, R9 ;  /* 0x00000000093b72ca */ /* 0x000fe400000e0000 */
[----:B------:R-:W-:Y:S01]  /*14d70*/  R2UR UR56, R20 ;  /* 0x00000000143872ca */ /* 0x000fe200000e0000 */
[----:B------:R-:W-:Y:S01]  /*14d80*/  FMUL.FTZ R87, R87, R5 ;  /* 0x0000000557577220 */ /* 0x000fe20000410000 */
[----:B------:R-:W-:Y:S02]  /*14d90*/  WARPGROUP.DEPBAR.LE gsb0, 0x0 ;  /* 0x00008000000079c5 */ /* 0x000fe40000010000 */
[----:B0-----:R-:W-:Y:S11]  /*14da0*/  @!P0 BRA `(.L_x_632) ;  /* 0x0000000000048947 */ /* 0x001ff60003800000 */
[----:B------:R-:W-:Y:S01]  /*14db0*/  BPT.TRAP 0x1 ;  /* 0x000000040000795c */ /* 0x000fe20000300000 */
.L_x_632:
[----:B------:R-:W-:Y:S01]  /*14dc0*/  SHF.L.U32 R5, R7, 0x1f, RZ ;  /* 0x0000001f07057819 */ /* 0x000fe200000006ff */
[----:B-----5:R-:W-:-:S04]  /*14dd0*/  IMAD R15, R8, 0x8, R2 ;  /* 0x00000008080f7824 */ /* 0x020fc800078e0202 */
[----:B------:R0:W1:Y:S01]  /*14de0*/  SYNCS.PHASECHK.TRANS64.TRYWAIT P1, [R15+URZ+0x2a850], R5 ;  /* 0x02a850050f0075a7 */ /* 0x000062000802017f */
[----:B------:R-:W-:Y:S05]  /*14df0*/  @!P0 BRA `(.L_x_633) ;  /* 0x0000000000048947 */ /* 0x000fea0003800000 */
[----:B------:R-:W-:Y:S01]  /*14e00*/  BPT.TRAP 0x1 ;  /* 0x000000040000795c */ /* 0x000fe20000300000 */
.L_x_633:
[----:B------:R-:W-:Y:S04]  /*14e10*/  BSSY B1, `(.L_x_634) ;  /* 0x0000004000017945 */ /* 0x000fe80003800000 */
[----:B-1----:R-:W-:Y:S05]  /*14e20*/  @P1 BRA `(.L_x_635) ;  /* 0x0000000000081947 */ /* 0x002fea0003800000 */
[----:B------:R-:W1:Y:S02]  /*14e30*/  SYNCS.PHASECHK.TRANS64.TRYWAIT P1, [R15+URZ+0x2a850], R5 ;  /* 0x02a850050f0075a7 */ /* 0x000e64000802017f */
[----:B-1----:R-:W-:Y:S05]  /*14e40*/  @!P1 BRA `(.L_x_636) ;  /* 0x000000d000d49947 */ /* 0x002fea0003800000 */
.L_x_635:
[----:B------:R-:W-:Y:S05]  /*14e50*/  BSYNC B1 ;  /* 0x0000000000017941 */ /* 0x000fea0003800000 */
.L_x_634:
[----:B01----:R-:W-:Y:S01]  /*14e60*/  VIADD R5, R2, 0x400 ;  /* 0x0000040002057836 */ /* 0x003fe20000000000 */
[----:B------:R-:W-:Y:S01]  /*14e70*/  WARPGROUP.ARRIVE ;  /* 0x00000000000079c5 */ /* 0x000fe20000000000 */
[----:B------:R-:W-:Y:S02]  /*14e80*/  IMAD.MOV.U32 R7, RZ, RZ, 0x40000040 ;  /* 0x40000040ff077424 */ /* 0x000fe400078e00ff */
[----:B------:R-:W-:Y:S01]  /*14e90*/  IMAD.MOV.U32 R9, RZ, RZ, 0x40000040 ;  /* 0x40000040ff097424 */ /* 0x000fe200078e00ff */
[----:B------:R-:W-:Y:S02]  /*14ea0*/  SHF.R.U32.HI R5, RZ, 0x4, R5 ;  /* 0x00000004ff057819 */ /* 0x000fe40000011605 */
[----:B------:R-:W-:Y:S01]  /*14eb0*/  R2UR UR7, R7 ;  /* 0x00000000070772ca */ /* 0x000fe200000e0000 */
[----:B------:R-:W-:Y:S01]  /*14ec0*/  IMAD.MOV.U32 R7, RZ, RZ, 0x40000040 ;  /* 0x40000040ff077424 */ /* 0x000fe200078e00ff */
[----:B------:R-:W-:-:S04]  /*14ed0*/  LOP3.LUT R5, R5, 0x3fff, RZ, 0xc0, !PT ;  /* 0x00003fff05057812 */ /* 0x000fc800078ec0ff */
[----:B------:R-:W-:-:S05]  /*14ee0*/  LOP3.LUT R5, R5, 0x3000000, RZ, 0xfc, !PT ;  /* 0x0300000005057812 */ /* 0x000fca00078efcff */
[----:B------:R-:W-:-:S05]  /*14ef0*/  IMAD R6, R8, 0x600, R5 ;  /* 0x0000060008067824 */ /* 0x000fca00078e0205 */
[C---:B------:R-:W-:Y:S02]  /*14f00*/  R2UR UR6, R6.reuse ;  /* 0x00000000060672ca */ /* 0x040fe400000e0000 */
[----:B------:R-:W-:-:S11]  /*14f10*/  IADD3 R8, R6, 0x80, RZ ;  /* 0x0000008006087810 */ /* 0x000fd60007ffe0ff */
[----:B------:R-:W-:Y:S01]  /*14f20*/  HGMMA.64x128x16.F32.BF16 R24, R156, gdesc[UR4].tnspB, R24, gsb0 ;  /* 0x41e000049c187df0 */ /* 0x000fe20008001818 */
[----:B------:R-:W-:Y:S01]  /*14f30*/  R2UR UR6, R8 ;  /* 0x00000000080672ca */ /* 0x000fe200000e0000 */
[----:B------:R-:W-:Y:S01]  /*14f40*/  VIADD R8, R6, 0x100 ;  /* 0x0000010006087836 */ /* 0x000fe20000000000 */
[----:B------:R-:W-:Y:S01]  /*14f50*/  R2UR UR7, R9 ;  /* 0x00000000090772ca */ /* 0x000fe200000e0000 */
[----:B------:R-:W-:Y:S01]  /*14f60*/  IMAD.MOV.U32 R9, RZ, RZ, 0x40000040 ;  /* 0x40000040ff097424 */ /* 0x000fe200078e00ff */
[----:B------:R-:W-:Y:S02]  /*14f70*/  WARPGROUP.DEPBAR.LE gsb0, 0x0 ;  /* 0x00008000000079c5 */ /* 0x000fe40000010000 */
[----:B------:R-:W-:-:S09]  /*14f80*/  WARPGROUP.ARRIVE ;  /* 0x00000000000079c5 */ /* 0x000fd20000000000 */
        /* <DEDUP_REMOVED lines=9> */
[C---:B------:R-:W-:Y:S01]  /*15020*/  VIADD R8, R6.reuse, 0x200 ;  /* 0x0000020006087836 */ /* 0x040fe20000000000 */
[----:B------:R-:W-:Y:S01]  /*15030*/  R2UR UR7, R9 ;  /* 0x00000000090772ca */ /* 0x000fe200000e0000 */
[----:B------:R-:W-:Y:S02]  /*15040*/  IMAD.MOV.U32 R9, RZ, RZ, 0x40000040 ;  /* 0x40000040ff097424 */ /* 0x000fe400078e00ff */
[----:B------:R-:W-:Y:S01]  /*15050*/  VIADD R6, R6, 0x280 ;  /* 0x0000028006067836 */ /* 0x000fe20000000000 */
[----:B------:R-:W-:Y:S02]  /*15060*/  WARPGROUP.DEPBAR.LE gsb0, 0x0 ;  /* 0x00008000000079c5 */ /* 0x000fe40000010000 */
[----:B------:R-:W-:-:S07]  /*15070*/  WARPGROUP.ARRIVE ;  /* 0x00000000000079c5 */ /* 0x000fce0000000000 */
[----:B------:R-:W-:Y:S01]  /*15080*/  HGMMA.64x128x16.F32.BF16 R24, R144, gdesc[UR4].tnspB, R24, gsb0 ;  /* 0x41e0000490187df0 */ /* 0x000fe20008001818 */
[----:B------:R-:W-:Y:S02]  /*15090*/  R2UR UR6, R8 ;  /* 0x00000000080672ca */ /* 0x000fe400000e0000 */
[----:B------:R-:W-:Y:S01]  /*150a0*/  R2UR UR7, R9 ;  /* 0x00000000090772ca */ /* 0x000fe200000e0000 */
[----:B------:R-:W-:Y:S02]  /*150b0*/  WARPGROUP.DEPBAR.LE gsb0, 0x0 ;  /* 0x00008000000079c5 */ /* 0x000fe40000010000 */
[----:B------:R-:W-:-:S10]  /*150c0*/  WARPGROUP.ARRIVE ;  /* 0x00000000000079c5 */ /* 0x000fd40000000000 */
[----:B------:R-:W-:Y:S01]  /*150d0*/  HGMMA.64x128x16.F32.BF16 R24, R148, gdesc[UR4].tnspB, R24, gsb0 ;  /* 0x41e0000494187df0 */ /* 0x000fe20008001818 */
[----:B------:R-:W-:Y:S02]  /*150e0*/  R2UR UR6, R6 ;  /* 0x00000000060672ca */ /* 0x000fe400000e0000 */
[----:B------:R-:W-:Y:S01]  /*150f0*/  R2UR UR7, R7 ;  /* 0x00000000070772ca */ /* 0x000fe200000e0000 */
[----:B------:R-:W-:Y:S02]  /*15100*/  WARPGROUP.DEPBAR.LE gsb0, 0x0 ;  /* 0x00008000000079c5 */ /* 0x000fe40000010000 */
[----:B------:R-:W-:-:S10]  /*15110*/  WARPGROUP.ARRIVE ;  /* 0x00000000000079c5 */ /* 0x000fd40000000000 */
[----:B------:R-:W-:Y:S03]  /*15120*/  HGMMA.64x128x16.F32.BF16 R24, R152, gdesc[UR4].tnspB, R24, gsb0 ;  /* 0x41e0000498187df0 */ /* 0x000fe60008001818 */
[----:B------:R-:W-:Y:S02]  /*15130*/  WARPGROUP.DEPBAR.LE gsb0, 0x0 ;  /* 0x00008000000079c5 */ /* 0x000fe40000010000 */
[----:B------:R-:W-:Y:S05]  /*15140*/  @!P0 BRA `(.L_x_637) ;  /* 0x0000000000048947 */ /* 0x000fea0003800000 */
[----:B------:R-:W-:Y:S01]  /*15150*/  BPT.TRAP 0x1 ;  /* 0x000000040000795c */ /* 0x000fe20000300000 */
.L_x_637:
        /* <DEDUP_REMOVED lines=14> */
[----:B------:R-:W1:Y:S01]  /*15240*/  MUFU.TANH R8, R8 ;  /* 0x0000000800087308 */ /* 0x000e620000002400 */
        /* <DEDUP_REMOVED lines=16> */
[----:B-1----:R-:W-:Y:S01]  /*15350*/  FMNMX.FTZ R6, R8, R6, !PT ;  /* 0x0000000608067209 */ /* 0x002fe20007810000 */
[----:B------:R-:W-:Y:S01]  /*15360*/  FMUL.FTZ R111, R114, UR38 ;  /* 0x00000026726f7c20 */ /* 0x000fe20008410000 */
[----:B------:R-:W-:Y:S01]  /*15370*/  FMUL.FTZ R113, R116, UR38 ;  /* 0x0000002674717c20 */ /* 0x000fe20008410000 */
[----:B------:R-:W-:Y:S01]  /*15380*/  FMUL.FTZ R112, R115, UR38 ;  /* 0x0000002673707c20 */ /* 0x000fe20008410000 */
[----:B------:R-:W-:Y:S01]  /*15390*/  FMUL.FTZ R114, R117, UR38 ;  /* 0x0000002675727c20 */ /* 0x000fe20008410000 */
[----:B------:R-:W-:Y:S01]  /*153a0*/  FMUL.FTZ R115, R118, UR38 ;  /* 0x0000002676737c20 */ /* 0x000fe20008410000 */
[----:B------:R-:W-:Y:S01]  /*153b0*/  FMUL.FTZ R117, R120, UR38 ;  /* 0x0000002678757c20 */ /* 0x000fe20008410000 */
[----:B------:R-:W1:Y:S01]  /*153c0*/  MUFU.TANH R21, R21 ;  /* 0x0000001500157308 */ /* 0x000e620000002400 */
[----:B--2---:R-:W-:Y:S01]  /*153d0*/  FMNMX.FTZ R5, R20, R11, !PT ;  /* 0x0000000b14057209 */ /* 0x004fe20007810000 */
        /* <DEDUP_REMOVED lines=19> */
[----:B------:R-:W-:-:S03]  /*15510*/  FMUL.FTZ R132, R135, UR38 ;  /* 0x0000002687847c20 */ /* 0x000fc60008410000 */
        /* <DEDUP_REMOVED lines=81> */
[----:B0-----:R-:W-:-:S05]  /*15a30*/  FMNMX.FTZ R6, R130, R6, !PT ;  /* 0x0000000682067209 */ /* 0x001fca0007810000 */
[----:B------:R-:W0:Y:S01]  /*15a40*/  SHFL.BFLY PT, R9, R6, 0x2, 0x1f ;  /* 0x0c401f0006097f89 */ /* 0x000e2200000e0000 */
[----:B-1----:R-:W-:-:S04]  /*15a50*/  FMNMX.FTZ R5, R131, R5, !PT ;  /* 0x0000000583057209 */ /* 0x002fc80007810000 */
[----:B--2---:R-:W-:-:S05]  /*15a60*/  FMNMX.FTZ R14, R132, R5, !PT ;  /* 0x00000005840e7209 */ /* 0x004fca0007810000 */
[----:B------:R-:W1:Y:S01]  /*15a70*/  SHFL.BFLY PT, R5, R14, 0x2, 0x1f ;  /* 0x0c401f000e057f89 */ /* 0x000e6200000e0000 */
[----:B0-----:R-:W-:-:S05]  /*15a80*/  FMNMX.FTZ R6, R6, R9, !PT ;  /* 0x0000000906067209 */ /* 0x001fca0007810000 */
[----:B------:R-:W0:Y:S01]  /*15a90*/  SHFL.BFLY PT, R9, R6, 0x1, 0x1f ;  /* 0x0c201f0006097f89 */ /* 0x000e2200000e0000 */
[----:B-1----:R-:W-:-:S05]  /*15aa0*/  FMNMX.FTZ R14, R14, R5, !PT ;  /* 0x000000050e0e7209 */ /* 0x002fca0007810000 */
[----:B------:R-:W1:Y:S01]  /*15ab0*/  SHFL.BFLY PT, R5, R14, 0x1, 0x1f ;  /* 0x0c201f000e057f89 */ /* 0x000e6200000e0000 */
[----:B0-----:R-:W-:Y:S01]  /*15ac0*/  FMNMX.FTZ R6, R6, R9, !PT ;  /* 0x0000000906067209 */ /* 0x001fe20007810000 */
[----:B------:R-:W-:-:S04]  /*15ad0*/  IMAD.U32 R9, RZ, RZ, UR39 ;  /* 0x00000027ff097e24 */ /* 0x000fc8000f8e00ff */
[C---:B------:R-:W-:Y:S01]  /*15ae0*/  FADD.FTZ R94, -R6.reuse, R12 ;  /* 0x0000000c065e7221 */ /* 0x040fe20000010100 */
[----:B------:R-:W-:-:S03]  /*15af0*/  FMUL.FTZ R12, R6, R9 ;  /* 0x00000009060c7220 */ /* 0x000fc60000410000 */
[-C--:B------:R-:W-:Y:S01]  /*15b00*/  FMUL.FTZ R94, R94, R9.reuse ;  /* 0x000000095e5e7220 */ /* 0x080fe20000410000 */
[-CC-:B------:R-:W-:Y:S01]  /*15b10*/  FFMA.FTZ R138, R97, R9.reuse, -R12.reuse ;  /* 0x00000009618a7223 */ /* 0x180fe2000001080c */
[-CC-:B------:R-:W-:Y:S01]  /*15b20*/  FFMA.FTZ R97, R98, R9.reuse, -R12.reuse ;  /* 0x0000000962617223 */ /* 0x180fe2000001080c */
[-CC-:B------:R-:W-:Y:S01]  /*15b30*/  FFMA.FTZ R156, R7, R9.reuse, -R12.reuse ;  /* 0x00000009079c7223 */ /* 0x180fe2000001080c */
[-CC-:B------:R-:W-:Y:S01]  /*15b40*/  FFMA.FTZ R135, R8, R9.reuse, -R12.reuse ;  /* 0x0000000908877223 */ /* 0x180fe2000001080c */
[--C-:B------:R-:W-:Y:S01]  /*15b50*/  FFMA.FTZ R140, R101, R9, -R12.reuse ;  /* 0x00000009658c7223 */ /* 0x100fe2000001080c */
[----:B------:R-:W-:Y:S01]  /*15b60*/  MUFU.EX2 R94, R94 ;  /* 0x0000005e005e7308 */ /* 0x000fe20000000800 */
[----:B-1----:R-:W-:Y:S01]  /*15b70*/  FMNMX.FTZ R14, R14, R5, !PT ;  /* 0x000000050e0e7209 */ /* 0x002fe20007810000 */
[-CC-:B------:R-:W-:Y:S01]  /*15b80*/  FFMA.FTZ R158, R88, R9.reuse, -R12.reuse ;  /* 0x00000009589e7223 */ /* 0x180fe2000001080c */
[-CC-:B------:R-:W-:Y:S01]  /*15b90*/  FFMA.FTZ R134, R89, R9.reuse, -R12.reuse ;  /* 0x0000000959867223 */ /* 0x180fe2000001080c */
[-CC-:B------:R-:W-:Y:S01]  /*15ba0*/  FFMA.FTZ R136, R92, R9.reuse, -R12.reuse ;  /* 0x000000095c887223 */ /* 0x180fe2000001080c */
[-CC-:B------:R-:W-:Y:S01]  /*15bb0*/  FFMA.FTZ R133, R93, R9.reuse, -R12.reuse ;  /* 0x000000095d857223 */ /* 0x180fe2000001080c */
[C---:B------:R-:W-:Y:S01]  /*15bc0*/  FADD.FTZ R5, -R14.reuse, R11 ;  /* 0x0000000b0e057221 */ /* 0x040fe20000010100 */
[-C--:B------:R-:W-:Y:S01]  /*15bd0*/  FMUL.FTZ R98, R14, R9.reuse ;  /* 0x000000090e627220 */ /* 0x080fe20000410000 */
[----:B------:R-:W0:Y:S01]  /*15be0*/  MUFU.EX2 R156, R156 ;  /* 0x0000009c009c7308 */ /* 0x000e220000000800 */
[-C--:B------:R-:W-:Y:S01]  /*15bf0*/  FFMA.FTZ R93, R102, R9.reuse, -R12 ;  /* 0x00000009665d7223 */ /* 0x080fe2000001080c */
[-C--:B------:R-:W-:Y:S01]  /*15c00*/  FMUL.FTZ R5, R5, R9.reuse ;  /* 0x0000000905057220 */ /* 0x080fe20000410000 */
[-CC-:B------:R-:W-:Y:S01]  /*15c10*/  FFMA.FTZ R157, R20, R9.reuse, -R98.reuse ;  /* 0x00000009149d7223 */ /* 0x180fe20000010862 */
[-CC-:B------:R-:W-:Y:S01]  /*15c20*/  FFMA.FTZ R101, R21, R9.reuse, -R98.reuse ;  /* 0x0000000915657223 */ /* 0x180fe20000010862 */
[-CC-:B------:R-:W-:Y:S01]  /*15c30*/  FFMA.FTZ R159, R90, R9.reuse, -R98.reuse ;  /* 0x000000095a9f7223 */ /* 0x180fe20000010862 */
[-CC-:B------:R-:W-:Y:S01]  /*15c40*/  FFMA.FTZ R91, R91, R9.reuse, -R98.reuse ;  /* 0x000000095b5b7223 */ /* 0x180fe20000010862 */
[----:B------:R-:W-:Y:S01]  /*15c50*/  FFMA.FTZ R137, R95, R9, -R98 ;  /* 0x000000095f897223 */ /* 0x000fe20000010862 */
[----:B------:R-:W-:Y:S01]  /*15c60*/  MUFU.EX2 R5, R5 ;  /* 0x0000000500057308 */ /* 0x000fe20000000800 */
[----:B------:R-:W-:-:S02]  /*15c70*/  VIADD R95, R13, 0x2a840 ;  /* 0x0002a8400d5f7836 */ /* 0x000fc40000000000 */
[-CC-:B------:R-:W-:Y:S01]  /*15c80*/  FFMA.FTZ R90, R96, R9.reuse, -R98.reuse ;  /* 0x00000009605a7223 */ /* 0x180fe20000010862 */
[-CC-:B------:R-:W-:Y:S01]  /*15c90*/  FFMA.FTZ R139, R99, R9.reuse, -R98.reuse ;  /* 0x00000009638b7223 */ /* 0x180fe20000010862 */
[-CC-:B------:R-:W-:Y:S01]  /*15ca0*/  FFMA.FTZ R21, R100, R9.reuse, -R98.reuse ;  /* 0x0000000964157223 */ /* 0x180fe20000010862 */
[-CC-:B------:R-:W-:Y:S01]  /*15cb0*/  FFMA.FTZ R141, R103, R9.reuse, -R98.reuse ;  /* 0x00000009678d7223 */ /* 0x180fe20000010862 */
[----:B------:R-:W-:Y:S01]  /*15cc0*/  PRMT R95, R183, 0x654, R95 ;  /* 0x00000654b75f7816 */ /* 0x000fe2000000005f */
[----:B------:R-:W-:Y:S01]  /*15cd0*/  FFMA.FTZ R20, R104, R9, -R98 ;  /* 0x0000000968147223 */ /* 0x000fe20000010862 */
[----:B------:R-:W1:Y:S01]  /*15ce0*/  MUFU.EX2 R157, R157 ;  /* 0x0000009d009d7308 */ /* 0x000e620000000800 */
[----:B0-----:R-:W-:Y:S01]  /*15cf0*/  FFMA.FTZ R3, R94, R3, R156 ;  /* 0x000000035e037223 */ /* 0x001fe2000001009c */
[----:B------:R0:W-:Y:S01]  /*15d00*/  SYNCS.ARRIVE.TRANS64.RED.A1T0 RZ, [R95+URZ], RZ ;  /* 0x000000ff5fff79a7 */ /* 0x0001e2000810043f */
[-CC-:B------:R-:W-:Y:S01]  /*15d10*/  FFMA.FTZ R143, R107, R9.reuse, -R98.reuse ;  /* 0x000000096b8f7223 */ /* 0x180fe20000010862 */
[-CC-:B------:R-:W-:Y:S01]  /*15d20*/  FFMA.FTZ R108, R108, R9.reuse, -R98.reuse ;  /* 0x000000096c6c7223 */ /* 0x180fe20000010862 */
[-CC-:B------:R-:W-:Y:S01]  /*15d30*/  FFMA.FTZ R145, R111, R9.reuse, -R98.reuse ;  /* 0x000000096f917223 */ /* 0x180fe20000010862 */
[-CC-:B------:R-:W-:Y:S01]  /*15d40*/  FFMA.FTZ R99, R112, R9.reuse, -R98.reuse ;  /* 0x0000000970637223 */ /* 0x180fe20000010862 */
[-CC-:B------:R-:W-:Y:S01]  /*15d50*/  FFMA.FTZ R147, R115, R9.reuse, -R98.reuse ;  /* 0x0000000973937223 */ /* 0x180fe20000010862 */
[----:B------:R-:W2:Y:S01]  /*15d60*/  MUFU.EX2 R135, R135 ;  /* 0x0000008700877308 */ /* 0x000ea20000000800 */
[-CC-:B------:R-:W-:Y:S01]  /*15d70*/  FFMA.FTZ R102, R116, R9.reuse, -R98.reuse ;  /* 0x0000000974667223 */ /* 0x180fe20000010862 */
[-CC-:B------:R-:W-:Y:S01]  /*15d80*/  FFMA.FTZ R149, R119, R9.reuse, -R98.reuse ;  /* 0x0000000977957223 */ /* 0x180fe20000010862 */
[-CC-:B------:R-:W-:Y:S01]  /*15d90*/  FFMA.FTZ R100, R120, R9.reuse, -R98.reuse ;  /* 0x0000000978647223 */ /* 0x180fe20000010862 */
[-CC-:B------:R-:W-:Y:S01]  /*15da0*/  FFMA.FTZ R151, R123, R9.reuse, -R98.reuse ;  /* 0x000000097b977223 */ /* 0x180fe20000010862 */
[-CC-:B------:R-:W-:Y:S01]  /*15db0*/  FFMA.FTZ R124, R124, R9.reuse, -R98.reuse ;  /* 0x000000097c7c7223 */ /* 0x180fe20000010862 */
[-CC-:B------:R-:W-:Y:S01]  /*15dc0*/  FFMA.FTZ R153, R127, R9.reuse, -R98.reuse ;  /* 0x000000097f997223 */ /* 0x180fe20000010862 */
[-CC-:B------:R-:W-:Y:S01]  /*15dd0*/  FFMA.FTZ R96, R128, R9.reuse, -R98.reuse ;  /* 0x0000000980607223 */ /* 0x180fe20000010862 */
[----:B------:R-:W3:Y:S01]  /*15de0*/  MUFU.EX2 R101, R101 ;  /* 0x0000006500657308 */ /* 0x000ee20000000800 */
[----:B-1----:R-:W-:Y:S01]  /*15df0*/  FFMA.FTZ R0, R5, R0, R157 ;  /* 0x0000000005007223 */ /* 0x002fe2000001009d */
[-CC-:B------:R-:W-:Y:S01]  /*15e00*/  FFMA.FTZ R155, R131, R9.reuse, -R98.reuse ;  /* 0x00000009839b7223 */ /* 0x180fe20000010862 */
[-C--:B0-----:R-:W-:Y:S01]  /*15e10*/  FFMA.FTZ R95, R132, R9.reuse, -R98 ;  /* 0x00000009845f7223 */ /* 0x081fe20000010862 */
[-CC-:B------:R-:W-:Y:S01]  /*15e20*/  FFMA.FTZ R142, R105, R9.reuse, -R12.reuse ;  /* 0x00000009698e7223 */ /* 0x180fe2000001080c */
[-CC-:B------:R-:W-:Y:S01]  /*15e30*/  FFMA.FTZ R92, R106, R9.reuse, -R12.reuse ;  /* 0x000000096a5c7223 */ /* 0x180fe2000001080c */
[-CC-:B------:R-:W-:Y:S01]  /*15e40*/  FFMA.FTZ R144, R109, R9.reuse, -R12.reuse ;  /* 0x000000096d907223 */ /* 0x180fe2000001080c */
[-CC-:B------:R-:W-:Y:S01]  /*15e50*/  FFMA.FTZ R89, R110, R9.reuse, -R12.reuse ;  /* 0x000000096e597223 */ /* 0x180fe2000001080c */
[----:B------:R-:W0:Y:S01]  /*15e60*/  MUFU.EX2 R158, R158 ;  /* 0x0000009e009e7308 */ /* 0x000e220000000800 */
[----:B--2---:R-:W-:Y:S01]  /*15e70*/  FADD.FTZ R3, R135, R3 ;  /* 0x0000000387037221 */ /* 0x004fe20000010000 */
[-CC-:B------:R-:W-:Y:S01]  /*15e80*/  FFMA.FTZ R146, R113, R9.reuse, -R12.reuse ;  /* 0x0000000971927223 */ /* 0x180fe2000001080c */
[-CC-:B------:R-:W-:Y:S01]  /*15e90*/  FFMA.FTZ R88, R114, R9.reuse, -R12.reuse ;  /* 0x0000000972587223 */ /* 0x180fe2000001080c */
[-CC-:B------:R-:W-:Y:S01]  /*15ea0*/  FFMA.FTZ R148, R117, R9.reuse, -R12.reuse ;  /* 0x0000000975947223 */ /* 0x180fe2000001080c */
[-CC-:B------:R-:W-:Y:S01]  /*15eb0*/  FFMA.FTZ R11, R118, R9.reuse, -R12.reuse ;  /* 0x00000009760b7223 */ /* 0x180fe2000001080c */
[-CC-:B------:R-:W-:Y:S01]  /*15ec0*/  FFMA.FTZ R150, R121, R9.reuse, -R12.reuse ;  /* 0x0000000979967223 */ /* 0x180fe2000001080c */
[-C--:B------:R-:W-:Y:S01]  /*15ed0*/  FFMA.FTZ R8, R122, R9.reuse, -R12 ;  /* 0x000000097a087223 */ /* 0x080fe2000001080c */
[----:B------:R-:W1:Y:S01]  /*15ee0*/  MUFU.EX2 R159, R159 ;  /* 0x0000009f009f7308 */ /* 0x000e620000000800 */
[----:B---3--:R-:W-:Y:S01]  /*15ef0*/  FADD.FTZ R98, R101, R0 ;  /* 0x0000000065627221 */ /* 0x008fe20000010000 */
[-CC-:B------:R-:W-:Y:S01]  /*15f00*/  FFMA.FTZ R152, R125, R9.reuse, -R12.reuse ;  /* 0x000000097d987223 */ /* 0x180fe2000001080c */
[-CC-:B------:R-:W-:Y:S01]  /*15f10*/  FFMA.FTZ R7, R126, R9.reuse, -R12.reuse ;  /* 0x000000097e077223 */ /* 0x180fe2000001080c */
[-CC-:B------:R-:W-:Y:S01]  /*15f20*/  FFMA.FTZ R154, R129, R9.reuse, -R12.reuse ;  /* 0x00000009819a7223 */ /* 0x180fe2000001080c */
[----:B------:R-:W-:-:S03]  /*15f30*/  FFMA.FTZ R12, R130, R9, -R12 ;  /* 0x00000009820c7223 */ /* 0x000fc6000001080c */
        /* <DEDUP_REMOVED lines=83> */
[----:B--2---:R-:W-:Y:S01]  /*16470*/  FADD.FTZ R103, R155, R3 ;  /* 0x000000039b677221 */ /* 0x004fe20000010000 */
[----:B0-----:R-:W-:-:S03]  /*16480*/  FADD.FTZ R3, R12, R0 ;  /* 0x000000000c037221 */ /* 0x001fc60000010000 */
[----:B-1----:R-:W-:Y:S01]  /*16490*/  FADD.FTZ R0, R95, R103 ;  /* 0x000000675f007221 */ /* 0x002fe20000010000 */
[----:B------:R-:W-:Y:S06]  /*164a0*/  @!P0 BRA `(.L_x_638) ;  /* 0x0000000000048947 */ /* 0x000fec0003800000 */
[----:B------:R-:W-:Y:S01]  /*164b0*/  BPT.TRAP 0x1 ;  /* 0x000000040000795c */ /* 0x000fe20000300000 */
.L_x_638:
[C---:B------:R-:W-:Y:S01]  /*164c0*/  ISETP.GT.AND P1, PT, R10.reuse, R182, PT ;  /* 0x000000b60a00720c */ /* 0x040fe20003f24270 */
[----:B------:R-:W-:Y:S01]  /*164d0*/  VIADD R10, R10, 0xffffffff ;  /* 0xffffffff0a0a7836 */ /* 0x000fe20000000000 */
[----:B------:R-:W-:Y:S02]  /*164e0*/  IADD3 R15, R15, 0x2a860, RZ ;  /* 0x0002a8600f0f7810 */ /* 0x000fe40007ffe0ff */
[----:B------:R-:W-:Y:S01]  /*164f0*/  F2FP.BF16.F32.PACK_AB R148, R11, R148 ;  /* 0x000000940b94723e */ /* 0x000fe200000010ff */
[----:B------:R-:W-:Y:S01]  /*16500*/  IMAD.MOV.U32 R11, RZ, RZ, R14 ;  /* 0x000000ffff0b7224 */ /* 0x000fe200078e000e */
[----:B------:R-:W-:Y:S02]  /*16510*/  PRMT R15, R183, 0x654, R15 ;  /* 0x00000654b70f7816 */ /* 0x000fe4000000000f */
[----:B------:R-:W-:Y:S01]  /*16520*/  F2FP.BF16.F32.PACK_AB R150, R8, R150 ;  /* 0x000000960896723e */ /* 0x000fe200000010ff */
[----:B------:R-:W-:Y:S01]  /*16530*/  IMAD.MOV.U32 R8, RZ, RZ, R174 ;  /* 0x000000ffff087224 */ /* 0x000fe200078e00ae */
[----:B------:R0:W-:Y:S01]  /*16540*/  SYNCS.ARRIVE.TRANS64.RED.A1T0 RZ, [R15+URZ], RZ ;  /* 0x000000ff0fff79a7 */ /* 0x0001e2000810043f */
[----:B------:R-:W-:Y:S01]  /*16550*/  F2FP.BF16.F32.PACK_AB R152, R7, R152 ;  /* 0x000000980798723e */ /* 0x000fe200000010ff */
[----:B------:R-:W-:Y:S01]  /*16560*/  IMAD.MOV.U32 R7, RZ, RZ, R181 ;  /* 0x000000ffff077224 */ /* 0x000fe200078e00b5 */
        /* <DEDUP_REMOVED lines=21> */
[----:B------:R-:W-:Y:S01]  /*166c0*/  F2FP.BF16.F32.PACK_AB R155, R95, R155 ;  /* 0x0000009b5f9b723e */ /* 0x000fe200000010ff */
[----:B0-----:R-:W-:Y:S06]  /*166d0*/  @P1 BRA `(.L_x_639) ;  /* 0xffffffd800441947 */ /* 0x001fec000383ffff */
.L_x_626:
[----:B------:R-:W-:Y:S05]  /*166e0*/  BSYNC B0 ;  /* 0x0000000000007941 */ /* 0x000fea0003800000 */
.L_x_625:
        /* <DEDUP_REMOVED lines=67> */
.L_x_640:
[----:B------:R-:W-:Y:S01]  /*16b20*/  IMAD R7, R174, 0x8, R2 ;  /* 0x00000008ae077824 */ /* 0x000fe200078e0202 */
[----:B------:R-:W-:-:S04]  /*16b30*/  SHF.L.U32 R4, R181, 0x1f, RZ ;  /* 0x0000001fb5047819 */ /* 0x000fc800000006ff */
[----:B------:R0:W1:Y:S01]  /*16b40*/  SYNCS.PHASECHK.TRANS64.TRYWAIT P1, [R7+URZ+0x2a850], R4 ;  /* 0x02a85004070075a7 */ /* 0x000062000802017f */
[----:B------:R-:W-:Y:S05]  /*16b50*/  @!P0 BRA `(.L_x_641) ;  /* 0x0000000000048947 */ /* 0x000fea0003800000 */
[----:B------:R-:W-:Y:S01]  /*16b60*/  BPT.TRAP 0x1 ;  /* 0x000000040000795c */ /* 0x000fe20000300000 */
.L_x_641:
[----:B------:R-:W-:Y:S01]  /*16b70*/  VIADD R2, R2, 0x400 ;  /* 0x0000040002027836 */ /* 0x000fe20000000000 */
[----:B------:R-:W-:Y:S04]  /*16b80*/  BSSY B0, `(.L_x_642) ;  /* 0x0000008000007945 */ /* 0x000fe80003800000 */
[----:B------:R-:W-:-:S04]  /*16b90*/  SHF.R.U32.HI R2, RZ, 0x4, R2 ;  /* 0x00000004ff027819 */ /* 0x000fc80000011602 */
[----:B------:R-:W-:-:S04]  /*16ba0*/  LOP3.LUT R2, R2, 0x3fff, RZ, 0xc0, !PT ;  /* 0x00003fff02027812 */ /* 0x000fc800078ec0ff */
[----:B------:R-:W-:-:S05]  /*16bb0*/  LOP3.LUT R5, R2, 0x3000000, RZ, 0xfc, !PT ;  /* 0x0300000002057812 */ /* 0x000fca00078efcff */
[----:B------:R-:W-:Y:S01]  /*16bc0*/  IMAD R2, R174, 0x600, R5 ;  /* 0x00000600ae027824 */ /* 0x000fe200078e0205 */
[----:B-1----:R-:W-:Y:S06]  /*16bd0*/  @P1 BRA `(.L_x_643) ;  /* 0x0000000000081947 */ /* 0x002fec0003800000 */
[----:B------:R-:W1:Y:S02]  /*16be0*/  SYNCS.PHASECHK.TRANS64.TRYWAIT P1, [R7+URZ+0x2a850], R4 ;  /* 0x02a85004070075a7 */ /* 0x000e64000802017f */
[----:B-1----:R-:W-:Y:S05]  /*16bf0*/  @!P1 BRA `(.L_x_644) ;  /* 0x000000b4007c9947 */ /* 0x002fea0003800000 */
.L_x_643:
[----:B------:R-:W-:Y:S05]  /*16c00*/  BSYNC B0 ;  /* 0x0000000000007941 */ /* 0x000fea0003800000 */
.L_x_642:
[----:B01----:R-:W-:Y:S01]  /*16c10*/  IMAD.MOV.U32 R4, RZ, RZ, R2 ;  /* 0x000000ffff047224 */ /* 0x003fe200078e0002 */
[----:B------:R-:W-:Y:S01]  /*16c20*/  WARPGROUP.ARRIVE ;  /* 0x00000000000079c5 */ /* 0x000fe20000000000 */
[----:B------:R-:W-:-:S03]  /*16c30*/  IMAD.MOV.U32 R5, RZ, RZ, 0x40000040 ;  /* 0x40000040ff057424 */ /* 0x000fc600078e00ff */
[----:B------:R-:W-:Y:S01]  /*16c40*/  R2UR UR6, R4 ;  /* 0x00000000040672ca */ /* 0x000fe200000e0000 */
[----:B------:R-:W-:Y:S01]  /*16c50*/  VIADD R4, R2, 0x80 ;  /* 0x0000008002047836 */ /* 0x000fe20000000000 */
[----:B------:R-:W-:Y:S01]  /*16c60*/  R2UR UR7, R5 ;  /* 0x00000000050772ca */ /* 0x000fe200000e0000 */
[----:B------:R-:W-:-:S12]  /*16c70*/  IMAD.MOV.U32 R5, RZ, RZ, 0x40000040 ;  /* 0x40000040ff057424 */ /* 0x000fd800078e00ff */
[----:B------:R-:W-:Y:S01]  /*16c80*/  HGMMA.64x128x16.F32.BF16 R24, R156, gdesc[UR4].tnspB, R24, gsb0 ;  /* 0x41e000049c187df0 */ /* 0x000fe20008001818 */
[----:B------:R-:W-:Y:S02]  /*16c90*/  R2UR UR6, R4 ;  /* 0x00000000040672ca */ /* 0x000fe400000e0000 */
[----:B------:R-:W-:Y:S01]  /*16ca0*/  R2UR UR7, R5 ;  /* 0x00000000050772ca */ /* 0x000fe200000e0000 */
[----:B------:R-:W-:Y:S01]  /*16cb0*/  IMAD.MOV.U32 R5, RZ, RZ, 0x40000040 ;  /* 0x40000040ff057424 */ /* 0x000fe200078e00ff */
[----:B------:R-:W-:Y:S01]  /*16cc0*/  IADD3 R4, R2, 0x100, RZ ;  /* 0x0000010002047810 */ /* 0x000fe20007ffe0ff */
[----:B------:R-:W-:Y:S02]  /*16cd0*/  WARPGROUP.DEPBAR.LE gsb0, 0x0 ;  /* 0x00008000000079c5 */ /* 0x000fe40000010000 */
[----:B------:R-:W-:-:S08]  /*16ce0*/  WARPGROUP.ARRIVE ;  /* 0x00000000000079c5 */ /* 0x000fd00000000000 */
        /* <DEDUP_REMOVED lines=19> */
[----:B------:R-:W0:Y:S01]  /*16e20*/  SHFL.BFLY PT, R2, R3, 0x2, 0x1f ;  /* 0x0c401f0003027f89 */ /* 0x000e2200000e0000 */
[----:B------:R-:W-:Y:S02]  /*16e30*/  WARPGROUP.DEPBAR.LE gsb0, 0x0 ;  /* 0x00008000000079c5 */ /* 0x000fe40000010000 */
[----:B------:R-:W-:-:S08]  /*16e40*/  WARPGROUP.ARRIVE ;  /* 0x00000000000079c5 */ /* 0x000fd00000000000 */
[----:B------:R-:W-:Y:S01]  /*16e50*/  HGMMA.64x128x16.F32.BF16 R24, R148, gdesc[UR4].tnspB, R24, gsb0 ;  /* 0x41e0000494187df0 */ /* 0x000fe20008001818 */
[----:B------:R-:W-:Y:S01]  /*16e60*/  R2UR UR6, R4 ;  /* 0x00000000040672ca */ /* 0x000fe200000e0000 */
[----:B0-----:R-:W-:Y:S01]  /*16e70*/  FADD.FTZ R4, R2, R3 ;  /* 0x0000000302047221 */ /* 0x001fe20000010000 */
[----:B------:R-:W-:Y:S01]  /*16e80*/  R2UR UR7, R5 ;  /* 0x00000000050772ca */ /* 0x000fe200000e0000 */
[----:B------:R-:W-:Y:S01]  /*16e90*/  IMAD.MOV.U32 R2, RZ, RZ, RZ ;  /* 0x000000ffff027224 */ /* 0x000fe200078e00ff */
[----:B------:R-:W0:Y:S01]  /*16ea0*/  SHFL.BFLY PT, R5, R0, 0x2, 0x1f ;  /* 0x0c401f0000057f89 */ /* 0x000e2200000e0000 */
[----:B------:R-:W-:Y:S02]  /*16eb0*/  IMAD.MOV.U32 R3, RZ, RZ, -0x800000 ;  /* 0xff800000ff037424 */ /* 0x000fe400078e00ff */
[----:B0-----:R-:W-:Y:S01]  /*16ec0*/  FADD.FTZ R8, R5, R0 ;  /* 0x0000000005087221 */ /* 0x001fe20000010000 */
        /* <DEDUP_REMOVED lines=20> */
[----:B------:R-:W-:Y:S03]  /*17010*/  HGMMA.64x128x16.F32.BF16 R24, R152, gdesc[UR4].tnspB, R24, gsb0 ;  /* 0x41e0000498187df0 */ /* 0x000fe60008001818 */
[----:B------:R-:W-:Y:S02]  /*17020*/  WARPGROUP.DEPBAR.LE gsb0, 0x0 ;  /* 0x00008000000079c5 */ /* 0x000fe40000010000 */
[----:B--23--:R-:W-:Y:S05]  /*17030*/  @!P0 BRA `(.L_x_645) ;  /* 0x0000000000048947 */ /* 0x00cfea0003800000 */
[----:B------:R-:W-:Y:S01]  /*17040*/  BPT.TRAP 0x1 ;  /* 0x000000040000795c */ /* 0x000fe20000300000 */
.L_x_645:
[----:B------:R-:W-:Y:S01]  /*17050*/  IADD3 R4, R7, 0x2a860, RZ ;  /* 0x0002a86007047810 */ /* 0x000fe20007ffe0ff */
[----:B------:R-:W-:Y:S02]  /*17060*/  VIADD R174, R174, 0x1 ;  /* 0x00000001aeae7836 */ /* 0x000fe40000000000 */
[-C--:B------:R-:W-:Y:S01]  /*17070*/  FMUL.FTZ R20, R24, R5.reuse ;  /* 0x0000000518147220 */ /* 0x080fe20000410000 */
[-C--:B------:R-:W-:Y:S01]  /*17080*/  FMUL.FTZ R21, R25, R5.reuse ;  /* 0x0000000519157220 */ /* 0x080fe20000410000 */
[----:B------:R-:W-:Y:S01]  /*17090*/  PRMT R4, R183, 0x654, R4 ;  /* 0x00000654b7047816 */ /* 0x000fe20000000004 */
[-C--:B------:R-:W-:Y:S01]  /*170a0*/  FMUL.FTZ R88, R28, R5.reuse ;  /* 0x000000051c587220 */ /* 0x080fe20000410000 */
[----:B------:R-:W-:Y:S01]  /*170b0*/  ISETP.NE.AND P1, PT, R174, 0x2, PT ;  /* 0x00000002ae00780c */ /* 0x000fe20003f25270 */
[-C--:B------:R-:W-:Y:S01]  /*170c0*/  FMUL.FTZ R89, R29, R5.reuse ;  /* 0x000000051d597220 */ /* 0x080fe20000410000 */
[----:B------:R1:W-:Y:S01]  /*170d0*/  SYNCS.ARRIVE.TRANS64.RED.A1T0 RZ, [R4+URZ], RZ ;  /* 0x000000ff04ff79a7 */ /* 0x0003e2000810043f */
[-C--:B------:R-:W-:Y:S01]  /*170e0*/  FMUL.FTZ R90, R32, R5.reuse ;  /* 0x00000005205a7220 */ /* 0x080fe20000410000 */
[-C--:B------:R-:W-:Y:S01]  /*170f0*/  FMUL.FTZ R91, R33, R5.reuse ;  /* 0x00000005215b7220 */ /* 0x080fe20000410000 */
[-C--:B------:R-:W-:Y:S01]  /*17100*/  FMUL.FTZ R36, R36, R5.reuse ;  /* 0x0000000524247220 */ /* 0x080fe20000410000 */
[-C--:B------:R-:W-:Y:S01]  /*17110*/  FMUL.FTZ R37, R37, R5.reuse ;  /* 0x0000000525257220 */ /* 0x080fe20000410000 */
[-C--:B------:R-:W-:Y:S01]  /*17120*/  FMUL.FTZ R40, R40, R5.reuse ;  /* 0x0000000528287220 */ /* 0x080fe20000410000 */
[-C--:B------:R-:W-:Y:S01]  /*17130*/  FMUL.FTZ R41, R41, R5.reuse ;  /* 0x0000000529297220 */ /* 0x080fe20000410000 */
[-C--:B------:R-:W-:Y:S01]  /*17140*/  FMUL.FTZ R44, R44, R5.reuse ;  /* 0x000000052c2c7220 */ /* 0x080fe20000410000 */
[----:B-1----:R-:W-:Y:S01]  /*17150*/  SEL R4, RZ, 0x1, P1 ;  /* 0x00000001ff047807 */ /* 0x002fe20000800000 */
        /* <DEDUP_REMOVED lines=22> */
[-C--:B0-----:R-:W-:Y:S01]  /*172c0*/  FMUL.FTZ R94, R26, R2.reuse ;  /* 0x000000021a5e7220 */ /* 0x081fe20000410000 */
        /* <DEDUP_REMOVED lines=31> */
[----:B------:R-:W-:Y:S01]  /*174c0*/  LOP3.LUT R181, R181, R4, RZ, 0x3c, !PT ;  /* 0x00000004b5b57212 */ /* 0x000fe200078e3cff */
[----:B------:R-:W-:Y:S01]  /*174d0*/  VIADD R191, R191, 0x1 ;  /* 0x00000001bfbf7836 */ /* 0x000fe20000000000 */
[----:B------:R-:W-:-:S07]  /*174e0*/  SEL R174, R174, RZ, P1 ;  /* 0x000000ffaeae7207 */ /* 0x000fce0000800000 */
.L_x_567:
[----:B------:R-:W1:Y:S08]  /*174f0*/  S2UR UR4, SR_CgaCtaId ;  /* 0x00000000000479c3 */ /* 0x000e700000008800 */
[----:B------:R-:W-:Y:S01]  /*17500*/  BAR.SYNC.DEFER_BLOCKING 0x5, 0x180 ;  /* 0x0146000000007b1d */ /* 0x000fe20000010000 */
[----:B------:R-:W-:-:S05]  /*17510*/  MOV R2, 0x400 ;  /* 0x0000040000027802 */ /* 0x000fca0000000f00 */
[----:B------:R-:W-:Y:S01]  /*17520*/  BSSY B0, `(.L_x_646) ;  /* 0x00002db000007945 */ /* 0x000fe20003800000 */
[----:B-1----:R-:W-:-:S05]  /*17530*/  IMAD.U32 R183, RZ, RZ, UR4 ;  /* 0x00000004ffb77e24 */ /* 0x002fca000f8e00ff */
[----:B------:R-:W-:-:S05]  /*17540*/  LEA R2, R183, R2, 0x18 ;  /* 0x00000002b7027211 */ /* 0x000fca00078ec0ff */
[----:B------:R1:W2:Y:S01]  /*17550*/  LDS.128 R144, [R2+0x2a8d0] ;  /* 0x02a8d00002907984 */ /* 0x0002a20000000c00 */
[----:B------:R-:W-:Y:S06]  /*17560*/  BAR.ARV 0x4, 0x180 ;  /* 0x0106000000007b1d */ /* 0x000fec0000002000 */
[----:B------:R-:W-:Y:S05]  /*17570*/  @P0 BRA `(.L_x_647) ;  /* 0x00000020006c0947 */ /* 0x000fea0003800000 */
[----:B------:R-:W4:Y:S01]  /*17580*/  LDL R4, [R1+0x70] ;  /* 0x0000700001047983 */ /* 0x000f220000100800 */
[----:B------:R-:W0:Y:S01]  /*17590*/  S2R R5, SR_SWINHI ;  /* 0x0000000000057919 */ /* 0x000e220000002f00 */
[----:B------:R-:W-:Y:S01]  /*175a0*/  F2FP.BF16.F32.PACK_AB R32, R93, R92 ;  /* 0x0000005c5d20723e */ /* 0x000fe200000010ff */
[----:B------:R-:W-:Y:S01]  /*175b0*/  ULDC.64 UR6, c[0x0][0xc00] ;  /* 0x0003000000067ab9 */ /* 0x000fe20000000a00 */
[----:B------:R-:W-:Y:S01]  /*175c0*/  ULDC.64 UR4, c[0x0][0xc08] ;  /* 0x0003020000047ab9 */ /* 0x000fe20000000a00 */
[----:B------:R-:W2:Y:S01]  /*175d0*/  LDL R104, [R1+0x6c] ;  /* 0x00006c0001687983 */ /* 0x000ea20000100800 */
[----:B------:R-:W-:Y:S02]  /*175e0*/  MOV R72, R2 ;  /* 0x0000000200487202 */ /* 0x000fe40000000f00 */
[----:B0-----:R-:W-:Y:S01]  /*175f0*/  MOV R73, R5 ;  /* 0x0000000500497202 */ /* 0x001fe20000000f00 */
[----:B------:R-:W-:Y:S02]  /*17600*/  BAR.SYNC.DEFER_BLOCKING 0x1, 0x100 ;  /* 0x0044000000007b1d */ /* 0x000fe40000010000 */
[----:B----4-:R-:W-:-:S03]  /*17610*/  IMAD.WIDE R8, R4, 0x2, R72 ;  /* 0x0000000204087825 */ /* 0x010fc600078e0248 */
[C---:B------:R-:W-:Y:S02]  /*17620*/  LOP3.LUT R11, R8.reuse, 0x380, RZ, 0xc0, !PT ;  /* 0x00000380080b7812 */ /* 0x040fe400078ec0ff */
[C---:B------:R-:W-:Y:S02]  /*17630*/  IADD3 R35, P4, R8.reuse, 0x60, RZ ;  /* 0x0000006008237810 */ /* 0x040fe40007f9e0ff */
[----:B------:R-:W-:Y:S02]  /*17640*/  SHF.R.U64 R11, R11, 0x3, RZ ;  /* 0x000000030b0b7819 */ /* 0x000fe400000012ff */
[C---:B------:R-:W-:Y:S02]  /*17650*/  IADD3 R14, P3, R8.reuse, 0x4000, RZ ;  /* 0x00004000080e7810 */ /* 0x040fe40007f7e0ff */
[C---:B---3--:R-:W-:Y:S02]  /*17660*/  IADD3 R31, P6, R8.reuse, 0x20, RZ ;  /* 0x00000020081f7810 */ /* 0x048fe40007fde0ff */
[----:B------:R-:W-:-:S02]  /*17670*/  IADD3 R33, P5, R8, 0x40, RZ ;  /* 0x0000004008217810 */ /* 0x000fc40007fbe0ff */
[C---:B------:R-:W-:Y:S02]  /*17680*/  IADD3 R101, P2, R8.reuse, 0x4020, RZ ;  /* 0x0000402008657810 */ /* 0x040fe40007f5e0ff */
[C---:B------:R-:W-:Y:S02]  /*17690*/  IADD3 R103, P1, R8.reuse, 0x4040, RZ ;  /* 0x0000404008677810 */ /* 0x040fe40007f3e0ff */
[----:B------:R-:W-:Y:S02]  /*176a0*/  IADD3 R105, P0, R8, 0x4060, RZ ;  /* 0x0000406008697810 */ /* 0x000fe40007f1e0ff */
[----:B------:R-:W-:Y:S02]  /*176b0*/  LOP3.LUT R8, R11, R8, RZ, 0x3c, !PT ;  /* 0x000000080b087212 */ /* 0x000fe400078e3cff */
[----:B------:R-:W-:Y:S02]  /*176c0*/  LOP3.LUT R10, R35, 0x380, RZ, 0xc0, !PT ;  /* 0x00000380230a7812 */ /* 0x000fe400078ec0ff */
[----:B------:R-:W-:-:S02]  /*176d0*/  LOP3.LUT R11, R14, 0x380, RZ, 0xc0, !PT ;  /* 0x000003800e0b7812 */ /* 0x000fc400078ec0ff */
[----:B------:R-:W-:Y:S02]  /*176e0*/  LOP3.LUT R4, R31, 0x380, RZ, 0xc0, !PT ;  /* 0x000003801f047812 */ /* 0x000fe400078ec0ff */
[----:B------:R-:W-:Y:S02]  /*176f0*/  LOP3.LUT R6, R33, 0x380, RZ, 0xc0, !PT ;  /* 0x0000038021067812 */ /* 0x000fe400078ec0ff */
[----:B------:R-:W-:Y:S02]  /*17700*/  SHF.R.U64 R10, R10, 0x3, RZ ;  /* 0x000000030a0a7819 */ /* 0x000fe400000012ff */
[----:B------:R-:W-:Y:S02]  /*17710*/  SHF.R.U64 R11, R11, 0x3, RZ ;  /* 0x000000030b0b7819 */ /* 0x000fe400000012ff */
[----:B------:R-:W-:Y:S02]  /*17720*/  SHF.R.U64 R4, R4, 0x3, RZ ;  /* 0x0000000304047819 */ /* 0x000fe400000012ff */
[----:B------:R-:W-:Y:S01]  /*17730*/  SHF.R.U64 R6, R6, 0x3, RZ ;  /* 0x0000000306067819 */ /* 0x000fe200000012ff */
[--C-:B------:R-:W-:Y:S01]  /*17740*/  IMAD.X R5, RZ, RZ, R9.reuse, P6 ;  /* 0x000000ffff057224 */ /* 0x100fe200030e0609 */
[----:B------:R-:W-:Y:S01]  /*17750*/  LOP3.LUT R24, R101, 0x380, RZ, 0xc0, !PT ;  /* 0x0000038065187812 */ /* 0x000fe200078ec0ff */
[--C-:B------:R-:W-:Y:S01]  /*17760*/  IMAD.X R7, RZ, RZ, R9.reuse, P5 ;  /* 0x000000ffff077224 */ /* 0x100fe200028e0609 */
[----:B------:R-:W-:Y:S01]  /*17770*/  LOP3.LUT R26, R103, 0x380, RZ, 0xc0, !PT ;  /* 0x00000380671a7812 */ /* 0x000fe200078ec0ff */
[--C-:B------:R-:W-:Y:S01]  /*17780*/  IMAD.X R13, RZ, RZ, R9.reuse, P4 ;  /* 0x000000ffff0d7224 */ /* 0x100fe200020e0609 */
[----:B------:R-:W-:Y:S01]  /*17790*/  LOP3.LUT R12, R10, R35, RZ, 0x3c, !PT ;  /* 0x000000230a0c7212 */ /* 0x000fe200078e3cff */
[--C-:B------:R-:W-:Y:S01]  /*177a0*/  IMAD.X R15, RZ, RZ, R9.reuse, P3 ;  /* 0x000000ffff0f7224 */ /* 0x100fe200018e0609 */
[----:B------:R-:W-:Y:S01]  /*177b0*/  LOP3.LUT R14, R11, R14, RZ, 0x3c, !PT ;  /* 0x0000000e0b0e7212 */ /* 0x000fe200078e3cff */
[--C-:B------:R-:W-:Y:S01]  /*177c0*/  IMAD.X R25, RZ, RZ, R9.reuse, P2 ;  /* 0x000000ffff197224 */ /* 0x100fe200010e0609 */
[----:B------:R-:W-:Y:S01]  /*177d0*/  MOV R30, R8 ;  /* 0x00000008001e7202 */ /* 0x000fe20000000f00 */
[--C-:B------:R-:W-:Y:S01]  /*177e0*/  IMAD.X R27, RZ, RZ, R9.reuse, P1 ;  /* 0x000000ffff1b7224 */ /* 0x100fe200008e0609 */
[----:B------:R-:W-:Y:S01]  /*177f0*/  LOP3.LUT R28, R105, 0x380, RZ, 0xc0, !PT ;  /* 0x00000380691c7812 */ /* 0x000fe200078ec0ff */
[----:B------:R-:W-:Y:S01]  /*17800*/  IMAD.X R29, RZ, RZ, R9, P0 ;  /* 0x000000ffff1d7224 */ /* 0x000fe200000e0609 */
[----:B------:R-:W-:-:S02]  /*17810*/  LOP3.LUT R4, R4, R31, RZ, 0x3c, !PT ;  /* 0x0000001f04047212 */ /* 0x000fc400078e3cff */
[----:B------:R-:W-:Y:S02]  /*17820*/  LOP3.LUT R6, R6, R33, RZ, 0x3c, !PT ;  /* 0x0000002106067212 */ /* 0x000fe400078e3cff */
[----:B------:R-:W-:Y:S02]  /*17830*/  F2FP.BF16.F32.PACK_AB R8, R21, R20 ;  /* 0x000000141508723e */ /* 0x000fe400000010ff */
[----:B------:R-:W-:Y:S02]  /*17840*/  F2FP.BF16.F32.PACK_AB R9, R95, R94 ;  /* 0x0000005e5f09723e */ /* 0x000fe400000010ff */
[----:B------:R-:W-:Y:S02]  /*17850*/  F2FP.BF16.F32.PACK_AB R10, R89, R88 ;  /* 0x00000058590a723e */ /* 0x000fe400000010ff */
[----:B------:R-:W-:Y:S02]  /*17860*/  F2FP.BF16.F32.PACK_AB R11, R97, R96 ;  /* 0x00000060610b723e */ /* 0x000fe400000010ff */
[----:B------:R-:W-:-:S02]  /*17870*/  SHF.R.U64 R24, R24, 0x3, RZ ;  /* 0x0000000318187819 */ /* 0x000fc400000012ff */
[----:B------:R-:W-:Y:S02]  /*17880*/  SHF.R.U64 R26, R26, 0x3, RZ ;  /* 0x000000031a1a7819 */ /* 0x000fe400000012ff */
[----:B------:R-:W-:Y:S01]  /*17890*/  SHF.R.U64 R28, R28, 0x3, RZ ;  /* 0x000000031c1c7819 */ /* 0x000fe200000012ff */
[----:B------:R0:W-:Y:S01]  /*178a0*/  STSM.16.M88.4 [R30], R8 ;  /* 0x000000081e007844 */ /* 0x0001e20000000200 */
[----:B------:R-:W-:Y:S02]  /*178b0*/  MOV R33, R4 ;  /* 0x0000000400217202 */ /* 0x000fe40000000f00 */
[----:B------:R-:W-:Y:S02]  /*178c0*/  MOV R34, R6 ;  /* 0x0000000600227202 */ /* 0x000fe40000000f00 */
[----:B------:R-:W-:Y:S02]  /*178d0*/  F2FP.BF16.F32.PACK_AB R4, R91, R90 ;  /* 0x0000005a5b04723e */ /* 0x000fe400000010ff */
[----:B------:R-:W-:-:S02]  /*178e0*/  F2FP.BF16.F32.PACK_AB R5, R99, R98 ;  /* 0x000000626305723e */ /* 0x000fc400000010ff */
[----:B------:R-:W-:Y:S02]  /*178f0*/  F2FP.BF16.F32.PACK_AB R6, R37, R36 ;  /* 0x000000242506723e */ /* 0x000fe400000010ff */
[----:B------:R-:W-:Y:S02]  /*17900*/  F2FP.BF16.F32.PACK_AB R7, R39, R38 ;  /* 0x000000262707723e */ /* 0x000fe400000010ff */
[----:B------:R-:W-:Y:S02]  /*17910*/  LOP3.LUT R24, R24, R101, RZ, 0x3c, !PT ;  /* 0x0000006518187212 */ /* 0x000fe400078e3cff */
[----:B------:R-:W-:Y:S02]  /*17920*/  LOP3.LUT R26, R26, R103, RZ, 0x3c, !PT ;  /* 0x000000671a1a7212 */ /* 0x000fe400078e3cff */
[----:B------:R-:W-:Y:S02]  /*17930*/  MOV R35, R12 ;  /* 0x0000000c00237202 */ /* 0x000fe40000000f00 */
[----:B------:R-:W-:-:S02]  /*17940*/  MOV R100, R14 ;  /* 0x0000000e00647202 */ /* 0x000fc40000000f00 */
[----:B0-----:R-:W-:Y:S02]  /*17950*/  F2FP.BF16.F32.PACK_AB R8, R41, R40 ;  /* 0x000000282908723e */ /* 0x001fe400000010ff */
[----:B------:R-:W-:Y:S02]  /*17960*/  F2FP.BF16.F32.PACK_AB R9, R43, R42 ;  /* 0x0000002a2b09723e */ /* 0x000fe400000010ff */
[----:B------:R-:W-:Y:S02]  /*17970*/  F2FP.BF16.F32.PACK_AB R10, R45, R44 ;  /* 0x0000002c2d0a723e */ /* 0x000fe400000010ff */
[----:B------:R-:W-:Y:S02]  /*17980*/  F2FP.BF16.F32.PACK_AB R11, R47, R46 ;  /* 0x0000002e2f0b723e */ /* 0x000fe400000010ff */
[----:B------:R-:W-:Y:S02]  /*17990*/  LOP3.LUT R28, R28, R105, RZ, 0x3c, !PT ;  /* 0x000000691c1c7212 */ /* 0x000fe400078e3cff */
[----:B------:R-:W-:-:S02]  /*179a0*/  F2FP.BF16.F32.PACK_AB R12, R49, R48 ;  /* 0x00000030310c723e */ /* 0x000fc400000010ff */
[----:B------:R-:W-:Y:S02]  /*179b0*/  F2FP.BF16.F32.PACK_AB R13, R51, R50 ;  /* 0x00000032330d723e */ /* 0x000fe400000010ff */
[----:B------:R-:W-:Y:S02]  /*179c0*/  F2FP.BF16.F32.PACK_AB R14, R53, R52 ;  /* 0x00000034350e723e */ /* 0x000fe400000010ff */
[----:B------:R-:W-:Y:S01]  /*179d0*/  F2FP.BF16.F32.PACK_AB R15, R55, R54 ;  /* 0x00000036370f723e */ /* 0x000fe200000010ff */
[----:B------:R0:W-:Y:S01]  /*179e0*/  STSM.16.M88.4 [R33], R4 ;  /* 0x0000000421007844 */ /* 0x0001e20000000200 */
[----:B------:R-:W-:Y:S02]  /*179f0*/  MOV R101, R24 ;  /* 0x0000001800657202 */ /* 0x000fe40000000f00 */
[----:B------:R-:W-:Y:S01]  /*17a00*/  MOV R103, R26 ;  /* 0x0000001a00677202 */ /* 0x000fe20000000f00 */
[----:B------:R-:W-:Y:S01]  /*17a10*/  STSM.16.M88.4 [R34], R8 ;  /* 0x0000000822007844 */ /* 0x000fe20000000200 */
[----:B------:R-:W-:-:S02]  /*17a20*/  F2FP.BF16.F32.PACK_AB R24, R57, R56 ;  /* 0x000000383918723e */ /* 0x000fc400000010ff */
[----:B------:R-:W-:Y:S01]  /*17a30*/  F2FP.BF16.F32.PACK_AB R25, R59, R58 ;  /* 0x0000003a3b19723e */ /* 0x000fe200000010ff */
[----:B------:R3:W-:Y:S01]  /*17a40*/  STSM.16.M88.4 [R35], R12 ;  /* 0x0000000c23007844 */ /* 0x0007e20000000200 */
[----:B------:R-:W-:Y:S02]  /*17a50*/  F2FP.BF16.F32.PACK_AB R26, R61, R60 ;  /* 0x0000003c3d1a723e */ /* 0x000fe400000010ff */
[----:B------:R-:W-:Y:S02]  /*17a60*/  F2FP.BF16.F32.PACK_AB R27, R63, R62 ;  /* 0x0000003e3f1b723e */ /* 0x000fe400000010ff */
[----:B------:R-:W-:Y:S02]  /*17a70*/  MOV R102, R28 ;  /* 0x0000001c00667202 */ /* 0x000fe40000000f00 */
[----:B------:R-:W-:Y:S02]  /*17a80*/  F2FP.BF16.F32.PACK_AB R28, R65, R64 ;  /* 0x00000040411c723e */ /* 0x000fe400000010ff */
[----:B------:R-:W-:-:S02]  /*17a90*/  F2FP.BF16.F32.PACK_AB R29, R67, R66 ;  /* 0x00000042431d723e */ /* 0x000fc400000010ff */
[----:B------:R-:W-:Y:S02]  /*17aa0*/  F2FP.BF16.F32.PACK_AB R30, R69, R68 ;  /* 0x00000044451e723e */ /* 0x000fe400000010ff */
[----:B------:R-:W-:Y:S02]  /*17ab0*/  F2FP.BF16.F32.PACK_AB R31, R71, R70 ;  /* 0x00000046471f723e */ /* 0x000fe400000010ff */
[----:B0-----:R-:W-:Y:S01]  /*17ac0*/  F2FP.BF16.F32.PACK_AB R33, R75, R74 ;  /* 0x0000004a4b21723e */ /* 0x001fe200000010ff */
[----:B---3--:R-:W0:Y:S01]  /*17ad0*/  LDC.64 R14, c[0x0][0xba8] ;  /* 0x0002ea00ff0e7b82 */ /* 0x008e220000000a00 */
[----:B------:R-:W-:Y:S02]  /*17ae0*/  F2FP.BF16.F32.PACK_AB R34, R77, R76 ;  /* 0x0000004c4d22723e */ /* 0x000fe400000010ff */
[----:B------:R-:W-:Y:S02]  /*17af0*/  F2FP.BF16.F32.PACK_AB R35, R79, R78 ;  /* 0x0000004e4f23723e */ /* 0x000fe400000010ff */
[----:B------:R-:W-:-:S02]  /*17b00*/  F2FP.BF16.F32.PACK_AB R4, R81, R80 ;  /* 0x000000505104723e */ /* 0x000fc400000010ff */
[----:B------:R-:W-:Y:S02]  /*17b10*/  F2FP.BF16.F32.PACK_AB R5, R83, R82 ;  /* 0x000000525305723e */ /* 0x000fe400000010ff */
[----:B------:R-:W-:Y:S02]  /*17b20*/  F2FP.BF16.F32.PACK_AB R6, R85, R84 ;  /* 0x000000545506723e */ /* 0x000fe400000010ff */
[----:B------:R-:W-:Y:S01]  /*17b30*/  F2FP.BF16.F32.PACK_AB R7, R87, R86 ;  /* 0x000000565707723e */ /* 0x000fe200000010ff */
[----:B------:R3:W-:Y:S04]  /*17b40*/  STSM.16.M88.4 [R100], R24 ;  /* 0x0000001864007844 */ /* 0x0007e80000000200 */
[----:B------:R-:W-:Y:S04]  /*17b50*/  STSM.16.M88.4 [R101], R28 ;  /* 0x0000001c65007844 */ /* 0x000fe80000000200 */
[----:B------:R-:W-:Y:S04]  /*17b60*/  STSM.16.M88.4 [R103], R32 ;  /* 0x0000002067007844 */ /* 0x000fe80000000200 */
[----:B------:R4:W-:Y:S01]  /*17b70*/  STSM.16.M88.4 [R102], R4 ;  /* 0x0000000466007844 */ /* 0x0009e20000000200 */
[----:B------:R-:W-:Y:S01]  /*17b80*/  BAR.SYNC.DEFER_BLOCKING 0x1, 0x100 ;  /* 0x0044000000007b1d */ /* 0x000fe20000010000 */
[----:B------:R-:W-:-:S04]  /*17b90*/  ISETP.NE.U32.AND P0, PT, RZ, UR6, PT ;  /* 0x00000006ff007c0c */ /* 0x000fc8000bf05070 */
[----:B------:R-:W-:Y:S02]  /*17ba0*/  ISETP.NE.AND.EX P0, PT, RZ, UR7, PT, P0 ;  /* 0x00000007ff007c0c */ /* 0x000fe4000bf05300 */
[----:B------:R-:W-:Y:S01]  /*17bb0*/  IADD3 R8, P1, R189, UR6, RZ ;  /* 0x00000006bd087c10 */ /* 0x000fe2000ff3e0ff */
[----:B---3--:R-:W-:-:S03]  /*17bc0*/  IMAD.MOV.U32 R100, RZ, RZ, RZ ;  /* 0x000000ffff647224 */ /* 0x008fc600078e00ff */
[----:B------:R-:W-:Y:S01]  /*17bd0*/  IADD3.X R9, R190, UR7, RZ, P1, !PT ;  /* 0x00000007be097c10 */ /* 0x000fe20008ffe4ff */
[----:B------:R-:W-:Y:S01]  /*17be0*/  IMAD.MOV.U32 R24, RZ, RZ, 0x9b8 ;  /* 0x000009b8ff187424 */ /* 0x000fe200078e00ff */
[----:B----4-:R-:W3:Y:S05]  /*17bf0*/  LDC R102, c[0x0][0xbe8] ;  /* 0x0002fa00ff667b82 */ /* 0x010eea0000000800 */
[----:B------:R-:W4:Y:S01]  /*17c00*/  @P0 LDG.E R100, desc[UR56][R8.64] ;  /* 0x0000003808640981 */ /* 0x000f22000c1e1900 */
[----:B------:R-:W-:-:S04]  /*17c10*/  ISETP.NE.U32.AND P1, PT, RZ, UR4, PT ;  /* 0x00000004ff007c0c */ /* 0x000fc8000bf25070 */
[----:B------:R-:W-:-:S13]  /*17c20*/  ISETP.NE.AND.EX P1, PT, RZ, UR5, PT, P1 ;  /* 0x00000005ff007c0c */ /* 0x000fda000bf25310 */
[----:B------:R-:W-:Y:S01]  /*17c30*/  @P1 IADD3 R4, P2, R189, UR4, RZ ;  /* 0x00000004bd041c10 */ /* 0x000fe2000ff5e0ff */
[----:B------:R-:W-:-:S03]  /*17c40*/  ULDC UR4, c[0x0][0xa88] ;  /* 0x0002a20000047ab9 */ /* 0x000fc60000000800 */
[----:B------:R-:W-:Y:S02]  /*17c50*/  @P1 IADD3.X R5, R190, UR5, RZ, P2, !PT ;  /* 0x00000005be051c10 */ /* 0x000fe400097fe4ff */
[C---:B------:R-:W-:Y:S02]  /*17c60*/  ISETP.NE.AND P2, PT, R187.reuse, RZ, PT ;  /* 0x000000ffbb00720c */ /* 0x040fe40003f45270 */
[----:B------:R-:W-:Y:S01]  /*17c70*/  MOV R101, UR4 ;  /* 0x0000000400657c02 */ /* 0x000fe20008000f00 */
[----:B------:R-:W-:Y:S02]  /*17c80*/  ULDC UR4, c[0x0][0xad4] ;  /* 0x0002b50000047ab9 */ /* 0x000fe40000000800 */
[----:B------:R-:W-:Y:S02]  /*17c90*/  SEL R187, R187, UR4, P2 ;  /* 0x00000004bbbb7c07 */ /* 0x000fe40009000000 */
[----:B---3--:R-:W-:Y:S01]  /*17ca0*/  ISETP.NE.AND P4, PT, R102, 0x1, PT ;  /* 0x000000016600780c */ /* 0x008fe20003f85270 */
[----:B------:R3:W5:Y:S01]  /*17cb0*/  @P1 LDG.E R101, desc[UR56][R4.64] ;  /* 0x0000003804651981 */ /* 0x000762000c1e1900 */
[----:B------:R-:W-:-:S04]  /*17cc0*/  ISETP.GT.AND P3, PT, R187, 0x1, PT ;  /* 0x00000001bb00780c */ /* 0x000fc80003f64270 */
[----:B------:R-:W-:-:S04]  /*17cd0*/  SEL R24, R24, 0x978, P3 ;  /* 0x0000097818187807 */ /* 0x000fc80001800000 */
[----:B------:R-:W1:Y:S08]  /*17ce0*/  LDC.64 R6, c[0x0][R24+0x220] ;  /* 0x0000880018067b82 */ /* 0x000e700000000a00 */
[----:B------:R-:W2:Y:S08]  /*17cf0*/  LDC.64 R10, c[0x0][R24+0x218] ;  /* 0x00008600180a7b82 */ /* 0x000eb00000000a00 */
[----:B------:R-:W2:Y:S01]  /*17d00*/  LDC.64 R12, c[0x0][R24+0x228] ;  /* 0x00008a00180c7b82 */ /* 0x000ea20000000a00 */
[----:B------:R-:W-:-:S07]  /*17d10*/  ISETP.NE.U32.AND P2, PT, RZ, UR6, PT ;  /* 0x00000006ff007c0c */ /* 0x000fce000bf45070 */
[----:B---3--:R3:W3:Y:S01]  /*17d20*/  LDC.64 R4, c[0x0][R24+0x210] ;  /* 0x0000840018047b82 */ /* 0x0086e20000000a00 */
[----:B------:R-:W-:-:S07]  /*17d30*/  ISETP.NE.AND.EX P2, PT, RZ, UR7, PT, P2 ;  /* 0x00000007ff007c0c */ /* 0x000fce000bf45320 */
[----:B------:R-:W3:Y:S01]  /*17d40*/  @P4 LDC R26, c[0x0][0xbec] ;  /* 0x0002fb00ff1a4b82 */ /* 0x000ee20000000800 */
[----:B------:R-:W-:-:S07]  /*17d50*/  SEL R188, R188, RZ, !P2 ;  /* 0x000000ffbcbc7207 */ /* 0x000fce0005000000 */
[----:B------:R-:W3:Y:S01]  /*17d60*/  @P4 LDC R33, c[0x0][0xbf0] ;  /* 0x0002fc00ff214b82 */ /* 0x000ee20000000800 */
[----:B------:R-:W-:Y:S01]  /*17d70*/  SEL R25, R216, RZ, !P2 ;  /* 0x000000ffd8197207 */ /* 0x000fe20005000000 */
[----:B-1----:R-:W-:-:S06]  /*17d80*/  IMAD R7, R7, R188, RZ ;  /* 0x000000bc07077224 */ /* 0x002fcc00078e02ff */
[----:B0-----:R-:W0:Y:S01]  /*17d90*/  @!P3 LDC R14, c[0x0][0xb50] ;  /* 0x0002d400ff0ebb82 */ /* 0x001e220000000800 */
[C---:B------:R-:W-:Y:S02]  /*17da0*/  IMAD R31, R6.reuse, R25, R7 ;  /* 0x00000019061f7224 */ /* 0x040fe400078e0207 */
[----:B------:R-:W-:-:S05]  /*17db0*/  IMAD.WIDE.U32 R6, R6, R188, RZ ;  /* 0x000000bc06067225 */ /* 0x000fca00078e00ff */
[----:B------:R-:W1:Y:S01]  /*17dc0*/  @!P3 LDC R15, c[0x0][0xb54] ;  /* 0x0002d500ff0fbb82 */ /* 0x000e620000000800 */
[-C--:B--2---:R-:W-:Y:S02]  /*17dd0*/  IMAD R29, R11, R162.reuse, RZ ;  /* 0x000000a20b1d7224 */ /* 0x084fe400078e02ff */
[----:B------:R-:W-:-:S04]  /*17de0*/  IMAD.WIDE.U32 R10, R10, R162, RZ ;  /* 0x000000a20a0a7225 */ /* 0x000fc800078e00ff */
[----:B------:R-:W-:Y:S01]  /*17df0*/  IMAD R25, R192, 0x80, R104 ;  /* 0x00000080c0197824 */ /* 0x000fe200078e0268 */
[----:B------:R-:W-:Y:S01]  /*17e00*/  SEL R27, R200, RZ, P3 ;  /* 0x000000ffc81b7207 */ /* 0x000fe20001800000 */
[----:B------:R-:W-:Y:S02]  /*17e10*/  IMAD.IADD R28, R11, 0x1, R29 ;  /* 0x000000010b1c7824 */ /* 0x000fe400078e021d */
[----:B------:R-:W-:Y:S02]  /*17e20*/  IMAD.IADD R11, R7, 0x1, R31 ;  /* 0x00000001070b7824 */ /* 0x000fe400078e021f */
[----:B------:R-:W-:Y:S02]  /*17e30*/  IMAD.MOV.U32 R7, RZ, RZ, R25 ;  /* 0x000000ffff077224 */ /* 0x000fe400078e0019 */
[-C--:B------:R-:W-:Y:S02]  /*17e40*/  IMAD R29, R13, R27.reuse, RZ ;  /* 0x0000001b0d1d7224 */ /* 0x080fe400078e02ff */
[----:B------:R-:W-:-:S04]  /*17e50*/  IMAD.WIDE.U32 R12, R12, R27, RZ ;  /* 0x0000001b0c0c7225 */ /* 0x000fc800078e00ff */
[----:B------:R-:W-:Y:S01]  /*17e60*/  IMAD.IADD R29, R13, 0x1, R29 ;  /* 0x000000010d1d7824 */ /* 0x000fe200078e021d */
[--C-:B----4-:R-:W-:Y:S01]  /*17e70*/  IADD3 R10, P2, P5, R6, R10, R100.reuse ;  /* 0x0000000a060a7210 */ /* 0x110fe20007d5e064 */
[----:B---3--:R-:W-:Y:S01]  /*17e80*/  @P4 IMAD.HI.U32 R6, R25, R26, RZ ;  /* 0x0000001a19064227 */ /* 0x008fe200078e00ff */
[----:B------:R-:W-:-:S04]  /*17e90*/  SHF.R.S32.HI R103, RZ, 0x1f, R100 ;  /* 0x0000001fff677819 */ /* 0x000fc80000011464 */
[----:B------:R-:W-:Y:S02]  /*17ea0*/  @P4 SHF.R.U32.HI R7, RZ, R33, R6 ;  /* 0x00000021ff074219 */ /* 0x000fe40000011606 */
[----:B------:R-:W-:-:S03]  /*17eb0*/  IADD3.X R11, R11, R28, R103, P2, P5 ;  /* 0x0000001c0b0b7210 */ /* 0x000fc600017ea467 */
[--C-:B------:R-:W-:Y:S01]  /*17ec0*/  IMAD.MOV R24, RZ, RZ, -R7.reuse ;  /* 0x000000ffff187224 */ /* 0x100fe200078e0a07 */
[----:B------:R-:W-:Y:S02]  /*17ed0*/  IADD3 R12, P2, P5, R7, R10, R12 ;  /* 0x0000000a070c7210 */ /* 0x000fe40007d5e00c */
[----:B------:R-:W-:Y:S01]  /*17ee0*/  SHF.R.S32.HI R6, RZ, 0x1f, R7 ;  /* 0x0000001fff067819 */ /* 0x000fe20000011407 */
[----:B------:R-:W-:-:S03]  /*17ef0*/  IMAD R7, R102, R24, R25 ;  /* 0x0000001866077224 */ /* 0x000fc600078e0219 */
[----:B------:R-:W-:Y:S01]  /*17f00*/  IADD3.X R13, R6, R11, R29, P2, P5 ;  /* 0x0000000b060d7210 */ /* 0x000fe200017ea41d */
[-C--:B------:R-:W-:Y:S01]  /*17f10*/  IMAD R5, R5, R7.reuse, RZ ;  /* 0x0000000705057224 */ /* 0x080fe200078e02ff */
[----:B------:R-:W-:Y:S01]  /*17f20*/  SHF.R.S32.HI R11, RZ, 0x1f, R7 ;  /* 0x0000001fff0b7819 */ /* 0x000fe20000011407 */
[----:B------:R-:W-:-:S04]  /*17f30*/  IMAD.WIDE.U32 R12, R4, R7, R12 ;  /* 0x00000007040c7225 */ /* 0x000fc800078e000c */
[----:B------:R-:W-:Y:S01]  /*17f40*/  IMAD R5, R4, R11, R5 ;  /* 0x0000000b04057224 */ /* 0x000fe200078e0205 */
[----:B0-----:R-:W-:-:S03]  /*17f50*/  LEA R14, P2, R12, R14, 0x2 ;  /* 0x0000000e0c0e7211 */ /* 0x001fc600078410ff */
[----:B------:R-:W-:-:S05]  /*17f60*/  IMAD.IADD R4, R13, 0x1, R5 ;  /* 0x000000010d047824 */ /* 0x000fca00078e0205 */
[----:B-1----:R-:W-:Y:S01]  /*17f70*/  LEA.HI.X R15, R12, R15, R4, 0x2, P2 ;  /* 0x0000000f0c0f7211 */ /* 0x002fe200010f1404 */
[----:B------:R-:W-:Y:S06]  /*17f80*/  @P1 BRA `(.L_x_648) ;  /* 0x0000000000101947 */ /* 0x000fec0003800000 */
[----:B------:R-:W-:Y:S05]  /*17f90*/  @!P0 BRA `(.L_x_648) ;  /* 0x00000000000c8947 */ /* 0x000fea0003800000 */
[----:B------:R-:W2:Y:S04]  /*17fa0*/  LDG.E R4, desc[UR56][R8.64] ;  /* 0x0000003808047981 */ /* 0x000ea8000c1e1900 */
[----:B-----5:R-:W2:Y:S02]  /*17fb0*/  LDG.E R101, desc[UR56][R8.64+0x4] ;  /* 0x0000043808657981 */ /* 0x020ea4000c1e1900 */
[----:B--2---:R-:W-:-:S07]  /*17fc0*/  IMAD.IADD R101, R101, 0x1, -R4 ;  /* 0x0000000165657824 */ /* 0x004fce00078e0a04 */
.L_x_648:
[----:B------:R-:W2:Y:S01]  /*17fd0*/  LDL R8, [R1+0x68] ;  /* 0x0000680001087983 */ /* 0x000ea20000100800 */
[----:B-----5:R-:W-:Y:S01]  /*17fe0*/  IMAD R101, R101, R102, RZ ;  /* 0x0000006665657224 */ /* 0x020fe200078e02ff */
[----:B------:R-:W-:Y:S02]  /*17ff0*/  LOP3.LUT P0, RZ, R220, 0x3, RZ, 0xc0, !PT ;  /* 0x00000003dcff7812 */ /* 0x000fe4000780c0ff */
[----:B------:R-:W-:Y:S04]  /*18000*/  SHFL.IDX PT, R4, R14, RZ, 0x1c1f ;  /* 0x001c1fff0e047589 */ /* 0x000fe800000e0000 */
[----:B------:R-:W0:Y:S04]  /*18010*/  SHFL.IDX PT, R5, R15, RZ, 0x1c1f ;  /* 0x001c1fff0f057589 */ /* 0x000e2800000e0000 */
[----:B------:R-:W-:Y:S04]  /*18020*/  SHFL.IDX PT, R6, R14, 0x1, 0x1c1f ;  /* 0x003c1f000e067f89 */ /* 0x000fe800000e0000 */
[----:B------:R-:W1:Y:S01]  /*18030*/  SHFL.IDX PT, R7, R15, 0x1, 0x1c1f ;  /* 0x003c1f000f077f89 */ /* 0x000e6200000e0000 */
[----:B--2---:R-:W-:-:S04]  /*18040*/  IMAD R8, R192, 0x80, R8 ;  /* 0x00000080c0087824 */ /* 0x004fc800078e0208 */
[C---:B------:R-:W-:Y:S01]  /*18050*/  VIADD R12, R8.reuse, 0x8 ;  /* 0x00000008080c7836 */ /* 0x040fe20000000000 */
[----:B------:R-:W-:-:S04]  /*18060*/  ISETP.GE.OR P1, PT, R8, R101, P0 ;  /* 0x000000650800720c */ /* 0x000fc80000726670 */
[----:B------:R-:W-:-:S09]  /*18070*/  ISETP.GE.OR P0, PT, R12, R101, P0 ;  /* 0x000000650c00720c */ /* 0x000fd20000706670 */
[----:B0-----:R0:W-:Y:S04]  /*18080*/  @!P1 ST.E desc[UR56][R4.64], R3 ;  /* 0x0000000304009985 */ /* 0x0011e8000c101938 */
[----:B-1----:R0:W-:Y:S01]  /*18090*/  @!P0 ST.E desc[UR56][R6.64], R0 ;  /* 0x0000000006008985 */ /* 0x0021e2000c101938 */
[----:B------:R-:W-:Y:S05]  /*180a0*/  @P3 BRA `(.L_x_649) ;  /* 0x0000000800843947 */ /* 0x000fea0003800000 */
[----:B0-----:R-:W-:Y:S01]  /*180b0*/  LEA R3, R217, R184, 0x6 ;  /* 0x000000b8d9037211 */ /* 0x001fe200078e30ff */
[----:B------:R-:W0:Y:S01]  /*180c0*/  @P4 LDC R47, c[0x0][0xbec] ;  /* 0x0002fb00ff2f4b82 */ /* 0x000e220000000800 */
[----:B------:R-:W-:-:S03]  /*180d0*/  ULDC.64 UR4, c[0x0][0xaa0] ;  /* 0x0002a80000047ab9 */ /* 0x000fc60000000a00 */
[----:B------:R-:W-:-:S04]  /*180e0*/  IMAD.WIDE R72, R3, 0x2, R72 ;  /* 0x0000000203487825 */ /* 0x000fc800078e0248 */
[----:B------:R-:W1:Y:S01]  /*180f0*/  @P4 LDC R49, c[0x0][0xbf0] ;  /* 0x0002fc00ff314b82 */ /* 0x000e620000000800 */
[C---:B------:R-:W-:Y:S01]  /*18100*/  IADD3 R9, P6, R72.reuse, 0x1000, RZ ;  /* 0x0000100048097810 */ /* 0x040fe20007fde0ff */
[----:B------:R-:W-:Y:S01]  /*18110*/  IMAD R103, R103, UR4, RZ ;  /* 0x0000000467677c24 */ /* 0x000fe2000f8e02ff */
[----:B------:R-:W-:Y:S02]  /*18120*/  IADD3 R13, P5, R72, 0x2000, RZ ;  /* 0x00002000480d7810 */ /* 0x000fe40007fbe0ff */
[----:B------:R-:W-:Y:S01]  /*18130*/  LOP3.LUT R8, R9, 0x380, RZ, 0xc0, !PT ;  /* 0x0000038009087812 */ /* 0x000fe200078ec0ff */
[----:B------:R-:W-:Y:S01]  /*18140*/  IMAD R103, R100, UR5, R103 ;  /* 0x0000000564677c24 */ /* 0x000fe2000f8e0267 */
[----:B------:R-:W-:Y:S02]  /*18150*/  IADD3 R25, P3, R72, 0x3000, RZ ;  /* 0x0000300048197810 */ /* 0x000fe40007f7e0ff */
[----:B------:R-:W-:Y:S01]  /*18160*/  SHF.R.U64 R8, R8, 0x3, RZ ;  /* 0x0000000308087819 */ /* 0x000fe200000012ff */
[----:B------:R-:W-:Y:S01]  /*18170*/  IMAD.WIDE.U32 R20, R100, UR4, RZ ;  /* 0x0000000464147c25 */ /* 0x000fe2000f8e00ff */
[----:B------:R-:W-:Y:S01]  /*18180*/  ULDC.64 UR4, c[0x0][0xae8] ;  /* 0x0002ba0000047ab9 */ /* 0x000fe20000000a00 */
[----:B------:R-:W-:-:S02]  /*18190*/  IADD3 R29, P2, R72, 0x4000, RZ ;  /* 0x00004000481d7810 */ /* 0x000fc40007f5e0ff */
[----:B------:R-:W-:Y:S01]  /*181a0*/  LOP3.LUT R8, R8, R9, RZ, 0x3c, !PT ;  /* 0x0000000908087212 */ /* 0x000fe200078e3cff */
[----:B------:R-:W-:Y:S01]  /*181b0*/  IMAD.X R9, RZ, RZ, R73, P6 ;  /* 0x000000ffff097224 */ /* 0x000fe200030e0649 */
[C---:B------:R-:W-:Y:S01]  /*181c0*/  IADD3 R3, P6, R72.reuse, 0x7000, RZ ;  /* 0x0000700048037810 */ /* 0x040fe20007fde0ff */
[----:B------:R-:W-:Y:S01]  /*181d0*/  IMAD.IADD R21, R21, 0x1, R103 ;  /* 0x0000000115157824 */ /* 0x000fe200078e0267 */
[----:B------:R-:W-:Y:S02]  /*181e0*/  IADD3 R33, P1, R72, 0x5000, RZ ;  /* 0x0000500048217810 */ /* 0x000fe40007f3e0ff */
[----:B------:R-:W-:Y:S01]  /*181f0*/  LOP3.LUT R0, R3, 0x380, RZ, 0xc0, !PT ;  /* 0x0000038003007812 */ /* 0x000fe200078ec0ff */
[----:B------:R-:W-:Y:S01]  /*18200*/  IMAD.WIDE.U32 R20, R162, UR4, R20 ;  /* 0x00000004a2147c25 */ /* 0x000fe2000f8e0014 */
[----:B------:R-:W-:Y:S01]  /*18210*/  IADD3 R37, P0, R72, 0x6000, RZ ;  /* 0x0000600048257810 */ /* 0x000fe20007f1e0ff */
[----:B------:R-:W5:Y:S01]  /*18220*/  LD.E.128 R8, desc[UR56][R8.64] ;  /* 0x0000003808087980 */ /* 0x000f62000c101d00 */
[----:B------:R-:W-:-:S02]  /*18230*/  SHF.R.U64 R0, R0, 0x3, RZ ;  /* 0x0000000300007819 */ /* 0x000fc400000012ff */
[----:B------:R-:W-:Y:S01]  /*18240*/  SHF.R.S32.HI R45, RZ, 0x1f, R188 ;  /* 0x0000001fff2d7819 */ /* 0x000fe200000114bc */
[----:B------:R-:W-:Y:S01]  /*18250*/  IMAD.X R41, RZ, RZ, R73, P6 ;  /* 0x000000ffff297224 */ /* 0x000fe200030e0649 */
[----:B------:R-:W-:Y:S01]  /*18260*/  LOP3.LUT R40, R0, R3, RZ, 0x3c, !PT ;  /* 0x0000000300287212 */ /* 0x000fe200078e3cff */
[----:B------:R-:W-:Y:S01]  /*18270*/  IMAD R3, R186, 0x20, R217 ;  /* 0x00000020ba037824 */ /* 0x000fe200078e02d9 */
[----:B------:R-:W-:Y:S01]  /*18280*/  LOP3.LUT R12, R13, 0x380, RZ, 0xc0, !PT ;  /* 0x000003800d0c7812 */ /* 0x000fe200078ec0ff */
[----:B------:R-:W-:Y:S01]  /*18290*/  IMAD R21, R162, UR5, R21 ;  /* 0x00000005a2157c24 */ /* 0x000fe2000f8e0215 */
[----:B------:R-:W-:Y:S01]  /*182a0*/  LOP3.LUT R24, R25, 0x380, RZ, 0xc0, !PT ;  /* 0x0000038019187812 */ /* 0x000fe200078ec0ff */
[----:B------:R-:W-:Y:S01]  /*182b0*/  IMAD R44, R192, 0x80, R3 ;  /* 0x00000080c02c7824 */ /* 0x000fe200078e0203 */
[----:B------:R-:W-:Y:S01]  /*182c0*/  LOP3.LUT R28, R29, 0x380, RZ, 0xc0, !PT ;  /* 0x000003801d1c7812 */ /* 0x000fe200078ec0ff */
[----:B------:R-:W-:Y:S01]  /*182d0*/  ULDC.64 UR4, c[0x0][0xaf0] ;  /* 0x0002bc0000047ab9 */ /* 0x000fe20000000a00 */
[----:B------:R-:W-:Y:S01]  /*182e0*/  LOP3.LUT R32, R33, 0x380, RZ, 0xc0, !PT ;  /* 0x0000038021207812 */ /* 0x000fe200078ec0ff */
[----:B0-----:R-:W-:Y:S01]  /*182f0*/  @P4 IMAD.HI.U32 R0, R44, R47, RZ ;  /* 0x0000002f2c004227 */ /* 0x001fe200078e00ff */
[----:B------:R-:W-:Y:S01]  /*18300*/  LOP3.LUT R36, R37, 0x380, RZ, 0xc0, !PT ;  /* 0x0000038025247812 */ /* 0x000fe200078ec0ff */
[----:B------:R-:W5:Y:S01]  /*18310*/  LD.E.128 R40, desc[UR56][R40.64] ;  /* 0x0000003828287980 */ /* 0x000f62000c101d00 */
[----:B------:R-:W-:Y:S01]  /*18320*/  LOP3.LUT R5, R72, 0x380, RZ, 0xc0, !PT ;  /* 0x0000038048057812 */ /* 0x000fe200078ec0ff */
[----:B------:R-:W-:Y:S01]  /*18330*/  IMAD.MOV.U32 R3, RZ, RZ, R44 ;  /* 0x000000ffff037224 */ /* 0x000fe200078e002c */
[----:B------:R-:W-:Y:S01]  /*18340*/  SHF.R.U64 R12, R12, 0x3, RZ ;  /* 0x000000030c0c7819 */ /* 0x000fe200000012ff */
[----:B------:R-:W-:Y:S01]  /*18350*/  IMAD R45, R45, UR4, RZ ;  /* 0x000000042d2d7c24 */ /* 0x000fe2000f8e02ff */
[----:B------:R-:W-:-:S02]  /*18360*/  SHF.R.U64 R24, R24, 0x3, RZ ;  /* 0x0000000318187819 */ /* 0x000fc400000012ff */
[----:B------:R-:W-:Y:S02]  /*18370*/  SHF.R.U64 R28, R28, 0x3, RZ ;  /* 0x000000031c1c7819 */ /* 0x000fe400000012ff */
[----:B------:R-:W-:Y:S02]  /*18380*/  SHF.R.U64 R32, R32, 0x3, RZ ;  /* 0x0000000320207819 */ /* 0x000fe400000012ff */
[----:B------:R-:W-:Y:S02]  /*18390*/  SHF.R.U64 R36, R36, 0x3, RZ ;  /* 0x0000000324247819 */ /* 0x000fe400000012ff */
[----:B-1----:R-:W-:Y:S02]  /*183a0*/  @P4 SHF.R.U32.HI R3, RZ, R49, R0 ;  /* 0x00000031ff034219 */ /* 0x002fe40000011600 */
[----:B------:R-:W-:Y:S01]  /*183b0*/  SHF.R.U64 R5, R5, 0x3, RZ ;  /* 0x0000000305057819 */ /* 0x000fe200000012ff */
[----:B------:R-:W-:Y:S01]  /*183c0*/  IMAD R45, R188, UR5, R45 ;  /* 0x00000005bc2d7c24 */ /* 0x000fe2000f8e022d */
[----:B------:R-:W-:Y:S01]  /*183d0*/  LOP3.LUT R12, R12, R13, RZ, 0x3c, !PT ;  /* 0x0000000d0c0c7212 */ /* 0x000fe200078e3cff */
[----:B------:R-:W-:Y:S01]  /*183e0*/  IMAD.WIDE.U32 R20, R188, UR4, R20 ;  /* 0x00000004bc147c25 */ /* 0x000fe2000f8e0014 */
[----:B------:R-:W-:Y:S01]  /*183f0*/  LOP3.LUT R24, R24, R25, RZ, 0x3c, !PT ;  /* 0x0000001918187212 */ /* 0x000fe200078e3cff */
[----:B------:R-:W-:Y:S01]  /*18400*/  ULDC.64 UR4, c[0x0][0xae0] ;  /* 0x0002b80000047ab9 */ /* 0x000fe20000000a00 */
[----:B------:R-:W-:Y:S01]  /*18410*/  LOP3.LUT R28, R28, R29, RZ, 0x3c, !PT ;  /* 0x0000001d1c1c7212 */ /* 0x000fe200078e3cff */
[--C-:B------:R-:W-:Y:S01]  /*18420*/  IMAD.X R13, RZ, RZ, R73.reuse, P5 ;  /* 0x000000ffff0d7224 */ /* 0x100fe200028e0649 */
[----:B------:R-:W-:Y:S01]  /*18430*/  LOP3.LUT R32, R32, R33, RZ, 0x3c, !PT ;  /* 0x0000002120207212 */ /* 0x000fe200078e3cff */
[--C-:B------:R-:W-:Y:S01]  /*18440*/  IMAD.X R25, RZ, RZ, R73.reuse, P3 ;  /* 0x000000ffff197224 */ /* 0x100fe200018e0649 */
[----:B------:R-:W-:Y:S01]  /*18450*/  LOP3.LUT R36, R36, R37, RZ, 0x3c, !PT ;  /* 0x0000002524247212 */ /* 0x000fe200078e3cff */
[----:B------:R-:W-:Y:S01]  /*18460*/  IMAD.X R29, RZ, RZ, R73, P2 ;  /* 0x000000ffff1d7224 */ /* 0x000fe200010e0649 */
[----:B------:R-:W-:Y:S01]  /*18470*/  SHF.R.S32.HI R0, RZ, 0x1f, R3 ;  /* 0x0000001fff007819 */ /* 0x000fe20000011403 */
[--C-:B------:R-:W-:Y:S01]  /*18480*/  IMAD.X R33, RZ, RZ, R73.reuse, P1 ;  /* 0x000000ffff217224 */ /* 0x100fe200008e0649 */
[----:B------:R-:W-:Y:S01]  /*18490*/  IADD3 R47, -R3, RZ, RZ ;  /* 0x000000ff032f7210 */ /* 0x000fe20007ffe1ff */
[----:B------:R-:W-:Y:S01]  /*184a0*/  IMAD.X R37, RZ, RZ, R73, P0 ;  /* 0x000000ffff257224 */ /* 0x000fe200000e0649 */
[----:B------:R-:W-:Y:S01]  /*184b0*/  LOP3.LUT R72, R5, R72, RZ, 0x3c, !PT ;  /* 0x0000004805487212 */ /* 0x000fe200078e3cff */
[----:B------:R-:W-:Y:S01]  /*184c0*/  IMAD.IADD R21, R21, 0x1, R45 ;  /* 0x0000000115157824 */ /* 0x000fe200078e022d */
[----:B------:R-:W5:Y:S01]  /*184d0*/  LD.E.128 R12, desc[UR56][R12.64] ;  /* 0x000000380c0c7980 */ /* 0x000f62000c101d00 */
[----:B------:R-:W-:-:S02]  /*184e0*/  IMAD R0, R0, UR4, RZ ;  /* 0x0000000400007c24 */ /* 0x000fc4000f8e02ff */
[----:B------:R-:W-:Y:S01]  /*184f0*/  IMAD R45, R102, R47, R44 ;  /* 0x0000002f662d7224 */ /* 0x000fe200078e022c */
[----:B------:R0:W5:Y:S01]  /*18500*/  LD.E.128 R4, desc[UR56][R72.64] ;  /* 0x0000003848047980 */ /* 0x000162000c101d00 */
[----:B------:R-:W-:-:S03]  /*18510*/  IMAD R47, R3, UR5, R0 ;  /* 0x00000005032f7c24 */ /* 0x000fc6000f8e0200 */
[----:B------:R-:W5:Y:S01]  /*18520*/  LD.E.128 R24, desc[UR56][R24.64] ;  /* 0x0000003818187980 */ /* 0x000f62000c101d00 */
[----:B------:R-:W-:-:S03]  /*18530*/  SHF.R.S32.HI R0, RZ, 0x1f, R45 ;  /* 0x0000001fff007819 */ /* 0x000fc6000001142d */
[----:B------:R-:W5:Y:S04]  /*18540*/  LD.E.128 R28, desc[UR56][R28.64] ;  /* 0x000000381c1c7980 */ /* 0x000f68000c101d00 */
[----:B------:R-:W5:Y:S04]  /*18550*/  LD.E.128 R32, desc[UR56][R32.64] ;  /* 0x0000003820207980 */ /* 0x000f68000c101d00 */
[----:B------:R-:W5:Y:S01]  /*18560*/  LD.E.128 R36, desc[UR56][R36.64] ;  /* 0x0000003824247980 */ /* 0x000f62000c101d00 */
[----:B------:R-:W-:Y:S01]  /*18570*/  IMAD.WIDE.U32 R20, R3, UR4, R20 ;  /* 0x0000000403147c25 */ /* 0x000fe2000f8e0014 */
[----:B------:R-:W-:Y:S01]  /*18580*/  ULDC.64 UR4, c[0x0][0xad8] ;  /* 0x0002b60000047ab9 */ /* 0x000fe20000000a00 */
[----:B------:R-:W-:Y:S01]  /*18590*/  @!PT LDS RZ, [RZ] ;  /* 0x00000000fffff984 */ /* 0x000fe20000000800 */
[----:B------:R-:W-:Y:S01]  /*185a0*/  @!PT LDS RZ, [RZ] ;  /* 0x00000000fffff984 */ /* 0x000fe20000000800 */
[----:B------:R-:W-:Y:S01]  /*185b0*/  @!PT LDS RZ, [RZ] ;  /* 0x00000000fffff984 */ /* 0x000fe20000000800 */
[----:B------:R-:W-:Y:S01]  /*185c0*/  @!PT LDS RZ, [RZ] ;  /* 0x00000000fffff984 */ /* 0x000fe20000000800 */
[----:B------:R1:W-:Y:S06]  /*185d0*/  MEMBAR.ALL.CTA ;  /* 0x0000000000007992 */ /* 0x0003ec0000008000 */
[----:B-1----:R-:W1:Y:S01]  /*185e0*/  FENCE.VIEW.ASYNC.S ;  /* 0x00000000000073c6 */ /* 0x002e620000000000 */
[----:B------:R-:W-:-:S02]  /*185f0*/  IMAD R48, R192, 0x80, R217 ;  /* 0x00000080c0307824 */ /* 0x000fc400078e02d9 */
[----:B------:R-:W-:Y:S02]  /*18600*/  IMAD.IADD R21, R21, 0x1, R47 ;  /* 0x0000000115157824 */ /* 0x000fe400078e022f */
[----:B------:R-:W-:Y:S02]  /*18610*/  IMAD R44, R0, UR4, RZ ;  /* 0x00000004002c7c24 */ /* 0x000fe4000f8e02ff */
[----:B------:R-:W-:Y:S02]  /*18620*/  VIADD R0, R48, 0x20 ;  /* 0x0000002030007836 */ /* 0x000fe40000000000 */
[C---:B------:R-:W-:Y:S02]  /*18630*/  IMAD R3, R45.reuse, UR5, R44 ;  /* 0x000000052d037c24 */ /* 0x040fe4000f8e022c */
[----:B------:R-:W-:Y:S01]  /*18640*/  IMAD.WIDE.U32 R20, R45, UR4, R20 ;  /* 0x000000042d147c25 */ /* 0x000fe2000f8e0014 */
[-C--:B------:R-:W-:Y:S01]  /*18650*/  ISETP.GE.AND P0, PT, R0, R101.reuse, PT ;  /* 0x000000650000720c */ /* 0x080fe20003f06270 */
[----:B------:R-:W-:Y:S01]  /*18660*/  ULDC.64 UR4, c[0x0][0xa80] ;  /* 0x0002a00000047ab9 */ /* 0x000fe20000000a00 */
[----:B------:R-:W-:Y:S01]  /*18670*/  ISETP.GE.AND P2, PT, R48, R101, PT ;  /* 0x000000653000720c */ /* 0x000fe20003f46270 */
[----:B------:R-:W-:Y:S01]  /*18680*/  VIADD R0, R2, 0x2a820 ;  /* 0x0002a82002007836 */ /* 0x000fe20000000000 */
[----:B------:R-:W-:Y:S01]  /*18690*/  LEA R46, P3, R20, UR4, 0x1 ;  /* 0x00000004142e7c11 */ /* 0x000fe2000f8608ff */
[----:B------:R-:W-:-:S02]  /*186a0*/  IMAD.IADD R3, R21, 0x1, R3 ;  /* 0x0000000115037824 */ /* 0x000fc400078e0203 */
[----:B------:R-:W-:Y:S01]  /*186b0*/  VIADD R44, R48, 0x40 ;  /* 0x00000040302c7836 */ /* 0x000fe20000000000 */
[----:B------:R-:W-:Y:S02]  /*186c0*/  PRMT R0, RZ, 0x654, R0 ;  /* 0x00000654ff007816 */ /* 0x000fe40000000000 */
[----:B------:R-:W-:Y:S01]  /*186d0*/  LEA.HI.X R3, R20, UR5, R3, 0x1, P3 ;  /* 0x0000000514037c11 */ /* 0x000fe200098f0c03 */
[----:B------:R-:W-:Y:S01]  /*186e0*/  BSSY B1, `(.L_x_650) ;  /* 0x0000011000017945 */ /* 0x000fe20003800000 */
[----:B------:R-:W-:Y:S01]  /*186f0*/  ISETP.GE.AND P1, PT, R44, R101, PT ;  /* 0x000000652c00720c */ /* 0x000fe20003f26270 */
[----:B-1----:R1:W-:Y:S01]  /*18700*/  SYNCS.ARRIVE.TRANS64.RED.A1T0 RZ, [R0+URZ], RZ ;  /* 0x000000ff00ff79a7 */ /* 0x0023e2000810043f */
[----:B------:R0:W2:Y:S01]  /*18710*/  SHFL.IDX PT, R44, R46, RZ, 0x181f ;  /* 0x00181fff2e2c7589 */ /* 0x0000a200000e0000 */
[----:B------:R-:W-:Y:S02]  /*18720*/  SHF.R.S32.HI R104, RZ, 0x1f, R185 ;  /* 0x0000001fff687819 */ /* 0x000fe400000114b9 */
[----:B------:R-:W-:Y:S01]  /*18730*/  SHF.R.S32.HI R105, RZ, 0x1f, R184 ;  /* 0x0000001fff697819 */ /* 0x000fe200000114b8 */
[----:B-1----:R0:W1:Y:S01]  /*18740*/  SHFL.IDX PT, R0, R3, RZ, 0x181f ;  /* 0x00181fff03007589 */ /* 0x00206200000e0000 */
[----:B------:R-:W-:Y:S06]  /*18750*/  @P2 BRA `(.L_x_651) ;  /* 0x0000000000242947 */ /* 0x000fec0003800000 */
[----:B------:R-:W-:Y:S02]  /*18760*/  ULDC UR4, c[0x0][0xac8] ;  /* 0x0002b20000047ab9 */ /* 0x000fe40000000800 */
[----:B------:R-:W-:Y:S02]  /*18770*/  ISETP.GE.AND P2, PT, R184, UR4, PT ;  /* 0x00000004b8007c0c */ /* 0x000fe4000bf46270 */
[----:B------:R-:W-:-:S11]  /*18780*/  ISETP.GE.AND P3, PT, R185, UR4, PT ;  /* 0x00000004b9007c0c */ /* 0x000fd6000bf66270 */
[CC--:B--2---:R-:W-:Y:S02]  /*18790*/  @!P2 LEA R20, P4, R184.reuse, R44.reuse, 0x1 ;  /* 0x0000002cb814a211 */ /* 0x0c4fe400078808ff */
[C---:B------:R-:W-:Y:S02]  /*187a0*/  @!P3 LEA R44, P5, R185.reuse, R44, 0x1 ;  /* 0x0000002cb92cb211 */ /* 0x040fe400078a08ff */
[-C--:B-1----:R-:W-:Y:S02]  /*187b0*/  @!P2 LEA.HI.X R21, R184, R0.reuse, R105, 0x1, P4 ;  /* 0x00000000b815a211 */ /* 0x082fe400020f0c69 */
[----:B------:R-:W-:-:S03]  /*187c0*/  @!P3 LEA.HI.X R45, R185, R0, R104, 0x1, P5 ;  /* 0x00000000b92db211 */ /* 0x000fc600028f0c68 */
[----:B-----5:R3:W-:Y:S04]  /*187d0*/  @!P2 ST.E.128 desc[UR56][R20.64], R4 ;  /* 0x000000041400a985 */ /* 0x0207e8000c101d38 */
[----:B------:R3:W-:Y:S02]  /*187e0*/  @!P3 ST.E.128 desc[UR56][R44.64], R28 ;  /* 0x0000001c2c00b985 */ /* 0x0007e4000c101d38 */
.L_x_651:
[----:B------:R-:W-:Y:S05]  /*187f0*/  BSYNC B1 ;  /* 0x0000000000017941 */ /* 0x000fea0003800000 */
.L_x_650:
[----:B-1----:R1:W4:Y:S01]  /*18800*/  SHFL.IDX PT, R0, R3, 0x1, 0x181f ;  /* 0x00381f0003007f89 */ /* 0x00232200000e0000 */
[----:B------:R-:W-:Y:S03]  /*18810*/  BSSY B1, `(.L_x_652) ;  /* 0x000000c000017945 */ /* 0x000fe60003800000 */
[----:B---3-5:R1:W3:Y:S01]  /*18820*/  SHFL.IDX PT, R6, R46, 0x1, 0x181f ;  /* 0x00381f002e067f89 */ /* 0x0282e200000e0000 */
[----:B------:R-:W-:Y:S05]  /*18830*/  @P0 BRA `(.L_x_653) ;  /* 0x0000000000240947 */ /* 0x000fea0003800000 */
[----:B------:R-:W-:Y:S02]  /*18840*/  ULDC UR4, c[0x0][0xac8] ;  /* 0x0002b20000047ab9 */ /* 0x000fe40000000800 */
[----:B------:R-:W-:Y:S02]  /*18850*/  ISETP.GE.AND P3, PT, R184, UR4, PT ;  /* 0x00000004b8007c0c */ /* 0x000fe4000bf66270 */
[----:B------:R-:W-:-:S11]  /*18860*/  ISETP.GE.AND P4, PT, R185, UR4, PT ;  /* 0x00000004b9007c0c */ /* 0x000fd6000bf86270 */
[CC--:B---3--:R-:W-:Y:S02]  /*18870*/  @!P3 LEA R4, P0, R184.reuse, R6.reuse, 0x1 ;  /* 0x00000006b804b211 */ /* 0x0c8fe400078008ff */
[C---:B------:R-:W-:Y:S02]  /*18880*/  @!P4 LEA R6, P2, R185.reuse, R6, 0x1 ;  /* 0x00000006b906c211 */ /* 0x040fe400078408ff */
[-C--:B----4-:R-:W-:Y:S02]  /*18890*/  @!P3 LEA.HI.X R5, R184, R0.reuse, R105, 0x1, P0 ;  /* 0x00000000b805b211 */ /* 0x090fe400000f0c69 */
[----:B------:R-:W-:-:S03]  /*188a0*/  @!P4 LEA.HI.X R7, R185, R0, R104, 0x1, P2 ;  /* 0x00000000b907c211 */ /* 0x000fc600010f0c68 */
[----:B------:R3:W-:Y:S04]  /*188b0*/  @!P3 ST.E.128 desc[UR56][R4.64], R8 ;  /* 0x000000080400b985 */ /* 0x0007e8000c101d38 */
[----:B------:R3:W-:Y:S02]  /*188c0*/  @!P4 ST.E.128 desc[UR56][R6.64], R32 ;  /* 0x000000200600c985 */ /* 0x0007e4000c101d38 */
.L_x_653:
[----:B------:R-:W-:Y:S05]  /*188d0*/  BSYNC B1 ;  /* 0x0000000000017941 */ /* 0x000fea0003800000 */
.L_x_652:
[----:B----4-:R4:W0:Y:S01]  /*188e0*/  SHFL.IDX PT, R0, R3, 0x2, 0x181f ;  /* 0x00581f0003007f89 */ /* 0x01082200000e0000 */
[----:B------:R-:W-:Y:S03]  /*188f0*/  BSSY B1, `(.L_x_654) ;  /* 0x000000c000017945 */ /* 0x000fe60003800000 */
[----:B---3--:R4:W3:Y:S01]  /*18900*/  SHFL.IDX PT, R6, R46, 0x2, 0x181f ;  /* 0x00581f002e067f89 */ /* 0x0088e200000e0000 */
[----:B------:R-:W-:Y:S05]  /*18910*/  @P1 BRA `(.L_x_655) ;  /* 0x0000000000241947 */ /* 0x000fea0003800000 */
[----:B------:R-:W-:Y:S02]  /*18920*/  ULDC UR4, c[0x0][0xac8] ;  /* 0x0002b20000047ab9 */ /* 0x000fe40000000800 */
[----:B------:R-:W-:Y:S02]  /*18930*/  ISETP.GE.AND P2, PT, R184, UR4, PT ;  /* 0x00000004b8007c0c */ /* 0x000fe4000bf46270 */
[----:B------:R-:W-:-:S11]  /*18940*/  ISETP.GE.AND P3, PT, R185, UR4, PT ;  /* 0x00000004b9007c0c */ /* 0x000fd6000bf66270 */
[CC--:B---3--:R-:W-:Y:S02]  /*18950*/  @!P2 LEA R4, P0, R184.reuse, R6.reuse, 0x1 ;  /* 0x00000006b804a211 */ /* 0x0c8fe400078008ff */
[C---:B------:R-:W-:Y:S02]  /*18960*/  @!P3 LEA R6, P1, R185.reuse, R6, 0x1 ;  /* 0x00000006b906b211 */ /* 0x040fe400078208ff */
[-C--:B0-----:R-:W-:Y:S02]  /*18970*/  @!P2 LEA.HI.X R5, R184, R0.reuse, R105, 0x1, P0 ;  /* 0x00000000b805a211 */ /* 0x081fe400000f0c69 */
[----:B------:R-:W-:-:S03]  /*18980*/  @!P3 LEA.HI.X R7, R185, R0, R104, 0x1, P1 ;  /* 0x00000000b907b211 */ /* 0x000fc600008f0c68 */
[----:B------:R0:W-:Y:S04]  /*18990*/  @!P2 ST.E.128 desc[UR56][R4.64], R12 ;  /* 0x0000000c0400a985 */ /* 0x0001e8000c101d38 */
[----:B------:R0:W-:Y:S02]  /*189a0*/  @!P3 ST.E.128 desc[UR56][R6.64], R36 ;  /* 0x000000240600b985 */ /* 0x0001e4000c101d38 */
.L_x_655:
[----:B------:R-:W-:Y:S05]  /*189b0*/  BSYNC B1 ;  /* 0x0000000000017941 */ /* 0x000fea0003800000 */
.L_x_654:
[----:B0-----:R-:W-:Y:S01]  /*189c0*/  VIADD R0, R48, 0x60 ;  /* 0x0000006030007836 */ /* 0x001fe20000000000 */
[----:B-1--4-:R-:W0:Y:S04]  /*189d0*/  SHFL.IDX PT, R3, R3, 0x3, 0x181f ;  /* 0x00781f0003037f89 */ /* 0x012e2800000e0000 */
[----:B------:R-:W-:Y:S01]  /*189e0*/  ISETP.GE.AND P0, PT, R0, R101, PT ;  /* 0x000000650000720c */ /* 0x000fe20003f06270 */
[----:B------:R-:W1:-:S12]  /*189f0*/  SHFL.IDX PT, R46, R46, 0x3, 0x181f ;  /* 0x00781f002e2e7f89 */ /* 0x000e5800000e0000 */
[----:B------:R-:W-:Y:S05]  /*18a00*/  @P0 BRA `(.L_x_656) ;  /* 0x0000001800300947 */ /* 0x000fea0003800000 */
[----:B------:R-:W-:Y:S02]  /*18a10*/  ULDC UR4, c[0x0][0xac8] ;  /* 0x0002b20000047ab9 */ /* 0x000fe40000000800 */
[----:B------:R-:W-:-:S13]  /*18a20*/  ISETP.GE.AND P1, PT, R184, UR4, PT ;  /* 0x00000004b8007c0c */ /* 0x000fda000bf26270 */
[----:B-1----:R-:W-:-:S04]  /*18a30*/  @!P1 LEA R4, P0, R184, R46, 0x1 ;  /* 0x0000002eb8049211 */ /* 0x002fc800078008ff */
[----:B0-----:R-:W-:Y:S02]  /*18a40*/  @!P1 LEA.HI.X R5, R184, R3, R105, 0x1, P0 ;  /* 0x00000003b8059211 */ /* 0x001fe400000f0c69 */
[----:B------:R-:W-:-:S03]  /*18a50*/  ISETP.GE.AND P0, PT, R185, UR4, PT ;  /* 0x00000004b9007c0c */ /* 0x000fc6000bf06270 */
[----:B------:R0:W-:Y:S10]  /*18a60*/  @!P1 ST.E.128 desc[UR56][R4.64], R24 ;  /* 0x0000001804009985 */ /* 0x0001f4000c101d38 */
[----:B------:R-:W-:Y:S05]  /*18a70*/  @P0 BRA `(.L_x_656) ;  /* 0x0000001800140947 */ /* 0x000fea0003800000 */
[----:B0-----:R-:W-:-:S04]  /*18a80*/  LEA R4, P0, R185, R46, 0x1 ;  /* 0x0000002eb9047211 */ /* 0x001fc800078008ff */
[----:B------:R-:W-:-:S05]  /*18a90*/  LEA.HI.X R5, R185, R3, R104, 0x1, P0 ;  /* 0x00000003b9057211 */ /* 0x000fca00000f0c68 */
[----:B------:R0:W-:Y:S01]  /*18aa0*/  ST.E.128 desc[UR56][R4.64], R40 ;  /* 0x0000002804007985 */ /* 0x0001e2000c101d38 */
[----:B------:R-:W-:Y:S05]  /*18ab0*/  BRA `(.L_x_656) ;  /* 0x0000001800047947 */ /* 0x000fea0003800000 */
.L_x_649:
[----:B0-----:R-:W0:Y:S01]  /*18ac0*/  @P4 LDC R0, c[0x0][0xbec] ;  /* 0x0002fb00ff004b82 */ /* 0x001e220000000800 */
[----:B------:R-:W-:Y:S01]  /*18ad0*/  ULDC.64 UR4, c[0x0][0xb08] ;  /* 0x0002c20000047ab9 */ /* 0x000fe20000000a00 */
[----:B------:R-:W-:Y:S01]  /*18ae0*/  SHF.R.S32.HI R3, RZ, 0x1f, R188 ;  /* 0x0000001fff037819 */ /* 0x000fe200000114bc */
[----:B------:R-:W-:Y:S01]  /*18af0*/  IMAD R103, R103, UR4, RZ ;  /* 0x0000000467677c24 */ /* 0x000fe2000f8e02ff */
[----:B------:R-:W-:Y:S01]  /*18b00*/  ULDC.64 UR6, c[0x0][0xb30] ;  /* 0x0002cc0000067ab9 */ /* 0x000fe20000000a00 */
[----:B------:R-:W-:Y:S01]  /*18b10*/  IMAD.WIDE.U32 R4, R100, UR4, RZ ;  /* 0x0000000464047c25 */ /* 0x000fe2000f8e00ff */
[----:B------:R-:W-:Y:S01]  /*18b20*/  ISETP.GE.AND P0, PT, R8, R101, PT ;  /* 0x000000650800720c */ /* 0x000fe20003f06270 */
[----:B------:R-:W-:Y:S01]  /*18b30*/  BSSY B1, `(.L_x_657) ;  /* 0x0000079000017945 */ /* 0x000fe20003800000 */
[----:B------:R-:W1:Y:S01]  /*18b40*/  @P4 LDC R9, c[0x0][0xbf0] ;  /* 0x0002fc00ff094b82 */ /* 0x000e620000000800 */
[----:B------:R-:W-:Y:S01]  /*18b50*/  IMAD R103, R100, UR5, R103 ;  /* 0x0000000564677c24 */ /* 0x000fe2000f8e0267 */
[----:B------:R-:W-:Y:S01]  /*18b60*/  ULDC.64 UR4, c[0x0][0xb38] ;  /* 0x0002ce0000047ab9 */ /* 0x000fe20000000a00 */
[----:B------:R-:W-:Y:S01]  /*18b70*/  VIADD R6, R2, 0x2a820 ;  /* 0x0002a82002067836 */ /* 0x000fe20000000000 */
[----:B------:R-:W-:Y:S01]  /*18b80*/  SHF.R.S32.HI R26, RZ, 0x1f, R201 ;  /* 0x0000001fff1a7819 */ /* 0x000fe200000114c9 */
[----:B------:R-:W-:Y:S01]  /*18b90*/  IMAD.IADD R5, R5, 0x1, R103 ;  /* 0x0000000105057824 */ /* 0x000fe200078e0267 */
[----:B------:R-:W-:Y:S01]  /*18ba0*/  SHF.R.S32.HI R27, RZ, 0x1f, R202 ;  /* 0x0000001fff1b7819 */ /* 0x000fe200000114ca */
[----:B------:R-:W-:Y:S01]  /*18bb0*/  VIADD R13, R199, 0x8 ;  /* 0x00000008c70d7836 */ /* 0x000fe20000000000 */
[----:B------:R-:W-:Y:S01]  /*18bc0*/  PRMT R6, RZ, 0x654, R6 ;  /* 0x00000654ff067816 */ /* 0x000fe20000000006 */
[----:B------:R-:W-:Y:S01]  /*18bd0*/  IMAD.WIDE.U32 R4, R162, UR4, R4 ;  /* 0x00000004a2047c25 */ /* 0x000fe2000f8e0004 */
[----:B------:R-:W-:-:S02]  /*18be0*/  SHF.R.S32.HI R28, RZ, 0x1f, R203 ;  /* 0x0000001fff1c7819 */ /* 0x000fc400000114cb */
[----:B------:R2:W-:Y:S01]  /*18bf0*/  SYNCS.ARRIVE.TRANS64.RED.A1T0 RZ, [R6+URZ], RZ ;  /* 0x000000ff06ff79a7 */ /* 0x0005e2000810043f */
[----:B------:R-:W-:Y:S01]  /*18c00*/  IMAD R5, R162, UR5, R5 ;  /* 0x00000005a2057c24 */ /* 0x000fe2000f8e0205 */
[----:B------:R-:W-:Y:S01]  /*18c10*/  ULDC.64 UR4, c[0x0][0xb40] ;  /* 0x0002d00000047ab9 */ /* 0x000fe20000000a00 */
[----:B------:R-:W-:Y:S01]  /*18c20*/  VIADD R15, R199, 0x10 ;  /* 0x00000010c70f7836 */ /* 0x000fe20000000000 */
[----:B------:R-:W-:Y:S01]  /*18c30*/  SHF.R.S32.HI R14, RZ, 0x1f, R13 ;  /* 0x0000001fff0e7819 */ /* 0x000fe2000001140d */
[----:B------:R-:W-:Y:S01]  /*18c40*/  IMAD R3, R3, UR4, RZ ;  /* 0x0000000403037c24 */ /* 0x000fe2000f8e02ff */
[----:B------:R-:W-:Y:S01]  /*18c50*/  SHF.R.S32.HI R29, RZ, 0x1f, R204 ;  /* 0x0000001fff1d7819 */ /* 0x000fe200000114cc */
[----:B0-----:R-:W-:Y:S01]  /*18c60*/  @P4 IMAD.HI.U32 R0, R25, R0, RZ ;  /* 0x0000000019004227 */ /* 0x001fe200078e00ff */
[----:B------:R-:W-:Y:S02]  /*18c70*/  SHF.R.S32.HI R24, RZ, 0x1f, R15 ;  /* 0x0000001fff187819 */ /* 0x000fe4000001140f */
[----:B------:R-:W-:Y:S01]  /*18c80*/  SHF.R.S32.HI R30, RZ, 0x1f, R205 ;  /* 0x0000001fff1e7819 */ /* 0x000fe200000114cd */
[C---:B------:R-:W-:Y:S01]  /*18c90*/  IMAD R7, R188.reuse, UR5, R3 ;  /* 0x00000005bc077c24 */ /* 0x040fe2000f8e0203 */
[----:B------:R-:W-:Y:S01]  /*18ca0*/  SHF.R.S32.HI R31, RZ, 0x1f, R206 ;  /* 0x0000001fff1f7819 */ /* 0x000fe200000114ce */
[----:B------:R-:W-:Y:S01]  /*18cb0*/  IMAD.WIDE.U32 R4, R188, UR4, R4 ;  /* 0x00000004bc047c25 */ /* 0x000fe2000f8e0004 */
[----:B------:R-:W-:Y:S01]  /*18cc0*/  ULDC.64 UR4, c[0x0][0xb48] ;  /* 0x0002d20000047ab9 */ /* 0x000fe20000000a00 */
[----:B------:R-:W-:-:S02]  /*18cd0*/  SHF.R.S32.HI R32, RZ, 0x1f, R207 ;  /* 0x0000001fff207819 */ /* 0x000fc400000114cf */
[----:B------:R-:W-:Y:S01]  /*18ce0*/  IMAD.MOV.U32 R3, RZ, RZ, R25 ;  /* 0x000000ffff037224 */ /* 0x000fe200078e0019 */
[----:B-1----:R-:W-:Y:S01]  /*18cf0*/  @P4 SHF.R.U32.HI R3, RZ, R9, R0 ;  /* 0x00000009ff034219 */ /* 0x002fe20000011600 */
[----:B------:R-:W-:Y:S01]  /*18d00*/  IMAD.IADD R5, R5, 0x1, R7 ;  /* 0x0000000105057824 */ /* 0x000fe200078e0207 */
[----:B------:R-:W-:Y:S02]  /*18d10*/  SHF.R.S32.HI R33, RZ, 0x1f, R208 ;  /* 0x0000001fff217819 */ /* 0x000fe400000114d0 */
[C---:B------:R-:W-:Y:S01]  /*18d20*/  IADD3 R7, -R3.reuse, RZ, RZ ;  /* 0x000000ff03077210 */ /* 0x040fe20007ffe1ff */
[----:B------:R-:W-:Y:S01]  /*18d30*/  IMAD.WIDE.U32 R4, R200, UR4, R4 ;  /* 0x00000004c8047c25 */ /* 0x000fe2000f8e0004 */
[----:B------:R-:W-:Y:S02]  /*18d40*/  SHF.R.S32.HI R0, RZ, 0x1f, R3 ;  /* 0x0000001fff007819 */ /* 0x000fe40000011403 */
[----:B------:R-:W-:Y:S01]  /*18d50*/  SHF.R.S32.HI R34, RZ, 0x1f, R209 ;  /* 0x0000001fff227819 */ /* 0x000fe200000114d1 */
[----:B------:R-:W-:Y:S01]  /*18d60*/  IMAD R7, R102, R7, R25 ;  /* 0x0000000766077224 */ /* 0x000fe200078e0219 */
[----:B------:R-:W-:Y:S01]  /*18d70*/  SHF.R.S32.HI R35, RZ, 0x1f, R210 ;  /* 0x0000001fff237819 */ /* 0x000fe200000114d2 */
[----:B------:R-:W-:Y:S01]  /*18d80*/  IMAD R0, R0, UR6, RZ ;  /* 0x0000000600007c24 */ /* 0x000fe2000f8e02ff */
[----:B------:R-:W-:Y:S01]  /*18d90*/  SHF.R.S32.HI R72, RZ, 0x1f, R211 ;  /* 0x0000001fff487819 */ /* 0x000fe200000114d3 */
[----:B------:R-:W-:Y:S01]  /*18da0*/  IMAD R5, R200, UR5, R5 ;  /* 0x00000005c8057c24 */ /* 0x000fe2000f8e0205 */
[----:B------:R-:W-:Y:S01]  /*18db0*/  ULDC.64 UR4, c[0x0][0xb28] ;  /* 0x0002ca0000047ab9 */ /* 0x000fe20000000a00 */
[C---:B------:R-:W-:Y:S01]  /*18dc0*/  IMAD R9, R3.reuse, UR7, R0 ;  /* 0x0000000703097c24 */ /* 0x040fe2000f8e0200 */
[----:B------:R-:W-:Y:S01]  /*18dd0*/  SHF.R.S32.HI R0, RZ, 0x1f, R7 ;  /* 0x0000001fff007819 */ /* 0x000fe20000011407 */
[----:B------:R-:W-:Y:S01]  /*18de0*/  IMAD.WIDE.U32 R4, R3, UR6, R4 ;  /* 0x0000000603047c25 */ /* 0x000fe2000f8e0004 */
[----:B------:R-:W-:-:S02]  /*18df0*/  SHF.R.S32.HI R73, RZ, 0x1f, R212 ;  /* 0x0000001fff497819 */ /* 0x000fc400000114d4 */
[----:B------:R-:W-:Y:S01]  /*18e00*/  SHF.R.S32.HI R104, RZ, 0x1f, R213 ;  /* 0x0000001fff687819 */ /* 0x000fe200000114d5 */
[----:B------:R-:W-:Y:S02]  /*18e10*/  IMAD R0, R0, UR4, RZ ;  /* 0x0000000400007c24 */ /* 0x000fe4000f8e02ff */
[----:B------:R-:W-:Y:S02]  /*18e20*/  IMAD.IADD R5, R5, 0x1, R9 ;  /* 0x0000000105057824 */ /* 0x000fe400078e0209 */
[C---:B------:R-:W-:Y:S02]  /*18e30*/  IMAD R3, R7.reuse, UR5, R0 ;  /* 0x0000000507037c24 */ /* 0x040fe4000f8e0200 */
[----:B------:R-:W-:Y:S01]  /*18e40*/  IMAD.WIDE.U32 R4, R7, UR4, R4 ;  /* 0x0000000407047c25 */ /* 0x000fe2000f8e0004 */
[----:B------:R-:W-:-:S03]  /*18e50*/  ULDC.64 UR4, c[0x0][0xb00] ;  /* 0x0002c00000047ab9 */ /* 0x000fc60000000a00 */
[----:B------:R-:W-:Y:S01]  /*18e60*/  IMAD.IADD R3, R5, 0x1, R3 ;  /* 0x0000000105037824 */ /* 0x000fe200078e0203 */
[----:B------:R-:W-:-:S04]  /*18e70*/  LEA R0, P1, R4, UR4, 0x2 ;  /* 0x0000000404007c11 */ /* 0x000fc8000f8210ff */
[----:B------:R-:W-:Y:S02]  /*18e80*/  LEA.HI.X R3, R4, UR5, R3, 0x2, P1 ;  /* 0x0000000504037c11 */ /* 0x000fe400088f1403 */
[----:B------:R2:W0:Y:S04]  /*18e90*/  SHFL.IDX PT, R4, R0, RZ, 0x1c1f ;  /* 0x001c1fff00047589 */ /* 0x00042800000e0000 */
[----:B------:R2:W1:Y:S01]  /*18ea0*/  SHFL.IDX PT, R5, R3, RZ, 0x1c1f ;  /* 0x001c1fff03057589 */ /* 0x00046200000e0000 */
[----:B------:R-:W-:Y:S05]  /*18eb0*/  @P0 BRA `(.L_x_658) ;  /* 0x0000000400000947 */ /* 0x000fea0003800000 */
[----:B------:R-:W-:Y:S02]  /*18ec0*/  ULDC UR4, c[0x0][0xac8] ;  /* 0x0002b20000047ab9 */ /* 0x000fe40000000800 */
[----:B------:R-:W-:Y:S02]  /*18ed0*/  ISETP.GE.AND P3, PT, R199, UR4, PT ;  /* 0x00000004c7007c0c */ /* 0x000fe4000bf66270 */
[----:B------:R-:W-:Y:S02]  /*18ee0*/  ISETP.GE.AND P2, PT, R13, UR4, PT ;  /* 0x000000040d007c0c */ /* 0x000fe4000bf46270 */
[----:B------:R-:W-:Y:S02]  /*18ef0*/  ISETP.GE.AND P1, PT, R15, UR4, PT ;  /* 0x000000040f007c0c */ /* 0x000fe4000bf26270 */
[----:B------:R-:W-:Y:S02]  /*18f00*/  ISETP.GE.AND P0, PT, R213, UR4, PT ;  /* 0x00000004d5007c0c */ /* 0x000fe4000bf06270 */
[----:B------:R-:W-:-:S05]  /*18f10*/  ISETP.GE.AND P4, PT, R211, UR4, PT ;  /* 0x00000004d3007c0c */ /* 0x000fca000bf86270 */
[----:B012---:R-:W-:-:S04]  /*18f20*/  @!P3 IMAD.WIDE R6, R199, 0x4, R4 ;  /* 0x00000004c706b825 */ /* 0x007fc800078e0204 */
[CC--:B------:R-:W-:Y:S01]  /*18f30*/  @!P1 LEA R8, P5, R15.reuse, R4.reuse, 0x2 ;  /* 0x000000040f089211 */ /* 0x0c0fe200078a10ff */
[----:B------:R0:W-:Y:S01]  /*18f40*/  @!P3 ST.E.64 desc[UR56][R6.64], R20 ;  /* 0x000000140600b985 */ /* 0x0001e2000c101b38 */
[----:B------:R-:W-:Y:S02]  /*18f50*/  ISETP.GE.AND P3, PT, R212, UR4, PT ;  /* 0x00000004d4007c0c */ /* 0x000fe4000bf66270 */
[----:B------:R-:W-:Y:S02]  /*18f60*/  @!P1 LEA.HI.X R9, R15, R5, R24, 0x2, P5 ;  /* 0x000000050f099211 */ /* 0x000fe400028f1418 */
[----:B------:R-:W-:Y:S02]  /*18f70*/  ISETP.GE.AND P5, PT, R210, UR4, PT ;  /* 0x00000004d2007c0c */ /* 0x000fe4000bfa6270 */
[----:B0-----:R-:W-:-:S04]  /*18f80*/  @!P2 LEA R6, P6, R13, R4, 0x2 ;  /* 0x000000040d06a211 */ /* 0x001fc800078c10ff */
[----:B------:R-:W-:Y:S02]  /*18f90*/  @!P2 LEA.HI.X R7, R13, R5, R14, 0x2, P6 ;  /* 0x000000050d07a211 */ /* 0x000fe400030f140e */
[----:B------:R-:W-:-:S03]  /*18fa0*/  @!P0 LEA R10, P6, R213, R4, 0x2 ;  /* 0x00000004d50a8211 */ /* 0x000fc600078c10ff */
[----:B------:R0:W-:Y:S01]  /*18fb0*/  @!P2 ST.E.64 desc[UR56][R6.64], R88 ;  /* 0x000000580600a985 */ /* 0x0001e2000c101b38 */
[----:B------:R-:W-:Y:S02]  /*18fc0*/  @!P0 LEA.HI.X R11, R213, R5, R104, 0x2, P6 ;  /* 0x00000005d50b8211 */ /* 0x000fe400030f1468 */
[----:B------:R-:W-:Y:S01]  /*18fd0*/  ISETP.GE.AND P2, PT, R209, UR4, PT ;  /* 0x00000004d1007c0c */ /* 0x000fe2000bf46270 */
[----:B------:R1:W-:Y:S01]  /*18fe0*/  @!P1 ST.E.64 desc[UR56][R8.64], R90 ;  /* 0x0000005a08009985 */ /* 0x0003e2000c101b38 */
[----:B------:R-:W-:-:S03]  /*18ff0*/  ISETP.GE.AND P1, PT, R208, UR4, PT ;  /* 0x00000004d0007c0c */ /* 0x000fc6000bf26270 */
[----:B------:R2:W-:Y:S01]  /*19000*/  @!P0 ST.E.64 desc[UR56][R10.64], R36 ;  /* 0x000000240a008985 */ /* 0x0005e2000c101b38 */
[CC--:B0-----:R-:W-:Y:S02]  /*19010*/  @!P3 LEA R6, P6, R212.reuse, R4.reuse, 0x2 ;  /* 0x00000004d406b211 */ /* 0x0c1fe400078c10ff */
[CC--:B-1----:R-:W-:Y:S02]  /*19020*/  @!P4 LEA R8, P0, R211.reuse, R4.reuse, 0x2 ;  /* 0x00000004d308c211 */ /* 0x0c2fe400078010ff */
[-C--:B------:R-:W-:Y:S02]  /*19030*/  @!P3 LEA.HI.X R7, R212, R5.reuse, R73, 0x2, P6 ;  /* 0x00000005d407b211 */ /* 0x080fe400030f1449 */
[----:B------:R-:W-:Y:S02]  /*19040*/  @!P4 LEA.HI.X R9, R211, R5, R72, 0x2, P0 ;  /* 0x00000005d309c211 */ /* 0x000fe400000f1448 */
[----:B------:R-:W-:Y:S01]  /*19050*/  ISETP.GE.AND P0, PT, R207, UR4, PT ;  /* 0x00000004cf007c0c */ /* 0x000fe2000bf06270 */
[----:B------:R0:W-:Y:S01]  /*19060*/  @!P3 ST.E.64 desc[UR56][R6.64], R40 ;  /* 0x000000280600b985 */ /* 0x0001e2000c101b38 */
[----:B--2---:R-:W-:-:S02]  /*19070*/  @!P5 LEA R10, P6, R210, R4, 0x2 ;  /* 0x00000004d20ad211 */ /* 0x004fc400078c10ff */
[----:B------:R-:W-:Y:S01]  /*19080*/  ISETP.GE.AND P3, PT, R206, UR4, PT ;  /* 0x00000004ce007c0c */ /* 0x000fe2000bf66270 */
[----:B------:R1:W-:Y:S01]  /*19090*/  @!P4 ST.E.64 desc[UR56][R8.64], R44 ;  /* 0x0000002c0800c985 */ /* 0x0003e2000c101b38 */
[----:B------:R-:W-:-:S05]  /*190a0*/  @!P5 LEA.HI.X R11, R210, R5, R35, 0x2, P6 ;  /* 0x00000005d20bd211 */ /* 0x000fca00030f1423 */
[----:B------:R2:W-:Y:S01]  /*190b0*/  @!P5 ST.E.64 desc[UR56][R10.64], R48 ;  /* 0x000000300a00d985 */ /* 0x0005e2000c101b38 */
[CC--:B0-----:R-:W-:Y:S02]  /*190c0*/  @!P2 LEA R6, P4, R209.reuse, R4.reuse, 0x2 ;  /* 0x00000004d106a211 */ /* 0x0c1fe400078810ff */
[CC--:B-1----:R-:W-:Y:S02]  /*190d0*/  @!P1 LEA R8, P5, R208.reuse, R4.reuse, 0x2 ;  /* 0x00000004d0089211 */ /* 0x0c2fe400078a10ff */
[-C--:B------:R-:W-:Y:S02]  /*190e0*/  @!P2 LEA.HI.X R7, R209, R5.reuse, R34, 0x2, P4 ;  /* 0x00000005d107a211 */ /* 0x080fe400020f1422 */
[----:B------:R-:W-:Y:S02]  /*190f0*/  ISETP.GE.AND P4, PT, R205, UR4, PT ;  /* 0x00000004cd007c0c */ /* 0x000fe4000bf86270 */
[----:B--2---:R-:W-:Y:S01]  /*19100*/  @!P0 LEA R10, P6, R207, R4, 0x2 ;  /* 0x00000004cf0a8211 */ /* 0x004fe200078c10ff */
[----:B------:R0:W-:Y:S01]  /*19110*/  @!P2 ST.E.64 desc[UR56][R6.64], R52 ;  /* 0x000000340600a985 */ /* 0x0001e2000c101b38 */
[----:B------:R-:W-:-:S02]  /*19120*/  @!P1 LEA.HI.X R9, R208, R5, R33, 0x2, P5 ;  /* 0x00000005d0099211 */ /* 0x000fc400028f1421 */
[----:B------:R-:W-:Y:S02]  /*19130*/  @!P0 LEA.HI.X R11, R207, R5, R32, 0x2, P6 ;  /* 0x00000005cf0b8211 */ /* 0x000fe400030f1420 */
[----:B------:R-:W-:Y:S01]  /*19140*/  ISETP.GE.AND P2, PT, R204, UR4, PT ;  /* 0x00000004cc007c0c */ /* 0x000fe2000bf46270 */
[----:B------:R1:W-:Y:S01]  /*19150*/  @!P1 ST.E.64 desc[UR56][R8.64], R56 ;  /* 0x0000003808009985 */ /* 0x0003e2000c101b38 */
[----:B------:R-:W-:-:S03]  /*19160*/  ISETP.GE.AND P1, PT, R203, UR4, PT ;  /* 0x00000004cb007c0c */ /* 0x000fc6000bf26270 */
[----:B------:R2:W-:Y:S01]  /*19170*/  @!P0 ST.E.64 desc[UR56][R10.64], R60 ;  /* 0x0000003c0a008985 */ /* 0x0005e2000c101b38 */
[----:B------:R-:W-:Y:S02]  /*19180*/  ISETP.GE.AND P0, PT, R202, UR4, PT ;  /* 0x00000004ca007c0c */ /* 0x000fe4000bf06270 */
[----:B0-----:R-:W-:-:S04]  /*19190*/  @!P3 LEA R6, P5, R206, R4, 0x2 ;  /* 0x00000004ce06b211 */ /* 0x001fc800078a10ff */
[-C--:B------:R-:W-:Y:S02]  /*191a0*/  @!P3 LEA.HI.X R7, R206, R5.reuse, R31, 0x2, P5 ;  /* 0x00000005ce07b211 */ /* 0x080fe400028f141f */
[----:B------:R-:W-:Y:S02]  /*191b0*/  ISETP.GE.AND P5, PT, R201, UR4, PT ;  /* 0x00000004c9007c0c */ /* 0x000fe4000bfa6270 */
[CC--:B-1----:R-:W-:Y:S01]  /*191c0*/  @!P4 LEA R8, P6, R205.reuse, R4.reuse, 0x2 ;  /* 0x00000004cd08c211 */ /* 0x0c2fe200078c10ff */
[----:B------:R0:W-:Y:S03]  /*191d0*/  @!P3 ST.E.64 desc[UR56][R6.64], R64 ;  /* 0x000000400600b985 */ /* 0x0001e6000c101b38 */
[----:B------:R-:W-:Y:S02]  /*191e0*/  @!P4 LEA.HI.X R9, R205, R5, R30, 0x2, P6 ;  /* 0x00000005cd09c211 */ /* 0x000fe400030f141e */
[----:B--2---:R-:W-:-:S03]  /*191f0*/  @!P1 LEA R10, P6, R203, R4, 0x2 ;  /* 0x00000004cb0a9211 */ /* 0x004fc600078c10ff */
[----:B------:R1:W-:Y:S01]  /*19200*/  @!P4 ST.E.64 desc[UR56][R8.64], R68 ;  /* 0x000000440800c985 */ /* 0x0003e2000c101b38 */
[----:B------:R-:W-:Y:S02]  /*19210*/  @!P1 LEA.HI.X R11, R203, R5, R28, 0x2, P6 ;  /* 0x00000005cb0b9211 */ /* 0x000fe400030f141c */
[----:B0-----:R-:W-:-:S04]  /*19220*/  @!P2 LEA R6, P3, R204, R4, 0x2 ;  /* 0x00000004cc06a211 */ /* 0x001fc800078610ff */
[----:B------:R-:W-:Y:S02]  /*19230*/  @!P2 LEA.HI.X R7, R204, R5, R29, 0x2, P3 ;  /* 0x00000005cc07a211 */ /* 0x000fe400018f141d */
[----:B-1----:R-:W-:-:S03]  /*19240*/  @!P0 LEA R8, P4, R202, R4, 0x2 ;  /* 0x00000004ca088211 */ /* 0x002fc600078810ff */
[----:B------:R3:W-:Y:S01]  /*19250*/  @!P2 ST.E.64 desc[UR56][R6.64], R92 ;  /* 0x0000005c0600a985 */ /* 0x0007e2000c101b38 */
[C---:B------:R-:W-:Y:S02]  /*19260*/  @!P5 LEA R4, P3, R201.reuse, R4, 0x2 ;  /* 0x00000004c904d211 */ /* 0x040fe400078610ff */
[-C--:B------:R-:W-:Y:S01]  /*19270*/  @!P0 LEA.HI.X R9, R202, R5.reuse, R27, 0x2, P4 ;  /* 0x00000005ca098211 */ /* 0x080fe200020f141b */
[----:B------:R3:W-:Y:S01]  /*19280*/  @!P1 ST.E.64 desc[UR56][R10.64], R76 ;  /* 0x0000004c0a009985 */ /* 0x0007e2000c101b38 */
[----:B------:R-:W-:-:S03]  /*19290*/  @!P5 LEA.HI.X R5, R201, R5, R26, 0x2, P3 ;  /* 0x00000005c905d211 */ /* 0x000fc600018f141a */
[----:B------:R3:W-:Y:S04]  /*192a0*/  @!P0 ST.E.64 desc[UR56][R8.64], R80 ;  /* 0x0000005008008985 */ /* 0x0007e8000c101b38 */
[----:B------:R3:W-:Y:S02]  /*192b0*/  @!P5 ST.E.64 desc[UR56][R4.64], R84 ;  /* 0x000000540400d985 */ /* 0x0007e4000c101b38 */
.L_x_658:
[----:B------:R-:W-:Y:S05]  /*192c0*/  BSYNC B1 ;  /* 0x0000000000017941 */ /* 0x000fea0003800000 */
.L_x_657:
[----:B------:R-:W-:Y:S01]  /*192d0*/  ISETP.GE.AND P0, PT, R12, R101, PT ;  /* 0x000000650c00720c */ /* 0x000fe20003f06270 */
[----:B-1-3--:R1:W3:Y:S04]  /*192e0*/  SHFL.IDX PT, R5, R3, 0x1, 0x1c1f ;  /* 0x003c1f0003057f89 */ /* 0x00a2e800000e0000 */
[----:B0-----:R1:W0:Y:S08]  /*192f0*/  SHFL.IDX PT, R4, R0, 0x1, 0x1c1f ;  /* 0x003c1f0000047f89 */ /* 0x00123000000e0000 */
[----:B-1----:R-:W-:Y:S05]  /*19300*/  @P0 BRA `(.L_x_656) ;  /* 0x0000000c00f00947 */ /* 0x002fea0003800000 */
[----:B------:R-:W-:Y:S02]  /*19310*/  ULDC UR4, c[0x0][0xac8] ;  /* 0x0002b20000047ab9 */ /* 0x000fe40000000800 */
[----:B------:R-:W-:Y:S02]  /*19320*/  ISETP.GE.AND P1, PT, R13, UR4, PT ;  /* 0x000000040d007c0c */ /* 0x000fe4000bf26270 */
[----:B------:R-:W-:Y:S02]  /*19330*/  ISETP.GE.AND P0, PT, R15, UR4, PT ;  /* 0x000000040f007c0c */ /* 0x000fe4000bf06270 */
[----:B------:R-:W-:Y:S02]  /*19340*/  ISETP.GE.AND P2, PT, R199, UR4, PT ;  /* 0x00000004c7007c0c */ /* 0x000fe4000bf46270 */
[----:B------:R-:W-:Y:S02]  /*19350*/  ISETP.GE.AND P4, PT, R212, UR4, PT ;  /* 0x00000004d4007c0c */ /* 0x000fe4000bf86270 */
[----:B------:R-:W-:-:S05]  /*19360*/  ISETP.GE.AND P3, PT, R213, UR4, PT ;  /* 0x00000004d5007c0c */ /* 0x000fca000bf66270 */
[-C--:B0-2---:R-:W-:Y:S02]  /*19370*/  @!P1 LEA R6, P5, R13, R4.reuse, 0x2 ;  /* 0x000000040d069211 */ /* 0x085fe400078a10ff */
[-C--:B------:R-:W-:Y:S02]  /*19380*/  @!P0 LEA R8, P6, R15, R4.reuse, 0x2 ;  /* 0x000000040f088211 */ /* 0x080fe400078c10ff */
[-C--:B---3--:R-:W-:Y:S01]  /*19390*/  @!P1 LEA.HI.X R7, R13, R5.reuse, R14, 0x2, P5 ;  /* 0x000000050d079211 */ /* 0x088fe200028f140e */
[----:B------:R-:W-:Y:S01]  /*193a0*/  @!P2 IMAD.WIDE R10, R199, 0x4, R4 ;  /* 0x00000004c70aa825 */ /* 0x000fe200078e0204 */
[----:B------:R-:W-:Y:S02]  /*193b0*/  ISETP.GE.AND P5, PT, R211, UR4, PT ;  /* 0x00000004d3007c0c */ /* 0x000fe4000bfa6270 */
[----:B------:R-:W-:Y:S02]  /*193c0*/  @!P0 LEA.HI.X R9, R15, R5, R24, 0x2, P6 ;  /* 0x000000050f098211 */ /* 0x000fe400030f1418 */
[----:B------:R-:W-:Y:S01]  /*193d0*/  @!P2 ST.E.64 desc[UR56][R10.64], R94 ;  /* 0x0000005e0a00a985 */ /* 0x000fe2000c101b38 */
[----:B------:R-:W-:-:S02]  /*193e0*/  @!P4 LEA R14, P2, R212, R4, 0x2 ;  /* 0x00000004d40ec211 */ /* 0x000fc400078410ff */
[----:B------:R-:W-:Y:S01]  /*193f0*/  @!P3 LEA R12, P6, R213, R4, 0x2 ;  /* 0x00000004d50cb211 */ /* 0x000fe200078c10ff */
[----:B------:R0:W-:Y:S01]  /*19400*/  @!P1 ST.E.64 desc[UR56][R6.64], R96 ;  /* 0x0000006006009985 */ /* 0x0001e2000c101b38 */
        /* <DEDUP_REMOVED lines=12> */
[-C--:B------:R-:W-:Y:S01]  /*194d0*/  @!P2 LEA R10, P6, R208, R4.reuse, 0x2 ;  /* 0x00000004d00aa211 */ /* 0x080fe200078c10ff */
[----:B------:R-:W-:Y:S01]  /*194e0*/  @!P5 ST.E.64 desc[UR56][R20.64], R46 ;  /* 0x0000002e1400d985 */ /* 0x000fe2000c101b38 */
[----:B-1----:R-:W-:Y:S02]  /*194f0*/  @!P1 LEA R8, P5, R209, R4, 0x2 ;  /* 0x00000004d1089211 */ /* 0x002fe400078a10ff */
[----:B------:R-:W-:-:S02]  /*19500*/  @!P0 LEA.HI.X R7, R210, R5, R35, 0x2, P4 ;  /* 0x00000005d2078211 */ /* 0x000fc400020f1423 */
[-C--:B------:R-:W-:Y:S02]  /*19510*/  @!P1 LEA.HI.X R9, R209, R5.reuse, R34, 0x2, P5 ;  /* 0x00000005d1099211 */ /* 0x080fe400028f1422 */
[----:B------:R-:W-:Y:S01]  /*19520*/  ISETP.GE.AND P4, PT, R206, UR4, PT ;  /* 0x00000004ce007c0c */ /* 0x000fe2000bf86270 */
[----:B------:R-:W-:Y:S01]  /*19530*/  @!P0 ST.E.64 desc[UR56][R6.64], R50 ;  /* 0x0000003206008985 */ /* 0x000fe2000c101b38 */
[----:B------:R-:W-:Y:S02]  /*19540*/  @!P2 LEA.HI.X R11, R208, R5, R33, 0x2, P6 ;  /* 0x00000005d00ba211 */ /* 0x000fe400030f1421 */
[----:B--2---:R-:W-:Y:S01]  /*19550*/  @!P3 LEA R12, P5, R207, R4, 0x2 ;  /* 0x00000004cf0cb211 */ /* 0x004fe200078a10ff */
[----:B------:R0:W-:Y:S01]  /*19560*/  @!P1 ST.E.64 desc[UR56][R8.64], R54 ;  /* 0x0000003608009985 */ /* 0x0001e2000c101b38 */
[----:B------:R-:W-:Y:S02]  /*19570*/  ISETP.GE.AND P1, PT, R204, UR4, PT ;  /* 0x00000004cc007c0c */ /* 0x000fe4000bf26270 */
[----:B------:R-:W-:Y:S01]  /*19580*/  ISETP.GE.AND P0, PT, R203, UR4, PT ;  /* 0x00000004cb007c0c */ /* 0x000fe2000bf06270 */
[----:B------:R1:W-:Y:S01]  /*19590*/  @!P2 ST.E.64 desc[UR56][R10.64], R58 ;  /* 0x0000003a0a00a985 */ /* 0x0003e2000c101b38 */
[----:B------:R-:W-:-:S02]  /*195a0*/  ISETP.GE.AND P2, PT, R205, UR4, PT ;  /* 0x00000004cd007c0c */ /* 0x000fc4000bf46270 */
[-C--:B------:R-:W-:Y:S02]  /*195b0*/  @!P3 LEA.HI.X R13, R207, R5.reuse, R32, 0x2, P5 ;  /* 0x00000005cf0db211 */ /* 0x080fe400028f1420 */
[----:B------:R-:W-:Y:S02]  /*195c0*/  ISETP.GE.AND P5, PT, R202, UR4, PT ;  /* 0x00000004ca007c0c */ /* 0x000fe4000bfa6270 */
[CC--:B---3--:R-:W-:Y:S01]  /*195d0*/  @!P4 LEA R14, P6, R206.reuse, R4.reuse, 0x2 ;  /* 0x00000004ce0ec211 */ /* 0x0c8fe200078c10ff */
[----:B------:R2:W-:Y:S03]  /*195e0*/  @!P3 ST.E.64 desc[UR56][R12.64], R62 ;  /* 0x0000003e0c00b985 */ /* 0x0005e6000c101b38 */
[----:B------:R-:W-:Y:S02]  /*195f0*/  @!P4 LEA.HI.X R15, R206, R5, R31, 0x2, P6 ;  /* 0x00000005ce0fc211 */ /* 0x000fe400030f141f */
[----:B0-----:R-:W-:-:S02]  /*19600*/  @!P1 LEA R8, P6, R204, R4, 0x2 ;  /* 0x00000004cc089211 */ /* 0x001fc400078c10ff */
[-C--:B------:R-:W-:Y:S01]  /*19610*/  @!P2 LEA R6, P3, R205, R4.reuse, 0x2 ;  /* 0x00000004cd06a211 */ /* 0x080fe200078610ff */
[----:B------:R2:W-:Y:S01]  /*19620*/  @!P4 ST.E.64 desc[UR56][R14.64], R66 ;  /* 0x000000420e00c985 */ /* 0x0005e2000c101b38 */
[-C--:B-1----:R-:W-:Y:S02]  /*19630*/  @!P0 LEA R10, P4, R203, R4.reuse, 0x2 ;  /* 0x00000004cb0a8211 */ /* 0x082fe400078810ff */
        /* <DEDUP_REMOVED lines=11> */
[----:B------:R-:W-:-:S04]  /*196f0*/  LEA R4, P0, R201, R4, 0x2 ;  /* 0x00000004c9047211 */ /* 0x000fc800078010ff */
[----:B------:R-:W-:-:S05]  /*19700*/  LEA.HI.X R5, R201, R5, R26, 0x2, P0 ;  /* 0x00000005c9057211 */ /* 0x000fca00000f141a */
[----:B------:R0:W-:Y:S01]  /*19710*/  ST.E.64 desc[UR56][R4.64], R86 ;  /* 0x0000005604007985 */ /* 0x0001e2000c101b38 */
[----:B------:R-:W-:Y:S05]  /*19720*/  BRA `(.L_x_656) ;  /* 0x0000000800e87947 */ /* 0x000fea0003800000 */
.L_x_647:
[----:B------:R-:W-:Y:S01]  /*19730*/  ULDC.64 UR6, c[0x0][0xc08] ;  /* 0x0003020000067ab9 */ /* 0x000fe20000000a00 */
[----:B------:R-:W-:Y:S01]  /*19740*/  ULDC.64 UR4, c[0x0][0xc00] ;  /* 0x0003000000047ab9 */ /* 0x000fe20000000a00 */
[----:B------:R-:W-:Y:S01]  /*19750*/  ISETP.NE.U32.AND P1, PT, RZ, UR6, PT ;  /* 0x00000006ff007c0c */ /* 0x000fe2000bf25070 */
[----:B------:R-:W-:Y:S01]  /*19760*/  IMAD.MOV.U32 R3, RZ, RZ, RZ ;  /* 0x000000ffff037224 */ /* 0x000fe200078e00ff */
[----:B------:R-:W-:Y:S02]  /*19770*/  ISETP.NE.U32.AND P0, PT, RZ, UR4, PT ;  /* 0x00000004ff007c0c */ /* 0x000fe4000bf05070 */
[----:B------:R-:W-:Y:S02]  /*19780*/  ISETP.NE.AND.EX P1, PT, RZ, UR7, PT, P1 ;  /* 0x00000007ff007c0c */ /* 0x000fe4000bf25310 */
[----:B------:R-:W-:Y:S02]  /*19790*/  IADD3 R4, P2, R189, UR4, RZ ;  /* 0x00000004bd047c10 */ /* 0x000fe4000ff5e0ff */
[----:B------:R-:W-:-:S02]  /*197a0*/  ISETP.NE.AND.EX P0, PT, RZ, UR5, PT, P0 ;  /* 0x00000005ff007c0c */ /* 0x000fc4000bf05300 */
[----:B------:R-:W-:Y:S01]  /*197b0*/  IADD3.X R5, R190, UR5, RZ, P2, !PT ;  /* 0x00000005be057c10 */ /* 0x000fe200097fe4ff */
[----:B------:R-:W-:Y:S02]  /*197c0*/  ULDC UR4, c[0x0][0xa88] ;  /* 0x0002a20000047ab9 */ /* 0x000fe40000000800 */
[----:B------:R-:W-:-:S04]  /*197d0*/  IMAD.U32 R0, RZ, RZ, UR4 ;  /* 0x00000004ff007e24 */ /* 0x000fc8000f8e00ff */
[----:B0-----:R-:W-:-:S04]  /*197e0*/  @P1 IADD3 R6, P2, R189, UR6, RZ ;  /* 0x00000006bd061c10 */ /* 0x001fc8000ff5e0ff */
[----:B------:R-:W-:Y:S01]  /*197f0*/  @P1 IADD3.X R7, R190, UR7, RZ, P2, !PT ;  /* 0x00000007be071c10 */ /* 0x000fe200097fe4ff */
[----:B------:R0:W5:Y:S04]  /*19800*/  @P0 LDG.E R3, desc[UR56][R4.64] ;  /* 0x0000003804030981 */ /* 0x000168000c1e1900 */
[----:B------:R0:W5:Y:S01]  /*19810*/  @P1 LDG.E R0, desc[UR56][R6.64] ;  /* 0x0000003806001981 */ /* 0x000162000c1e1900 */
[----:B------:R-:W-:Y:S01]  /*19820*/  ISETP.NE.AND P2, PT, R187, RZ, PT ;  /* 0x000000ffbb00720c */ /* 0x000fe20003f45270 */
[----:B------:R-:W4:-:S12]  /*19830*/  S2R R9, SR_TID.X ;  /* 0x0000000000097919 */ /* 0x000f180000002100 */
[----:B------:R-:W3:Y:S01]  /*19840*/  @!P2 LDC R187, c[0x0][0xad4] ;  /* 0x0002b500ffbbab82 */ /* 0x000ee20000000800 */
[----:B----4-:R-:W-:Y:S01]  /*19850*/  VIADD R8, R9, 0xffffff80 ;  /* 0xffffff8009087836 */ /* 0x010fe20000000000 */
[----:B---3--:R-:W-:-:S04]  /*19860*/  ISETP.GT.AND P2, PT, R187, 0x1, PT ;  /* 0x00000001bb00780c */ /* 0x008fc80003f44270 */
[----:B------:R-:W-:Y:S01]  /*19870*/  ISETP.GT.AND P3, PT, R8, 0x7f, PT ;  /* 0x0000007f0800780c */ /* 0x000fe20003f64270 */
[----:B0-----:R-:W-:-:S12]  /*19880*/  @P1 BRA `(.L_x_659) ;  /* 0x0000000000101947 */ /* 0x001fd80003800000 */
[----:B------:R-:W-:Y:S05]  /*19890*/  @!P0 BRA `(.L_x_659) ;  /* 0x00000000000c8947 */ /* 0x000fea0003800000 */
[----:B------:R-:W3:Y:S04]  /*198a0*/  LDG.E R7, desc[UR56][R4.64] ;  /* 0x0000003804077981 */ /* 0x000ee8000c1e1900 */
[----:B-----5:R-:W3:Y:S02]  /*198b0*/  LDG.E R0, desc[UR56][R4.64+0x4] ;  /* 0x0000043804007981 */ /* 0x020ee4000c1e1900 */
[----:B---3--:R-:W-:-:S07]  /*198c0*/  IMAD.IADD R0, R0, 0x1, -R7 ;  /* 0x0000000100007824 */ /* 0x008fce00078e0a07 */
.L_x_659:
[----:B------:R-:W-:Y:S01]  /*198d0*/  BSSY B1, `(.L_x_660) ;  /* 0x0000036000017945 */ /* 0x000fe20003800000 */
[----:B------:R-:W-:Y:S02]  /*198e0*/  SEL R29, R188, RZ, !P0 ;  /* 0x000000ffbc1d7207 */ /* 0x000fe40004000000 */
[----:B------:R-:W-:Y:S02]  /*198f0*/  SEL R216, R216, RZ, !P0 ;  /* 0x000000ffd8d87207 */ /* 0x000fe40004000000 */
[----:B-----5:R-:W-:Y:S01]  /*19900*/  SHF.R.S32.HI R26, RZ, 0x1f, R3 ;  /* 0x0000001fff1a7819 */ /* 0x020fe20000011403 */
[----:B------:R-:W-:Y:S06]  /*19910*/  @P3 BRA `(.L_x_661) ;  /* 0x0000000000c43947 */ /* 0x000fec0003800000 */
[----:B------:R-:W0:Y:S01]  /*19920*/  LDC R31, c[0x0][0xbe8] ;  /* 0x0002fa00ff1f7b82 */ /* 0x000e220000000800 */
[----:B------:R-:W-:-:S04]  /*19930*/  IMAD R4, R192, 0x80, R9 ;  /* 0x00000080c0047824 */ /* 0x000fc800078e0209 */
[----:B------:R-:W-:Y:S02]  /*19940*/  VIADD R28, R4, 0xffffff80 ;  /* 0xffffff80041c7836 */ /* 0x000fe40000000000 */
[----:B0-----:R-:W-:-:S05]  /*19950*/  IMAD R5, R0, R31, RZ ;  /* 0x0000001f00057224 */ /* 0x001fca00078e02ff */
[----:B------:R-:W-:-:S13]  /*19960*/  ISETP.GE.AND P0, PT, R28, R5, PT ;  /* 0x000000051c00720c */ /* 0x000fda0003f06270 */
[----:B------:R-:W-:Y:S05]  /*19970*/  @P0 BRA `(.L_x_661) ;  /* 0x0000000000ac0947 */ /* 0x000fea0003800000 */
[----:B------:R-:W-:Y:S01]  /*19980*/  ISETP.GT.AND P0, PT, R187, 0x1, PT ;  /* 0x00000001bb00780c */ /* 0x000fe20003f04270 */
[----:B------:R-:W0:Y:S01]  /*19990*/  LDC.64 R4, c[0x0][0xba8] ;  /* 0x0002ea00ff047b82 */ /* 0x000e220000000a00 */
[----:B------:R-:W-:Y:S01]  /*199a0*/  MOV R24, 0x9b8 ;  /* 0x000009b800187802 */ /* 0x000fe20000000f00 */
[----:B------:R-:W-:Y:S01]  /*199b0*/  IMAD.MOV.U32 R21, RZ, RZ, R28 ;  /* 0x000000ffff157224 */ /* 0x000fe200078e001c */
[----:B------:R-:W-:Y:S02]  /*199c0*/  ISETP.NE.AND P1, PT, R31, 0x1, PT ;  /* 0x000000011f00780c */ /* 0x000fe40003f25270 */
[----:B------:R-:W-:-:S04]  /*199d0*/  SEL R24, R24, 0x978, P0 ;  /* 0x0000097818187807 */ /* 0x000fc80000000000 */
[----:B------:R-:W3:Y:S08]  /*199e0*/  LDC.64 R12, c[0x0][R24+0x220] ;  /* 0x00008800180c7b82 */ /* 0x000ef00000000a00 */
[----:B------:R-:W4:Y:S08]  /*199f0*/  LDC.64 R14, c[0x0][R24+0x218] ;  /* 0x00008600180e7b82 */ /* 0x000f300000000a00 */
[----:B------:R-:W5:Y:S08]  /*19a00*/  LDC.64 R8, c[0x0][R24+0x228] ;  /* 0x00008a0018087b82 */ /* 0x000f700000000a00 */
[----:B------:R-:W1:Y:S08]  /*19a10*/  LDC.64 R6, c[0x0][R24+0x210] ;  /* 0x0000840018067b82 */ /* 0x000e700000000a00 */
[----:B------:R-:W2:Y:S08]  /*19a20*/  @P1 LDC R11, c[0x0][0xbec] ;  /* 0x0002fb00ff0b1b82 */ /* 0x000eb00000000800 */
[----:B------:R-:W5:Y:S01]  /*19a30*/  @P1 LDC R27, c[0x0][0xbf0] ;  /* 0x0002fc00ff1b1b82 */ /* 0x000f620000000800 */
[----:B---3--:R-:W-:-:S07]  /*19a40*/  IMAD R13, R13, R29, RZ ;  /* 0x0000001d0d0d7224 */ /* 0x008fce00078e02ff */
[----:B0-----:R-:W0:Y:S01]  /*19a50*/  @!P0 LDC R4, c[0x0][0xb50] ;  /* 0x0002d400ff048b82 */ /* 0x001e220000000800 */
[----:B--2---:R-:W-:-:S07]  /*19a60*/  @P1 IMAD.HI.U32 R20, R28, R11, RZ ;  /* 0x0000000b1c141227 */ /* 0x004fce00078e00ff */
[----:B------:R-:W2:Y:S01]  /*19a70*/  @!P0 LDC R5, c[0x0][0xb54] ;  /* 0x0002d500ff058b82 */ /* 0x000ea20000000800 */
[-C--:B----4-:R-:W-:Y:S02]  /*19a80*/  IMAD R25, R15, R162.reuse, RZ ;  /* 0x000000a20f197224 */ /* 0x090fe400078e02ff */
[----:B------:R-:W-:Y:S01]  /*19a90*/  IMAD.WIDE.U32 R14, R14, R162, RZ ;  /* 0x000000a20e0e7225 */ /* 0x000fe200078e00ff */
[----:B-----5:R-:W-:-:S03]  /*19aa0*/  @P1 SHF.R.U32.HI R21, RZ, R27, R20 ;  /* 0x0000001bff151219 */ /* 0x020fc60000011614 */
[----:B------:R-:W-:-:S04]  /*19ab0*/  IMAD.WIDE.U32 R10, R12, R29, RZ ;  /* 0x0000001d0c0a7225 */ /* 0x000fc800078e00ff */
[----:B------:R-:W-:Y:S01]  /*19ac0*/  IMAD R27, R12, R216, R13 ;  /* 0x000000d80c1b7224 */ /* 0x000fe200078e020d */
[----:B------:R-:W-:Y:S01]  /*19ad0*/  SEL R13, R200, RZ, P0 ;  /* 0x000000ffc80d7207 */ /* 0x000fe20000000000 */
[----:B------:R-:W-:Y:S01]  /*19ae0*/  IMAD.IADD R25, R15, 0x1, R25 ;  /* 0x000000010f197824 */ /* 0x000fe200078e0219 */
[----:B------:R-:W-:Y:S01]  /*19af0*/  IADD3 R14, P1, P3, R10, R14, R3 ;  /* 0x0000000e0a0e7210 */ /* 0x000fe20007b3e003 */
[----:B------:R-:W-:Y:S02]  /*19b00*/  IMAD.MOV R10, RZ, RZ, -R21 ;  /* 0x000000ffff0a7224 */ /* 0x000fe400078e0a15 */
[----:B------:R-:W-:Y:S02]  /*19b10*/  IMAD.IADD R27, R11, 0x1, R27 ;  /* 0x000000010b1b7824 */ /* 0x000fe400078e021b */
[-C--:B------:R-:W-:Y:S02]  /*19b20*/  IMAD R15, R9, R13.reuse, RZ ;  /* 0x0000000d090f7224 */ /* 0x080fe400078e02ff */
[----:B------:R-:W-:-:S04]  /*19b30*/  IMAD.WIDE.U32 R8, R8, R13, RZ ;  /* 0x0000000d08087225 */ /* 0x000fc800078e00ff */
[----:B------:R-:W-:Y:S01]  /*19b40*/  IMAD R11, R31, R10, R28 ;  /* 0x0000000a1f0b7224 */ /* 0x000fe200078e021c */
[----:B------:R-:W-:Y:S01]  /*19b50*/  IADD3.X R10, R27, R25, R26, P1, P3 ;  /* 0x000000191b0a7210 */ /* 0x000fe20000fe641a */
[----:B------:R-:W-:Y:S01]  /*19b60*/  IMAD.IADD R15, R9, 0x1, R15 ;  /* 0x00000001090f7824 */ /* 0x000fe200078e020f */
[----:B------:R-:W-:Y:S01]  /*19b70*/  IADD3 R8, P0, P1, R21, R14, R8 ;  /* 0x0000000e15087210 */ /* 0x000fe2000791e008 */
[----:B-1----:R-:W-:Y:S01]  /*19b80*/  IMAD R7, R7, R11, RZ ;  /* 0x0000000b07077224 */ /* 0x002fe200078e02ff */
[----:B------:R-:W-:Y:S02]  /*19b90*/  SHF.R.S32.HI R21, RZ, 0x1f, R21 ;  /* 0x0000001fff157819 */ /* 0x000fe40000011415 */
[----:B------:R-:W-:Y:S02]  /*19ba0*/  SHF.R.S32.HI R13, RZ, 0x1f, R11 ;  /* 0x0000001fff0d7819 */ /* 0x000fe4000001140b */
[----:B------:R-:W-:-:S03]  /*19bb0*/  IADD3.X R9, R21, R10, R15, P0, P1 ;  /* 0x0000000a15097210 */ /* 0x000fc600007e240f */
[C---:B------:R-:W-:Y:S02]  /*19bc0*/  IMAD R13, R6.reuse, R13, R7 ;  /* 0x0000000d060d7224 */ /* 0x040fe400078e0207 */
[----:B------:R-:W-:-:S04]  /*19bd0*/  IMAD.WIDE.U32 R6, R6, R11, R8 ;  /* 0x0000000b06067225 */ /* 0x000fc800078e0008 */
[----:B------:R-:W-:Y:S01]  /*19be0*/  IMAD.IADD R7, R7, 0x1, R13 ;  /* 0x0000000107077824 */ /* 0x000fe200078e020d */
[----:B0-----:R-:W-:-:S04]  /*19bf0*/  LEA R4, P0, R6, R4, 0x2 ;  /* 0x0000000406047211 */ /* 0x001fc800078010ff */
[----:B--2---:R-:W-:Y:S01]  /*19c00*/  LEA.HI.X R5, R6, R5, R7, 0x2, P0 ;  /* 0x0000000506057211 */ /* 0x004fe200000f1407 */
[----:B------:R-:W-:-:S05]  /*19c10*/  IMAD.MOV.U32 R7, RZ, RZ, -0x800000 ;  /* 0xff800000ff077424 */ /* 0x000fca00078e00ff */
[----:B------:R0:W-:Y:S03]  /*19c20*/  STG.E desc[UR56][R4.64], R7 ;  /* 0x0000000704007986 */ /* 0x0001e6000c101938 */
.L_x_661:
[----:B------:R-:W-:Y:S05]  /*19c30*/  BSYNC B1 ;  /* 0x0000000000017941 */ /* 0x000fea0003800000 */
.L_x_660:
[----:B------:R-:W-:Y:S05]  /*19c40*/  @P2 BRA `(.L_x_656) ;  /* 0x0000000400a02947 */ /* 0x000fea0003800000 */
[----:B------:R-:W3:Y:S01]  /*19c50*/  LDC R11, c[0x0][0xbe8] ;  /* 0x0002fa00ff0b7b82 */ /* 0x000ee20000000800 */
[----:B------:R-:W-:Y:S01]  /*19c60*/  ULDC.64 UR4, c[0x0][0xaa0] ;  /* 0x0002a80000047ab9 */ /* 0x000fe20000000a00 */
[----:B------:R-:W-:Y:S01]  /*19c70*/  ULDC.64 UR6, c[0x0][0xaf0] ;  /* 0x0002bc0000067ab9 */ /* 0x000fe20000000a00 */
[----:B0-----:R-:W-:Y:S01]  /*19c80*/  IMAD R4, R26, UR4, RZ ;  /* 0x000000041a047c24 */ /* 0x001fe2000f8e02ff */
[----:B------:R-:W-:Y:S01]  /*19c90*/  BSSY B1, `(.L_x_662) ;  /* 0x0000039000017945 */ /* 0x000fe20003800000 */
[----:B------:R-:W-:Y:S02]  /*19ca0*/  SHF.R.S32.HI R10, RZ, 0x1f, R185 ;  /* 0x0000001fff0a7819 */ /* 0x000fe400000114b9 */
[C---:B------:R-:W-:Y:S01]  /*19cb0*/  IMAD R7, R3.reuse, UR5, R4 ;  /* 0x0000000503077c24 */ /* 0x040fe2000f8e0204 */
[----:B------:R-:W-:Y:S01]  /*19cc0*/  SHF.R.S32.HI R14, RZ, 0x1f, R184 ;  /* 0x0000001fff0e7819 */ /* 0x000fe200000114b8 */
[----:B------:R-:W-:Y:S01]  /*19cd0*/  IMAD.WIDE.U32 R4, R3, UR4, RZ ;  /* 0x0000000403047c25 */ /* 0x000fe2000f8e00ff */
[----:B------:R-:W-:-:S03]  /*19ce0*/  ULDC.64 UR4, c[0x0][0xae8] ;  /* 0x0002ba0000047ab9 */ /* 0x000fc60000000a00 */
[----:B------:R-:W-:Y:S02]  /*19cf0*/  IMAD R3, R186, 0x20, R217 ;  /* 0x00000020ba037824 */ /* 0x000fe400078e02d9 */
[----:B------:R-:W-:Y:S02]  /*19d00*/  IMAD.IADD R5, R5, 0x1, R7 ;  /* 0x0000000105057824 */ /* 0x000fe400078e0207 */
[----:B------:R-:W-:Y:S02]  /*19d10*/  IMAD R9, R192, 0x80, R3 ;  /* 0x00000080c0097824 */ /* 0x000fe400078e0203 */
[----:B------:R-:W-:-:S04]  /*19d20*/  IMAD.WIDE.U32 R4, R162, UR4, R4 ;  /* 0x00000004a2047c25 */ /* 0x000fc8000f8e0004 */
[----:B------:R-:W-:Y:S01]  /*19d30*/  IMAD.MOV.U32 R3, RZ, RZ, R9 ;  /* 0x000000ffff037224 */ /* 0x000fe200078e0009 */
[----:B---3--:R-:W-:Y:S01]  /*19d40*/  ISETP.NE.AND P0, PT, R11, 0x1, PT ;  /* 0x000000010b00780c */ /* 0x008fe20003f05270 */
[----:B------:R-:W-:Y:S02]  /*19d50*/  IMAD R7, R216, UR6, RZ ;  /* 0x00000006d8077c24 */ /* 0x000fe4000f8e02ff */
[----:B------:R-:W-:Y:S01]  /*19d60*/  IMAD R5, R162, UR5, R5 ;  /* 0x00000005a2057c24 */ /* 0x000fe2000f8e0205 */
[----:B------:R-:W-:Y:S01]  /*19d70*/  ULDC.64 UR4, c[0x0][0xae0] ;  /* 0x0002b80000047ab9 */ /* 0x000fe20000000a00 */
[C---:B------:R-:W-:Y:S02]  /*19d80*/  IMAD R7, R29.reuse, UR7, R7 ;  /* 0x000000071d077c24 */ /* 0x040fe4000f8e0207 */
[----:B------:R-:W-:-:S04]  /*19d90*/  IMAD.WIDE.U32 R4, R29, UR6, R4 ;  /* 0x000000061d047c25 */ /* 0x000fc8000f8e0004 */
[----:B------:R-:W-:Y:S02]  /*19da0*/  IMAD.IADD R5, R5, 0x1, R7 ;  /* 0x0000000105057824 */ /* 0x000fe400078e0207 */
[----:B------:R-:W0:Y:S08]  /*19db0*/  @P0 LDC R6, c[0x0][0xbec] ;  /* 0x0002fb00ff060b82 */ /* 0x000e300000000800 */
[----:B------:R-:W3:Y:S01]  /*19dc0*/  @P0 LDC R13, c[0x0][0xbf0] ;  /* 0x0002fc00ff0d0b82 */ /* 0x000ee20000000800 */
[----:B0-----:R-:W-:-:S05]  /*19dd0*/  @P0 IMAD.HI.U32 R6, R9, R6, RZ ;  /* 0x0000000609060227 */ /* 0x001fca00078e00ff */
[----:B---3--:R-:W-:-:S04]  /*19de0*/  @P0 SHF.R.U32.HI R3, RZ, R13, R6 ;  /* 0x0000000dff030219 */ /* 0x008fc80000011606 */
[----:B------:R-:W-:Y:S01]  /*19df0*/  SHF.R.S32.HI R6, RZ, 0x1f, R3 ;  /* 0x0000001fff067819 */ /* 0x000fe20000011403 */
[C---:B------:R-:W-:Y:S01]  /*19e00*/  IMAD.WIDE.U32 R4, R3.reuse, UR4, R4 ;  /* 0x0000000403047c25 */ /* 0x040fe2000f8e0004 */
[----:B------:R-:W-:-:S03]  /*19e10*/  IADD3 R8, -R3, RZ, RZ ;  /* 0x000000ff03087210 */ /* 0x000fc60007ffe1ff */
[----:B------:R-:W-:Y:S02]  /*19e20*/  IMAD R6, R6, UR4, RZ ;  /* 0x0000000406067c24 */ /* 0x000fe4000f8e02ff */
[----:B------:R-:W-:Y:S02]  /*19e30*/  IMAD R7, R11, R8, R9 ;  /* 0x000000080b077224 */ /* 0x000fe400078e0209 */
[----:B------:R-:W-:Y:S01]  /*19e40*/  IMAD R9, R3, UR5, R6 ;  /* 0x0000000503097c24 */ /* 0x000fe2000f8e0206 */
[----:B------:R-:W-:Y:S01]  /*19e50*/  ULDC.64 UR4, c[0x0][0xad8] ;  /* 0x0002b60000047ab9 */ /* 0x000fe20000000a00 */
[----:B------:R-:W-:Y:S01]  /*19e60*/  IMAD R8, R192, 0x80, R217 ;  /* 0x00000080c0087824 */ /* 0x000fe200078e02d9 */
[----:B------:R-:W-:Y:S01]  /*19e70*/  SHF.R.S32.HI R3, RZ, 0x1f, R7 ;  /* 0x0000001fff037819 */ /* 0x000fe20000011407 */
[----:B------:R-:W-:Y:S02]  /*19e80*/  IMAD.IADD R5, R5, 0x1, R9 ;  /* 0x0000000105057824 */ /* 0x000fe400078e0209 */
[----:B------:R-:W-:-:S02]  /*19e90*/  IMAD R11, R0, R11, RZ ;  /* 0x0000000b000b7224 */ /* 0x000fc400078e02ff */
[----:B------:R-:W-:Y:S02]  /*19ea0*/  IMAD R6, R3, UR4, RZ ;  /* 0x0000000403067c24 */ /* 0x000fe4000f8e02ff */
[----:B------:R-:W-:Y:S01]  /*19eb0*/  IMAD.WIDE.U32 R4, R7, UR4, R4 ;  /* 0x0000000407047c25 */ /* 0x000fe2000f8e0004 */
[----:B------:R-:W-:-:S03]  /*19ec0*/  ISETP.GE.AND P2, PT, R8, R11, PT ;  /* 0x0000000b0800720c */ /* 0x000fc60003f46270 */
[----:B------:R-:W-:Y:S01]  /*19ed0*/  IMAD R3, R7, UR5, R6 ;  /* 0x0000000507037c24 */ /* 0x000fe2000f8e0206 */
[----:B------:R-:W-:Y:S01]  /*19ee0*/  ULDC.64 UR4, c[0x0][0xa80] ;  /* 0x0002a00000047ab9 */ /* 0x000fe20000000a00 */
[----:B------:R-:W-:Y:S01]  /*19ef0*/  VIADD R0, R8, 0x20 ;  /* 0x0000002008007836 */ /* 0x000fe20000000000 */
[----:B------:R-:W-:Y:S01]  /*19f00*/  LEA R6, P3, R4, UR4, 0x1 ;  /* 0x0000000404067c11 */ /* 0x000fe2000f8608ff */
[----:B------:R-:W-:-:S03]  /*19f10*/  IMAD.IADD R3, R5, 0x1, R3 ;  /* 0x0000000105037824 */ /* 0x000fc600078e0203 */
[-C--:B------:R-:W-:Y:S01]  /*19f20*/  ISETP.GE.AND P1, PT, R0, R11.reuse, PT ;  /* 0x0000000b0000720c */ /* 0x080fe20003f26270 */
[----:B------:R-:W-:Y:S01]  /*19f30*/  VIADD R0, R8, 0x40 ;  /* 0x0000004008007836 */ /* 0x000fe20000000000 */
[----:B------:R-:W-:Y:S02]  /*19f40*/  LEA.HI.X R3, R4, UR5, R3, 0x1, P3 ;  /* 0x0000000504037c11 */ /* 0x000fe400098f0c03 */
[----:B------:R0:W3:Y:S02]  /*19f50*/  SHFL.IDX PT, R4, R6, RZ, 0x181f ;  /* 0x00181fff06047589 */ /* 0x0000e400000e0000 */
[----:B------:R-:W-:Y:S02]  /*19f60*/  ISETP.GE.AND P0, PT, R0, R11, PT ;  /* 0x0000000b0000720c */ /* 0x000fe40003f06270 */
[----:B------:R0:W4:Y:S01]  /*19f70*/  SHFL.IDX PT, R0, R3, RZ, 0x181f ;  /* 0x00181fff03007589 */ /* 0x00012200000e0000 */
[----:B------:R-:W-:Y:S10]  /*19f80*/  @P2 BRA `(.L_x_663) ;  /* 0x0000000000242947 */ /* 0x000ff40003800000 */
[----:B------:R-:W-:Y:S02]  /*19f90*/  ULDC UR4, c[0x0][0xac8] ;  /* 0x0002b20000047ab9 */ /* 0x000fe40000000800 */
[----:B------:R-:W-:Y:S02]  /*19fa0*/  ISETP.GE.AND P4, PT, R184, UR4, PT ;  /* 0x00000004b8007c0c */ /* 0x000fe4000bf86270 */
[----:B------:R-:W-:-:S11]  /*19fb0*/  ISETP.GE.AND P5, PT, R185, UR4, PT ;  /* 0x00000004b9007c0c */ /* 0x000fd6000bfa6270 */
[CC--:B---3--:R-:W-:Y:S02]  /*19fc0*/  @!P4 LEA R12, P2, R184.reuse, R4.reuse, 0x1 ;  /* 0x00000004b80cc211 */ /* 0x0c8fe400078408ff */
[C---:B------:R-:W-:Y:S02]  /*19fd0*/  @!P5 LEA R4, P3, R185.reuse, R4, 0x1 ;  /* 0x00000004b904d211 */ /* 0x040fe400078608ff */
[-C--:B----4-:R-:W-:Y:S02]  /*19fe0*/  @!P4 LEA.HI.X R13, R184, R0.reuse, R14, 0x1, P2 ;  /* 0x00000000b80dc211 */ /* 0x090fe400010f0c0e */
[----:B------:R-:W-:-:S03]  /*19ff0*/  @!P5 LEA.HI.X R5, R185, R0, R10, 0x1, P3 ;  /* 0x00000000b905d211 */ /* 0x000fc600018f0c0a */
[----:B------:R3:W-:Y:S04]  /*1a000*/  @!P4 ST.E.128 desc[UR56][R12.64], RZ ;  /* 0x000000ff0c00c985 */ /* 0x0007e8000c101d38 */
[----:B------:R3:W-:Y:S02]  /*1a010*/  @!P5 ST.E.128 desc[UR56][R4.64], RZ ;  /* 0x000000ff0400d985 */ /* 0x0007e4000c101d38 */
.L_x_663:
[----:B------:R-:W-:Y:S05]  /*1a020*/  BSYNC B1 ;  /* 0x0000000000017941 */ /* 0x000fea0003800000 */
.L_x_662:
        /* <DEDUP_REMOVED lines=11> */
[----:B------:R0:W-:Y:S04]  /*1a0e0*/  @!P3 ST.E.128 desc[UR56][R12.64], RZ ;  /* 0x000000ff0c00b985 */ /* 0x0001e8000c101d38 */
[----:B------:R0:W-:Y:S02]  /*1a0f0*/  @!P4 ST.E.128 desc[UR56][R4.64], RZ ;  /* 0x000000ff0400c985 */ /* 0x0001e4000c101d38 */
.L_x_665:
[----:B------:R-:W-:Y:S05]  /*1a100*/  BSYNC B1 ;  /* 0x0000000000017941 */ /* 0x000fea0003800000 */
.L_x_664:
[----:B0-----:R0:W0:Y:S01]  /*1a110*/  SHFL.IDX PT, R0, R3, 0x2, 0x181f ;  /* 0x00581f0003007f89 */ /* 0x00102200000e0000 */
[----:B------:R-:W-:Y:S03]  /*1a120*/  BSSY B1, `(.L_x_666) ;  /* 0x000000c000017945 */ /* 0x000fe60003800000 */
[----:B---3--:R3:W0:Y:S01]  /*1a130*/  SHFL.IDX PT, R4, R6, 0x2, 0x181f ;  /* 0x00581f0006047f89 */ /* 0x00862200000e0000 */
[----:B------:R-:W-:Y:S05]  /*1a140*/  @P0 BRA `(.L_x_667) ;  /* 0x0000000000240947 */ /* 0x000fea0003800000 */
[----:B------:R-:W-:Y:S02]  /*1a150*/  ULDC UR4, c[0x0][0xac8] ;  /* 0x0002b20000047ab9 */ /* 0x000fe40000000800 */
[----:B------:R-:W-:Y:S02]  /*1a160*/  ISETP.GE.AND P2, PT, R184, UR4, PT ;  /* 0x00000004b8007c0c */ /* 0x000fe4000bf46270 */
[----:B------:R-:W-:-:S11]  /*1a170*/  ISETP.GE.AND P3, PT, R185, UR4, PT ;  /* 0x00000004b9007c0c */ /* 0x000fd6000bf66270 */
[CC--:B0-----:R-:W-:Y:S02]  /*1a180*/  @!P2 LEA R12, P0, R184.reuse, R4.reuse, 0x1 ;  /* 0x00000004b80ca211 */ /* 0x0c1fe400078008ff */
[C---:B------:R-:W-:Y:S02]  /*1a190*/  @!P3 LEA R4, P1, R185.reuse, R4, 0x1 ;  /* 0x00000004b904b211 */ /* 0x040fe400078208ff */
[-C--:B------:R-:W-:Y:S02]  /*1a1a0*/  @!P2 LEA.HI.X R13, R184, R0.reuse, R14, 0x1, P0 ;  /* 0x00000000b80da211 */ /* 0x080fe400000f0c0e */
[----:B------:R-:W-:-:S03]  /*1a1b0*/  @!P3 LEA.HI.X R5, R185, R0, R10, 0x1, P1 ;  /* 0x00000000b905b211 */ /* 0x000fc600008f0c0a */
[----:B------:R0:W-:Y:S04]  /*1a1c0*/  @!P2 ST.E.128 desc[UR56][R12.64], RZ ;  /* 0x000000ff0c00a985 */ /* 0x0001e8000c101d38 */
[----:B------:R0:W-:Y:S02]  /*1a1d0*/  @!P3 ST.E.128 desc[UR56][R4.64], RZ ;  /* 0x000000ff0400b985 */ /* 0x0001e4000c101d38 */
.L_x_667:
[----:B------:R-:W-:Y:S05]  /*1a1e0*/  BSYNC B1 ;  /* 0x0000000000017941 */ /* 0x000fea0003800000 */
.L_x_666:
[----:B0-----:R-:W-:Y:S01]  /*1a1f0*/  VIADD R0, R8, 0x60 ;  /* 0x0000006008007836 */ /* 0x001fe20000000000 */
[----:B----4-:R-:W4:Y:S04]  /*1a200*/  SHFL.IDX PT, R3, R3, 0x3, 0x181f ;  /* 0x00781f0003037f89 */ /* 0x010f2800000e0000 */
[----:B------:R-:W-:Y:S01]  /*1a210*/  ISETP.GE.AND P0, PT, R0, R11, PT ;  /* 0x0000000b0000720c */ /* 0x000fe20003f06270 */
[----:B------:R0:W0:-:S12]  /*1a220*/  SHFL.IDX PT, R4, R6, 0x3, 0x181f ;  /* 0x00781f0006047f89 */ /* 0x00001800000e0000 */
[----:B------:R-:W-:Y:S05]  /*1a230*/  @P0 BRA `(.L_x_656) ;  /* 0x0000000000240947 */ /* 0x000fea0003800000 */
[----:B------:R-:W-:Y:S02]  /*1a240*/  ULDC UR4, c[0x0][0xac8] ;  /* 0x0002b20000047ab9 */ /* 0x000fe40000000800 */
[----:B------:R-:W-:Y:S02]  /*1a250*/  ISETP.GE.AND P2, PT, R184, UR4, PT ;  /* 0x00000004b8007c0c */ /* 0x000fe4000bf46270 */
[----:B------:R-:W-:-:S11]  /*1a260*/  ISETP.GE.AND P3, PT, R185, UR4, PT ;  /* 0x00000004b9007c0c */ /* 0x000fd6000bf66270 */
[CC--:B0--3--:R-:W-:Y:S02]  /*1a270*/  @!P2 LEA R6, P0, R184.reuse, R4.reuse, 0x1 ;  /* 0x00000004b806a211 */ /* 0x0c9fe400078008ff */
[C---:B------:R-:W-:Y:S02]  /*1a280*/  @!P3 LEA R4, P1, R185.reuse, R4, 0x1 ;  /* 0x00000004b904b211 */ /* 0x040fe400078208ff */
[-C--:B----4-:R-:W-:Y:S02]  /*1a290*/  @!P2 LEA.HI.X R7, R184, R3.reuse, R14, 0x1, P0 ;  /* 0x00000003b807a211 */ /* 0x090fe400000f0c0e */
[----:B------:R-:W-:-:S03]  /*1a2a0*/  @!P3 LEA.HI.X R5, R185, R3, R10, 0x1, P1 ;  /* 0x00000003b905b211 */ /* 0x000fc600008f0c0a */
[----:B------:R0:W-:Y:S04]  /*1a2b0*/  @!P2 ST.E.128 desc[UR56][R6.64], RZ ;  /* 0x000000ff0600a985 */ /* 0x0001e8000c101d38 */
[----:B------:R0:W-:Y:S02]  /*1a2c0*/  @!P3 ST.E.128 desc[UR56][R4.64], RZ ;  /* 0x000000ff0400b985 */ /* 0x0001e4000c101d38 */
.L_x_656:
[----:B------:R-:W-:Y:S05]  /*1a2d0*/  BSYNC B0 ;  /* 0x0000000000007941 */ /* 0x000fea0003800000 */
.L_x_646:
[----:B------:R-:W-:Y:S02]  /*1a2e0*/  ULDC UR4, c[0x0][0xc3c] ;  /* 0x00030f0000047ab9 */ /* 0x000fe40000000800 */
[----:B--2---:R-:W-:-:S13]  /*1a2f0*/  ISETP.GE.AND P0, PT, R147, UR4, PT ;  /* 0x0000000493007c0c */ /* 0x004fda000bf06270 */
[----:B------:R-:W-:Y:S05]  /*1a300*/  @!P0 BRA `(.L_x_668) ;  /* 0xfffffe70008c8947 */ /* 0x000fea000383ffff */
[----:B------:R-:W-:Y:S05]  /*1a310*/  BRA `(.L_x_446) ;  /* 0x0000007000487947 */ /* 0x000fea0003800000 */
.L_x_444:
[----:B------:R-:W-:-:S08]  /*1a320*/  NOP ;  /* 0x0000000000007918 */ /* 0x000fd00000000000 */
[----:B------:R-:W0:-:S00]  /*1a330*/  USETMAXREG.DEALLOC.CTAPOOL 0x28 ;  /* 0x00000028000079c8 */ /* 0x000e0000080e0500 */
[----:B0-----:R-:W2:Y:S01]  /*1a340*/  LDL.LU R3, [R1+0x38] ;  /* 0x0000380001037983 */ /* 0x001ea20000300800 */
[----:B------:R-:W-:Y:S01]  /*1a350*/  LOP3.LUT R2, R2, 0x3, RZ, 0xc0, !PT ;  /* 0x0000000302027812 */ /* 0x000fe200078ec0ff */
[----:B------:R-:W-:-:S05]  /*1a360*/  IMAD.MOV.U32 R6, RZ, RZ, RZ ;  /* 0x000000ffff067224 */ /* 0x000fca00078e00ff */
[----:B------:R-:W0:Y:S02]  /*1a370*/  SHFL.IDX PT, R2, R2, RZ, 0x1f ;  /* 0x00001fff02027589 */ /* 0x000e2400000e0000 */
[----:B0-----:R-:W-:Y:S02]  /*1a380*/  ISETP.NE.AND P0, PT, R2, RZ, PT ;  /* 0x000000ff0200720c */ /* 0x001fe40003f05270 */
[----:B--2---:R-:W-:-:S11]  /*1a390*/  LOP3.LUT R3, R3, 0xffffffdf, RZ, 0xc0, !PT ;  /* 0xffffffdf03037812 */ /* 0x004fd600078ec0ff */
[----:B------:R-:W-:-:S05]  /*1a3a0*/  @P0 LOP3.LUT R3, R3, 0x20, RZ, 0xfc, !PT ;  /* 0x0000002003030812 */ /* 0x000fca00078efcff */
[----:B------:R0:W-:Y:S01]  /*1a3b0*/  STL [R1+0x38], R3 ;  /* 0x0000380301007387 */ /* 0x0001e20000100800 */
[----:B------:R-:W-:Y:S05]  /*1a3c0*/  @!P0 BRA `(.L_x_669) ;  /* 0x00000000001c8947 */ /* 0x000fea0003800000 */
[----:B------:R-:W1:Y:S08]  /*1a3d0*/  S2UR UR5, SR_CgaCtaId ;  /* 0x00000000000579c3 */ /* 0x000e700000008800 */
[----:B------:R-:W-:Y:S06]  /*1a3e0*/  BAR.SYNC.DEFER_BLOCKING 0x5, 0x180 ;  /* 0x0146000000007b1d */ /* 0x000fec0000010000 */
[----:B------:R-:W-:-:S02]  /*1a3f0*/  UMOV UR4, 0x400 ;  /* 0x0000040000047882 */ /* 0x000fc40000000000 */
[----:B-1----:R-:W-:-:S09]  /*1a400*/  ULEA UR4, UR5, UR4, 0x18 ;  /* 0x0000000405047291 */ /* 0x002fd2000f8ec03f */
[----:B------:R-:W1:Y:S01]  /*1a410*/  LDS.128 R16, [UR4+0x2a8d0] ;  /* 0x02a8d004ff107984 */ /* 0x000e620008000c00 */
[----:B------:R-:W-:Y:S06]  /*1a420*/  BAR.ARV 0x4, 0x180 ;  /* 0x0106000000007b1d */ /* 0x000fec0000002000 */
[----:B------:R-:W-:Y:S05]  /*1a430*/  BRA `(.L_x_670) ;  /* 0x0000000800947947 */ /* 0x000fea0003800000 */
.L_x_669:
[----:B------:R-:W-:Y:S01]  /*1a440*/  LOP3.LUT R7, R0, 0x1f, RZ, 0xc0, !PT ;  /* 0x0000001f00077812 */ /* 0x000fe200078ec0ff */
[----:B------:R-:W-:Y:S01]  /*1a450*/  ULDC UR4, c[0x0][0xc3c] ;  /* 0x00030f0000047ab9 */ /* 0x000fe20000000800 */
[----:B------:R-:W-:Y:S01]  /*1a460*/  IMAD.MOV.U32 R9, RZ, RZ, RZ ;  /* 0x000000ffff097224 */ /* 0x000fe200078e00ff */
[----:B------:R-:W1:Y:S01]  /*1a470*/  S2UR UR6, SR_CTAID.X ;  /* 0x00000000000679c3 */ /* 0x000e620000002500 */
[----:B------:R-:W-:Y:S01]  /*1a480*/  ISETP.NE.AND P0, PT, R7, 0x1f, PT ;  /* 0x0000001f0700780c */ /* 0x000fe20003f05270 */
[----:B------:R-:W-:-:S03]  /*1a490*/  ULDC UR5, c[0x0][0xc38] ;  /* 0x00030e0000057ab9 */ /* 0x000fc60000000800 */
[----:B------:R-:W-:-:S13]  /*1a4a0*/  ISETP.GE.OR P1, PT, R7, UR4, !P0 ;  /* 0x0000000407007c0c */ /* 0x000fda000c726670 */
[----:B------:R-:W2:Y:S08]  /*1a4b0*/  @!P1 LDC.64 R4, c[0x0][0xc80] ;  /* 0x00032000ff049b82 */ /* 0x000eb00000000a00 */
[----:B0-----:R-:W0:Y:S01]  /*1a4c0*/  @!P1 LDC.64 R2, c[0x0][0xc78] ;  /* 0x00031e00ff029b82 */ /* 0x001e220000000a00 */
[----:B--2---:R-:W-:-:S05]  /*1a4d0*/  @!P1 IMAD.WIDE.U32 R4, R7, 0x4, R4 ;  /* 0x0000000407049825 */ /* 0x004fca00078e0004 */
[----:B------:R-:W2:Y:S01]  /*1a4e0*/  @!P1 LDG.E R6, desc[UR56][R4.64] ;  /* 0x0000003804069981 */ /* 0x000ea2000c1e1900 */
[----:B0-----:R-:W-:-:S05]  /*1a4f0*/  @!P1 IMAD.WIDE.U32 R2, R7, 0x4, R2 ;  /* 0x0000000407029825 */ /* 0x001fca00078e0002 */
[----:B------:R-:W2:Y:S01]  /*1a500*/  @!P1 LDG.E R9, desc[UR56][R2.64] ;  /* 0x0000003802099981 */ /* 0x000ea2000c1e1900 */
[C---:B------:R-:W-:Y:S02]  /*1a510*/  ISETP.NE.AND P1, PT, R7.reuse, RZ, PT ;  /* 0x000000ff0700720c */ /* 0x040fe40003f25270 */
[C---:B------:R-:W-:Y:S02]  /*1a520*/  ISETP.GE.U32.AND P2, PT, R7.reuse, 0x2, PT ;  /* 0x000000020700780c */ /* 0x040fe40003f46070 */
[C---:B------:R-:W-:Y:S02]  /*1a530*/  ISETP.GE.U32.AND P3, PT, R7.reuse, 0x4, PT ;  /* 0x000000040700780c */ /* 0x040fe40003f66070 */
[C---:B------:R-:W-:Y:S02]  /*1a540*/  ISETP.GE.U32.AND P4, PT, R7.reuse, 0x8, PT ;  /* 0x000000080700780c */ /* 0x040fe40003f86070 */
[----:B------:R-:W-:Y:S01]  /*1a550*/  ISETP.GE.U32.AND P5, PT, R7, 0x10, PT ;  /* 0x000000100700780c */ /* 0x000fe20003fa6070 */
[----:B------:R-:W-:Y:S01]  /*1a560*/  UMOV UR4, URZ ;  /* 0x0000003f00047c82 */ /* 0x000fe20008000000 */
        /* <DEDUP_REMOVED lines=24> */
.L_x_673:
[----:B------:R-:W0:Y:S01]  /*1a6f0*/  LDC R2, c[0x0][0xc3c] ;  /* 0x00030f00ff027b82 */ /* 0x000e220000000800 */
[----:B------:R-:W-:Y:S01]  /*1a700*/  UIADD3 UR4, UR4, 0x1f, URZ ;  /* 0x0000001f04047890 */ /* 0x000fe2000fffe03f */
[----:B------:R-:W-:Y:S02]  /*1a710*/  ULDC UR7, c[0x0][0xc3c] ;  /* 0x00030f0000077ab9 */ /* 0x000fe40000000800 */
[----:B------:R-:W-:-:S03]  /*1a720*/  IMAD.U32 R19, RZ, RZ, UR7 ;  /* 0x00000007ff137e24 */ /* 0x000fc6000f8e00ff */
[----:B0-----:R-:W-:-:S13]  /*1a730*/  ISETP.LE.AND P6, PT, R2, UR4, PT ;  /* 0x0000000402007c0c */ /* 0x001fda000bfc3270 */
[----:B------:R-:W-:Y:S05]  /*1a740*/  @P6 BRA `(.L_x_672) ;  /* 0x0000000400ac6947 */ /* 0x000fea0003800000 */
[----:B------:R-:W-:Y:S02]  /*1a750*/  VIADD R9, R7, UR4 ;  /* 0x0000000407097c36 */ /* 0x000fe40008000000 */
[----:B------:R-:W-:-:S03]  /*1a760*/  IMAD.MOV.U32 R6, RZ, RZ, RZ ;  /* 0x000000ffff067224 */ /* 0x000fc600078e00ff */
[----:B------:R-:W-:-:S13]  /*1a770*/  ISETP.GE.OR P6, PT, R9, R2, !P0 ;  /* 0x000000020900720c */ /* 0x000fda00047c6670 */
[----:B------:R-:W0:Y:S08]  /*1a780*/  @!P6 LDC.64 R4, c[0x0][0xc80] ;  /* 0x00032000ff04eb82 */ /* 0x000e300000000a00 */
[----:B------:R-:W1:Y:S01]  /*1a790*/  @!P6 LDC.64 R2, c[0x0][0xc78] ;  /* 0x00031e00ff02eb82 */ /* 0x000e620000000a00 */
[----:B0-----:R-:W-:-:S05]  /*1a7a0*/  @!P6 IMAD.WIDE R4, R9, 0x4, R4 ;  /* 0x000000040904e825 */ /* 0x001fca00078e0204 */
[----:B------:R-:W2:Y:S01]  /*1a7b0*/  @!P6 LDG.E R6, desc[UR56][R4.64] ;  /* 0x000000380406e981 */ /* 0x000ea2000c1e1900 */
[----:B-1----:R-:W-:-:S04]  /*1a7c0*/  @!P6 IMAD.WIDE R2, R9, 0x4, R2 ;  /* 0x000000040902e825 */ /* 0x002fc800078e0202 */
[----:B------:R-:W-:-:S06]  /*1a7d0*/  IMAD.MOV.U32 R9, RZ, RZ, RZ ;  /* 0x000000ffff097224 */ /* 0x000fcc00078e00ff */
        /* <DEDUP_REMOVED lines=22> */
.L_x_671:
[----:B------:R-:W-:Y:S02]  /*1a940*/  IMAD.IADD R11, R8, 0x1, -R3 ;  /* 0x00000001080b7824 */ /* 0x000fe400078e0a03 */
[----:B------:R-:W-:Y:S02]  /*1a950*/  IMAD.MOV.U32 R16, RZ, RZ, RZ ;  /* 0x000000ffff107224 */ /* 0x000fe400078e00ff */
        /* <DEDUP_REMOVED lines=16> */
.L_x_674:
[----:B-1----:R-:W-:Y:S01]  /*1aa60*/  IMAD R16, R16, UR5, R11 ;  /* 0x0000000510107c24 */ /* 0x002fe2000f8e020b */
[----:B0-----:R-:W-:Y:S01]  /*1aa70*/  IABS R5, R9 ;  /* 0x0000000900057213 */ /* 0x001fe20000000000 */
[----:B------:R-:W-:Y:S01]  /*1aa80*/  IMAD.MOV.U32 R11, RZ, RZ, R12 ;  /* 0x000000ffff0b7224 */ /* 0x000fe200078e000c */
[----:B------:R-:W-:Y:S01]  /*1aa90*/  IABS R12, R6 ;  /* 0x00000006000c7213 */ /* 0x000fe20000000000 */
[----:B------:R-:W-:Y:S01]  /*1aaa0*/  IMAD.MOV.U32 R2, RZ, RZ, RZ ;  /* 0x000000ffff027224 */ /* 0x000fe200078e00ff */
[----:B------:R-:W-:Y:S01]  /*1aab0*/  IADD3 R17, -R16, UR6, RZ ;  /* 0x0000000610117c10 */ /* 0x000fe2000fffe1ff */
[----:B------:R-:W-:Y:S01]  /*1aac0*/  IMAD R11, R11, R4, RZ ;  /* 0x000000040b0b7224 */ /* 0x000fe200078e02ff */
[----:B------:R-:W0:Y:S01]  /*1aad0*/  I2F.RP R8, R5 ;  /* 0x0000000500087306 */ /* 0x000e220000209400 */
[----:B------:R-:W-:Y:S01]  /*1aae0*/  IMAD.MOV R12, RZ, RZ, -R12 ;  /* 0x000000ffff0c7224 */ /* 0x000fe200078e0a0c */
[----:B------:R-:W-:Y:S01]  /*1aaf0*/  IABS R10, R17 ;  /* 0x00000011000a7213 */ /* 0x000fe20000000000 */
[----:B------:R-:W-:-:S04]  /*1ab00*/  IMAD.HI.U32 R2, R3, R11, R2 ;  /* 0x0000000b03027227 */ /* 0x000fc800078e0002 */
[----:B------:R-:W-:Y:S01]  /*1ab10*/  IMAD.MOV.U32 R3, RZ, RZ, R10 ;  /* 0x000000ffff037224 */ /* 0x000fe200078e000a */
[----:B------:R-:W-:Y:S01]  /*1ab20*/  MOV R10, R12 ;  /* 0x0000000c000a7202 */ /* 0x000fe20000000f00 */
[----:B------:R-:W-:Y:S02]  /*1ab30*/  VIADD R19, R19, UR4 ;  /* 0x0000000413137c36 */ /* 0x000fe40008000000 */
[----:B------:R-:W-:-:S04]  /*1ab40*/  IMAD.HI.U32 R2, R2, R3, RZ ;  /* 0x0000000302027227 */ /* 0x000fc800078e00ff */
[----:B------:R-:W-:Y:S01]  /*1ab50*/  IMAD R3, R2, R10, R3 ;  /* 0x0000000a02037224 */ /* 0x000fe200078e0203 */
[----:B0-----:R-:W0:Y:S04]  /*1ab60*/  MUFU.RCP R8, R8 ;  /* 0x0000000800087308 */ /* 0x001e280000001000 */
[----:B------:R-:W-:-:S13]  /*1ab70*/  ISETP.GT.U32.AND P1, PT, R4, R3, PT ;  /* 0x000000030400720c */ /* 0x000fda0003f24070 */
[----:B------:R-:W-:Y:S02]  /*1ab80*/  @!P1 IMAD.IADD R3, R3, 0x1, -R4 ;  /* 0x0000000103039824 */ /* 0x000fe400078e0a04 */
[----:B0-----:R-:W-:Y:S02]  /*1ab90*/  VIADD R10, R8, 0xffffffe ;  /* 0x0ffffffe080a7836 */ /* 0x001fe40000000000 */
[----:B------:R-:W-:Y:S01]  /*1aba0*/  @!P1 VIADD R2, R2, 0x1 ;  /* 0x0000000102029836 */ /* 0x000fe20000000000 */
[----:B------:R-:W-:Y:S02]  /*1abb0*/  ISETP.GE.U32.AND P0, PT, R3, R4, PT ;  /* 0x000000040300720c */ /* 0x000fe40003f06070 */
[----:B------:R-:W-:Y:S01]  /*1abc0*/  LOP3.LUT R4, R17, R6, RZ, 0x3c, !PT ;  /* 0x0000000611047212 */ /* 0x000fe200078e3cff */
[----:B------:R0:W1:Y:S01]  /*1abd0*/  F2I.FTZ.U32.TRUNC.NTZ R3, R10 ;  /* 0x0000000a00037305 */ /* 0x000062000021f000 */
[----:B------:R-:W-:Y:S02]  /*1abe0*/  ISETP.NE.AND P1, PT, R6, RZ, PT ;  /* 0x000000ff0600720c */ /* 0x000fe40003f25270 */
[----:B------:R-:W-:-:S02]  /*1abf0*/  ISETP.GE.AND P2, PT, R4, RZ, PT ;  /* 0x000000ff0400720c */ /* 0x000fc40003f46270 */
[----:B0-----:R-:W-:-:S05]  /*1ac00*/  IABS R10, R9 ;  /* 0x00000009000a7213 */ /* 0x001fca0000000000 */
[----:B------:R-:W-:-:S04]  /*1ac10*/  @P0 VIADD R2, R2, 0x1 ;  /* 0x0000000102020836 */ /* 0x000fc80000000000 */
[----:B------:R-:W-:Y:S02]  /*1ac20*/  IMAD.MOV.U32 R8, RZ, RZ, R2 ;  /* 0x000000ffff087224 */ /* 0x000fe400078e0002 */
[----:B-1----:R-:W-:Y:S02]  /*1ac30*/  IMAD.MOV R2, RZ, RZ, -R3 ;  /* 0x000000ffff027224 */ /* 0x002fe400078e0a03 */
[----:B------:R-:W-:Y:S01]  /*1ac40*/  @!P2 IMAD.MOV R8, RZ, RZ, -R8 ;  /* 0x000000ffff08a224 */ /* 0x000fe200078e0a08 */
[----:B------:R-:W-:Y:S01]  /*1ac50*/  @!P1 LOP3.LUT R8, RZ, R6, RZ, 0x33, !PT ;  /* 0x00000006ff089212 */ /* 0x000fe200078e33ff */
[----:B------:R-:W-:Y:S02]  /*1ac60*/  IMAD R11, R2, R5, RZ ;  /* 0x00000005020b7224 */ /* 0x000fe400078e02ff */
[----:B------:R-:W-:Y:S01]  /*1ac70*/  IMAD.MOV.U32 R2, RZ, RZ, RZ ;  /* 0x000000ffff027224 */ /* 0x000fe200078e00ff */
[----:B------:R-:W-:Y:S01]  /*1ac80*/  IABS R4, R8 ;  /* 0x0000000800047213 */ /* 0x000fe20000000000 */
[----:B------:R-:W-:-:S02]  /*1ac90*/  IMAD.MOV R10, RZ, RZ, -R10 ;  /* 0x000000ffff0a7224 */ /* 0x000fc400078e0a0a */
[----:B------:R-:W-:-:S04]  /*1aca0*/  IMAD.HI.U32 R2, R3, R11, R2 ;  /* 0x0000000b03027227 */ /* 0x000fc800078e0002 */
[----:B------:R-:W-:Y:S02]  /*1acb0*/  IMAD.MOV.U32 R3, RZ, RZ, R4 ;  /* 0x000000ffff037224 */ /* 0x000fe400078e0004 */
[----:B------:R-:W-:Y:S02]  /*1acc0*/  IMAD.MOV.U32 R4, RZ, RZ, R10 ;  /* 0x000000ffff047224 */ /* 0x000fe400078e000a */
[----:B------:R-:W-:-:S04]  /*1acd0*/  IMAD.HI.U32 R2, R2, R3, RZ ;  /* 0x0000000302027227 */ /* 0x000fc800078e00ff */
[----:B------:R-:W-:Y:S01]  /*1ace0*/  IMAD R4, R2, R4, R3 ;  /* 0x0000000402047224 */ /* 0x000fe200078e0203 */
[----:B------:R-:W-:Y:S01]  /*1acf0*/  LOP3.LUT R3, R8, R9, RZ, 0x3c, !PT ;  /* 0x0000000908037212 */ /* 0x000fe200078e3cff */
[----:B------:R-:W-:-:S03]  /*1ad00*/  IMAD R6, R6, R8, RZ ;  /* 0x0000000806067224 */ /* 0x000fc600078e02ff */
[----:B------:R-:W-:Y:S01]  /*1ad10*/  ISETP.GT.U32.AND P1, PT, R5, R4, PT ;  /* 0x000000040500720c */ /* 0x000fe20003f24070 */
[----:B------:R-:W-:Y:S01]  /*1ad20*/  IMAD.IADD R17, R17, 0x1, -R6 ;  /* 0x0000000111117824 */ /* 0x000fe200078e0a06 */
[----:B------:R-:W-:-:S11]  /*1ad30*/  ISETP.GE.AND P2, PT, R3, RZ, PT ;  /* 0x000000ff0300720c */ /* 0x000fd60003f46270 */
[-C--:B------:R-:W-:Y:S01]  /*1ad40*/  @!P1 IADD3 R4, R4, -R5.reuse, RZ ;  /* 0x8000000504049210 */ /* 0x080fe20007ffe0ff */
[----:B------:R-:W-:Y:S01]  /*1ad50*/  @!P1 VIADD R2, R2, 0x1 ;  /* 0x0000000102029836 */ /* 0x000fe20000000000 */
[----:B------:R-:W-:Y:S02]  /*1ad60*/  ISETP.NE.AND P1, PT, R9, RZ, PT ;  /* 0x000000ff0900720c */ /* 0x000fe40003f25270 */
[----:B------:R-:W-:-:S13]  /*1ad70*/  ISETP.GE.U32.AND P0, PT, R4, R5, PT ;  /* 0x000000050400720c */ /* 0x000fda0003f06070 */
[----:B------:R-:W-:-:S04]  /*1ad80*/  @P0 VIADD R2, R2, 0x1 ;  /* 0x0000000102020836 */ /* 0x000fc80000000000 */
[----:B------:R-:W-:Y:S01]  /*1ad90*/  @!P2 IMAD.MOV R2, RZ, RZ, -R2 ;  /* 0x000000ffff02a224 */ /* 0x000fe200078e0a02 */
[----:B------:R-:W-:-:S05]  /*1ada0*/  @!P1 LOP3.LUT R2, RZ, R9, RZ, 0x33, !PT ;  /* 0x00000009ff029212 */ /* 0x000fca00078e33ff */
[----:B------:R-:W-:-:S04]  /*1adb0*/  IMAD.MOV R18, RZ, RZ, -R2 ;  /* 0x000000ffff127224 */ /* 0x000fc800078e0a02 */
[C---:B------:R-:W-:Y:S02]  /*1adc0*/  IMAD R18, R9.reuse, R18, R8 ;  /* 0x0000001209127224 */ /* 0x040fe400078e0208 */
[----:B------:R-:W-:-:S04]  /*1add0*/  IMAD R9, R9, 0x1000000, R2 ;  /* 0x0100000009097824 */ /* 0x000fc800078e0202 */
[----:B------:R-:W-:Y:S01]  /*1ade0*/  IMAD R18, R18, 0x10000, R9 ;  /* 0x0001000012127824 */ /* 0x000fe200078e0209 */
[----:B------:R-:W-:Y:S06]  /*1adf0*/  BRA `(.L_x_675) ;  /* 0x00000000000c7947 */ /* 0x000fec0003800000 */
.L_x_672:
[----:B------:R-:W-:Y:S02]  /*1ae00*/  IMAD.MOV.U32 R17, RZ, RZ, RZ ;  /* 0x000000ffff117224 */ /* 0x000fe400078e00ff */
[----:B------:R-:W-:Y:S02]  /*1ae10*/  IMAD.U32 R16, RZ, RZ, UR6 ;  /* 0x00000006ff107e24 */ /* 0x000fe4000f8e00ff */
[----:B------:R-:W-:-:S07]  /*1ae20*/  IMAD.MOV.U32 R18, RZ, RZ, RZ ;  /* 0x000000ffff127224 */ /* 0x000fce00078e00ff */
.L_x_675:
[----:B------:R-:W-:-:S13]  /*1ae30*/  ISETP.NE.AND P0, PT, R7, RZ, PT ;  /* 0x000000ff0700720c */ /* 0x000fda0003f05270 */
[----:B------:R-:W0:Y:S01]  /*1ae40*/  @!P0 S2R R3, SR_CgaCtaId ;  /* 0x0000000000038919 */ /* 0x000e220000008800 */
[----:B------:R-:W-:-:S04]  /*1ae50*/  @!P0 MOV R2, 0x400 ;  /* 0x0000040000028802 */ /* 0x000fc80000000f00 */
[----:B0-----:R-:W-:-:S05]  /*1ae60*/  @!P0 LEA R2, R3, R2, 0x18 ;  /* 0x0000000203028211 */ /* 0x001fca00078ec0ff */
[----:B------:R0:W-:Y:S01]  /*1ae70*/  @!P0 STS.128 [R2+0x2a8d0], R16 ;  /* 0x02a8d01002008388 */ /* 0x0001e20000000c00 */
[----:B------:R-:W-:Y:S06]  /*1ae80*/  BAR.ARV 0x5, 0x180 ;  /* 0x0146000000007b1d */ /* 0x000fec0000002000 */
.L_x_670:
[----:B------:R2:W-:Y:S01]  /*1ae90*/  STL [R1+0x20], RZ ;  /* 0x000020ff01007387 */ /* 0x0005e20000100800 */
[----:B------:R-:W-:Y:S01]  /*1aea0*/  ULDC UR4, c[0x0][0xc3c] ;  /* 0x00030f0000047ab9 */ /* 0x000fe20000000800 */
[----:B------:R-:W-:Y:S01]  /*1aeb0*/  MOV R28, 0x1 ;  /* 0x00000001001c7802 */ /* 0x000fe20000000f00 */
[----:B------:R-:W-:Y:S01]  /*1aec0*/  IMAD.MOV.U32 R27, RZ, RZ, RZ ;  /* 0x000000ffff1b7224 */ /* 0x000fe200078e00ff */
[----:B-1----:R-:W-:-:S13]  /*1aed0*/  ISETP.GE.AND P0, PT, R19, UR4, PT ;  /* 0x0000000413007c0c */ /* 0x002fda000bf06270 */
[----:B--2---:R-:W-:Y:S05]  /*1aee0*/  @P0 BRA `(.L_x_676) ;  /* 0x0000006000780947 */ /* 0x004fea0003800000 */
[----:B------:R-:W1:Y:S01]  /*1aef0*/  S2UR UR5, SR_CgaCtaId ;  /* 0x00000000000579c3 */ /* 0x000e620000008800 */
[----:B------:R2:W-:Y:S01]  /*1af00*/  STL [R1+0x20], RZ ;  /* 0x000020ff01007387 */ /* 0x0005e20000100800 */
[C---:B0-----:R-:W-:Y:S01]  /*1af10*/  IMAD.SHL.U32 R2, R0.reuse, 0x8, RZ ;  /* 0x0000000800027824 */ /* 0x041fe200078e00ff */
[----:B------:R-:W-:Y:S01]  /*1af20*/  LOP3.LUT R5, R0, 0x7f, RZ, 0xc0, !PT ;  /* 0x0000007f00057812 */ /* 0x000fe200078ec0ff */
[----:B------:R-:W-:Y:S01]  /*1af30*/  UMOV UR4, 0x400 ;  /* 0x0000040000047882 */ /* 0x000fe20000000000 */
[----:B------:R-:W-:Y:S01]  /*1af40*/  BSSY B8, `(.L_x_676) ;  /* 0x0000618000087945 */ /* 0x000fe20003800000 */
[----:B------:R-:W-:Y:S01]  /*1af50*/  IMAD.MOV.U32 R30, RZ, RZ, 0x1 ;  /* 0x00000001ff1e7424 */ /* 0x000fe200078e00ff */
[C---:B------:R-:W-:Y:S01]  /*1af60*/  LOP3.LUT R3, R2.reuse, 0x1f8, RZ, 0xc0, !PT ;  /* 0x000001f802037812 */ /* 0x040fe200078ec0ff */
[----:B------:R-:W-:Y:S01]  /*1af70*/  IMAD.SHL.U32 R33, R5, 0x8, RZ ;  /* 0x0000000805217824 */ /* 0x000fe200078e00ff */
[----:B------:R-:W-:Y:S01]  /*1af80*/  LOP3.LUT R2, R2, 0x38, RZ, 0xc0, !PT ;  /* 0x0000003802027812 */ /* 0x000fe200078ec0ff */
[----:B------:R-:W-:Y:S01]  /*1af90*/  IMAD.MOV.U32 R25, RZ, RZ, RZ ;  /* 0x000000ffff197224 */ /* 0x000fe200078e00ff */
[----:B------:R-:W-:Y:S01]  /*1afa0*/  LOP3.LUT R4, R3, 0x38, R0, 0x78, !PT ;  /* 0x0000003803047812 */ /* 0x000fe200078e7800 */
[----:B------:R-:W-:Y:S01]  /*1afb0*/  IMAD.SHL.U32 R0, R0, 0x10, RZ ;  /* 0x0000001000007824 */ /* 0x000fe200078e00ff */
[----:B------:R-:W-:Y:S01]  /*1afc0*/  SHF.R.U32.HI R3, RZ, 0x3, R5 ;  /* 0x00000003ff037819 */ /* 0x000fe20000011605 */
[----:B------:R-:W-:Y:S01]  /*1afd0*/  IMAD.MOV.U32 R27, RZ, RZ, RZ ;  /* 0x000000ffff1b7224 */ /* 0x000fe200078e00ff */
[----:B------:R-:W-:Y:S01]  /*1afe0*/  LOP3.LUT R33, R4, 0x200, R33, 0xf8, !PT ;  /* 0x0000020004217812 */ /* 0x000fe200078ef821 */
[----:B------:R-:W-:Y:S01]  /*1aff0*/  IMAD.MOV.U32 R28, RZ, RZ, 0x1 ;  /* 0x00000001ff1c7424 */ /* 0x000fe200078e00ff */
[----:B------:R-:W-:Y:S01]  /*1b000*/  LOP3.LUT R4, R3, 0x70, R0, 0xf8, !PT ;  /* 0x0000007003047812 */ /* 0x000fe200078ef800 */
[----:B------:R-:W-:Y:S01]  /*1b010*/  ULOP3.LUT UR39, UR60, 0x2, URZ, 0xfc, !UPT ;  /* 0x000000023c277892 */ /* 0x000fe2000f8efc3f */
[C---:B------:R-:W-:Y:S01]  /*1b020*/  LOP3.LUT R3, R2.reuse, 0x40, RZ, 0xfc, !PT ;  /* 0x0000004002037812 */ /* 0x040fe200078efcff */
[----:B------:R-:W-:Y:S01]  /*1b030*/  ULDC.64 UR36, c[0x0][0x198] ;  /* 0x0000660000247ab9 */ /* 0x000fe20000000a00 */
[----:B------:R-:W-:Y:S01]  /*1b040*/  LOP3.LUT R0, R2, 0x80, RZ, 0xfc, !PT ;  /* 0x0000008002007812 */ /* 0x000fe200078efcff */
[----:B------:R-:W-:Y:S01]  /*1b050*/  ULDC UR38, c[0x0][0xc] ;  /* 0x0000030000267ab9 */ /* 0x000fe20000000800 */
[----:B-1----:R-:W-:-:S06]  /*1b060*/  ULEA UR4, UR5, UR4, 0x18 ;  /* 0x0000000405047291 */ /* 0x002fcc000f8ec03f */
[----:B------:R-:W-:-:S04]  /*1b070*/  IMAD.U32 R22, RZ, RZ, UR4 ;  /* 0x00000004ff167e24 */ /* 0x000fc8000f8e00ff */
[----:B--2---:R-:W-:-:S07]  /*1b080*/  IMAD R35, R33, 0x2, R22 ;  /* 0x0000000221237824 */ /* 0x004fce00078e0216 */
.L_x_779:
[----:B0-----:R-:W0:Y:S02]  /*1b090*/  LDC.64 R2, c[0x0][0xc88] ;  /* 0x00032200ff027b82 */ /* 0x001e240000000a00 */
[----:B0-----:R-:W-:-:S05]  /*1b0a0*/  IMAD.WIDE R2, R19, 0x4, R2 ;  /* 0x0000000413027825 */ /* 0x001fca00078e0202 */
[----:B--2---:R-:W2:Y:S01]  /*1b0b0*/  LDG.E R31, desc[UR56][R2.64] ;  /* 0x00000038021f7981 */ /* 0x004ea2000c1e1900 */
[----:B------:R-:W-:Y:S05]  /*1b0c0*/  YIELD ;  /* 0x0000000000007946 */ /* 0x000fea0003800000 */
[----:B------:R-:W-:Y:S01]  /*1b0d0*/  ULDC.64 UR4, c[0x0][0xa28] ;  /* 0x00028a0000047ab9 */ /* 0x000fe20000000a00 */
[----:B------:R-:W-:Y:S01]  /*1b0e0*/  ULDC.64 UR8, c[0x0][0xa18] ;  /* 0x0002860000087ab9 */ /* 0x000fe20000000a00 */
[----:B------:R-:W-:Y:S01]  /*1b0f0*/  ISETP.NE.U32.AND P0, PT, RZ, UR4, PT ;  /* 0x00000004ff007c0c */ /* 0x000fe2000bf05070 */
[----:B------:R-:W-:Y:S01]  /*1b100*/  IMAD.MOV.U32 R11, RZ, RZ, RZ ;  /* 0x000000ffff0b7224 */ /* 0x000fe200078e00ff */
[----:B------:R-:W-:-:S02]  /*1b110*/  ULDC.64 UR6, c[0x0][0xa10] ;  /* 0x0002840000067ab9 */ /* 0x000fc40000000a00 */
[----:B------:R-:W-:Y:S02]  /*1b120*/  ISETP.NE.AND.EX P0, PT, RZ, UR5, PT, P0 ;  /* 0x00000005ff007c0c */ /* 0x000fe4000bf05300 */
[----:B------:R-:W-:-:S04]  /*1b130*/  ISETP.NE.U32.AND P2, PT, RZ, UR6, PT ;  /* 0x00000006ff007c0c */ /* 0x000fc8000bf45070 */
[----:B------:R-:W-:Y:S01]  /*1b140*/  ISETP.NE.AND.EX P2, PT, RZ, UR7, PT, P2 ;  /* 0x00000007ff007c0c */ /* 0x000fe2000bf45320 */
[----:B------:R-:W-:Y:S01]  /*1b150*/  IMAD.MOV.U32 R34, RZ, RZ, RZ ;  /* 0x000000ffff227224 */ /* 0x000fe200078e00ff */
[----:B--2---:R-:W-:-:S05]  /*1b160*/  SHF.R.S32.HI R0, RZ, 0x1f, R31 ;  /* 0x0000001fff007819 */ /* 0x004fca000001141f */
[C---:B------:R-:W-:Y:S02]  /*1b170*/  @P0 LEA R2, P1, R31.reuse, UR4, 0x2 ;  /* 0x000000041f020c11 */ /* 0x040fe4000f8210ff */
[C---:B------:R-:W-:Y:S01]  /*1b180*/  SHF.L.U32 R23, R31.reuse, 0x2, RZ ;  /* 0x000000021f177819 */ /* 0x040fe200000006ff */
[----:B------:R0:W-:Y:S01]  /*1b190*/  STL [R1+0x10], R0 ;  /* 0x0000100001007387 */ /* 0x0001e20000100800 */
[C-C-:B------:R-:W-:Y:S01]  /*1b1a0*/  @P0 LEA.HI.X R3, R31.reuse, UR5, R0.reuse, 0x2, P1 ;  /* 0x000000051f030c11 */ /* 0x140fe200088f1400 */
[----:B------:R-:W-:Y:S01]  /*1b1b0*/  ULDC.64 UR4, c[0x0][0xa00] ;  /* 0x0002800000047ab9 */ /* 0x000fe20000000a00 */
[----:B------:R-:W-:Y:S02]  /*1b1c0*/  ISETP.NE.U32.AND P1, PT, RZ, UR8, PT ;  /* 0x00000008ff007c0c */ /* 0x000fe4000bf25070 */
[----:B------:R-:W-:Y:S01]  /*1b1d0*/  SHF.L.U64.HI R24, R31, 0x2, R0 ;  /* 0x000000021f187819 */ /* 0x000fe20000010200 */
[----:B-1----:R1:W2:Y:S01]  /*1b1e0*/  @P0 LDG.E R11, desc[UR56][R2.64] ;  /* 0x00000038020b0981 */ /* 0x0022a2000c1e1900 */
[----:B------:R-:W-:-:S02]  /*1b1f0*/  ISETP.NE.AND.EX P1, PT, RZ, UR9, PT, P1 ;  /* 0x00000009ff007c0c */ /* 0x000fc4000bf25310 */
[----:B------:R-:W-:Y:S01]  /*1b200*/  ISETP.NE.U32.AND P0, PT, RZ, UR4, PT ;  /* 0x00000004ff007c0c */ /* 0x000fe2000bf05070 */
[----:B0-----:R-:W-:Y:S01]  /*1b210*/  IMAD.MOV.U32 R0, RZ, RZ, RZ ;  /* 0x000000ffff007224 */ /* 0x001fe200078e00ff */
[C---:B------:R-:W-:Y:S02]  /*1b220*/  IADD3 R4, P4, R23.reuse, UR6, RZ ;  /* 0x0000000617047c10 */ /* 0x040fe4000ff9e0ff */
[----:B------:R-:W-:Y:S02]  /*1b230*/  ISETP.NE.AND.EX P0, PT, RZ, UR5, PT, P0 ;  /* 0x00000005ff007c0c */ /* 0x000fe4000bf05300 */
[C---:B------:R-:W-:Y:S02]  /*1b240*/  IADD3.X R5, R24.reuse, UR7, RZ, P4, !PT ;  /* 0x0000000718057c10 */ /* 0x040fe4000a7fe4ff */
[----:B-1----:R-:W-:Y:S01]  /*1b250*/  IADD3 R2, P3, R23, UR4, RZ ;  /* 0x0000000417027c10 */ /* 0x002fe2000ff7e0ff */
[----:B------:R-:W-:Y:S02]  /*1b260*/  ULDC UR4, c[0x0][0x288] ;  /* 0x0000a20000047ab9 */ /* 0x000fe40000000800 */
[----:B------:R-:W5:Y:S01]  /*1b270*/  @P2 LDG.E R0, desc[UR56][R4.64] ;  /* 0x0000003804002981 */ /* 0x000f62000c1e1900 */
[----:B------:R-:W-:-:S02]  /*1b280*/  IADD3.X R3, R24, UR5, RZ, P3, !PT ;  /* 0x0000000518037c10 */ /* 0x000fc40009ffe4ff */
[----:B------:R-:W-:Y:S01]  /*1b290*/  @P1 IADD3 R6, P3, R23, UR8, RZ ;  /* 0x0000000817061c10 */ /* 0x000fe2000ff7e0ff */
[----:B------:R-:W-:Y:S01]  /*1b2a0*/  IMAD.U32 R8, RZ, RZ, UR4 ;  /* 0x00000004ff087e24 */ /* 0x000fe2000f8e00ff */
[----:B------:R-:W-:Y:S01]  /*1b2b0*/  ULDC.64 UR4, c[0x0][0x418] ;  /* 0x0001060000047ab9 */ /* 0x000fe20000000a00 */
[----:B------:R-:W5:Y:S01]  /*1b2c0*/  @P0 LDG.E R34, desc[UR56][R2.64] ;  /* 0x0000003802220981 */ /* 0x000f62000c1e1900 */
[----:B------:R-:W-:-:S05]  /*1b2d0*/  @P1 IADD3.X R7, R24, UR9, RZ, P3, !PT ;  /* 0x0000000918071c10 */ /* 0x000fca0009ffe4ff */
[----:B------:R0:W3:Y:S01]  /*1b2e0*/  @P1 LDG.E R8, desc[UR56][R6.64] ;  /* 0x0000003806081981 */ /* 0x0000e2000c1e1900 */
[----:B------:R-:W-:-:S03]  /*1b2f0*/  UISETP.NE.U32.AND UP0, UPT, UR4, URZ, UPT ;  /* 0x0000003f0400728c */ /* 0x000fc6000bf05070 */
[----:B------:R-:W-:Y:S01]  /*1b300*/  ULDC UR4, c[0x0][0x424] ;  /* 0x0001090000047ab9 */ /* 0x000fe20000000800 */
[----:B------:R-:W-:-:S03]  /*1b310*/  UISETP.NE.AND.EX UP0, UPT, UR5, URZ, UPT, UP0 ;  /* 0x0000003f0500728c */ /* 0x000fc6000bf05300 */
[----:B------:R-:W-:Y:S01]  /*1b320*/  ULDC UR5, c[0x0][0x2f0] ;  /* 0x0000bc0000057ab9 */ /* 0x000fe20000000800 */
[----:B------:R-:W-:-:S04]  /*1b330*/  USEL UR4, UR4, 0x1, UP0 ;  /* 0x0000000104047887 */ /* 0x000fc80008000000 */
[----:B------:R-:W-:-:S03]  /*1b340*/  UIMAD UR4, UR4, UR5, URZ ;  /* 0x00000005040472a4 */ /* 0x000fc6000f8e023f */
[----:B------:R-:W-:Y:S02]  /*1b350*/  ULDC UR5, c[0x0][0x348] ;  /* 0x0000d20000057ab9 */ /* 0x000fe40000000800 */
[----:B0-----:R-:W-:Y:S01]  /*1b360*/  IMAD.U32 R6, RZ, RZ, UR5 ;  /* 0x00000005ff067e24 */ /* 0x001fe2000f8e00ff */
[----:B--2---:R-:W-:Y:S04]  /*1b370*/  STL [R1], R11 ;  /* 0x0000000b01007387 */ /* 0x004fe80000100800 */
[----:B---3--:R0:W-:Y:S02]  /*1b380*/  STL [R1+0x1c], R8 ;  /* 0x00001c0801007387 */ /* 0x0081e40000100800 */
[----:B0-----:R-:W-:Y:S01]  /*1b390*/  IMAD.U32 R8, RZ, RZ, UR4 ;  /* 0x00000004ff087e24 */ /* 0x001fe2000f8e00ff */
[----:B------:R-:W-:Y:S06]  /*1b3a0*/  @P1 BRA `(.L_x_677) ;  /* 0x0000000000141947 */ /* 0x000fec0003800000 */
[----:B------:R-:W-:Y:S05]  /*1b3b0*/  @!P0 BRA `(.L_x_677) ;  /* 0x0000000000108947 */ /* 0x000fea0003800000 */
[----:B------:R-:W2:Y:S04]  /*1b3c0*/  LDG.E R10, desc[UR56][R2.64] ;  /* 0x00000038020a7981 */ /* 0x000ea8000c1e1900 */
[----:B------:R-:W2:Y:S02]  /*1b3d0*/  LDG.E R7, desc[UR56][R2.64+0x4] ;  /* 0x0000043802077981 */ /* 0x000ea4000c1e1900 */
[----:B--2---:R-:W-:-:S05]  /*1b3e0*/  IMAD.IADD R2, R7, 0x1, -R10 ;  /* 0x0000000107027824 */ /* 0x004fca00078e0a0a */
[----:B------:R0:W-:Y:S02]  /*1b3f0*/  STL [R1+0x1c], R2 ;  /* 0x00001c0201007387 */ /* 0x0001e40000100800 */
.L_x_677:
[----:B------:R-:W-:Y:S01]  /*1b400*/  ULDC.64 UR4, c[0x0][0xa20] ;  /* 0x0002880000047ab9 */ /* 0x000fe20000000a00 */
[C---:B0-----:R-:W-:Y:S01]  /*1b410*/  LOP3.LUT R2, R18.reuse, 0xff000000, RZ, 0xc0, !PT ;  /* 0xff00000012027812 */ /* 0x041fe200078ec0ff */
[----:B------:R-:W-:Y:S01]  /*1b420*/  IMAD.MOV.U32 R32, RZ, RZ, R31 ;  /* 0x000000ffff207224 */ /* 0x000fe200078e001f */
[----:B------:R-:W-:Y:S02]  /*1b430*/  ISETP.NE.U32.AND P0, PT, RZ, UR4, PT ;  /* 0x00000004ff007c0c */ /* 0x000fe4000bf05070 */
[----:B------:R-:W-:Y:S02]  /*1b440*/  SHF.R.U32.HI R2, RZ, 0x8, R2 ;  /* 0x00000008ff027819 */ /* 0x000fe40000011602 */
[----:B------:R-:W-:Y:S02]  /*1b450*/  ISETP.NE.AND.EX P0, PT, RZ, UR5, PT, P0 ;  /* 0x00000005ff007c0c */ /* 0x000fe4000bf05300 */
[C---:B------:R-:W-:Y:S02]  /*1b460*/  LOP3.LUT R7, R18.reuse, 0xff0000, RZ, 0xc0, !PT ;  /* 0x00ff000012077812 */ /* 0x040fe400078ec0ff */
[----:B------:R-:W-:-:S02]  /*1b470*/  LOP3.LUT R18, R18, 0xffff, RZ, 0xc0, !PT ;  /* 0x0000ffff12127812 */ /* 0x000fc400078ec0ff */
[----:B------:R-:W-:-:S07]  /*1b480*/  LEA.HI R7, R7, R2, RZ, 0x10 ;  /* 0x0000000207077211 */ /* 0x000fce00078f80ff */
[----:B------:R-:W-:Y:S05]  /*1b490*/  @!P0 BRA `(.L_x_678) ;  /* 0x0000000000108947 */ /* 0x000fea0003800000 */
[----:B------:R-:W-:-:S04]  /*1b4a0*/  IADD3 R2, P0, R23, UR4, RZ ;  /* 0x0000000417027c10 */ /* 0x000fc8000ff1e0ff */
[----:B------:R-:W-:-:S05]  /*1b4b0*/  IADD3.X R3, R24, UR5, RZ, P0, !PT ;  /* 0x0000000518037c10 */ /* 0x000fca00087fe4ff */
[----:B------:R0:W5:Y:S01]  /*1b4c0*/  LDG.E R8, desc[UR56][R2.64] ;  /* 0x0000003802087981 */ /* 0x000162000c1e1900 */
[----:B------:R-:W-:Y:S05]  /*1b4d0*/  BRA `(.L_x_679) ;  /* 0x0000000000247947 */ /* 0x000fea0003800000 */
.L_x_678:
[----:B------:R-:W-:Y:S02]  /*1b4e0*/  ULDC.64 UR4, c[0x0][0xa08] ;  /* 0x0002820000047ab9 */ /* 0x000fe40000000a00 */
[----:B------:R-:W-:-:S04]  /*1b4f0*/  ISETP.NE.U32.AND P0, PT, RZ, UR4, PT ;  /* 0x00000004ff007c0c */ /* 0x000fc8000bf05070 */
[----:B------:R-:W-:-:S13]  /*1b500*/  ISETP.NE.AND.EX P0, PT, RZ, UR5, PT, P0 ;  /* 0x00000005ff007c0c */ /* 0x000fda000bf05300 */
[----:B------:R-:W-:Y:S05]  /*1b510*/  @!P0 BRA `(.L_x_679) ;  /* 0x0000000000148947 */ /* 0x000fea0003800000 */
[----:B------:R-:W0:Y:S02]  /*1b520*/  LDC.64 R2, c[0x0][0xa08] ;  /* 0x00028200ff027b82 */ /* 0x000e240000000a00 */
[----:B0-----:R-:W-:-:S05]  /*1b530*/  IMAD.WIDE R2, R32, 0x4, R2 ;  /* 0x0000000420027825 */ /* 0x001fca00078e0202 */
[----:B------:R-:W2:Y:S04]  /*1b540*/  LDG.E R8, desc[UR56][R2.64] ;  /* 0x0000003802087981 */ /* 0x000ea8000c1e1900 */
[----:B------:R-:W2:Y:S02]  /*1b550*/  LDG.E R9, desc[UR56][R2.64+0x4] ;  /* 0x0000043802097981 */ /* 0x000ea4000c1e1900 */
[----:B--2---:R-:W-:-:S07]  /*1b560*/  IMAD.IADD R8, R9, 0x1, -R8 ;  /* 0x0000000109087824 */ /* 0x004fce00078e0a08 */
.L_x_679:
[----:B0-----:R-:W2:Y:S04]  /*1b570*/  @P2 LDG.E R3, desc[UR56][R4.64] ;  /* 0x0000003804032981 */ /* 0x001ea8000c1e1900 */
[----:B------:R0:W2:Y:S01]  /*1b580*/  @P2 LDG.E R2, desc[UR56][R4.64+0x4] ;  /* 0x0000043804022981 */ /* 0x0000a2000c1e1900 */
[----:B-----5:R-:W-:Y:S01]  /*1b590*/  IMAD.IADD R8, R8, 0x1, -R11 ;  /* 0x0000000108087824 */ /* 0x020fe200078e0a0b */
[----:B------:R-:W-:Y:S01]  /*1b5a0*/  BSSY B0, `(.L_x_680) ;  /* 0x0000029000007945 */ /* 0x000fe20003800000 */
[----:B------:R-:W-:Y:S02]  /*1b5b0*/  LOP3.LUT R37, R7, 0xff, RZ, 0xc0, !PT ;  /* 0x000000ff07257812 */ /* 0x000fe400078ec0ff */
[----:B0-----:R-:W-:Y:S01]  /*1b5c0*/  SHF.R.U32.HI R5, RZ, 0x10, R7 ;  /* 0x00000010ff057819 */ /* 0x001fe20000011607 */
[----:B--2---:R-:W-:-:S04]  /*1b5d0*/  @P2 IMAD.IADD R6, R2, 0x1, -R3 ;  /* 0x0000000102062824 */ /* 0x004fc800078e0a03 */
[----:B------:R-:W-:-:S05]  /*1b5e0*/  IMAD.IADD R36, R8, 0x1, R6 ;  /* 0x0000000108247824 */ /* 0x000fca00078e0206 */
[C---:B------:R-:W-:Y:S02]  /*1b5f0*/  IADD3 R2, R36.reuse, 0x5f, RZ ;  /* 0x0000005f24027810 */ /* 0x040fe40007ffe0ff */
[----:B------:R-:W-:-:S03]  /*1b600*/  ISETP.GE.AND P1, PT, R36, 0x1, PT ;  /* 0x000000012400780c */ /* 0x000fc60003f26270 */
[----:B------:R-:W-:-:S05]  /*1b610*/  IMAD.HI R2, R2, 0x2aaaaaab, RZ ;  /* 0x2aaaaaab02027827 */ /* 0x000fca00078e02ff */
[----:B------:R-:W-:-:S04]  /*1b620*/  SHF.R.U32.HI R3, RZ, 0x1f, R2 ;  /* 0x0000001fff037819 */ /* 0x000fc80000011602 */
[----:B------:R-:W-:Y:S01]  /*1b630*/  LEA.HI.SX32 R4, R2, R3, 0x1c ;  /* 0x0000000302047211 */ /* 0x000fe200078fe2ff */
[----:B------:R-:W-:Y:S01]  /*1b640*/  IMAD.MOV.U32 R3, RZ, RZ, RZ ;  /* 0x000000ffff037224 */ /* 0x000fe200078e00ff */
[----:B------:R-:W-:Y:S06]  /*1b650*/  @!P1 BRA `(.L_x_681) ;  /* 0x0000000000749947 */ /* 0x000fec0003800000 */
[----:B------:R-:W-:Y:S01]  /*1b660*/  ISETP.NE.AND P0, PT, R5, RZ, PT ;  /* 0x000000ff0500720c */ /* 0x000fe20003f05270 */
[----:B------:R-:W-:-:S03]  /*1b670*/  ULDC UR4, c[0x0][0x9f0] ;  /* 0x00027c0000047ab9 */ /* 0x000fc60000000800 */
[----:B------:R-:W-:-:S04]  /*1b680*/  SEL R7, R5, UR4, P0 ;  /* 0x0000000405077c07 */ /* 0x000fc80008000000 */
[----:B------:R-:W-:Y:S02]  /*1b690*/  IABS R10, R7 ;  /* 0x00000007000a7213 */ /* 0x000fe40000000000 */
[----:B------:R-:W-:Y:S02]  /*1b6a0*/  IADD3 R9, R7, -0x1, R4 ;  /* 0xffffffff07097810 */ /* 0x000fe40007ffe004 */
[----:B------:R-:W0:Y:S08]  /*1b6b0*/  I2F.RP R2, R10 ;  /* 0x0000000a00027306 */ /* 0x000e300000209400 */
[----:B0-----:R-:W0:Y:S02]  /*1b6c0*/  MUFU.RCP R2, R2 ;  /* 0x0000000200027308 */ /* 0x001e240000001000 */
[----:B0-----:R-:W-:-:S06]  /*1b6d0*/  VIADD R2, R2, 0xffffffe ;  /* 0x0ffffffe02027836 */ /* 0x001fcc0000000000 */
[----:B------:R0:W1:Y:S02]  /*1b6e0*/  F2I.FTZ.U32.TRUNC.NTZ R3, R2 ;  /* 0x0000000200037305 */ /* 0x000064000021f000 */
[----:B0-----:R-:W-:-:S04]  /*1b6f0*/  LOP3.LUT R2, R9, R7, RZ, 0x3c, !PT ;  /* 0x0000000709027212 */ /* 0x001fc800078e3cff */
[----:B------:R-:W-:Y:S01]  /*1b700*/  ISETP.GE.AND P4, PT, R2, RZ, PT ;  /* 0x000000ff0200720c */ /* 0x000fe20003f86270 */
[----:B-1----:R-:W-:-:S04]  /*1b710*/  IMAD.MOV R2, RZ, RZ, -R3 ;  /* 0x000000ffff027224 */ /* 0x002fc800078e0a03 */
[----:B------:R-:W-:Y:S02]  /*1b720*/  IMAD R11, R2, R10, RZ ;  /* 0x0000000a020b7224 */ /* 0x000fe400078e02ff */
[----:B------:R-:W-:-:S04]  /*1b730*/  IMAD.MOV.U32 R2, RZ, RZ, RZ ;  /* 0x000000ffff027224 */ /* 0x000fc800078e00ff */
[----:B------:R-:W-:Y:S01]  /*1b740*/  IMAD.HI.U32 R11, R3, R11, R2 ;  /* 0x0000000b030b7227 */ /* 0x000fe200078e0002 */
[----:B------:R-:W-:Y:S02]  /*1b750*/  IABS R2, R9 ;  /* 0x0000000900027213 */ /* 0x000fe40000000000 */
[----:B------:R-:W-:-:S03]  /*1b760*/  IABS R3, R7 ;  /* 0x0000000700037213 */ /* 0x000fc60000000000 */
[----:B------:R-:W-:-:S04]  /*1b770*/  IMAD.HI.U32 R11, R11, R2, RZ ;  /* 0x000000020b0b7227 */ /* 0x000fc800078e00ff */
[----:B------:R-:W-:-:S04]  /*1b780*/  IMAD.MOV R3, RZ, RZ, -R3 ;  /* 0x000000ffff037224 */ /* 0x000fc800078e0a03 */
        /* <DEDUP_REMOVED lines=10> */
.L_x_681:
[----:B------:R-:W-:Y:S05]  /*1b830*/  BSYNC B0 ;  /* 0x0000000000007941 */ /* 0x000fea0003800000 */
.L_x_680:
[-C--:B------:R-:W-:Y:S01]  /*1b840*/  IMAD R2, R37, R3.reuse, RZ ;  /* 0x0000000325027224 */ /* 0x080fe200078e02ff */
[----:B------:R-:W-:Y:S04]  /*1b850*/  BSSY B0, `(.L_x_682) ;  /* 0x0000133000007945 */ /* 0x000fe80003800000 */
[C---:B------:R-:W-:Y:S01]  /*1b860*/  VIADDMNMX R3, R2.reuse, R3, R4, PT ;  /* 0x0000000302037246 */ /* 0x040fe20003800104 */
[----:B------:R-:W-:-:S04]  /*1b870*/  IMAD R2, R2, 0x60, -R8 ;  /* 0x0000006002027824 */ /* 0x000fc800078e0a08 */
[----:B------:R-:W-:Y:S01]  /*1b880*/  IMAD R3, R3, 0x60, -R8 ;  /* 0x0000006003037824 */ /* 0x000fe200078e0a08 */
[----:B------:R-:W-:-:S04]  /*1b890*/  VIMNMX R2, RZ, R2, !PT ;  /* 0x00000002ff027248 */ /* 0x000fc80007fe0100 */
[----:B------:R-:W-:-:S04]  /*1b8a0*/  VIMNMX R3, R3, R6, PT ;  /* 0x0000000603037248 */ /* 0x000fc80003fe0100 */
[----:B------:R-:W-:-:S13]  /*1b8b0*/  ISETP.GT.AND P0, PT, R3, R2, PT ;  /* 0x000000020300720c */ /* 0x000fda0003f04270 */
[----:B------:R-:W-:Y:S02]  /*1b8c0*/  @P0 VIADD R7, R3, 0x5f ;  /* 0x0000005f03070836 */ /* 0x000fe40000000000 */
[----:B------:R-:W-:-:S04]  /*1b8d0*/  IMAD.WIDE.U32 R2, R2, -0x55555555, RZ ;  /* 0xaaaaaaab02027825 */ /* 0x000fc800078e00ff */
[----:B------:R-:W-:Y:S01]  /*1b8e0*/  @P0 IMAD.HI R7, R7, 0x2aaaaaab, RZ ;  /* 0x2aaaaaab07070827 */ /* 0x000fe200078e02ff */
[----:B------:R-:W-:-:S04]  /*1b8f0*/  SHF.R.U32.HI R6, RZ, 0x6, R3 ;  /* 0x00000006ff067819 */ /* 0x000fc80000011603 */
[----:B------:R-:W-:Y:S02]  /*1b900*/  @P0 SHF.R.U32.HI R2, RZ, 0x1f, R7 ;  /* 0x0000001fff020819 */ /* 0x000fe40000011607 */
[----:B------:R-:W-:Y:S02]  /*1b910*/  MOV R3, R6 ;  /* 0x0000000600037202 */ /* 0x000fe40000000f00 */
[----:B------:R-:W-:Y:S02]  /*1b920*/  @P0 LEA.HI.SX32 R3, R7, R2, 0x1c ;  /* 0x0000000207030211 */ /* 0x000fe400078fe2ff */
[----:B------:R-:W-:Y:S02]  /*1b930*/  PLOP3.LUT P0, PT, PT, PT, PT, 0x80, 0x0 ;  /* 0x000000000000781c */ /* 0x000fe40003f0f070 */
[----:B------:R-:W-:-:S13]  /*1b940*/  ISETP.GT.AND P3, PT, R3, R6, PT ;  /* 0x000000060300720c */ /* 0x000fda0003f64270 */
[----:B------:R-:W-:Y:S05]  /*1b950*/  @!P3 BRA `(.L_x_683) ;  /* 0x000000100088b947 */ /* 0x000fea0003800000 */
[----:B------:R-:W-:Y:S01]  /*1b960*/  UMOV UR4, 0xffffffff ;  /* 0xffffffff00047882 */ /* 0x000fe20000000000 */
[----:B------:R-:W-:Y:S02]  /*1b970*/  SEL R2, R32, RZ, !P2 ;  /* 0x000000ff20027207 */ /* 0x000fe40005000000 */
[----:B------:R-:W-:Y:S05]  /*1b980*/  BRA.DIV UR4, `(.L_x_684) ;  /* 0x0000006a042c7947 */ /* 0x000fea000b800000 */
[----:B------:R-:W0:Y:S02]  /*1b990*/  S2R R7, SR_TID.X ;  /* 0x0000000000077919 */ /* 0x000e240000002100 */
[----:B0-----:R-:W-:-:S04]  /*1b9a0*/  SHF.R.U32.HI R7, RZ, 0x5, R7 ;  /* 0x00000005ff077819 */ /* 0x001fc80000011607 */
[----:B------:R-:W-:-:S05]  /*1b9b0*/  LOP3.LUT R7, R7, 0x3, RZ, 0xc0, !PT ;  /* 0x0000000307077812 */ /* 0x000fca00078ec0ff */
[----:B------:R0:W1:Y:S02]  /*1b9c0*/  SHFL.IDX PT, R14, R7, RZ, 0x1f ;  /* 0x00001fff070e7589 */ /* 0x00006400000e0000 */
.L_x_835:
[----:B-1----:R-:W-:Y:S02]  /*1b9d0*/  ISETP.NE.AND P0, PT, R14, RZ, PT ;  /* 0x000000ff0e00720c */ /* 0x002fe40003f05270 */
[----:B------:R-:W-:-:S11]  /*1b9e0*/  PLOP3.LUT P6, PT, PT, PT, PT, 0x8, 0x0 ;  /* 0x000000000000781c */ /* 0x000fd60003fce170 */
[----:B------:R-:W-:Y:S05]  /*1b9f0*/  @P0 BRA `(.L_x_685) ;  /* 0x00000000000c0947 */ /* 0x000fea0003800000 */
[----:B------:R-:W-:-:S03]  /*1ba00*/  UMOV UR4, 0xffffffff ;  /* 0xffffffff00047882 */ /* 0x000fc60000000000 */
[----:B------:R-:W-:Y:S05]  /*1ba10*/  BRA.DIV UR4, `(.L_x_686) ;  /* 0x0000006a043c7947 */ /* 0x000fea000b800000 */
[----:B------:R-:W-:-:S13]  /*1ba20*/  ELECT P6, URZ, PT ;  /* 0x00000000003f782f */ /* 0x000fda00038c0000 */
.L_x_685:
[----:B0-----:R-:W2:Y:S01]  /*1ba30*/  LDL R7, [R1+0x20] ;  /* 0x0000200001077983 */ /* 0x001ea20000100800 */
[----:B------:R-:W-:Y:S01]  /*1ba40*/  BSSY B1, `(.L_x_687) ;  /* 0x0000008000017945 */ /* 0x000fe20003800000 */
[----:B--2---:R-:W-:-:S05]  /*1ba50*/  VIADD R7, R7, 0x1 ;  /* 0x0000000107077836 */ /* 0x004fca0000000000 */
[----:B------:R-:W-:-:S04]  /*1ba60*/  LEA.HI R8, R7, R7, RZ, 0x1 ;  /* 0x0000000707087211 */ /* 0x000fc800078f08ff */
[----:B------:R-:W-:-:S05]  /*1ba70*/  LOP3.LUT R8, R8, 0xfffffffe, RZ, 0xc0, !PT ;  /* 0xfffffffe08087812 */ /* 0x000fca00078ec0ff */
[----:B------:R-:W-:-:S05]  /*1ba80*/  IMAD.IADD R7, R7, 0x1, -R8 ;  /* 0x0000000107077824 */ /* 0x000fca00078e0a08 */
[----:B------:R-:W-:-:S04]  /*1ba90*/  SHF.L.U32 R7, R7, 0x1f, RZ ;  /* 0x0000001f07077819 */ /* 0x000fc800000006ff */
[----:B------:R-:W0:Y:S02]  /*1baa0*/  SYNCS.PHASECHK.TRANS64.TRYWAIT P0, [R22+URZ+0x2a820], R7 ;  /* 0x02a82007160075a7 */ /* 0x000e24000800017f */
[----:B0-----:R-:W-:Y:S05]  /*1bab0*/  @!P0 BRA `(.L_x_688) ;  /* 0x0000006800348947 */ /* 0x001fea0003800000 */
.L_x_838:
[----:B------:R-:W-:Y:S05]  /*1bac0*/  BSYNC B1 ;  /* 0x0000000000017941 */ /* 0x000fea0003800000 */
.L_x_687:
[----:B------:R-:W-:Y:S04]  /*1bad0*/  BSSY B1, `(.L_x_689) ;  /* 0x000007c000017945 */ /* 0x000fe80003800000 */
[----:B------:R-:W-:Y:S05]  /*1bae0*/  @!P6 BRA `(.L_x_690) ;  /* 0x0000000400e8e947 */ /* 0x000fea0003800000 */
[----:B------:R-:W-:Y:S01]  /*1baf0*/  IMAD R11, R25, 0x8, R22 ;  /* 0x00000008190b7824 */ /* 0x000fe200078e0216 */
[----:B------:R-:W-:Y:S01]  /*1bb00*/  SHF.L.U32 R10, R30, 0x1f, RZ ;  /* 0x0000001f1e0a7819 */ /* 0x000fe200000006ff */
[----:B------:R-:W1:Y:S01]  /*1bb10*/  S2R R8, SR_TID.X ;  /* 0x0000000000087919 */ /* 0x000e620000002100 */
[----:B------:R-:W-:Y:S02]  /*1bb20*/  BSSY B2, `(.L_x_691) ;  /* 0x0000005000027945 */ /* 0x000fe40003800000 */
[----:B------:R-:W2:Y:S01]  /*1bb30*/  SYNCS.PHASECHK.TRANS64.TRYWAIT P0, [R11+URZ+0x2a8a0], R10 ;  /* 0x02a8a00a0b0075a7 */ /* 0x000ea2000800017f */
[----:B-1----:R-:W-:-:S04]  /*1bb40*/  LOP3.LUT R8, R8, 0x7f, RZ, 0xc0, !PT ;  /* 0x0000007f08087812 */ /* 0x002fc800078ec0ff */
[----:B------:R-:W-:Y:S01]  /*1bb50*/  ISETP.NE.AND P2, PT, R8, RZ, PT ;  /* 0x000000ff0800720c */ /* 0x000fe20003f45270 */
[----:B--2---:R-:W-:-:S12]  /*1bb60*/  @!P0 BRA `(.L_x_692) ;  /* 0x00000068001c8947 */ /* 0x004fd80003800000 */
.L_x_839:
[----:B------:R-:W-:Y:S05]  /*1bb70*/  BSYNC B2 ;  /* 0x0000000000027941 */ /* 0x000fea0003800000 */
.L_x_691:
[----:B------:R-:W-:Y:S04]  /*1bb80*/  BSSY B2, `(.L_x_693) ;  /* 0x0000009000027945 */ /* 0x000fe80003800000 */
[----:B------:R-:W-:Y:S05]  /*1bb90*/  @P2 BRA `(.L_x_694) ;  /* 0x00000000001c2947 */ /* 0x000fea0003800000 */
[----:B------:R-:W2:Y:S01]  /*1bba0*/  S2R R8, SR_TID.X ;  /* 0x0000000000087919 */ /* 0x000ea20000002100 */
[----:B0-----:R-:W-:-:S04]  /*1bbb0*/  IMAD.MOV.U32 R7, RZ, RZ, 0x9000 ;  /* 0x00009000ff077424 */ /* 0x001fc800078e00ff */
[----:B------:R3:W-:Y:S01]  /*1bbc0*/  SYNCS.ARRIVE.TRANS64 RZ, [R11+URZ+0x2a890], R7 ;  /* 0x02a890070bff79a7 */ /* 0x0007e2000800003f */
[----:B--2---:R-:W-:-:S04]  /*1bbd0*/  LOP3.LUT R8, R8, 0x1f, RZ, 0xc0, !PT ;  /* 0x0000001f08087812 */ /* 0x004fc800078ec0ff */
[----:B------:R-:W-:-:S13]  /*1bbe0*/  ISETP.NE.AND P0, PT, R8, RZ, PT ;  /* 0x000000ff0800720c */ /* 0x000fda0003f05270 */
[----:B---3--:R-:W-:Y:S05]  /*1bbf0*/  @!P0 BRA `(.L_x_694) ;  /* 0x0000000000048947 */ /* 0x008fea0003800000 */
[----:B------:R-:W-:Y:S01]  /*1bc00*/  BPT.TRAP 0x1 ;  /* 0x000000040000795c */ /* 0x000fe20000300000 */
.L_x_694:
[----:B------:R-:W-:Y:S05]  /*1bc10*/  BSYNC B2 ;  /* 0x0000000000027941 */ /* 0x000fea0003800000 */
.L_x_693:
[----:B------:R-:W-:Y:S01]  /*1bc20*/  IMAD.MOV.U32 R14, RZ, RZ, RZ ;  /* 0x000000ffff0e7224 */ /* 0x000fe200078e00ff */
[----:B------:R-:W-:Y:S01]  /*1bc30*/  UIADD3 UR4, UP0, UR36, 0x570, URZ ;  /* 0x0000057024047890 */ /* 0x000fe2000ff1e03f */
[----:B------:R-:W-:Y:S01]  /*1bc40*/  IMAD R8, R3, 0x60, R0 ;  /* 0x0000006003087824 */ /* 0x000fe200078e0200 */
[----:B------:R-:W-:Y:S01]  /*1bc50*/  PLOP3.LUT P0, PT, PT, PT, PT, 0x80, 0x0 ;  /* 0x000000000000781c */ /* 0x000fe20003f0f070 */
[----:B------:R-:W-:Y:S01]  /*1bc60*/  IMAD R9, R25, 0x9000, R22 ;  /* 0x0000900019097824 */ /* 0x000fe200078e0216 */
[----:B------:R-:W-:Y:S01]  /*1bc70*/  R2UR UR10, R14 ;  /* 0x000000000e0a72ca */ /* 0x000fe200000e0000 */
[----:B------:R-:W-:Y:S01]  /*1bc80*/  VIADD R8, R8, 0xffffffa0 ;  /* 0xffffffa008087836 */ /* 0x000fe20000000000 */
[----:B------:R-:W-:Y:S01]  /*1bc90*/  UIADD3.X UR5, URZ, UR37, URZ, UP0, !UPT ;  /* 0x000000253f057290 */ /* 0x000fe200087fe43f */
[----:B0-----:R-:W-:Y:S01]  /*1bca0*/  VIADD R7, R11, 0x2a890 ;  /* 0x0002a8900b077836 */ /* 0x001fe20000000000 */
[----:B------:R-:W-:Y:S01]  /*1bcb0*/  UMOV UR6, 0x0 ;  /* 0x0000000000067882 */ /* 0x000fe20000000000 */
[----:B------:R-:W-:Y:S01]  /*1bcc0*/  VIADD R12, R9, 0x18400 ;  /* 0x00018400090c7836 */ /* 0x000fe20000000000 */
[----:B------:R-:W-:-:S09]  /*1bcd0*/  UMOV UR7, 0x12f00000 ;  /* 0x12f0000000077882 */ /* 0x000fd20000000000 */
.L_x_695:
[----:B------:R-:W-:-:S13]  /*1bce0*/  @P0 ELECT P3, URZ, PT ;  /* 0x00000000003f082f */ /* 0x000fda0003860000 */
[----:B------:R-:W-:Y:S02]  /*1bcf0*/  @P3 R2UR UR13, R2 ;  /* 0x00000000020d32ca */ /* 0x000fe400000e0000 */
[----:B------:R-:W-:Y:S02]  /*1bd00*/  @P3 R2UR UR12, R18 ;  /* 0x00000000120c32ca */ /* 0x000fe400000e0000 */
[----:B------:R-:W-:Y:S02]  /*1bd10*/  @P3 R2UR UR11, R8 ;  /* 0x00000000080b32ca */ /* 0x000fe400000e0000 */
[----:B------:R-:W-:Y:S02]  /*1bd20*/  @P3 R2UR UR9, R7 ;  /* 0x00000000070932ca */ /* 0x000fe400000e0000 */
[----:B------:R-:W-:Y:S02]  /*1bd30*/  @P3 R2UR UR8, R12 ;  /* 0x000000000c0832ca */ /* 0x000fe400000e0000 */
[----:B------:R-:W-:-:S02]  /*1bd40*/  @P3 PLOP3.LUT P0, PT, P3, PT, PT, 0x8, 0x0 ;  /* 0x000000000000381c */ /* 0x000fc40001f0e170 */
[----:B------:R-:W-:-:S09]  /*1bd50*/  PLOP3.LUT P3, PT, PT, PT, PT, 0x8, 0x0 ;  /* 0x000000000000781c */ /* 0x000fd20003f6e170 */
[----:B------:R0:W-:Y:S02]  /*1bd60*/  UTMALDG.4D [UR8], [UR4], desc[UR6] ;  /* 0x00000608040075b4 */ /* 0x0001e40008019000 */
[----:B0-----:R-:W-:Y:S05]  /*1bd70*/  @P0 BRA.U.ANY `(.L_x_695) ;  /* 0xfffffffd00d80947 */ /* 0x001fea000393ffff */
[----:B------:R-:W-:Y:S01]  /*1bd80*/  IMAD.MOV.U32 R15, RZ, RZ, 0x40 ;  /* 0x00000040ff0f7424 */ /* 0x000fe200078e00ff */
[----:B------:R-:W-:Y:S01]  /*1bd90*/  PLOP3.LUT P0, PT, PT, PT, PT, 0x80, 0x0 ;  /* 0x000000000000781c */ /* 0x000fe20003f0f070 */
[----:B------:R-:W-:Y:S01]  /*1bda0*/  VIADD R12, R9, 0x1b400 ;  /* 0x0001b400090c7836 */ /* 0x000fe20000000000 */
[----:B------:R-:W-:Y:S01]  /*1bdb0*/  UMOV UR6, 0x0 ;  /* 0x0000000000067882 */ /* 0x000fe20000000000 */
[----:B------:R-:W-:Y:S01]  /*1bdc0*/  UMOV UR7, 0x12f00000 ;  /* 0x12f0000000077882 */ /* 0x000fe20000000000 */
[----:B------:R-:W-:-:S15]  /*1bdd0*/  R2UR UR10, R15 ;  /* 0x000000000f0a72ca */ /* 0x000fde00000e0000 */
.L_x_696:
        /* <DEDUP_REMOVED lines=10> */
[----:B------:R-:W-:Y:S01]  /*1be80*/  PLOP3.LUT P0, PT, PT, PT, PT, 0x80, 0x0 ;  /* 0x000000000000781c */ /* 0x000fe20003f0f070 */
[----:B------:R-:W-:Y:S01]  /*1be90*/  VIADD R9, R9, 0x1e400 ;  /* 0x0001e40009097836 */ /* 0x000fe20000000000 */
[----:B------:R-:W-:Y:S01]  /*1bea0*/  UMOV UR6, 0x0 ;  /* 0x0000000000067882 */ /* 0x000fe20000000000 */
[----:B------:R-:W-:Y:S01]  /*1beb0*/  UMOV UR7, 0x12f00000 ;  /* 0x12f0000000077882 */ /* 0x000fe20000000000 */
[----:B------:R-:W-:-:S09]  /*1bec0*/  UMOV UR10, 0x80 ;  /* 0x00000080000a7882 */ /* 0x000fd20000000000 */
.L_x_697:
        /* <DEDUP_REMOVED lines=10> */
[----:B------:R-:W0:Y:S01]  /*1bf70*/  SYNCS.PHASECHK.TRANS64.TRYWAIT P0, [R11+URZ+0x2a8c0], R10 ;  /* 0x02a8c00a0b0075a7 */ /* 0x000e22000800017f */
[----:B------:R-:W-:Y:S04]  /*1bf80*/  BSSY B2, `(.L_x_698) ;  /* 0x0000002000027945 */ /* 0x000fe80003800000 */
[----:B0-----:R-:W-:Y:S05]  /*1bf90*/  @!P0 BRA `(.L_x_699) ;  /* 0x0000006400248947 */ /* 0x001fea0003800000 */
.L_x_840:
[----:B------:R-:W-:Y:S05]  /*1bfa0*/  BSYNC B2 ;  /* 0x0000000000027941 */ /* 0x000fea0003800000 */
.L_x_698:
[----:B------:R-:W-:Y:S01]  /*1bfb0*/  BSSY B2, `(.L_x_700) ;  /* 0x000000b000027945 */ /* 0x000fe20003800000 */
[----:B------:R-:W-:Y:S01]  /*1bfc0*/  MOV R12, 0x0 ;  /* 0x00000000000c7802 */ /* 0x000fe20000000f00 */
[----:B------:R-:W-:Y:S02]  /*1bfd0*/  IMAD.MOV.U32 R13, RZ, RZ, 0x12f00000 ;  /* 0x12f00000ff0d7424 */ /* 0x000fe400078e00ff */
[----:B------:R-:W-:Y:S05]  /*1bfe0*/  @P2 BRA `(.L_x_701) ;  /* 0x00000000001c2947 */ /* 0x000fea0003800000 */
[----:B------:R-:W2:Y:S01]  /*1bff0*/  S2R R9, SR_TID.X ;  /* 0x0000000000097919 */ /* 0x000ea20000002100 */
[----:B------:R-:W-:-:S04]  /*1c000*/  IMAD.MOV.U32 R7, RZ, RZ, 0x6000 ;  /* 0x00006000ff077424 */ /* 0x000fc800078e00ff */
[----:B------:R3:W-:Y:S01]  /*1c010*/  SYNCS.ARRIVE.TRANS64 RZ, [R11+URZ+0x2a8b0], R7 ;  /* 0x02a8b0070bff79a7 */ /* 0x0007e2000800003f */
[----:B--2---:R-:W-:-:S04]  /*1c020*/  LOP3.LUT R9, R9, 0x1f, RZ, 0xc0, !PT ;  /* 0x0000001f09097812 */ /* 0x004fc800078ec0ff */
[----:B------:R-:W-:-:S13]  /*1c030*/  ISETP.NE.AND P0, PT, R9, RZ, PT ;  /* 0x000000ff0900720c */ /* 0x000fda0003f05270 */
[----:B---3--:R-:W-:Y:S05]  /*1c040*/  @!P0 BRA `(.L_x_701) ;  /* 0x0000000000048947 */ /* 0x008fea0003800000 */
[----:B------:R-:W-:Y:S01]  /*1c050*/  BPT.TRAP 0x1 ;  /* 0x000000040000795c */ /* 0x000fe20000300000 */
.L_x_701:
[----:B------:R-:W-:Y:S05]  /*1c060*/  BSYNC B2 ;  /* 0x0000000000027941 */ /* 0x000fea0003800000 */
.L_x_700:
[----:B------:R-:W-:Y:S01]  /*1c070*/  R2UR UR10, R14 ;  /* 0x000000000e0a72ca */ /* 0x000fe200000e0000 */
[----:B------:R-:W-:Y:S01]  /*1c080*/  IMAD R7, R25, 0x6000, R22 ;  /* 0x0000600019077824 */ /* 0x000fe200078e0216 */
[----:B------:R-:W-:Y:S01]  /*1c090*/  R2UR UR6, R12 ;  /* 0x000000000c0672ca */ /* 0x000fe200000e0000 */
[----:B------:R-:W-:Y:S01]  /*1c0a0*/  UIADD3 UR4, UP0, UR36, 0x670, URZ ;  /* 0x0000067024047890 */ /* 0x000fe2000ff1e03f */
[----:B------:R-:W-:Y:S01]  /*1c0b0*/  R2UR UR7, R13 ;  /* 0x000000000d0772ca */ /* 0x000fe200000e0000 */
[----:B01----:R-:W-:Y:S01]  /*1c0c0*/  VIADD R11, R11, 0x2a8b0 ;  /* 0x0002a8b00b0b7836 */ /* 0x003fe20000000000 */
[----:B------:R-:W-:Y:S01]  /*1c0d0*/  PLOP3.LUT P0, PT, PT, PT, PT, 0x80, 0x0 ;  /* 0x000000000000781c */ /* 0x000fe20003f0f070 */
[----:B------:R-:W-:Y:S01]  /*1c0e0*/  VIADD R9, R7, 0x400 ;  /* 0x0000040007097836 */ /* 0x000fe20000000000 */
[----:B------:R-:W-:-:S12]  /*1c0f0*/  UIADD3.X UR5, URZ, UR37, URZ, UP0, !UPT ;  /* 0x000000253f057290 */ /* 0x000fd800087fe43f */
.L_x_702:
        /* <DEDUP_REMOVED lines=10> */
[----:B------:R-:W-:Y:S01]  /*1c1a0*/  R2UR UR10, R15 ;  /* 0x000000000f0a72ca */ /* 0x000fe200000e0000 */
[----:B------:R-:W-:Y:S01]  /*1c1b0*/  VIADD R7, R7, 0x3400 ;  /* 0x0000340007077836 */ /* 0x000fe20000000000 */
[----:B------:R-:W-:Y:S02]  /*1c1c0*/  R2UR UR6, R12 ;  /* 0x000000000c0672ca */ /* 0x000fe400000e0000 */
[----:B------:R-:W-:Y:S02]  /*1c1d0*/  R2UR UR7, R13 ;  /* 0x000000000d0772ca */ /* 0x000fe400000e0000 */
[----:B------:R-:W-:-:S13]  /*1c1e0*/  PLOP3.LUT P0, PT, PT, PT, PT, 0x80, 0x0 ;  /* 0x000000000000781c */ /* 0x000fda0003f0f070 */
.L_x_703:
        /* <DEDUP_REMOVED lines=9> */
[----:B-1----:R-:W-:Y:S05]  /*1c280*/  @P0 BRA.U.ANY `(.L_x_703) ;  /* 0xfffffffd00d80947 */ /* 0x002fea000393ffff */
.L_x_690:
[----:B------:R-:W-:Y:S05]  /*1c290*/  BSYNC B1 ;  /* 0x0000000000017941 */ /* 0x000fea0003800000 */
.L_x_689:
[----:B------:R-:W-:Y:S01]  /*1c2a0*/  VIADD R11, R3, 0xfffffffe ;  /* 0xfffffffe030b7836 */ /* 0x000fe20000000000 */
[----:B------:R-:W-:Y:S01]  /*1c2b0*/  PLOP3.LUT P0, PT, PT, PT, PT, 0x8, 0x0 ;  /* 0x000000000000781c */ /* 0x000fe20003f0e170 */
[----:B------:R-:W-:-:S03]  /*1c2c0*/  VIADD R25, R25, 0x1 ;  /* 0x0000000119197836 */ /* 0x000fc60000000000 */
[----:B------:R-:W-:Y:S02]  /*1c2d0*/  ISETP.GE.AND P3, PT, R11, R6, PT ;  /* 0x000000060b00720c */ /* 0x000fe40003f66270 */
[----:B------:R-:W-:-:S04]  /*1c2e0*/  ISETP.NE.AND P2, PT, R25, 0x2, PT ;  /* 0x000000021900780c */ /* 0x000fc80003f45270 */
[----:B------:R-:W-:Y:S02]  /*1c2f0*/  SEL R3, RZ, 0x1, P2 ;  /* 0x00000001ff037807 */ /* 0x000fe40001000000 */
[----:B------:R-:W-:Y:S02]  /*1c300*/  SEL R25, R25, RZ, P2 ;  /* 0x000000ff19197207 */ /* 0x000fe40001000000 */
[----:B------:R-:W-:-:S03]  /*1c310*/  LOP3.LUT R30, R30, R3, RZ, 0x3c, !PT ;  /* 0x000000031e1e7212 */ /* 0x000fc600078e3cff */
[----:B------:R-:W-:Y:S05]  /*1c320*/  @!P3 BRA `(.L_x_683) ;  /* 0x000000080014b947 */ /* 0x000fea0003800000 */
.L_x_719:
[----:B------:R-:W-:Y:S05]  /*1c330*/  YIELD ;  /* 0x0000000000007946 */ /* 0x000fea0003800000 */
        /* <DEDUP_REMOVED lines=10> */
.L_x_841:
[----:B------:R-:W-:Y:S05]  /*1c3e0*/  BSYNC B2 ;  /* 0x0000000000027941 */ /* 0x000fea0003800000 */
.L_x_706:
[----:B------:R-:W-:Y:S04]  /*1c3f0*/  BSSY B2, `(.L_x_708) ;  /* 0x0000009000027945 */ /* 0x000fe80003800000 */
[----:B------:R-:W-:Y:S05]  /*1c400*/  @P3 BRA `(.L_x_709) ;  /* 0x00000000001c3947 */ /* 0x000fea0003800000 */
[----:B0-----:R-:W0:Y:S01]  /*1c410*/  S2R R7, SR_TID.X ;  /* 0x0000000000077919 */ /* 0x001e220000002100 */
[----:B------:R-:W-:-:S04]  /*1c420*/  IMAD.MOV.U32 R3, RZ, RZ, 0x9000 ;  /* 0x00009000ff037424 */ /* 0x000fc800078e00ff */
[----:B------:R2:W-:Y:S01]  /*1c430*/  SYNCS.ARRIVE.TRANS64 RZ, [R10+URZ+0x2a890], R3 ;  /* 0x02a890030aff79a7 */ /* 0x0005e2000800003f */
[----:B0-----:R-:W-:-:S04]  /*1c440*/  LOP3.LUT R7, R7, 0x1f, RZ, 0xc0, !PT ;  /* 0x0000001f07077812 */ /* 0x001fc800078ec0ff */
[----:B------:R-:W-:-:S13]  /*1c450*/  ISETP.NE.AND P2, PT, R7, RZ, PT ;  /* 0x000000ff0700720c */ /* 0x000fda0003f45270 */
[----:B--2---:R-:W-:Y:S05]  /*1c460*/  @!P2 BRA `(.L_x_709) ;  /* 0x000000000004a947 */ /* 0x004fea0003800000 */
[----:B------:R-:W-:Y:S01]  /*1c470*/  BPT.TRAP 0x1 ;  /* 0x000000040000795c */ /* 0x000fe20000300000 */
.L_x_709:
[----:B------:R-:W-:Y:S05]  /*1c480*/  BSYNC B2 ;  /* 0x0000000000027941 */ /* 0x000fea0003800000 */
.L_x_708:
[----:B------:R-:W-:Y:S01]  /*1c490*/  IMAD.MOV.U32 R14, RZ, RZ, RZ ;  /* 0x000000ffff0e7224 */ /* 0x000fe200078e00ff */
[----:B------:R-:W-:Y:S01]  /*1c4a0*/  UIADD3 UR4, UP0, UR36, 0x570, URZ ;  /* 0x0000057024047890 */ /* 0x000fe2000ff1e03f */
[----:B------:R-:W-:Y:S01]  /*1c4b0*/  IMAD R8, R25, 0x9000, R22 ;  /* 0x0000900019087824 */ /* 0x000fe200078e0216 */
[----:B------:R-:W-:Y:S01]  /*1c4c0*/  PLOP3.LUT P2, PT, PT, PT, PT, 0x80, 0x0 ;  /* 0x000000000000781c */ /* 0x000fe20003f4f070 */
[----:B0-----:R-:W-:Y:S01]  /*1c4d0*/  IMAD R7, R11, 0x60, R0 ;  /* 0x000000600b077824 */ /* 0x001fe200078e0200 */
[----:B------:R-:W-:Y:S01]  /*1c4e0*/  R2UR UR10, R14 ;  /* 0x000000000e0a72ca */ /* 0x000fe200000e0000 */
[----:B------:R-:W-:Y:S01]  /*1c4f0*/  VIADD R3, R10, 0x2a890 ;  /* 0x0002a8900a037836 */ /* 0x000fe20000000000 */
[----:B------:R-:W-:Y:S01]  /*1c500*/  IADD3 R12, R8, 0x18400, RZ ;  /* 0x00018400080c7810 */ /* 0x000fe20007ffe0ff */
[----:B------:R-:W-:Y:S01]  /*1c510*/  UIADD3.X UR5, URZ, UR37, URZ, UP0, !UPT ;  /* 0x000000253f057290 */ /* 0x000fe200087fe43f */
[----:B------:R-:W-:Y:S01]  /*1c520*/  UMOV UR6, 0x0 ;  /* 0x0000000000067882 */ /* 0x000fe20000000000 */
[----:B------:R-:W-:-:S10]  /*1c530*/  UMOV UR7, 0x12f00000 ;  /* 0x12f0000000077882 */ /* 0x000fd40000000000 */
.L_x_710:
        /* <DEDUP_REMOVED lines=16> */
.L_x_711:
        /* <DEDUP_REMOVED lines=15> */
.L_x_712:
        /* <DEDUP_REMOVED lines=13> */
.L_x_842:
[----:B------:R-:W-:Y:S05]  /*1c800*/  BSYNC B2 ;  /* 0x0000000000027941 */ /* 0x000fea0003800000 */
.L_x_713:
[----:B------:R-:W-:Y:S01]  /*1c810*/  BSSY B2, `(.L_x_715) ;  /* 0x000000b000027945 */ /* 0x000fe20003800000 */
[----:B------:R-:W-:Y:S02]  /*1c820*/  IMAD.MOV.U32 R12, RZ, RZ, 0x0 ;  /* 0x00000000ff0c7424 */ /* 0x000fe400078e00ff */
[----:B------:R-:W-:Y:S01]  /*1c830*/  IMAD.MOV.U32 R13, RZ, RZ, 0x12f00000 ;  /* 0x12f00000ff0d7424 */ /* 0x000fe200078e00ff */
[----:B------:R-:W-:Y:S06]  /*1c840*/  @P3 BRA `(.L_x_716) ;  /* 0x00000000001c3947 */ /* 0x000fec0003800000 */
[----:B------:R-:W2:Y:S01]  /*1c850*/  S2R R8, SR_TID.X ;  /* 0x0000000000087919 */ /* 0x000ea20000002100 */
[----:B------:R-:W-:-:S04]  /*1c860*/  IMAD.MOV.U32 R3, RZ, RZ, 0x6000 ;  /* 0x00006000ff037424 */ /* 0x000fc800078e00ff */
[----:B------:R3:W-:Y:S01]  /*1c870*/  SYNCS.ARRIVE.TRANS64 RZ, [R10+URZ+0x2a8b0], R3 ;  /* 0x02a8b0030aff79a7 */ /* 0x0007e2000800003f */
[----:B--2---:R-:W-:-:S04]  /*1c880*/  LOP3.LUT R8, R8, 0x1f, RZ, 0xc0, !PT ;  /* 0x0000001f08087812 */ /* 0x004fc800078ec0ff */
[----:B------:R-:W-:-:S13]  /*1c890*/  ISETP.NE.AND P2, PT, R8, RZ, PT ;  /* 0x000000ff0800720c */ /* 0x000fda0003f45270 */
[----:B---3--:R-:W-:Y:S05]  /*1c8a0*/  @!P2 BRA `(.L_x_716) ;  /* 0x000000000004a947 */ /* 0x008fea0003800000 */
[----:B------:R-:W-:Y:S01]  /*1c8b0*/  BPT.TRAP 0x1 ;  /* 0x000000040000795c */ /* 0x000fe20000300000 */
.L_x_716:
[----:B------:R-:W-:Y:S05]  /*1c8c0*/  BSYNC B2 ;  /* 0x0000000000027941 */ /* 0x000fea0003800000 */
.L_x_715:
        /* <DEDUP_REMOVED lines=9> */
.L_x_717:
        /* <DEDUP_REMOVED lines=15> */
.L_x_718:
        /* <DEDUP_REMOVED lines=10> */
.L_x_705:
[----:B------:R-:W-:Y:S05]  /*1caf0*/  BSYNC B1 ;  /* 0x0000000000017941 */ /* 0x000fea0003800000 */
.L_x_704:
[----:B------:R-:W-:Y:S01]  /*1cb00*/  ISETP.GT.AND P3, PT, R11, R6, PT ;  /* 0x000000060b00720c */ /* 0x000fe20003f64270 */
[----:B------:R-:W-:Y:S02]  /*1cb10*/  VIADD R25, R25, 0x1 ;  /* 0x0000000119197836 */ /* 0x000fe40000000000 */
[----:B------:R-:W-:-:S03]  /*1cb20*/  VIADD R11, R11, 0xffffffff ;  /* 0xffffffff0b0b7836 */ /* 0x000fc60000000000 */
[----:B------:R-:W-:-:S04]  /*1cb30*/  ISETP.NE.AND P2, PT, R25, 0x2, PT ;  /* 0x000000021900780c */ /* 0x000fc80003f45270 */
[----:B------:R-:W-:Y:S02]  /*1cb40*/  SEL R3, RZ, 0x1, P2 ;  /* 0x00000001ff037807 */ /* 0x000fe40001000000 */
[----:B------:R-:W-:Y:S02]  /*1cb50*/  SEL R25, R25, RZ, P2 ;  /* 0x000000ff19197207 */ /* 0x000fe40001000000 */
[----:B------:R-:W-:Y:S01]  /*1cb60*/  LOP3.LUT R30, R30, R3, RZ, 0x3c, !PT ;  /* 0x000000031e1e7212 */ /* 0x000fe200078e3cff */
[----:B------:R-:W-:Y:S06]  /*1cb70*/  @P3 BRA `(.L_x_719) ;  /* 0xfffffff400ec3947 */ /* 0x000fec000383ffff */
.L_x_683:
[----:B------:R-:W-:Y:S05]  /*1cb80*/  BSYNC B0 ;  /* 0x0000000000007941 */ /* 0x000fea0003800000 */
.L_x_682:
[----:B------:R-:W-:Y:S05]  /*1cb90*/  @!P0 WARPSYNC.ALL ;  /* 0x0000000000008948 */ /* 0x000fea0003800000 */
[----:B------:R-:W-:Y:S01]  /*1cba0*/  @!P0 BAR.SYNC.DEFER_BLOCKING 0xc, 0x180 ;  /* 0x0306000000008b1d */ /* 0x000fe20000010000 */
[----:B------:R-:W-:-:S05]  /*1cbb0*/  MOV R0, RZ ;  /* 0x000000ff00007202 */ /* 0x000fca0000000f00 */
[----:B------:R-:W-:Y:S04]  /*1cbc0*/  BSSY B0, `(.L_x_720) ;  /* 0x000001e000007945 */ /* 0x000fe80003800000 */
[----:B------:R-:W-:Y:S05]  /*1cbd0*/  @!P1 BRA `(.L_x_721) ;  /* 0x0000000000709947 */ /* 0x000fea0003800000 */
[----:B------:R-:W-:Y:S01]  /*1cbe0*/  ISETP.NE.AND P0, PT, R5, RZ, PT ;  /* 0x000000ff0500720c */ /* 0x000fe20003f05270 */
[----:B------:R-:W-:-:S12]  /*1cbf0*/  IMAD.MOV.U32 R2, RZ, RZ, RZ ;  /* 0x000000ffff027224 */ /* 0x000fd800078e00ff */
[----:B------:R-:W1:Y:S02]  /*1cc00*/  @!P0 LDC R5, c[0x0][0x9f0] ;  /* 0x00027c00ff058b82 */ /* 0x000e640000000800 */
[----:B-1----:R-:W-:-:S04]  /*1cc10*/  IABS R0, R5 ;  /* 0x0000000500007213 */ /* 0x002fc80000000000 */
[----:B------:R-:W1:Y:S08]  /*1cc20*/  I2F.RP R8, R0 ;  /* 0x0000000000087306 */ /* 0x000e700000209400 */
[----:B-1----:R-:W1:Y:S02]  /*1cc30*/  MUFU.RCP R8, R8 ;  /* 0x0000000800087308 */ /* 0x002e640000001000 */
[----:B-1----:R-:W-:-:S06]  /*1cc40*/  VIADD R9, R8, 0xffffffe ;  /* 0x0ffffffe08097836 */ /* 0x002fcc0000000000 */
[----:B------:R-:W0:Y:S02]  /*1cc50*/  F2I.FTZ.U32.TRUNC.NTZ R3, R9 ;  /* 0x0000000900037305 */ /* 0x000e24000021f000 */
[----:B0-----:R-:W-:-:S04]  /*1cc60*/  IMAD.MOV R7, RZ, RZ, -R3 ;  /* 0x000000ffff077224 */ /* 0x001fc800078e0a03 */
[----:B------:R-:W-:-:S04]  /*1cc70*/  IMAD R7, R7, R0, RZ ;  /* 0x0000000007077224 */ /* 0x000fc800078e02ff */
[----:B------:R-:W-:Y:S01]  /*1cc80*/  IMAD.HI.U32 R6, R3, R7, R2 ;  /* 0x0000000703067227 */ /* 0x000fe200078e0002 */
[----:B------:R-:W-:Y:S02]  /*1cc90*/  IADD3 R3, R4, -0x1, R5 ;  /* 0xffffffff04037810 */ /* 0x000fe40007ffe005 */
[----:B------:R-:W-:Y:S02]  /*1cca0*/  IABS R7, R5 ;  /* 0x0000000500077213 */ /* 0x000fe40000000000 */
[----:B------:R-:W-:Y:S02]  /*1ccb0*/  IABS R2, R3 ;  /* 0x0000000300027213 */ /* 0x000fe40000000000 */
[----:B------:R-:W-:Y:S01]  /*1ccc0*/  LOP3.LUT R3, R3, R5, RZ, 0x3c, !PT ;  /* 0x0000000503037212 */ /* 0x000fe200078e3cff */
[----:B------:R-:W-:Y:S02]  /*1ccd0*/  IMAD.MOV R7, RZ, RZ, -R7 ;  /* 0x000000ffff077224 */ /* 0x000fe400078e0a07 */
[----:B------:R-:W-:Y:S01]  /*1cce0*/  IMAD.HI.U32 R6, R6, R2, RZ ;  /* 0x0000000206067227 */ /* 0x000fe200078e00ff */
[----:B------:R-:W-:-:S03]  /*1ccf0*/  ISETP.GE.AND P2, PT, R3, RZ, PT ;  /* 0x000000ff0300720c */ /* 0x000fc60003f46270 */
        /* <DEDUP_REMOVED lines=10> */
.L_x_721:
[----:B------:R-:W-:Y:S05]  /*1cda0*/  BSYNC B0 ;  /* 0x0000000000007941 */ /* 0x000fea0003800000 */
.L_x_720:
[-C--:B------:R-:W-:Y:S01]  /*1cdb0*/  IMAD R37, R37, R0.reuse, RZ ;  /* 0x0000000025257224 */ /* 0x080fe200078e02ff */
[----:B------:R-:W-:Y:S04]  /*1cdc0*/  BSSY B7, `(.L_x_722) ;  /* 0x000036c000077945 */ /* 0x000fe80003800000 */
[----:B------:R-:W-:-:S04]  /*1cdd0*/  VIADDMNMX R29, R37, R0, R4, PT ;  /* 0x00000000251d7246 */ /* 0x000fc80003800104 */
[----:B------:R-:W-:Y:S01]  /*1cde0*/  ISETP.GT.AND P0, PT, R29, R37, PT ;  /* 0x000000251d00720c */ /* 0x000fe20003f04270 */
[----:B------:R1:W-:-:S12]  /*1cdf0*/  STL [R1+0x18], R29 ;  /* 0x0000181d01007387 */ /* 0x0003d80000100800 */
[----:B-1----:R-:W-:Y:S05]  /*1ce00*/  @P0 BRA `(.L_x_723) ;  /* 0x0000000000440947 */ /* 0x002fea0003800000 */
[----:B------:R-:W1:Y:S02]  /*1ce10*/  S2R R2, SR_TID.X ;  /* 0x0000000000027919 */ /* 0x000e640000002100 */
[----:B-1----:R-:W-:-:S04]  /*1ce20*/  LOP3.LUT R2, R2, 0x7f, RZ, 0xc0, !PT ;  /* 0x0000007f02027812 */ /* 0x002fc800078ec0ff */
[----:B------:R-:W-:-:S13]  /*1ce30*/  ISETP.NE.AND P0, PT, R2, RZ, PT ;  /* 0x000000ff0200720c */ /* 0x000fda0003f05270 */
[----:B------:R-:W-:Y:S05]  /*1ce40*/  @P0 BRA `(.L_x_724) ;  /* 0x00000034008c0947 */ /* 0x000fea0003800000 */
[----:B------:R-:W1:Y:S01]  /*1ce50*/  S2R R5, SR_LANEID ;  /* 0x0000000000057919 */ /* 0x000e620000000000 */
[----:B------:R-:W-:Y:S01]  /*1ce60*/  VOTEU.ANY UR4, UPT, PT ;  /* 0x0000000000047886 */ /* 0x000fe200038e0100 */
[----:B------:R-:W2:Y:S01]  /*1ce70*/  LDC.64 R2, c[0x0][0xc60] ;  /* 0x00031800ff027b82 */ /* 0x000ea20000000a00 */
[----:B------:R-:W1:Y:S02]  /*1ce80*/  FLO.U32 R0, UR4 ;  /* 0x0000000400007d00 */ /* 0x000e6400080e0000 */
[----:B-1----:R-:W-:-:S06]  /*1ce90*/  ISETP.EQ.U32.AND P0, PT, R0, R5, PT ;  /* 0x000000050000720c */ /* 0x002fcc0003f02070 */
[----:B------:R-:W2:Y:S07]  /*1cea0*/  POPC R5, UR4 ;  /* 0x0000000400057d09 */ /* 0x000eae0008000000 */
[----:B--2---:R-:W2:Y:S01]  /*1ceb0*/  @P0 ATOMG.E.ADD.STRONG.GPU PT, R3, desc[UR56][R2.64], R5 ;  /* 0x00000005020309a8 */ /* 0x004ea200081ee1f8 */
[----:B------:R-:W1:Y:S02]  /*1cec0*/  S2R R4, SR_LTMASK ;  /* 0x0000000000047919 */ /* 0x000e640000003900 */
[----:B-1----:R-:W-:-:S04]  /*1ced0*/  LOP3.LUT R4, R4, UR4, RZ, 0xc0, !PT ;  /* 0x0000000404047c12 */ /* 0x002fc8000f8ec0ff */
[----:B0-----:R-:W0:Y:S01]  /*1cee0*/  POPC R7, R4 ;  /* 0x0000000400077309 */ /* 0x001e220000000000 */
[----:B--2---:R-:W0:Y:S02]  /*1cef0*/  SHFL.IDX PT, R0, R3, R0, 0x1f ;  /* 0x00001f0003007589 */ /* 0x004e2400000e0000 */
[----:B0-----:R-:W-:Y:S01]  /*1cf00*/  IADD3 R16, R0, UR38, R7 ;  /* 0x0000002600107c10 */ /* 0x001fe2000fffe007 */
[----:B------:R-:W-:Y:S06]  /*1cf10*/  BRA `(.L_x_724) ;  /* 0x0000003400587947 */ /* 0x000fec0003800000 */
.L_x_723:
        /* <DEDUP_REMOVED lines=10> */
[----:B------:R-:W1:Y:S01]  /*1cfc0*/  LDC.64 R2, c[0x4][R2] ;  /* 0x0100000002027b82 */ /* 0x000e620000000a00 */
[----:B------:R-:W-:Y:S02]  /*1cfd0*/  IMAD.U32 R6, RZ, RZ, UR8 ;  /* 0x00000008ff067e24 */ /* 0x000fe4000f8e00ff */
[----:B0-----:R-:W-:Y:S02]  /*1cfe0*/  IMAD.U32 R7, RZ, RZ, UR9 ;  /* 0x00000009ff077e24 */ /* 0x001fe4000f8e00ff */
[----:B------:R-:W-:-:S02]  /*1cff0*/  IMAD.U32 R10, RZ, RZ, UR4 ;  /* 0x00000004ff0a7e24 */ /* 0x000fc4000f8e00ff */
[----:B------:R-:W-:Y:S02]  /*1d000*/  IMAD.U32 R11, RZ, RZ, UR5 ;  /* 0x00000005ff0b7e24 */ /* 0x000fe4000f8e00ff */
[----:B------:R-:W-:Y:S02]  /*1d010*/  IMAD.MOV.U32 R8, RZ, RZ, 0x70 ;  /* 0x00000070ff087424 */ /* 0x000fe400078e00ff */
[----:B------:R-:W-:Y:S02]  /*1d020*/  IMAD.MOV.U32 R12, RZ, RZ, 0x1 ;  /* 0x00000001ff0c7424 */ /* 0x000fe400078e00ff */
[----:B------:R-:W-:-:S07]  /*1d030*/  IMAD.MOV.U32 R13, RZ, RZ, RZ ;  /* 0x000000ffff0d7224 */ /* 0x000fce00078e00ff */
[----:B------:R-:W-:-:S07]  /*1d040*/  LEPC R20, `(.L_x_726) ;  /* 0x000000001014794e */ /* 0x000fce0000000000 */
[----:B-1----:R-:W-:Y:S05]  /*1d050*/  CALL.ABS.NOINC R2 ;  /* 0x0000000002007343 */ /* 0x002fea0003c00000 */
.L_x_726:
[----:B------:R-:W-:Y:S05]  /*1d060*/  BSYNC B6 ;  /* 0x0000000000067941 */ /* 0x000fea0003800000 */
.L_x_725:
        /* <DEDUP_REMOVED lines=8> */
[----:B------:R1:W2:Y:S01]  /*1d0f0*/  LDC.64 R2, c[0x4][R26] ;  /* 0x010000001a027b82 */ /* 0x0002a20000000a00 */
[----:B------:R-:W-:Y:S01]  /*1d100*/  IMAD.U32 R4, RZ, RZ, UR6 ;  /* 0x00000006ff047e24 */ /* 0x000fe2000f8e00ff */
[----:B0-----:R-:W-:Y:S01]  /*1d110*/  MOV R7, UR9 ;  /* 0x0000000900077c02 */ /* 0x001fe20008000f00 */
[----:B------:R-:W-:Y:S02]  /*1d120*/  IMAD.U32 R5, RZ, RZ, UR7 ;  /* 0x00000007ff057e24 */ /* 0x000fe4000f8e00ff */
[----:B------:R-:W-:Y:S02]  /*1d130*/  IMAD.U32 R6, RZ, RZ, UR8 ;  /* 0x00000008ff067e24 */ /* 0x000fe4000f8e00ff */
[----:B------:R-:W-:-:S02]  /*1d140*/  IMAD.U32 R10, RZ, RZ, UR4 ;  /* 0x00000004ff0a7e24 */ /* 0x000fc4000f8e00ff */
[----:B------:R-:W-:Y:S02]  /*1d150*/  IMAD.U32 R11, RZ, RZ, UR5 ;  /* 0x00000005ff0b7e24 */ /* 0x000fe4000f8e00ff */
[----:B------:R-:W-:Y:S02]  /*1d160*/  IMAD.MOV.U32 R8, RZ, RZ, 0x70 ;  /* 0x00000070ff087424 */ /* 0x000fe400078e00ff */
[----:B------:R-:W-:Y:S02]  /*1d170*/  IMAD.MOV.U32 R12, RZ, RZ, 0x1 ;  /* 0x00000001ff0c7424 */ /* 0x000fe400078e00ff */
[----:B-1----:R-:W-:-:S07]  /*1d180*/  IMAD.MOV.U32 R13, RZ, RZ, RZ ;  /* 0x000000ffff0d7224 */ /* 0x002fce00078e00ff */
[----:B------:R-:W-:-:S07]  /*1d190*/  LEPC R20, `(.L_x_729) ;  /* 0x000000001014794e */ /* 0x000fce0000000000 */
[----:B--2---:R-:W-:Y:S05]  /*1d1a0*/  CALL.ABS.NOINC R2 ;  /* 0x0000000002007343 */ /* 0x004fea0003c00000 */
.L_x_729:
[----:B------:R0:W1:Y:S01]  /*1d1b0*/  LDC.64 R2, c[0x4][R26] ;  /* 0x010000001a027b82 */ /* 0x0000620000000a00 */
[----:B------:R-:W-:Y:S01]  /*1d1c0*/  ULDC.64 UR4, c[0x4][0x90] ;  /* 0x0100240000047ab9 */ /* 0x000fe20000000a00 */
[----:B------:R-:W-:Y:S01]  /*1d1d0*/  ULDC.64 UR6, c[0x4][0x98] ;  /* 0x0100260000067ab9 */ /* 0x000fe20000000a00 */
[----:B------:R-:W-:Y:S01]  /*1d1e0*/  ULDC.64 UR8, c[0x4][0x18] ;  /* 0x0100060000087ab9 */ /* 0x000fe20000000a00 */
[----:B------:R-:W-:Y:S01]  /*1d1f0*/  IMAD.U32 R4, RZ, RZ, UR4 ;  /* 0x00000004ff047e24 */ /* 0x000fe2000f8e00ff */
[----:B------:R-:W-:Y:S01]  /*1d200*/  MOV R8, 0x70 ;  /* 0x0000007000087802 */ /* 0x000fe20000000f00 */
[----:B------:R-:W-:Y:S02]  /*1d210*/  IMAD.U32 R5, RZ, RZ, UR5 ;  /* 0x00000005ff057e24 */ /* 0x000fe4000f8e00ff */
[----:B------:R-:W-:Y:S02]  /*1d220*/  IMAD.U32 R6, RZ, RZ, UR6 ;  /* 0x00000006ff067e24 */ /* 0x000fe4000f8e00ff */
[----:B------:R-:W-:-:S02]  /*1d230*/  IMAD.U32 R7, RZ, RZ, UR7 ;  /* 0x00000007ff077e24 */ /* 0x000fc4000f8e00ff */
[----:B------:R-:W-:Y:S02]  /*1d240*/  IMAD.U32 R10, RZ, RZ, UR8 ;  /* 0x00000008ff0a7e24 */ /* 0x000fe4000f8e00ff */
[----:B------:R-:W-:Y:S02]  /*1d250*/  IMAD.U32 R11, RZ, RZ, UR9 ;  /* 0x00000009ff0b7e24 */ /* 0x000fe4000f8e00ff */
[----:B------:R-:W-:Y:S02]  /*1d260*/  IMAD.MOV.U32 R12, RZ, RZ, 0x1 ;  /* 0x00000001ff0c7424 */ /* 0x000fe400078e00ff */
[----:B0-----:R-:W-:-:S07]  /*1d270*/  IMAD.MOV.U32 R13, RZ, RZ, RZ ;  /* 0x000000ffff0d7224 */ /* 0x001fce00078e00ff */
[----:B------:R-:W-:-:S07]  /*1d280*/  LEPC R20, `(.L_x_728) ;  /* 0x000000001014794e */ /* 0x000fce0000000000 */
[----:B-1----:R-:W-:Y:S05]  /*1d290*/  CALL.ABS.NOINC R2 ;  /* 0x0000000002007343 */ /* 0x002fea0003c00000 */
.L_x_728:
[----:B------:R-:W-:Y:S05]  /*1d2a0*/  BSYNC B6 ;  /* 0x0000000000067941 */ /* 0x000fea0003800000 */
.L_x_727:
[----:B------:R-:W2:Y:S01]  /*1d2b0*/  LDL R20, [R1] ;  /* 0x0000000001147983 */ /* 0x000ea20000100800 */
[----:B------:R-:W-:Y:S01]  /*1d2c0*/  ULDC.64 UR4, c[0x0][0x9f8] ;  /* 0x00027e0000047ab9 */ /* 0x000fe20000000a00 */
[----:B------:R-:W1:Y:S01]  /*1d2d0*/  LDC R0, c[0x0][0x430] ;  /* 0x00010c00ff007b82 */ /* 0x000e620000000800 */
[----:B------:R-:W-:Y:S01]  /*1d2e0*/  ISETP.NE.U32.AND P0, PT, RZ, UR4, PT ;  /* 0x00000004ff007c0c */ /* 0x000fe2000bf05070 */
[----:B------:R-:W3:Y:S03]  /*1d2f0*/  LDL.LU R8, [R1+0x38] ;  /* 0x0000380001087983 */ /* 0x000ee60000300800 */
[----:B------:R-:W-:Y:S01]  /*1d300*/  ISETP.NE.AND.EX P0, PT, RZ, UR5, PT, P0 ;  /* 0x00000005ff007c0c */ /* 0x000fe2000bf05300 */
[----:B------:R-:W4:-:S12]  /*1d310*/  S2R R21, SR_TID.X ;  /* 0x0000000000157919 */ /* 0x000f180000002100 */
[----:B------:R-:W-:Y:S01]  /*1d320*/  @P0 IADD3 R2, P1, R23, UR4, RZ ;  /* 0x0000000417020c10 */ /* 0x000fe2000ff3e0ff */
[----:B------:R-:W0:Y:S01]  /*1d330*/  S2R R9, SR_TID.X ;  /* 0x0000000000097919 */ /* 0x000e220000002100 */
[----:B------:R-:W-:Y:S01]  /*1d340*/  VIADD R26, R29, 0xffffffff ;  /* 0xffffffff1d1a7836 */ /* 0x000fe20000000000 */
[----:B------:R-:W-:Y:S01]  /*1d350*/  ULDC UR4, c[0x0][0x320] ;  /* 0x0000c80000047ab9 */ /* 0x000fe20000000800 */
[----:B------:R-:W-:-:S05]  /*1d360*/  @P0 IADD3.X R3, R24, UR5, RZ, P1, !PT ;  /* 0x0000000518030c10 */ /* 0x000fca0008ffe4ff */
[----:B------:R2:W3:Y:S01]  /*1d370*/  @P0 LDG.E R32, desc[UR56][R2.64] ;  /* 0x0000003802200981 */ /* 0x0004e2000c1e1900 */
[----:B-1----:R-:W-:Y:S02]  /*1d380*/  ISETP.NE.AND P1, PT, R0, 0x1, PT ;  /* 0x000000010000780c */ /* 0x002fe40003f25270 */
[----:B----4-:R-:W-:-:S11]  /*1d390*/  LOP3.LUT R21, R21, 0x7f, RZ, 0xc0, !PT ;  /* 0x0000007f15157812 */ /* 0x010fd600078ec0ff */
[----:B------:R-:W1:Y:S01]  /*1d3a0*/  @P1 LDC R4, c[0x0][0x434] ;  /* 0x00010d00ff041b82 */ /* 0x000e620000000800 */
[----:B------:R-:W-:-:S07]  /*1d3b0*/  SHF.R.U32.HI R21, RZ, 0x3, R21 ;  /* 0x00000003ff157819 */ /* 0x000fce0000011615 */
[----:B------:R-:W4:Y:S01]  /*1d3c0*/  @P1 LDC R6, c[0x0][0x438] ;  /* 0x00010e00ff061b82 */ /* 0x000f220000000800 */
[----:B0-----:R-:W-:-:S05]  /*1d3d0*/  IMAD.SHL.U32 R9, R9, 0x10, RZ ;  /* 0x0000001009097824 */ /* 0x001fca00078e00ff */
[----:B------:R-:W-:Y:S02]  /*1d3e0*/  LOP3.LUT R9, R21, 0x70, R9, 0xf8, !PT ;  /* 0x0000007015097812 */ /* 0x000fe400078ef809 */
[----:B------:R-:W0:Y:S03]  /*1d3f0*/  S2R R21, SR_TID.X ;  /* 0x0000000000157919 */ /* 0x000e260000002100 */
[----:B------:R-:W-:-:S05]  /*1d400*/  IMAD R7, R26, 0x60, R9 ;  /* 0x000000601a077824 */ /* 0x000fca00078e0209 */
[----:B------:R-:W-:-:S04]  /*1d410*/  ISETP.GE.AND P0, PT, R7, R36, PT ;  /* 0x000000240700720c */ /* 0x000fc80003f06270 */
[----:B------:R-:W-:Y:S01]  /*1d420*/  ISETP.GT.U32.OR P0, PT, R9, 0x5f, P0 ;  /* 0x0000005f0900780c */ /* 0x000fe20000704470 */
[----:B0-----:R-:W-:-:S05]  /*1d430*/  IMAD.SHL.U32 R21, R21, 0x8, RZ ;  /* 0x0000000815157824 */ /* 0x001fca00078e00ff */
[----:B------:R-:W-:Y:S01]  /*1d440*/  LOP3.LUT R21, R21, 0x38, RZ, 0xc0, !PT ;  /* 0x0000003815157812 */ /* 0x000fe200078ec0ff */
[----:B------:R-:W-:Y:S01]  /*1d450*/  UMOV UR5, 0xffffffff ;  /* 0xffffffff00057882 */ /* 0x000fe20000000000 */
[----:B--2---:R-:W-:-:S04]  /*1d460*/  IMAD.IADD R5, R7, 0x1, R20 ;  /* 0x0000000107057824 */ /* 0x004fc800078e0214 */
[----:B-1----:R-:W-:-:S04]  /*1d470*/  @P1 IMAD.HI.U32 R7, R5, R4, RZ ;  /* 0x0000000405071227 */ /* 0x002fc800078e00ff */
[----:B------:R-:W-:Y:S01]  /*1d480*/  IMAD.MOV.U32 R4, RZ, RZ, R5 ;  /* 0x000000ffff047224 */ /* 0x000fe200078e0005 */
[----:B----4-:R-:W-:-:S05]  /*1d490*/  @P1 SHF.R.U32.HI R4, RZ, R6, R7 ;  /* 0x00000006ff041219 */ /* 0x010fca0000011607 */
[----:B------:R-:W-:-:S04]  /*1d4a0*/  IMAD.MOV R2, RZ, RZ, -R4 ;  /* 0x000000ffff027224 */ /* 0x000fc800078e0a04 */
[----:B------:R-:W-:Y:S02]  /*1d4b0*/  IMAD R0, R0, R2, R5 ;  /* 0x0000000200007224 */ /* 0x000fe400078e0205 */
[----:B------:R-:W0:Y:S01]  /*1d4c0*/  @!P0 LDC.64 R2, c[0x0][0x428] ;  /* 0x00010a00ff028b82 */ /* 0x000e220000000a00 */
[----:B------:R-:W-:-:S04]  /*1d4d0*/  LOP3.LUT R20, R21, 0x40, RZ, 0xfc, !PT ;  /* 0x0000004015147812 */ /* 0x000fc800078efcff */
[----:B------:R-:W-:Y:S02]  /*1d4e0*/  ISETP.GE.AND P2, PT, R20, UR4, PT ;  /* 0x0000000414007c0c */ /* 0x000fe4000bf46270 */
[----:B------:R-:W-:Y:S01]  /*1d4f0*/  ISETP.GE.AND P1, PT, R21, UR4, PT ;  /* 0x0000000415007c0c */ /* 0x000fe2000bf26270 */
[----:B------:R-:W-:Y:S01]  /*1d500*/  ULDC UR4, c[0x0][0x2f4] ;  /* 0x0000bd0000047ab9 */ /* 0x000fe20000000800 */
[----:B------:R-:W-:Y:S02]  /*1d510*/  SEL R5, RZ, 0xffffffff, P2 ;  /* 0xffffffffff057807 */ /* 0x000fe40001000000 */
[----:B------:R-:W-:Y:S02]  /*1d520*/  SEL R29, RZ, 0x1, P1 ;  /* 0x00000001ff1d7807 */ /* 0x000fe40000800000 */
[----:B---3--:R-:W-:Y:S01]  /*1d530*/  SHF.R.S32.HI R10, RZ, 0x1f, R32 ;  /* 0x0000001fff0a7819 */ /* 0x008fe20000011420 */
[----:B------:R-:W-:Y:S01]  /*1d540*/  IMAD.SHL.U32 R6, R5, 0x2, RZ ;  /* 0x0000000205067824 */ /* 0x000fe200078e00ff */
[----:B------:R-:W-:-:S04]  /*1d550*/  @!P0 SHF.R.S32.HI R5, RZ, 0x1f, R4 ;  /* 0x0000001fff058819 */ /* 0x000fc80000011404 */
[----:B------:R-:W-:Y:S01]  /*1d560*/  LOP3.LUT R29, R6, 0x2, R29, 0xe2, !PT ;  /* 0x00000002061d7812 */ /* 0x000fe200078ee21d */
[-C--:B0-----:R-:W-:Y:S02]  /*1d570*/  @!P0 IMAD R6, R10, R2.reuse, RZ ;  /* 0x000000020a068224 */ /* 0x081fe400078e02ff */
[----:B------:R-:W-:-:S04]  /*1d580*/  @!P0 IMAD.WIDE.U32 R4, R32, R2, R4 ;  /* 0x0000000220048225 */ /* 0x000fc800078e0004 */
[----:B------:R-:W-:Y:S02]  /*1d590*/  @!P0 IMAD R6, R32, R3, R6 ;  /* 0x0000000320068224 */ /* 0x000fe400078e0206 */
[----:B------:R-:W0:Y:S02]  /*1d5a0*/  @!P0 LDC.64 R2, c[0x0][0x418] ;  /* 0x00010600ff028b82 */ /* 0x000e240000000a00 */
[----:B------:R-:W-:Y:S01]  /*1d5b0*/  @!P0 IMAD.IADD R6, R5, 0x1, R6 ;  /* 0x0000000105068824 */ /* 0x000fe200078e0206 */
[----:B------:R-:W-:Y:S02]  /*1d5c0*/  MOV R7, UR39 ;  /* 0x0000002700077c02 */ /* 0x000fe40008000f00 */
[----:B0-----:R-:W-:-:S04]  /*1d5d0*/  @!P0 LEA R2, P1, R4, R2, 0x2 ;  /* 0x0000000204028211 */ /* 0x001fc800078210ff */
[----:B------:R-:W-:Y:S01]  /*1d5e0*/  @!P0 LEA.HI.X R3, R4, R3, R6, 0x2, P1 ;  /* 0x0000000304038211 */ /* 0x000fe200008f1406 */
[----:B------:R-:W-:-:S06]  /*1d5f0*/  IMAD.MOV.U32 R4, RZ, RZ, RZ ;  /* 0x000000ffff047224 */ /* 0x000fcc00078e00ff */
[----:B------:R0:W5:Y:S01]  /*1d600*/  @!P0 LDG.E R4, desc[UR56][R2.64] ;  /* 0x0000003802048981 */ /* 0x000162000c1e1900 */
[----:B------:R-:W-:Y:S02]  /*1d610*/  ISETP.GT.U32.AND P0, PT, R9, 0x5f, PT ;  /* 0x0000005f0900780c */ /* 0x000fe40003f04070 */
[----:B------:R-:W-:Y:S02]  /*1d620*/  ISETP.NE.AND P3, PT, R7, 0x3, PT ;  /* 0x000000030700780c */ /* 0x000fe40003f65270 */
[----:B------:R-:W-:Y:S02]  /*1d630*/  LOP3.LUT R8, R8, 0xfffffff7, RZ, 0xc0, !PT ;  /* 0xfffffff708087812 */ /* 0x000fe400078ec0ff */
[----:B------:R-:W-:-:S07]  /*1d640*/  ISETP.GE.AND P2, PT, R21, UR4, PT ;  /* 0x0000000415007c0c */ /* 0x000fce000bf46270 */
[----:B------:R-:W-:-:S04]  /*1d650*/  @P0 LOP3.LUT R8, R8, 0x8, RZ, 0xfc, !PT ;  /* 0x0000000808080812 */ /* 0x000fc800078efcff */
[----:B------:R-:W-:-:S04]  /*1d660*/  LOP3.LUT R8, R8, 0xffffffef, RZ, 0xc0, !PT ;  /* 0xffffffef08087812 */ /* 0x000fc800078ec0ff */
[----:B------:R-:W-:-:S04]  /*1d670*/  @P3 LOP3.LUT R8, R8, 0x10, RZ, 0xfc, !PT ;  /* 0x0000001008083812 */ /* 0x000fc800078efcff */
[----:B------:R-:W-:Y:S02]  /*1d680*/  LOP3.LUT R8, R8, 0xfffffffb, RZ, 0xc0, !PT ;  /* 0xfffffffb08087812 */ /* 0x000fe400078ec0ff */
[----:B------:R-:W-:Y:S02]  /*1d690*/  LOP3.LUT R9, R21, 0x80, RZ, 0xfc, !PT ;  /* 0x0000008015097812 */ /* 0x000fe400078efcff */
[----:B------:R-:W-:Y:S02]  /*1d6a0*/  ISETP.GE.AND P1, PT, R20, UR4, PT ;  /* 0x0000000414007c0c */ /* 0x000fe4000bf26270 */
[----:B------:R-:W-:Y:S02]  /*1d6b0*/  @P2 LOP3.LUT R8, R8, 0x4, RZ, 0xfc, !PT ;  /* 0x0000000408082812 */ /* 0x000fe400078efcff */
[----:B------:R-:W-:Y:S02]  /*1d6c0*/  ISETP.GE.AND P0, PT, R9, UR4, PT ;  /* 0x0000000409007c0c */ /* 0x000fe4000bf06270 */
[----:B------:R-:W-:-:S04]  /*1d6d0*/  LOP3.LUT R8, R8, 0xfffffffe, RZ, 0xc0, !PT ;  /* 0xfffffffe08087812 */ /* 0x000fc800078ec0ff */
[----:B------:R-:W-:-:S04]  /*1d6e0*/  LOP3.LUT R8, R8, 0xfffffffd, RZ, 0xc0, !PT ;  /* 0xfffffffd08087812 */ /* 0x000fc800078ec0ff */
[----:B------:R-:W-:Y:S01]  /*1d6f0*/  @P1 LOP3.LUT R8, R8, 0x2, RZ, 0xfc, !PT ;  /* 0x0000000208081812 */ /* 0x000fe200078efcff */
[----:B------:R0:W-:Y:S03]  /*1d700*/  STL [R1+0x4], R10 ;  /* 0x0000040a01007387 */ /* 0x0001e60000100800 */
[----:B------:R-:W-:Y:S01]  /*1d710*/  @P0 LOP3.LUT R8, R8, 0x1, RZ, 0xfc, !PT ;  /* 0x0000000108080812 */ /* 0x000fe200078efcff */
[----:B------:R0:W-:Y:S04]  /*1d720*/  STL [R1+0x30], R7 ;  /* 0x0000300701007387 */ /* 0x0001e80000100800 */
[----:B------:R0:W-:Y:S01]  /*1d730*/  STL [R1+0x38], R8 ;  /* 0x0000380801007387 */ /* 0x0001e20000100800 */
[----:B------:R-:W-:Y:S05]  /*1d740*/  BRA.DIV UR5, `(.L_x_730) ;  /* 0x0000004e05747947 */ /* 0x000fea000b800000 */
.L_x_845:
[----:B------:R-:W-:Y:S05]  /*1d750*/  @!P3 BRA `(.L_x_731) ;  /* 0x000000000004b947 */ /* 0x000fea0003800000 */
[----:B------:R-:W-:Y:S01]  /*1d760*/  BPT.TRAP 0x1 ;  /* 0x000000040000795c */ /* 0x000fe20000300000 */
.L_x_731:
[----:B------:R-:W-:Y:S01]  /*1d770*/  SHF.R.S32.HI R5, RZ, 0x1f, R0 ;  /* 0x0000001fff057819 */ /* 0x000fe20000011400 */
[----:B------:R-:W-:Y:S01]  /*1d780*/  ULDC.64 UR4, c[0x0][0x328] ;  /* 0x0000ca0000047ab9 */ /* 0x000fe20000000a00 */
[----:B------:R-:W-:Y:S01]  /*1d790*/  ULDC.64 UR6, c[0x0][0x318] ;  /* 0x0000c60000067ab9 */ /* 0x000fe20000000a00 */
[----:B0-----:R-:W-:Y:S01]  /*1d7a0*/  IMAD.WIDE.U32 R2, R0, UR4, RZ ;  /* 0x0000000400027c25 */ /* 0x001fe2000f8e00ff */
[----:B------:R-:W-:Y:S03]  /*1d7b0*/  BSSY B0, `(.L_x_732) ;  /* 0x0000013000007945 */ /* 0x000fe60003800000 */
[----:B------:R-:W-:-:S04]  /*1d7c0*/  IMAD R6, R5, UR4, RZ ;  /* 0x0000000405067c24 */ /* 0x000fc8000f8e02ff */
[----:B------:R-:W-:Y:S01]  /*1d7d0*/  IMAD R6, R0, UR5, R6 ;  /* 0x0000000500067c24 */ /* 0x000fe2000f8e0206 */
        /* <DEDUP_REMOVED lines=16> */
.L_x_846:
[----:B------:R-:W-:Y:S05]  /*1d8e0*/  BSYNC B0 ;  /* 0x0000000000007941 */ /* 0x000fea0003800000 */
.L_x_732:
[----:B------:R-:W2:Y:S01]  /*1d8f0*/  LDL R3, [R1+0x38] ;  /* 0x0000380001037983 */ /* 0x000ea20000100800 */
[----:B------:R-:W-:Y:S01]  /*1d900*/  ULDC.64 UR4, c[0x0][0x300] ;  /* 0x0000c00000047ab9 */ /* 0x000fe20000000a00 */
[----:B------:R-:W-:Y:S01]  /*1d910*/  ULDC.64 UR6, c[0x0][0x2e8] ;  /* 0x0000ba0000067ab9 */ /* 0x000fe20000000a00 */
[----:B------:R-:W-:Y:S01]  /*1d920*/  IMAD R5, R5, UR4, RZ ;  /* 0x0000000405057c24 */ /* 0x000fe2000f8e02ff */
[----:B------:R-:W1:Y:S03]  /*1d930*/  S2R R8, SR_TID.X ;  /* 0x0000000000087919 */ /* 0x000e660000002100 */
[----:B------:R-:W-:Y:S01]  /*1d940*/  IMAD R5, R0, UR5, R5 ;  /* 0x0000000500057c24 */ /* 0x000fe2000f8e0205 */
[----:B------:R-:W3:Y:S01]  /*1d950*/  S2R R9, SR_TID.X ;  /* 0x0000000000097919 */ /* 0x000ee20000002100 */
[----:B-1----:R-:W-:-:S04]  /*1d960*/  LOP3.LUT R8, R8, 0x7f, RZ, 0xc0, !PT ;  /* 0x0000007f08087812 */ /* 0x002fc800078ec0ff */
[----:B------:R-:W-:Y:S01]  /*1d970*/  SHF.R.U32.HI R8, RZ, 0x3, R8 ;  /* 0x00000003ff087819 */ /* 0x000fe20000011608 */
[----:B---3--:R-:W-:-:S05]  /*1d980*/  IMAD.SHL.U32 R9, R9, 0x8, RZ ;  /* 0x0000000809097824 */ /* 0x008fca00078e00ff */
[----:B------:R-:W-:Y:S02]  /*1d990*/  LOP3.LUT R9, R9, 0x38, RZ, 0xc0, !PT ;  /* 0x0000003809097812 */ /* 0x000fe400078ec0ff */
[C---:B--2---:R-:W-:Y:S02]  /*1d9a0*/  LOP3.LUT P4, RZ, R3.reuse, 0x4, RZ, 0xc0, !PT ;  /* 0x0000000403ff7812 */ /* 0x044fe4000788c0ff */
[C---:B------:R-:W-:Y:S02]  /*1d9b0*/  LOP3.LUT P3, RZ, R3.reuse, 0x2, RZ, 0xc0, !PT ;  /* 0x0000000203ff7812 */ /* 0x040fe4000786c0ff */
[----:B------:R-:W-:Y:S01]  /*1d9c0*/  LOP3.LUT P2, RZ, R3, 0x1, RZ, 0xc0, !PT ;  /* 0x0000000103ff7812 */ /* 0x000fe2000784c0ff */
[----:B0-----:R-:W-:Y:S01]  /*1d9d0*/  IMAD.WIDE.U32 R2, R0, UR4, RZ ;  /* 0x0000000400027c25 */ /* 0x001fe2000f8e00ff */
[----:B------:R-:W-:-:S03]  /*1d9e0*/  ULDC.64 UR4, c[0x0][0x310] ;  /* 0x0000c40000047ab9 */ /* 0x000fc60000000a00 */
[----:B------:R-:W-:Y:S02]  /*1d9f0*/  IMAD.IADD R3, R3, 0x1, R5 ;  /* 0x0000000103037824 */ /* 0x000fe400078e0205 */
[----:B------:R-:W-:Y:S02]  /*1da00*/  IMAD R6, R6, UR4, RZ ;  /* 0x0000000406067c24 */ /* 0x000fe4000f8e02ff */
[----:B------:R-:W-:-:S04]  /*1da10*/  IMAD.WIDE.U32 R2, R4, UR4, R2 ;  /* 0x0000000404027c25 */ /* 0x000fc8000f8e0002 */
[----:B------:R-:W-:Y:S01]  /*1da20*/  IMAD R6, R4, UR5, R6 ;  /* 0x0000000504067c24 */ /* 0x000fe2000f8e0206 */
[----:B------:R-:W-:Y:S01]  /*1da30*/  ULDC.64 UR4, c[0x0][0x308] ;  /* 0x0000c20000047ab9 */ /* 0x000fe20000000a00 */
[----:B------:R-:W-:Y:S02]  /*1da40*/  IMAD R5, R27, 0x4800, R33 ;  /* 0x000048001b057824 */ /* 0x000fe400078e0221 */
[----:B------:R-:W-:Y:S02]  /*1da50*/  IMAD.IADD R3, R3, 0x1, R6 ;  /* 0x0000000103037824 */ /* 0x000fe400078e0206 */
[----:B------:R-:W-:Y:S02]  /*1da60*/  IMAD R6, R26, -0x60, R36 ;  /* 0xffffffa01a067824 */ /* 0x000fe400078e0224 */
[----:B------:R-:W-:Y:S01]  /*1da70*/  IMAD.WIDE.U32 R2, R18, UR4, R2 ;  /* 0x0000000412027c25 */ /* 0x000fe2000f8e0002 */
[----:B------:R-:W-:-:S03]  /*1da80*/  UMOV UR4, 0xffffffff ;  /* 0xffffffff00047882 */ /* 0x000fc60000000000 */
[----:B------:R-:W-:Y:S01]  /*1da90*/  IMAD R0, R18, UR5, R3 ;  /* 0x0000000512007c24 */ /* 0x000fe2000f8e0203 */
[----:B------:R-:W-:Y:S01]  /*1daa0*/  LEA R4, P0, R2, UR6, 0x1 ;  /* 0x0000000602047c11 */ /* 0x000fe2000f8008ff */
[----:B------:R-:W-:-:S03]  /*1dab0*/  IMAD.IADD R6, R6, 0x1, -R8 ;  /* 0x0000000106067824 */ /* 0x000fc600078e0a08 */
[----:B------:R-:W-:Y:S02]  /*1dac0*/  LEA.HI.X R0, R2, UR7, R0, 0x1, P0 ;  /* 0x0000000702007c11 */ /* 0x000fe400080f0c00 */
[----:B------:R-:W-:Y:S01]  /*1dad0*/  ISETP.GE.AND P0, PT, R6, 0x1, PT ;  /* 0x000000010600780c */ /* 0x000fe20003f06270 */
[----:B------:R-:W-:-:S12]  /*1dae0*/  BRA.DIV UR4, `(.L_x_734) ;  /* 0x0000004a04d47947 */ /* 0x000fd8000b800000 */
        /* <DEDUP_REMOVED lines=28> */
[----:B0-----:R-:W-:-:S04]  /*1dcb0*/  @P1 LEA R3, P0, R9, R3, 0x1 ;  /* 0x0000000309031211 */ /* 0x001fc800078008ff */
[----:B-1----:R-:W-:-:S04]  /*1dcc0*/  @P1 IADD3.X R2, RZ, R2, RZ, P0, !PT ;  /* 0x00000002ff021210 */ /* 0x002fc800007fe4ff */
        /* <DEDUP_REMOVED lines=32> */
.L_x_860:
        /* <DEDUP_REMOVED lines=12> */
.L_x_735:
[----:B------:R-:W-:Y:S02]  /*1df90*/  PLOP3.LUT P1, PT, P1, P0, PT, 0xa2, 0x0 ;  /* 0x000000000000781c */ /* 0x000fe40000f21472 */
[----:B------:R-:W-:-:S08]  /*1dfa0*/  @P0 R2UR P1, UR4, R7 ;  /* 0x00000000070402ca */ /* 0x000fd00000020000 */
[----:B------:R-:W-:-:S05]  /*1dfb0*/  @P0 PLOP3.LUT P0, PT, P1, PT, PT, 0x80, 0x0 ;  /* 0x000000000000081c */ /* 0x000fca0000f0f070 */
[----:B------:R-:W-:Y:S01]  /*1dfc0*/  @!P1 SYNCS.ARRIVE.TRANS64.RED.A0T1 RZ, [UR4+0x2a830], RZ ;  /* 0x02a830ffffff99a7 */ /* 0x000fe20008200404 */
[----:B------:R-:W-:Y:S07]  /*1dfd0*/  @!P1 ARRIVES.LDGSTSBAR.64.TRANSCNT [UR4+0x2a830] ;  /* 0x02a83000ff0099b0 */ /* 0x000fee0008000a84 */
[----:B------:R-:W-:Y:S05]  /*1dfe0*/  @P0 BRA.U.ANY `(.L_x_735) ;  /* 0xfffffffd00e80947 */ /* 0x000fea000393ffff */
[----:B------:R-:W-:Y:S01]  /*1dff0*/  NOP ;  /* 0x0000000000007918 */ /* 0x000fe20000000000 */
[----:B------:R-:W2:Y:S02]  /*1e000*/  LDL R0, [R1+0x30] ;  /* 0x0000300001007983 */ /* 0x000ea40000100800 */
[----:B--2---:R-:W-:-:S13]  /*1e010*/  ISETP.NE.AND P2, PT, R0, 0x3, PT ;  /* 0x000000030000780c */ /* 0x004fda0003f45270 */
[----:B------:R-:W-:Y:S05]  /*1e020*/  @!P2 BRA `(.L_x_736) ;  /* 0x000000000004a947 */ /* 0x000fea0003800000 */
[----:B------:R-:W-:Y:S01]  /*1e030*/  BPT.TRAP 0x1 ;  /* 0x000000040000795c */ /* 0x000fe20000300000 */
.L_x_736:
[----:B-1----:R1:W5:Y:S01]  /*1e040*/  LDL.LU R3, [R1+0x10] ;  /* 0x0000100001037983 */ /* 0x0023620000300800 */
[----:B------:R1:W-:Y:S02]  /*1e050*/  SYNCS.ARRIVE.TRANS64.A1T0 RZ, [R7+URZ+0x2a830], RZ ;  /* 0x02a830ff07ff79a7 */ /* 0x0003e4000810003f */
[----:B------:R-:W-:Y:S05]  /*1e060*/  WARPSYNC.ALL ;  /* 0x0000000000007948 */ /* 0x000fea0003800000 */
[----:B------:R-:W-:Y:S01]  /*1e070*/  ULDC.64 UR6, c[0x0][0xa00] ;  /* 0x0002800000067ab9 */ /* 0x000fe20000000a00 */
[----:B------:R-:W-:Y:S01]  /*1e080*/  ULDC.64 UR4, c[0x0][0x298] ;  /* 0x0000a60000047ab9 */ /* 0x000fe20000000a00 */
[----:B------:R-:W-:Y:S01]  /*1e090*/  BAR.SYNC.DEFER_BLOCKING 0x8, 0x180 ;  /* 0x0206000000007b1d */ /* 0x000fe20000010000 */
[----:B------:R-:W-:Y:S01]  /*1e0a0*/  ISETP.NE.U32.AND P0, PT, RZ, UR6, PT ;  /* 0x00000006ff007c0c */ /* 0x000fe2000bf05070 */
[----:B0-----:R-:W-:Y:S01]  /*1e0b0*/  IMAD.WIDE.U32 R4, R34, UR4, RZ ;  /* 0x0000000422047c25 */ /* 0x001fe2000f8e00ff */
[----:B------:R-:W-:-:S02]  /*1e0c0*/  SHF.R.S32.HI R0, RZ, 0x1f, R34 ;  /* 0x0000001fff007819 */ /* 0x000fc40000011422 */
[----:B------:R-:W-:Y:S01]  /*1e0d0*/  ISETP.NE.AND.EX P0, PT, RZ, UR7, PT, P0 ;  /* 0x00000007ff007c0c */ /* 0x000fe2000bf05300 */
[----:B------:R-:W-:Y:S01]  /*1e0e0*/  VIADD R2, R22, 0xc400 ;  /* 0x0000c40016027836 */ /* 0x000fe20000000000 */
[----:B------:R-:W-:Y:S01]  /*1e0f0*/  BSSY B6, `(.L_x_737) ;  /* 0x000001a000067945 */ /* 0x000fe20003800000 */
[----:B------:R-:W-:Y:S01]  /*1e100*/  IMAD R0, R0, UR4, RZ ;  /* 0x0000000400007c24 */ /* 0x000fe2000f8e02ff */
[----:B------:R-:W-:-:S03]  /*1e110*/  SEL R31, R31, RZ, !P0 ;  /* 0x000000ff1f1f7207 */ /* 0x000fc60004000000 */
[----:B------:R-:W-:-:S04]  /*1e120*/  IMAD R0, R34, UR5, R0 ;  /* 0x0000000522007c24 */ /* 0x000fc8000f8e0200 */
[----:B------:R-:W-:Y:S01]  /*1e130*/  IMAD.IADD R34, R5, 0x1, R0 ;  /* 0x0000000105227824 */ /* 0x000fe200078e0200 */
[----:B-----5:R-:W-:Y:S02]  /*1e140*/  SEL R3, R3, RZ, !P0 ;  /* 0x000000ff03037207 */ /* 0x020fe40004000000 */
[----:B------:R-:W-:-:S03]  /*1e150*/  LOP3.LUT P0, RZ, R2, 0x3ff, RZ, 0xc0, !PT ;  /* 0x000003ff02ff7812 */ /* 0x000fc6000780c0ff */
[----:B------:R0:W-:Y:S04]  /*1e160*/  STL [R1+0x24], R3 ;  /* 0x0000240301007387 */ /* 0x0001e80000100800 */
[----:B------:R0:W-:Y:S06]  /*1e170*/  STL.64 [R1+0x10], R4 ;  /* 0x0000100401007387 */ /* 0x0001ec0000100a00 */
[----:B------:R-:W-:Y:S05]  /*1e180*/  @!P0 BRA `(.L_x_738) ;  /* 0x0000000000408947 */ /* 0x000fea0003800000 */
[----:B------:R-:W-:Y:S01]  /*1e190*/  MOV R2, 0x0 ;  /* 0x0000000000027802 */ /* 0x000fe20000000f00 */
[----:B------:R-:W-:Y:S01]  /*1e1a0*/  ULDC.64 UR4, c[0x4][0x90] ;  /* 0x0100240000047ab9 */ /* 0x000fe20000000a00 */
[----:B------:R-:W-:Y:S01]  /*1e1b0*/  ULDC.64 UR6, c[0x4][0x98] ;  /* 0x0100260000067ab9 */ /* 0x000fe20000000a00 */
[----:B------:R-:W-:Y:S01]  /*1e1c0*/  ULDC.64 UR8, c[0x4][0x20] ;  /* 0x0100080000087ab9 */ /* 0x000fe20000000a00 */
[----:B0-----:R-:W-:Y:S01]  /*1e1d0*/  IMAD.U32 R4, RZ, RZ, UR4 ;  /* 0x00000004ff047e24 */ /* 0x001fe2000f8e00ff */
[----:B------:R-:W-:Y:S01]  /*1e1e0*/  MOV R6, UR6 ;  /* 0x0000000600067c02 */ /* 0x000fe20008000f00 */
[----:B------:R-:W0:Y:S01]  /*1e1f0*/  LDC.64 R2, c[0x4][R2] ;  /* 0x0100000002027b82 */ /* 0x000e220000000a00 */
[----:B------:R-:W-:Y:S02]  /*1e200*/  IMAD.U32 R5, RZ, RZ, UR5 ;  /* 0x00000005ff057e24 */ /* 0x000fe4000f8e00ff */
[----:B-1----:R-:W-:Y:S02]  /*1e210*/  IMAD.U32 R7, RZ, RZ, UR7 ;  /* 0x00000007ff077e24 */ /* 0x002fe4000f8e00ff */
[----:B------:R-:W-:-:S02]  /*1e220*/  IMAD.U32 R10, RZ, RZ, UR8 ;  /* 0x00000008ff0a7e24 */ /* 0x000fc4000f8e00ff */
[----:B------:R-:W-:Y:S02]  /*1e230*/  IMAD.U32 R11, RZ, RZ, UR9 ;  /* 0x00000009ff0b7e24 */ /* 0x000fe4000f8e00ff */
[----:B------:R-:W-:Y:S02]  /*1e240*/  IMAD.MOV.U32 R8, RZ, RZ, 0x70 ;  /* 0x00000070ff087424 */ /* 0x000fe400078e00ff */
[----:B------:R-:W-:Y:S02]  /*1e250*/  IMAD.MOV.U32 R12, RZ, RZ, 0x1 ;  /* 0x00000001ff0c7424 */ /* 0x000fe400078e00ff */
[----:B------:R-:W-:-:S07]  /*1e260*/  IMAD.MOV.U32 R13, RZ, RZ, RZ ;  /* 0x000000ffff0d7224 */ /* 0x000fce00078e00ff */
[----:B------:R-:W-:-:S07]  /*1e270*/  LEPC R20, `(.L_x_738) ;  /* 0x000000001014794e */ /* 0x000fce0000000000 */
[----:B0-----:R-:W-:Y:S05]  /*1e280*/  CALL.ABS.NOINC R2 ;  /* 0x0000000002007343 */ /* 0x001fea0003c00000 */
.L_x_738:
[----:B------:R-:W-:Y:S05]  /*1e290*/  BSYNC B6 ;  /* 0x0000000000067941 */ /* 0x000fea0003800000 */
.L_x_737:
[----:B------:R-:W2:Y:S01]  /*1e2a0*/  LDL.LU R20, [R1+0x24] ;  /* 0x0000240001147983 */ /* 0x000ea20000300800 */
[----:B------:R-:W-:Y:S01]  /*1e2b0*/  ULDC.64 UR4, c[0x0][0x2d8] ;  /* 0x0000b60000047ab9 */ /* 0x000fe20000000a00 */
[----:B------:R-:W3:Y:S02]  /*1e2c0*/  LDC R8, c[0x0][0x448] ;  /* 0x00011200ff087b82 */ /* 0x000ee40000000800 */
[----:B0-----:R-:W4:Y:S01]  /*1e2d0*/  LDL.LU.64 R2, [R1+0x10] ;  /* 0x0000100001027983 */ /* 0x001f220000300a00 */
[----:B------:R-:W-:-:S03]  /*1e2e0*/  IMAD.SHL.U32 R4, R17, 0x80, RZ ;  /* 0x0000008011047824 */ /* 0x000fc600078e00ff */
[----:B------:R0:W5:Y:S01]  /*1e2f0*/  LDL R17, [R1+0x1c] ;  /* 0x00001c0001117983 */ /* 0x0001620000100800 */
[----:B---3--:R-:W-:-:S13]  /*1e300*/  ISETP.NE.AND P0, PT, R8, 0x1, PT ;  /* 0x000000010800780c */ /* 0x008fda0003f05270 */
[----:B------:R-:W1:Y:S01]  /*1e310*/  @P0 LDC R5, c[0x0][0x44c] ;  /* 0x00011300ff050b82 */ /* 0x000e620000000800 */
[----:B------:R-:W3:Y:S02]  /*1e320*/  S2R R9, SR_TID.X ;  /* 0x0000000000097919 */ /* 0x000ee40000002100 */
[----:B---3--:R-:W-:-:S05]  /*1e330*/  IMAD.SHL.U32 R9, R9, 0x8, RZ ;  /* 0x0000000809097824 */ /* 0x008fca00078e00ff */
[----:B------:R-:W-:Y:S01]  /*1e340*/  LOP3.LUT R9, R9, 0x38, RZ, 0xc0, !PT ;  /* 0x0000003809097812 */ /* 0x000fe200078ec0ff */
[----:B----4-:R-:W-:Y:S02]  /*1e350*/  IMAD.MOV.U32 R3, RZ, RZ, R34 ;  /* 0x000000ffff037224 */ /* 0x010fe400078e0022 */
[----:B------:R-:W-:-:S04]  /*1e360*/  IMAD.WIDE.U32 R2, R18, UR4, R2 ;  /* 0x0000000412027c25 */ /* 0x000fc8000f8e0002 */
[----:B------:R-:W-:Y:S01]  /*1e370*/  IMAD R3, R18, UR5, R3 ;  /* 0x0000000512037c24 */ /* 0x000fe2000f8e0203 */
[----:B------:R-:W-:Y:S02]  /*1e380*/  ULDC.64 UR4, c[0x0][0x2e0] ;  /* 0x0000b80000047ab9 */ /* 0x000fe40000000a00 */
[----:B--2---:R-:W-:Y:S02]  /*1e390*/  IMAD R0, R20, UR4, RZ ;  /* 0x0000000414007c24 */ /* 0x004fe4000f8e02ff */
[----:B------:R-:W2:Y:S01]  /*1e3a0*/  S2R R20, SR_TID.X ;  /* 0x0000000000147919 */ /* 0x000ea20000002100 */
[----:B------:R-:W-:-:S04]  /*1e3b0*/  IMAD.WIDE.U32 R2, R31, UR4, R2 ;  /* 0x000000041f027c25 */ /* 0x000fc8000f8e0002 */
[----:B------:R-:W-:Y:S01]  /*1e3c0*/  IMAD R0, R31, UR5, R0 ;  /* 0x000000051f007c24 */ /* 0x000fe2000f8e0200 */
[----:B------:R-:W-:-:S03]  /*1e3d0*/  ULDC.64 UR4, c[0x0][0x2d0] ;  /* 0x0000b40000047ab9 */ /* 0x000fc60000000a00 */
[----:B------:R-:W-:Y:S02]  /*1e3e0*/  IMAD.IADD R3, R3, 0x1, R0 ;  /* 0x0000000103037824 */ /* 0x000fe400078e0200 */
[----:B------:R-:W3:Y:S01]  /*1e3f0*/  @P0 LDC R0, c[0x0][0x450] ;  /* 0x00011400ff000b82 */ /* 0x000ee20000000800 */
[----:B--2---:R-:W-:-:S04]  /*1e400*/  LOP3.LUT R20, R20, 0x7f, RZ, 0xc0, !PT ;  /* 0x0000007f14147812 */ /* 0x004fc800078ec0ff */
[----:B------:R-:W-:Y:S02]  /*1e410*/  SHF.R.U32.HI R21, RZ, 0x3, R20 ;  /* 0x00000003ff157819 */ /* 0x000fe40000011614 */
[----:B------:R-:W2:Y:S02]  /*1e420*/  S2R R20, SR_TID.X ;  /* 0x0000000000147919 */ /* 0x000ea40000002100 */
[----:B--2---:R-:W-:-:S05]  /*1e430*/  IMAD.SHL.U32 R20, R20, 0x10, RZ ;  /* 0x0000001014147824 */ /* 0x004fca00078e00ff */
[----:B------:R-:W-:-:S04]  /*1e440*/  LOP3.LUT R20, R21, 0x70, R20, 0xf8, !PT ;  /* 0x0000007015147812 */ /* 0x000fc800078ef814 */
[----:B------:R-:W-:Y:S01]  /*1e450*/  LOP3.LUT R6, R20, R4, RZ, 0xfc, !PT ;  /* 0x0000000414067212 */ /* 0x000fe200078efcff */
[----:B------:R-:W2:Y:S04]  /*1e460*/  S2R R21, SR_TID.X ;  /* 0x0000000000157919 */ /* 0x000ea80000002100 */
[----:B-1----:R-:W-:-:S04]  /*1e470*/  @P0 IMAD.HI.U32 R7, R6, R5, RZ ;  /* 0x0000000506070227 */ /* 0x002fc800078e00ff */
[----:B------:R-:W-:Y:S01]  /*1e480*/  IMAD.MOV.U32 R5, RZ, RZ, R6 ;  /* 0x000000ffff057224 */ /* 0x000fe200078e0006 */
[----:B---3--:R-:W-:-:S04]  /*1e490*/  @P0 SHF.R.U32.HI R5, RZ, R0, R7 ;  /* 0x00000000ff050219 */ /* 0x008fc80000011607 */
[C---:B------:R-:W-:Y:S01]  /*1e4a0*/  IADD3 R0, -R5.reuse, RZ, RZ ;  /* 0x000000ff05007210 */ /* 0x040fe20007ffe1ff */
[----:B------:R-:W1:Y:S04]  /*1e4b0*/  S2R R20, SR_TID.X ;  /* 0x0000000000147919 */ /* 0x000e680000002100 */
        /* <DEDUP_REMOVED lines=8> */
[----:B------:R-:W-:Y:S02]  /*1e540*/  IMAD R5, R5, UR4, RZ ;  /* 0x0000000405057c24 */ /* 0x000fe4000f8e02ff */
[----:B--2---:R-:W-:Y:S02]  /*1e550*/  IMAD.SHL.U32 R21, R21, 0x8, RZ ;  /* 0x0000000815157824 */ /* 0x004fe400078e00ff */
[----:B------:R-:W-:-:S04]  /*1e560*/  IMAD.WIDE.U32 R2, R0, UR4, R2 ;  /* 0x0000000400027c25 */ /* 0x000fc8000f8e0002 */
[----:B------:R-:W-:Y:S01]  /*1e570*/  IMAD R5, R0, UR5, R5 ;  /* 0x0000000500057c24 */ /* 0x000fe2000f8e0205 */
[----:B------:R-:W-:Y:S01]  /*1e580*/  ULDC.64 UR4, c[0x0][0x280] ;  /* 0x0000a00000047ab9 */ /* 0x000fe20000000a00 */
[----:B------:R-:W-:Y:S02]  /*1e590*/  LOP3.LUT R21, R21, 0x38, RZ, 0xc0, !PT ;  /* 0x0000003815157812 */ /* 0x000fe400078ec0ff */
[----:B------:R-:W-:Y:S01]  /*1e5a0*/  IMAD.IADD R5, R3, 0x1, R5 ;  /* 0x0000000103057824 */ /* 0x000fe200078e0205 */
[C---:B------:R-:W-:Y:S01]  /*1e5b0*/  LEA R0, P0, R2.reuse, UR4, 0x1 ;  /* 0x0000000402007c11 */ /* 0x040fe2000f8008ff */
[----:B------:R-:W-:Y:S01]  /*1e5c0*/  ULDC UR4, c[0x0][0x2b8] ;  /* 0x0000ae0000047ab9 */ /* 0x000fe20000000800 */
[C---:B------:R-:W-:Y:S02]  /*1e5d0*/  LOP3.LUT R10, R21.reuse, 0x40, RZ, 0xfc, !PT ;  /* 0x00000040150a7812 */ /* 0x040fe400078efcff */
[----:B------:R-:W-:Y:S02]  /*1e5e0*/  LOP3.LUT R11, R21, 0x80, RZ, 0xfc, !PT ;  /* 0x00000080150b7812 */ /* 0x000fe400078efcff */
[----:B------:R-:W-:Y:S01]  /*1e5f0*/  LEA.HI.X R5, R2, UR5, R5, 0x1, P0 ;  /* 0x0000000502057c11 */ /* 0x000fe200080f0c05 */
[----:B------:R-:W-:Y:S01]  /*1e600*/  UMOV UR5, 0xffffffff ;  /* 0xffffffff00057882 */ /* 0x000fe20000000000 */
[----:B-1----:R-:W-:-:S02]  /*1e610*/  LOP3.LUT R20, R20, 0x7f, RZ, 0xc0, !PT ;  /* 0x0000007f14147812 */ /* 0x002fc400078ec0ff */
[----:B------:R-:W-:Y:S02]  /*1e620*/  ISETP.GE.AND P3, PT, R9, UR4, PT ;  /* 0x0000000409007c0c */ /* 0x000fe4000bf66270 */
[----:B------:R-:W-:Y:S02]  /*1e630*/  ISETP.GE.AND P2, PT, R10, UR4, PT ;  /* 0x000000040a007c0c */ /* 0x000fe4000bf46270 */
[----:B------:R-:W-:Y:S02]  /*1e640*/  ISETP.GE.AND P0, PT, R11, UR4, PT ;  /* 0x000000040b007c0c */ /* 0x000fe4000bf06270 */
[----:B------:R-:W-:Y:S01]  /*1e650*/  SHF.R.U32.HI R10, RZ, 0x3, R20 ;  /* 0x00000003ff0a7819 */ /* 0x000fe20000011614 */
[----:B0-----:R-:W-:Y:S10]  /*1e660*/  BRA.DIV UR5, `(.L_x_739) ;  /* 0x0000004a051c7947 */ /* 0x001ff4000b800000 */
[----:B------:R-:W0:Y:S01]  /*1e670*/  SHFL.IDX PT, R3, R0, RZ, 0x181f ;  /* 0x00181fff00037589 */ /* 0x000e2200000e0000 */
[----:B-----5:R-:W-:Y:S02]  /*1e680*/  IMAD R6, R17, R8, RZ ;  /* 0x0000000811067224 */ /* 0x020fe400078e02ff */
[----:B------:R-:W-:Y:S01]  /*1e690*/  IMAD.IADD R4, R10, 0x1, R4 ;  /* 0x000000010a047824 */ /* 0x000fe200078e0204 */
[----:B------:R-:W1:Y:S04]  /*1e6a0*/  SHFL.IDX PT, R2, R5, RZ, 0x181f ;  /* 0x00181fff05027589 */ /* 0x000e6800000e0000 */
[----:B------:R-:W-:Y:S01]  /*1e6b0*/  ISETP.GE.AND P1, PT, R4, R6, PT ;  /* 0x000000060400720c */ /* 0x000fe20003f26270 */
[----:B------:R-:W-:-:S12]  /*1e6c0*/  SHFL.IDX PT, R14, R0, 0x7, 0x181f ;  /* 0x00f81f00000e7f89 */ /* 0x000fd800000e0000 */
[----:B0-----:R-:W-:-:S05]  /*1e6d0*/  @!P1 LEA R7, P4, R9, R3, 0x1 ;  /* 0x0000000309079211 */ /* 0x001fca00078808ff */
[----:B-1----:R-:W-:Y:S02]  /*1e6e0*/  @!P1 IMAD.X R3, RZ, RZ, R2, P4 ;  /* 0x000000ffff039224 */ /* 0x002fe400020e0602 */
[----:B------:R-:W-:Y:S02]  /*1e6f0*/  @!P1 IMAD.MOV.U32 R2, RZ, RZ, R7 ;  /* 0x000000ffff029224 */ /* 0x000fe400078e0007 */
[----:B------:R-:W-:-:S03]  /*1e700*/  VIADD R7, R4, 0x10 ;  /* 0x0000001004077836 */ /* 0x000fc60000000000 */
[----:B------:R-:W-:Y:S04]  /*1e710*/  @!P1 LDGSTS.E.BYPASS.LTC128B.128 [R35+0xc400], desc[UR56][R2.64], !P3 ;  /* 0x0c40000002239fae */ /* 0x000fe8000d901d78 */
[----:B------:R-:W-:Y:S04]  /*1e720*/  @!P1 LDGSTS.E.BYPASS.LTC128B.128 [R35+0x10400], desc[UR56][R2.64+0x80], !P2 ;  /* 0x1040008002239fae */ /* 0x000fe8000d101d78 */
[----:B------:R0:W-:Y:S01]  /*1e730*/  @!P1 LDGSTS.E.BYPASS.LTC128B.128 [R35+0x14400], desc[UR56][R2.64+0x100], !P0 ;  /* 0x1440010002239fae */ /* 0x0001e2000c101d78 */
[----:B------:R-:W-:-:S03]  /*1e740*/  ISETP.GE.AND P1, PT, R7, R6, PT ;  /* 0x000000060700720c */ /* 0x000fc60003f26270 */
[----:B0-----:R-:W0:Y:S04]  /*1e750*/  SHFL.IDX PT, R3, R0, 0x1, 0x181f ;  /* 0x00381f0000037f89 */ /* 0x001e2800000e0000 */
[----:B------:R-:W1:Y:S06]  /*1e760*/  SHFL.IDX PT, R2, R5, 0x1, 0x181f ;  /* 0x00381f0005027f89 */ /* 0x000e6c00000e0000 */
[----:B0-----:R-:W-:-:S05]  /*1e770*/  @!P1 LEA R7, P4, R9, R3, 0x1 ;  /* 0x0000000309079211 */ /* 0x001fca00078808ff */
[----:B-1----:R-:W-:Y:S02]  /*1e780*/  @!P1 IMAD.X R8, RZ, RZ, R2, P4 ;  /* 0x000000ffff089224 */ /* 0x002fe400020e0602 */
[----:B------:R-:W-:Y:S01]  /*1e790*/  @!P1 IMAD.MOV.U32 R2, RZ, RZ, R7 ;  /* 0x000000ffff029224 */ /* 0x000fe200078e0007 */
[----:B------:R-:W-:Y:S01]  /*1e7a0*/  IADD3 R7, R4, 0x20, RZ ;  /* 0x0000002004077810 */ /* 0x000fe20007ffe0ff */
[----:B------:R-:W-:-:S05]  /*1e7b0*/  @!P1 IMAD.MOV.U32 R3, RZ, RZ, R8 ;  /* 0x000000ffff039224 */ /* 0x000fca00078e0008 */
        /* <DEDUP_REMOVED lines=8> */
[----:B------:R-:W-:Y:S02]  /*1e840*/  @!P1 IMAD.MOV.U32 R2, RZ, RZ, R7 ;  /* 0x000000ffff029224 */ /* 0x000fe400078e0007 */
        /* <DEDUP_REMOVED lines=40> */
[----:B------:R-:W1:Y:S04]  /*1ead0*/  SHFL.IDX PT, R2, R5, 0x6, 0x181f ;  /* 0x00d81f0005027f89 */ /* 0x000e6800000e0000 */
[----:B------:R-:W2:Y:S02]  /*1eae0*/  SHFL.IDX PT, R5, R5, 0x7, 0x181f ;  /* 0x00f81f0005057f89 */ /* 0x000ea400000e0000 */
[----:B0-----:R-:W-:-:S05]  /*1eaf0*/  @!P1 LEA R7, P4, R9, R3, 0x1 ;  /* 0x0000000309079211 */ /* 0x001fca00078808ff */
[----:B-1----:R-:W-:Y:S02]  /*1eb00*/  @!P1 IMAD.X R8, RZ, RZ, R2, P4 ;  /* 0x000000ffff089224 */ /* 0x002fe400020e0602 */
[----:B------:R-:W-:Y:S02]  /*1eb10*/  @!P1 IMAD.MOV.U32 R2, RZ, RZ, R7 ;  /* 0x000000ffff029224 */ /* 0x000fe400078e0007 */
[----:B------:R-:W-:-:S05]  /*1eb20*/  @!P1 IMAD.MOV.U32 R3, RZ, RZ, R8 ;  /* 0x000000ffff039224 */ /* 0x000fca00078e0008 */
[----:B------:R0:W-:Y:S04]  /*1eb30*/  @!P1 LDGSTS.E.BYPASS.LTC128B.128 [R35+0xf400], desc[UR56][R2.64], !P3 ;  /* 0x0f40000002239fae */ /* 0x0001e8000d901d78 */
[----:B------:R0:W-:Y:S04]  /*1eb40*/  @!P1 LDGSTS.E.BYPASS.LTC128B.128 [R35+0x13400], desc[UR56][R2.64+0x80], !P2 ;  /* 0x1340008002239fae */ /* 0x0001e8000d101d78 */
[----:B--2---:R0:W-:Y:S02]  /*1eb50*/  @!P1 LDGSTS.E.BYPASS.LTC128B.128 [R35+0x17400], desc[UR56][R2.64+0x100], !P0 ;  /* 0x1740010002239fae */ /* 0x0041e4000c101d78 */
.L_x_877:
[----:B0-----:R-:W-:Y:S01]  /*1eb60*/  VIADD R3, R4, 0x70 ;  /* 0x0000007004037836 */ /* 0x001fe20000000000 */
[----:B------:R-:W-:Y:S04]  /*1eb70*/  BSSY B0, `(.L_x_740) ;  /* 0x000000b000007945 */ /* 0x000fe80003800000 */
[----:B------:R-:W-:-:S13]  /*1eb80*/  ISETP.GE.AND P1, PT, R3, R6, PT ;  /* 0x000000060300720c */ /* 0x000fda0003f26270 */
[----:B------:R-:W-:Y:S05]  /*1eb90*/  @P1 BRA `(.L_x_741) ;  /* 0x0000000000201947 */ /* 0x000fea0003800000 */
[----:B------:R-:W-:-:S05]  /*1eba0*/  LEA R2, P1, R9, R14, 0x1 ;  /* 0x0000000e09027211 */ /* 0x000fca00078208ff */
[----:B------:R-:W-:-:S05]  /*1ebb0*/  IMAD.X R3, RZ, RZ, R5, P1 ;  /* 0x000000ffff037224 */ /* 0x000fca00008e0605 */
[----:B------:R-:W-:Y:S01]  /*1ebc0*/  @!PT LDS RZ, [RZ] ;  /* 0x00000000fffff984 */ /* 0x000fe20000000800 */
[----:B------:R-:W-:Y:S01]  /*1ebd0*/  @!PT LDS RZ, [RZ] ;  /* 0x00000000fffff984 */ /* 0x000fe20000000800 */
[----:B------:R-:W-:Y:S01]  /*1ebe0*/  @!PT LDS RZ, [RZ] ;  /* 0x00000000fffff984 */ /* 0x000fe20000000800 */
[----:B------:R0:W-:Y:S04]  /*1ebf0*/  LDGSTS.E.BYPASS.LTC128B.128 [R35+0xfc00], desc[UR56][R2.64], !P3 ;  /* 0x0fc0000002237fae */ /* 0x0001e8000d901d78 */
[----:B------:R0:W-:Y:S04]  /*1ec00*/  LDGSTS.E.BYPASS.LTC128B.128 [R35+0x13c00], desc[UR56][R2.64+0x80], !P2 ;  /* 0x13c0008002237fae */ /* 0x0001e8000d101d78 */
[----:B------:R0:W-:Y:S02]  /*1ec10*/  LDGSTS.E.BYPASS.LTC128B.128 [R35+0x17c00], desc[UR56][R2.64+0x100], !P0 ;  /* 0x17c0010002237fae */ /* 0x0001e4000c101d78 */
.L_x_741:
[----:B------:R-:W-:Y:S05]  /*1ec20*/  BSYNC B0 ;  /* 0x0000000000007941 */ /* 0x000fea0003800000 */
.L_x_740:
[----:B------:R-:W-:Y:S01]  /*1ec30*/  NOP ;  /* 0x0000000000007918 */ /* 0x000fe20000000000 */
[----:B------:R-:W-:-:S13]  /*1ec40*/  PLOP3.LUT P0, PT, PT, PT, PT, 0x80, 0x0 ;  /* 0x000000000000781c */ /* 0x000fda0003f0f070 */
.L_x_742:
[----:B------:R-:W-:Y:S02]  /*1ec50*/  PLOP3.LUT P1, PT, P1, P0, PT, 0xa2, 0x0 ;  /* 0x000000000000781c */ /* 0x000fe40000f21472 */
[----:B------:R-:W-:-:S08]  /*1ec60*/  @P0 R2UR P1, UR4, R22 ;  /* 0x00000000160402ca */ /* 0x000fd00000020000 */
[----:B------:R-:W-:-:S05]  /*1ec70*/  @P0 PLOP3.LUT P0, PT, P1, PT, PT, 0x80, 0x0 ;  /* 0x000000000000081c */ /* 0x000fca0000f0f070 */
[----:B------:R-:W-:Y:S01]  /*1ec80*/  @!P1 SYNCS.ARRIVE.TRANS64.RED.A0T1 RZ, [UR4+0x2a800], RZ ;  /* 0x02a800ffffff99a7 */ /* 0x000fe20008200404 */
[----:B------:R-:W-:Y:S07]  /*1ec90*/  @!P1 ARRIVES.LDGSTSBAR.64.TRANSCNT [UR4+0x2a800] ;  /* 0x02a80000ff0099b0 */ /* 0x000fee0008000a84 */
[----:B------:R-:W-:Y:S05]  /*1eca0*/  @P0 BRA.U.ANY `(.L_x_742) ;  /* 0xfffffffd00e80947 */ /* 0x000fea000393ffff */
[----:B0-----:R-:W2:Y:S02]  /*1ecb0*/  LDL.LU R2, [R1+0x20] ;  /* 0x0000200001027983 */ /* 0x001ea40000300800 */
[----:B--2---:R-:W-:-:S05]  /*1ecc0*/  VIADD R2, R2, 0x1 ;  /* 0x0000000102027836 */ /* 0x004fca0000000000 */
[----:B------:R0:W-:Y:S01]  /*1ecd0*/  STL [R1+0x20], R2 ;  /* 0x0000200201007387 */ /* 0x0001e20000100800 */
[----:B------:R-:W-:-:S04]  /*1ece0*/  LEA.HI R0, R2, R2, RZ, 0x1 ;  /* 0x0000000202007211 */ /* 0x000fc800078f08ff */
[----:B------:R-:W-:-:S05]  /*1ecf0*/  LOP3.LUT R0, R0, 0xfffffffe, RZ, 0xc0, !PT ;  /* 0xfffffffe00007812 */ /* 0x000fca00078ec0ff */
[----:B------:R-:W-:-:S05]  /*1ed00*/  IMAD.IADD R0, R2, 0x1, -R0 ;  /* 0x0000000102007824 */ /* 0x000fca00078e0a00 */
[----:B------:R-:W-:Y:S01]  /*1ed10*/  SHF.L.U32 R3, R0, 0x1f, RZ ;  /* 0x0000001f00037819 */ /* 0x000fe200000006ff */
[----:B------:R-:W-:Y:S01]  /*1ed20*/  NOP ;  /* 0x0000000000007918 */ /* 0x000fe20000000000 */
[----:B0-----:R-:W2:Y:S01]  /*1ed30*/  LDL.LU R2, [R1+0x18] ;  /* 0x0000180001027983 */ /* 0x001ea20000300800 */
[----:B------:R0:W-:Y:S01]  /*1ed40*/  SYNCS.ARRIVE.TRANS64.A1T0 RZ, [R22+URZ+0x2a800], RZ ;  /* 0x02a800ff16ff79a7 */ /* 0x0001e2000810003f */
[----:B------:R-:W-:Y:S01]  /*1ed50*/  BSSY B0, `(.L_x_743) ;  /* 0x0000004000007945 */ /* 0x000fe20003800000 */
[----:B------:R-:W1:Y:S01]  /*1ed60*/  SYNCS.PHASECHK.TRANS64.TRYWAIT P0, [R22+URZ+0x2a820], R3 ;  /* 0x02a82003160075a7 */ /* 0x000e62000800017f */
[----:B--2---:R-:W-:Y:S02]  /*1ed70*/  IADD3 R0, R2, -0x2, RZ ;  /* 0xfffffffe02007810 */ /* 0x004fe40007ffe0ff */
[----:B01----:R-:W-:Y:S05]  /*1ed80*/  @!P0 BRA `(.L_x_744) ;  /* 0x0000004c000c8947 */ /* 0x003fea0003800000 */
.L_x_878:
[----:B------:R-:W-:Y:S05]  /*1ed90*/  BSYNC B0 ;  /* 0x0000000000007941 */ /* 0x000fea0003800000 */
.L_x_743:
[----:B------:R-:W-:Y:S01]  /*1eda0*/  ISETP.GE.AND P0, PT, R0, R37, PT ;  /* 0x000000250000720c */ /* 0x000fe20003f06270 */
[----:B------:R-:W-:-:S12]  /*1edb0*/  BSSY B0, `(.L_x_745) ;  /* 0x00000fa000007945 */ /* 0x000fd80003800000 */
[----:B------:R-:W-:Y:S05]  /*1edc0*/  @!P0 BRA `(.L_x_746) ;  /* 0x0000000c00e08947 */ /* 0x000fea0003800000 */
[----:B------:R-:W-:Y:S02]  /*1edd0*/  IMAD.MOV.U32 R10, RZ, RZ, R27 ;  /* 0x000000ffff0a7224 */ /* 0x000fe400078e001b */
[----:B------:R-:W-:Y:S02]  /*1ede0*/  IMAD.MOV.U32 R17, RZ, RZ, R28 ;  /* 0x000000ffff117224 */ /* 0x000fe400078e001c */
[----:B------:R-:W-:-:S07]  /*1edf0*/  IMAD.MOV.U32 R31, RZ, RZ, R26 ;  /* 0x000000ffff1f7224 */ /* 0x000fce00078e001a */
.L_x_759:
[----:B------:R-:W2:Y:S01]  /*1ee00*/  LDL R2, [R1] ;  /* 0x0000000001027983 */ /* 0x000ea20000100800 */
[----:B------:R-:W1:Y:S03]  /*1ee10*/  LDC R8, c[0x0][0x430] ;  /* 0x00010c00ff087b82 */ /* 0x000e660000000800 */
[----:B------:R-:W3:Y:S04]  /*1ee20*/  LDL R7, [R1+0x4] ;  /* 0x0000040001077983 */ /* 0x000ee80000100800 */
[----:B------:R-:W4:Y:S01]  /*1ee30*/  LDL R6, [R1+0x30] ;  /* 0x0000300001067983 */ /* 0x000f220000100800 */
[----:B0-----:R-:W0:Y:S01]  /*1ee40*/  S2R R3, SR_TID.X ;  /* 0x0000000000037919 */ /* 0x001e220000002100 */
[----:B------:R-:W0:Y:S01]  /*1ee50*/  S2R R9, SR_TID.X ;  /* 0x0000000000097919 */ /* 0x000e220000002100 */
[----:B-1----:R-:W-:-:S13]  /*1ee60*/  ISETP.NE.AND P0, PT, R8, 0x1, PT ;  /* 0x000000010800780c */ /* 0x002fda0003f05270 */
[----:B------:R-:W1:Y:S01]  /*1ee70*/  @P0 LDC R4, c[0x0][0x434] ;  /* 0x00010d00ff040b82 */ /* 0x000e620000000800 */
[----:B0-----:R-:W-:-:S04]  /*1ee80*/  LOP3.LUT R3, R3, 0x7f, RZ, 0xc0, !PT ;  /* 0x0000007f03037812 */ /* 0x001fc800078ec0ff */
[----:B------:R-:W-:Y:S01]  /*1ee90*/  SHF.R.U32.HI R3, RZ, 0x3, R3 ;  /* 0x00000003ff037819 */ /* 0x000fe20000011603 */
[----:B------:R-:W-:-:S05]  /*1eea0*/  IMAD.SHL.U32 R9, R9, 0x10, RZ ;  /* 0x0000001009097824 */ /* 0x000fca00078e00ff */
[----:B------:R-:W-:Y:S02]  /*1eeb0*/  LOP3.LUT R9, R3, 0x70, R9, 0xf8, !PT ;  /* 0x0000007003097812 */ /* 0x000fe400078ef809 */
[----:B------:R-:W0:Y:S02]  /*1eec0*/  @P0 LDC R3, c[0x0][0x438] ;  /* 0x00010e00ff030b82 */ /* 0x000e240000000800 */
[----:B------:R-:W-:Y:S01]  /*1eed0*/  ISETP.GT.U32.AND P1, PT, R9, 0x5f, PT ;  /* 0x0000005f0900780c */ /* 0x000fe20003f24070 */
[----:B------:R-:W-:Y:S01]  /*1eee0*/  VIADD R27, R10, 0x1 ;  /* 0x000000010a1b7836 */ /* 0x000fe20000000000 */
[----:B------:R-:W-:Y:S05]  /*1eef0*/  YIELD ;  /* 0x0000000000007946 */ /* 0x000fea0003800000 */
[----:B------:R-:W-:-:S02]  /*1ef00*/  IMAD.MOV.U32 R26, RZ, RZ, R0 ;  /* 0x000000ffff1a7224 */ /* 0x000fc400078e0000 */
[----:B--2---:R-:W-:-:S04]  /*1ef10*/  IMAD R5, R0, 0x60, R2 ;  /* 0x0000006000057824 */ /* 0x004fc800078e0202 */
[----:B------:R-:W-:-:S04]  /*1ef20*/  IMAD.IADD R5, R9, 0x1, R5 ;  /* 0x0000000109057824 */ /* 0x000fc800078e0205 */
[----:B-1----:R-:W-:-:S04]  /*1ef30*/  @P0 IMAD.HI.U32 R4, R5, R4, RZ ;  /* 0x0000000405040227 */ /* 0x002fc800078e00ff */
[----:B------:R-:W-:Y:S01]  /*1ef40*/  IMAD.MOV.U32 R2, RZ, RZ, R5 ;  /* 0x000000ffff027224 */ /* 0x000fe200078e0005 */
[----:B0-----:R-:W-:-:S05]  /*1ef50*/  @P0 SHF.R.U32.HI R2, RZ, R3, R4 ;  /* 0x00000003ff020219 */ /* 0x001fca0000011604 */
[----:B------:R-:W-:-:S04]  /*1ef60*/  IMAD.MOV R3, RZ, RZ, -R2 ;  /* 0x000000ffff037224 */ /* 0x000fc800078e0a02 */
[----:B------:R-:W-:Y:S02]  /*1ef70*/  IMAD R8, R8, R3, R5 ;  /* 0x0000000308087224 */ /* 0x000fe400078e0205 */
[----:B------:R-:W0:Y:S01]  /*1ef80*/  @!P1 LDC.64 R4, c[0x0][0x428] ;  /* 0x00010a00ff049b82 */ /* 0x000e220000000a00 */
[----:B------:R-:W-:-:S03]  /*1ef90*/  @!P1 SHF.R.S32.HI R3, RZ, 0x1f, R2 ;  /* 0x0000001fff039819 */ /* 0x000fc60000011402 */
[----:B0-----:R-:W-:-:S04]  /*1efa0*/  @!P1 IMAD.WIDE.U32 R2, R32, R4, R2 ;  /* 0x0000000420029225 */ /* 0x001fc800078e0002 */
[----:B---3--:R-:W-:-:S04]  /*1efb0*/  @!P1 IMAD R4, R7, R4, RZ ;  /* 0x0000000407049224 */ /* 0x008fc800078e02ff */
[----:B------:R-:W-:Y:S02]  /*1efc0*/  @!P1 IMAD R7, R32, R5, R4 ;  /* 0x0000000520079224 */ /* 0x000fe400078e0204 */
[----:B------:R-:W0:Y:S02]  /*1efd0*/  @!P1 LDC.64 R4, c[0x0][0x418] ;  /* 0x00010600ff049b82 */ /* 0x000e240000000a00 */
[----:B------:R-:W-:Y:S02]  /*1efe0*/  @!P1 IMAD.IADD R3, R7, 0x1, R3 ;  /* 0x0000000107039824 */ /* 0x000fe400078e0203 */
[----:B------:R-:W-:Y:S01]  /*1eff0*/  IMAD.MOV.U32 R7, RZ, RZ, RZ ;  /* 0x000000ffff077224 */ /* 0x000fe200078e00ff */
[----:B0-----:R-:W-:-:S04]  /*1f000*/  @!P1 LEA R4, P0, R2, R4, 0x2 ;  /* 0x0000000402049211 */ /* 0x001fc800078010ff */
[----:B------:R-:W-:-:S05]  /*1f010*/  @!P1 LEA.HI.X R5, R2, R5, R3, 0x2, P0 ;  /* 0x0000000502059211 */ /* 0x000fca00000f1403 */
[----:B------:R0:W5:Y:S01]  /*1f020*/  @!P1 LDG.E R7, desc[UR56][R4.64] ;  /* 0x0000003804079981 */ /* 0x000162000c1e1900 */
[----:B----4-:R-:W-:Y:S02]  /*1f030*/  ISETP.NE.AND P1, PT, R6, 0x3, PT ;  /* 0x000000030600780c */ /* 0x010fe40003f25270 */
[----:B------:R-:W-:-:S04]  /*1f040*/  ISETP.NE.AND P0, PT, R27, 0x2, PT ;  /* 0x000000021b00780c */ /* 0x000fc80003f05270 */
[----:B------:R-:W-:Y:S02]  /*1f050*/  SEL R28, RZ, 0x1, P0 ;  /* 0x00000001ff1c7807 */ /* 0x000fe40000000000 */
[----:B------:R-:W-:Y:S02]  /*1f060*/  SEL R27, R27, RZ, P0 ;  /* 0x000000ff1b1b7207 */ /* 0x000fe40000000000 */
[----:B------:R-:W-:-:S03]  /*1f070*/  LOP3.LUT R28, R17, R28, RZ, 0x3c, !PT ;  /* 0x0000001c111c7212 */ /* 0x000fc600078e3cff */
[----:B0-----:R-:W-:Y:S05]  /*1f080*/  @!P1 BRA `(.L_x_747) ;  /* 0x0000000000049947 */ /* 0x001fea0003800000 */
[----:B------:R-:W-:Y:S01]  /*1f090*/  BPT.TRAP 0x1 ;  /* 0x000000040000795c */ /* 0x000fe20000300000 */
.L_x_747:
[----:B------:R-:W-:Y:S01]  /*1f0a0*/  LEA R6, R27, R22, 0x3 ;  /* 0x000000161b067211 */ /* 0x000fe200078e18ff */
[----:B------:R-:W-:Y:S01]  /*1f0b0*/  BSSY B1, `(.L_x_748) ;  /* 0x0000004000017945 */ /* 0x000fe20003800000 */
[----:B------:R-:W-:-:S04]  /*1f0c0*/  SHF.L.U32 R3, R28, 0x1f, RZ ;  /* 0x0000001f1c037819 */ /* 0x000fc800000006ff */
[----:B------:R-:W0:Y:S02]  /*1f0d0*/  SYNCS.PHASECHK.TRANS64.TRYWAIT P0, [R6+URZ+0x2a840], R3 ;  /* 0x02a84003060075a7 */ /* 0x000e24000800017f */
[----:B0-----:R-:W-:Y:S05]  /*1f0e0*/  @!P0 BRA `(.L_x_749) ;  /* 0x0000004800488947 */ /* 0x001fea0003800000 */
.L_x_879:
[----:B------:R-:W-:Y:S05]  /*1f0f0*/  BSYNC B1 ;  /* 0x0000000000017941 */ /* 0x000fea0003800000 */
.L_x_748:
[----:B------:R-:W2:Y:S01]  /*1f100*/  LDL R0, [R1+0x38] ;  /* 0x0000380001007983 */ /* 0x000ea20000100800 */
[----:B------:R-:W-:Y:S01]  /*1f110*/  SHF.R.S32.HI R20, RZ, 0x1f, R8 ;  /* 0x0000001fff147819 */ /* 0x000fe20000011408 */
[----:B------:R-:W-:Y:S01]  /*1f120*/  ULDC.64 UR4, c[0x0][0x300] ;  /* 0x0000c00000047ab9 */ /* 0x000fe20000000a00 */
[----:B-----5:R-:W-:Y:S01]  /*1f130*/  SHF.R.S32.HI R21, RZ, 0x1f, R7 ;  /* 0x0000001fff157819 */ /* 0x020fe20000011407 */
[----:B0-----:R-:W-:Y:S01]  /*1f140*/  IMAD.WIDE.U32 R2, R8, UR4, RZ ;  /* 0x0000000408027c25 */ /* 0x001fe2000f8e00ff */
[----:B------:R-:W-:-:S03]  /*1f150*/  ULDC.64 UR6, c[0x0][0x2e8] ;  /* 0x0000ba0000067ab9 */ /* 0x000fc60000000a00 */
[----:B------:R-:W-:Y:S01]  /*1f160*/  IMAD R4, R27, 0x4800, R33 ;  /* 0x000048001b047824 */ /* 0x000fe200078e0221 */
[C---:B--2---:R-:W-:Y:S02]  /*1f170*/  LOP3.LUT P3, RZ, R0.reuse, 0x4, RZ, 0xc0, !PT ;  /* 0x0000000400ff7812 */ /* 0x044fe4000786c0ff */
[C---:B------:R-:W-:Y:S02]  /*1f180*/  LOP3.LUT P2, RZ, R0.reuse, 0x2, RZ, 0xc0, !PT ;  /* 0x0000000200ff7812 */ /* 0x040fe4000784c0ff */
[----:B------:R-:W-:Y:S01]  /*1f190*/  LOP3.LUT P1, RZ, R0, 0x1, RZ, 0xc0, !PT ;  /* 0x0000000100ff7812 */ /* 0x000fe2000782c0ff */
[----:B------:R-:W-:-:S04]  /*1f1a0*/  IMAD R0, R20, UR4, RZ ;  /* 0x0000000414007c24 */ /* 0x000fc8000f8e02ff */
        /* <DEDUP_REMOVED lines=17> */
[----:B------:R-:W2:Y:S04]  /*1f2c0*/  SHFL.IDX PT, R3, R5, RZ, 0x181f ;  /* 0x00181fff05037589 */ /* 0x000ea800000e0000 */
[----:B------:R-:W-:Y:S01]  /*1f2d0*/  SHFL.IDX PT, R34, R5, 0x2, 0x181f ;  /* 0x00581f0005227f89 */ /* 0x000fe200000e0000 */
[----:B0-----:R-:W-:-:S05]  /*1f2e0*/  IMAD.SHL.U32 R11, R11, 0x8, RZ ;  /* 0x000000080b0b7824 */ /* 0x001fca00078e00ff */
[----:B------:R-:W-:-:S05]  /*1f2f0*/  LOP3.LUT R11, R11, 0x38, RZ, 0xc0, !PT ;  /* 0x000000380b0b7812 */ /* 0x000fca00078ec0ff */
[----:B------:R-:W-:-:S05]  /*1f300*/  IMAD.SHL.U32 R0, R11, 0x2, RZ ;  /* 0x000000020b007824 */ /* 0x000fca00078e00ff */
[----:B-1----:R-:W-:-:S05]  /*1f310*/  IADD3 R2, P0, R2, R0, RZ ;  /* 0x0000000002027210 */ /* 0x002fca0007f1e0ff */
[----:B--2---:R-:W-:-:S05]  /*1f320*/  IMAD.X R3, RZ, RZ, R3, P0 ;  /* 0x000000ffff037224 */ /* 0x004fca00000e0603 */
        /* <DEDUP_REMOVED lines=31> */
[----:B-12---:R0:W2:Y:S02]  /*1f520*/  SHFL.IDX PT, R2, R9, 0x5, 0x181f ;  /* 0x00b81f0009027f89 */ /* 0x0060a400000e0000 */
.L_x_893:
[----:B--2---:R-:W-:-:S05]  /*1f530*/  IADD3 R2, P0, R2, R0, RZ ;  /* 0x0000000002027210 */ /* 0x004fca0007f1e0ff */
        /* <DEDUP_REMOVED lines=9> */
.L_x_751:
[----:B------:R-:W-:Y:S02]  /*1f5d0*/  PLOP3.LUT P1, PT, P1, P0, PT, 0xa2, 0x0 ;  /* 0x000000000000781c */ /* 0x000fe40000f21472 */
[----:B------:R-:W-:-:S08]  /*1f5e0*/  @P0 R2UR P1, UR4, R6 ;  /* 0x00000000060402ca */ /* 0x000fd00000020000 */
[----:B------:R-:W-:-:S05]  /*1f5f0*/  @P0 PLOP3.LUT P0, PT, P1, PT, PT, 0x80, 0x0 ;  /* 0x000000000000081c */ /* 0x000fca0000f0f070 */
[----:B------:R-:W-:Y:S01]  /*1f600*/  @!P1 SYNCS.ARRIVE.TRANS64.RED.A0T1 RZ, [UR4+0x2a830], RZ ;  /* 0x02a830ffffff99a7 */ /* 0x000fe20008200404 */
[----:B------:R-:W-:Y:S07]  /*1f610*/  @!P1 ARRIVES.LDGSTSBAR.64.TRANSCNT [UR4+0x2a830] ;  /* 0x02a83000ff0099b0 */ /* 0x000fee0008000a84 */
[----:B------:R-:W-:Y:S05]  /*1f620*/  @P0 BRA.U.ANY `(.L_x_751) ;  /* 0xfffffffd00e80947 */ /* 0x000fea000393ffff */
[----:B------:R-:W-:Y:S01]  /*1f630*/  NOP ;  /* 0x0000000000007918 */ /* 0x000fe20000000000 */
[----:B-1----:R-:W2:Y:S02]  /*1f640*/  LDL R2, [R1+0x30] ;  /* 0x0000300001027983 */ /* 0x002ea40000100800 */
[----:B--2---:R-:W-:-:S13]  /*1f650*/  ISETP.NE.AND P2, PT, R2, 0x3, PT ;  /* 0x000000030200780c */ /* 0x004fda0003f45270 */
[----:B------:R-:W-:Y:S05]  /*1f660*/  @!P2 BRA `(.L_x_752) ;  /* 0x000000000004a947 */ /* 0x000fea0003800000 */
[----:B------:R-:W-:Y:S01]  /*1f670*/  BPT.TRAP 0x1 ;  /* 0x000000040000795c */ /* 0x000fe20000300000 */
.L_x_752:
[----:B------:R1:W-:Y:S01]  /*1f680*/  SYNCS.ARRIVE.TRANS64.A1T0 RZ, [R6+URZ+0x2a830], RZ ;  /* 0x02a830ff06ff79a7 */ /* 0x0003e2000810003f */
[----:B------:R-:W-:Y:S05]  /*1f690*/  @!P2 BRA `(.L_x_753) ;  /* 0x000000000004a947 */ /* 0x000fea0003800000 */
[----:B------:R-:W-:Y:S01]  /*1f6a0*/  BPT.TRAP 0x1 ;  /* 0x000000040000795c */ /* 0x000fe20000300000 */
.L_x_753:
[----:B------:R-:W-:Y:S01]  /*1f6b0*/  SHF.L.U32 R2, R17, 0x1f, RZ ;  /* 0x0000001f11027819 */ /* 0x000fe200000006ff */
[----:B------:R-:W-:Y:S01]  /*1f6c0*/  BSSY B1, `(.L_x_754) ;  /* 0x0000004000017945 */ /* 0x000fe20003800000 */
[----:B0-----:R-:W-:-:S04]  /*1f6d0*/  LEA R5, R10, R22, 0x3 ;  /* 0x000000160a057211 */ /* 0x001fc800078e18ff */
[----:B------:R-:W0:Y:S02]  /*1f6e0*/  SYNCS.PHASECHK.TRANS64.TRYWAIT P0, [R5+URZ+0x2a860], R2 ;  /* 0x02a86002050075a7 */ /* 0x000e24000800017f */
[----:B0-----:R-:W-:Y:S05]  /*1f6f0*/  @!P0 BRA `(.L_x_755) ;  /* 0x0000004800b48947 */ /* 0x001fea0003800000 */
.L_x_894:
[----:B------:R-:W-:Y:S05]  /*1f700*/  BSYNC B1 ;  /* 0x0000000000017941 */ /* 0x000fea0003800000 */
.L_x_754:
[----:B------:R-:W2:Y:S01]  /*1f710*/  S2R R3, SR_TID.X ;  /* 0x0000000000037919 */ /* 0x000ea20000002100 */
[----:B------:R-:W-:Y:S01]  /*1f720*/  UMOV UR4, 0xffffffff ;  /* 0xffffffff00047882 */ /* 0x000fe20000000000 */
[----:B-1----:R-:W-:Y:S01]  /*1f730*/  IMAD R6, R31, -0x60, R36 ;  /* 0xffffffa01f067824 */ /* 0x002fe200078e0224 */
[----:B------:R-:W-:Y:S01]  /*1f740*/  LOP3.LUT P0, RZ, R29, 0x2, RZ, 0xc0, !PT ;  /* 0x000000021dff7812 */ /* 0x000fe2000780c0ff */
[----:B------:R-:W-:Y:S01]  /*1f750*/  IMAD R4, R10, 0x3000, R33 ;  /* 0x000030000a047824 */ /* 0x000fe200078e0221 */
[----:B--2---:R-:W-:-:S04]  /*1f760*/  LOP3.LUT R3, R3, 0x7f, RZ, 0xc0, !PT ;  /* 0x0000007f03037812 */ /* 0x004fc800078ec0ff */
[----:B------:R-:W-:-:S05]  /*1f770*/  SHF.R.U32.HI R3, RZ, 0x3, R3 ;  /* 0x00000003ff037819 */ /* 0x000fca0000011603 */
[----:B------:R-:W-:Y:S01]  /*1f780*/  IMAD.IADD R6, R6, 0x1, -R3 ;  /* 0x0000000106067824 */ /* 0x000fe200078e0a03 */
[----:B------:R-:W-:Y:S06]  /*1f790*/  BRA.DIV UR4, `(.L_x_756) ;  /* 0x0000004a04a07947 */ /* 0x000fec000b800000 */
[----:B0-----:R-:W0:Y:S01]  /*1f7a0*/  SHFL.IDX PT, R2, R23, RZ, 0x181f ;  /* 0x00181fff17027589 */ /* 0x001e2200000e0000 */
[----:B------:R-:W-:-:S03]  /*1f7b0*/  IMAD R4, R4, 0x2, R22 ;  /* 0x0000000204047824 */ /* 0x000fc600078e0216 */
[----:B------:R-:W1:Y:S01]  /*1f7c0*/  SHFL.IDX PT, R3, R24, RZ, 0x181f ;  /* 0x00181fff18037589 */ /* 0x000e6200000e0000 */
[----:B0-----:R-:W-:-:S05]  /*1f7d0*/  IADD3 R2, P1, R2, R0, RZ ;  /* 0x0000000002027210 */ /* 0x001fca0007f3e0ff */
[----:B-1----:R-:W-:Y:S01]  /*1f7e0*/  IMAD.X R3, RZ, RZ, R3, P1 ;  /* 0x000000ffff037224 */ /* 0x002fe200008e0603 */
[----:B------:R-:W-:-:S04]  /*1f7f0*/  LOP3.LUT P1, RZ, R29, 0x1, RZ, 0xc0, !PT ;  /* 0x000000011dff7812 */ /* 0x000fc8000782c0ff */
[----:B------:R-:W-:-:S13]  /*1f800*/  ISETP.LT.OR P2, PT, R6, 0x1, !P1 ;  /* 0x000000010600780c */ /* 0x000fda0004f41670 */
[----:B------:R-:W-:Y:S01]  /*1f810*/  @!PT LDS RZ, [RZ] ;  /* 0x00000000fffff984 */ /* 0x000fe20000000800 */
        /* <DEDUP_REMOVED lines=33> */
[----:B------:R-:W-:Y:S01]  /*1fa30*/  LDGSTS.E.BYPASS.LTC128B.128 [R4+0x2400], desc[UR56][R2.64], !P2 ;  /* 0x0240000002047fae */ /* 0x000fe2000d101d78 */
[----:B------:R-:W-:-:S13]  /*1fa40*/  ISETP.LT.OR P2, PT, R6, 0x41, !P0 ;  /* 0x000000410600780c */ /* 0x000fda0004741670 */
[----:B------:R0:W-:Y:S04]  /*1fa50*/  LDGSTS.E.BYPASS.LTC128B.128 [R4+0x5400], desc[UR56][R2.64+0x80], !P2 ;  /* 0x0540008002047fae */ /* 0x0001e8000d101d78 */
[----:B0-2---:R0:W1:Y:S02]  /*1fa60*/  SHFL.IDX PT, R2, R23, 0x5, 0x181f ;  /* 0x00b81f0017027f89 */ /* 0x00506400000e0000 */
.L_x_908:
[C---:B------:R-:W-:Y:S01]  /*1fa70*/  ISETP.LT.OR P1, PT, R6.reuse, 0x51, !P1 ;  /* 0x000000510600780c */ /* 0x040fe20004f21670 */
[----:B------:R-:W-:Y:S01]  /*1fa80*/  ULDC.64 UR4, c[0x0][0x328] ;  /* 0x0000ca0000047ab9 */ /* 0x000fe20000000a00 */
[----:B------:R-:W-:Y:S01]  /*1fa90*/  ISETP.LT.OR P0, PT, R6, 0x51, !P0 ;  /* 0x000000510600780c */ /* 0x000fe20004701670 */
[----:B------:R-:W-:Y:S01]  /*1faa0*/  IMAD R9, R20, UR4, RZ ;  /* 0x0000000414097c24 */ /* 0x000fe2000f8e02ff */
[----:B-1----:R-:W-:-:S03]  /*1fab0*/  IADD3 R2, P2, R2, R0, RZ ;  /* 0x0000000002027210 */ /* 0x002fc60007f5e0ff */
        /* <DEDUP_REMOVED lines=9> */
[----:B-1----:R-:W-:Y:S01]  /*1fb50*/  IMAD.WIDE.U32 R2, R8, UR4, RZ ;  /* 0x0000000408027c25 */ /* 0x002fe2000f8e00ff */
[----:B------:R-:W-:-:S03]  /*1fb60*/  ULDC.64 UR4, c[0x0][0x338] ;  /* 0x0000ce0000047ab9 */ /* 0x000fc60000000a00 */
[----:B------:R-:W-:Y:S02]  /*1fb70*/  IMAD.IADD R3, R3, 0x1, R9 ;  /* 0x0000000103037824 */ /* 0x000fe400078e0209 */
[----:B------:R-:W-:Y:S02]  /*1fb80*/  IMAD R0, R21, UR4, RZ ;  /* 0x0000000415007c24 */ /* 0x000fe4000f8e02ff */
[----:B------:R-:W-:-:S04]  /*1fb90*/  IMAD.WIDE.U32 R2, R7, UR4, R2 ;  /* 0x0000000407027c25 */ /* 0x000fc8000f8e0002 */
[----:B------:R-:W-:-:S04]  /*1fba0*/  IMAD R9, R7, UR5, R0 ;  /* 0x0000000507097c24 */ /* 0x000fc8000f8e0200 */
[----:B------:R-:W-:-:S07]  /*1fbb0*/  IMAD.IADD R9, R3, 0x1, R9 ;  /* 0x0000000103097824 */ /* 0x000fce00078e0209 */
.L_x_757:
        /* <DEDUP_REMOVED lines=11> */
.L_x_758:
[----:B------:R-:W-:Y:S01]  /*1fc70*/  IMAD.MOV.U32 R3, RZ, RZ, R9 ;  /* 0x000000ffff037224 */ /* 0x000fe200078e0009 */
[----:B------:R-:W-:Y:S01]  /*1fc80*/  ULDC.64 UR4, c[0x0][0x330] ;  /* 0x0000cc0000047ab9 */ /* 0x000fe20000000a00 */
[----:B------:R-:W-:Y:S01]  /*1fc90*/  ULDC.64 UR6, c[0x0][0x318] ;  /* 0x0000c60000067ab9 */ /* 0x000fe20000000a00 */
[----:B------:R1:W-:Y:S01]  /*1fca0*/  SYNCS.ARRIVE.TRANS64.A1T0 RZ, [R5+URZ+0x2a850], RZ ;  /* 0x02a850ff05ff79a7 */ /* 0x0003e2000810003f */
[----:B------:R-:W-:Y:S01]  /*1fcb0*/  IMAD.WIDE.U32 R2, R18, UR4, R2 ;  /* 0x0000000412027c25 */ /* 0x000fe2000f8e0002 */
[----:B------:R-:W-:-:S03]  /*1fcc0*/  IADD3 R0, R26, -0x1, RZ ;  /* 0xffffffff1a007810 */ /* 0x000fc60007ffe0ff */
[----:B------:R-:W-:Y:S01]  /*1fcd0*/  IMAD R3, R18, UR5, R3 ;  /* 0x0000000512037c24 */ /* 0x000fe2000f8e0203 */
[C---:B0-----:R-:W-:Y:S01]  /*1fce0*/  LEA R23, P0, R2.reuse, UR6, 0x1 ;  /* 0x0000000602177c11 */ /* 0x041fe2000f8008ff */
[----:B------:R-:W-:Y:S02]  /*1fcf0*/  IMAD.MOV.U32 R10, RZ, RZ, R27 ;  /* 0x000000ffff0a7224 */ /* 0x000fe400078e001b */
[----:B------:R-:W-:Y:S01]  /*1fd00*/  IMAD.MOV.U32 R17, RZ, RZ, R28 ;  /* 0x000000ffff117224 */ /* 0x000fe200078e001c */
[----:B------:R-:W-:Y:S01]  /*1fd10*/  LEA.HI.X R24, R2, UR7, R3, 0x1, P0 ;  /* 0x0000000702187c11 */ /* 0x000fe200080f0c03 */
[----:B------:R-:W-:Y:S01]  /*1fd20*/  IMAD.MOV.U32 R31, RZ, RZ, R26 ;  /* 0x000000ffff1f7224 */ /* 0x000fe200078e001a */
[----:B------:R-:W-:-:S13]  /*1fd30*/  ISETP.GT.AND P0, PT, R26, R37, PT ;  /* 0x000000251a00720c */ /* 0x000fda0003f04270 */
[----:B-1----:R-:W-:Y:S05]  /*1fd40*/  @P0 BRA `(.L_x_759) ;  /* 0xfffffff0002c0947 */ /* 0x002fea000383ffff */
.L_x_746:
[----:B------:R-:W-:Y:S05]  /*1fd50*/  BSYNC B0 ;  /* 0x0000000000007941 */ /* 0x000fea0003800000 */
.L_x_745:
        /* <DEDUP_REMOVED lines=11> */
[----:B0-----:R-:W2:Y:S01]  /*1fe10*/  @P0 ATOMG.E.ADD.STRONG.GPU PT, R3, desc[UR56][R2.64], R5 ;  /* 0x00000005020309a8 */ /* 0x001ea200081ee1f8 */
[----:B------:R-:W0:Y:S02]  /*1fe20*/  S2R R4, SR_LTMASK ;  /* 0x0000000000047919 */ /* 0x000e240000003900 */
[----:B0-----:R-:W-:-:S04]  /*1fe30*/  LOP3.LUT R4, R4, UR4, RZ, 0xc0, !PT ;  /* 0x0000000404047c12 */ /* 0x001fc8000f8ec0ff */
[----:B------:R-:W0:Y:S01]  /*1fe40*/  POPC R7, R4 ;  /* 0x0000000400077309 */ /* 0x000e220000000000 */
[----:B--2---:R-:W0:Y:S02]  /*1fe50*/  SHFL.IDX PT, R0, R3, R0, 0x1f ;  /* 0x00001f0003007589 */ /* 0x004e2400000e0000 */
[----:B0-----:R-:W-:-:S07]  /*1fe60*/  IADD3 R16, R0, UR38, R7 ;  /* 0x0000002600107c10 */ /* 0x001fce000fffe007 */
.L_x_761:
[----:B------:R-:W-:Y:S05]  /*1fe70*/  BSYNC B0 ;  /* 0x0000000000007941 */ /* 0x000fea0003800000 */
.L_x_760:
[----:B------:R-:W2:Y:S02]  /*1fe80*/  LDL R0, [R1+0x30] ;  /* 0x0000300001007983 */ /* 0x000ea40000100800 */
[----:B--2---:R-:W-:-:S13]  /*1fe90*/  ISETP.NE.AND P0, PT, R0, 0x3, PT ;  /* 0x000000030000780c */ /* 0x004fda0003f05270 */
[----:B------:R-:W-:Y:S05]  /*1fea0*/  @!P0 BRA `(.L_x_762) ;  /* 0x0000000000048947 */ /* 0x000fea0003800000 */
[----:B------:R-:W-:Y:S01]  /*1feb0*/  BPT.TRAP 0x1 ;  /* 0x000000040000795c */ /* 0x000fe20000300000 */
.L_x_762:
[----:B------:R-:W-:Y:S01]  /*1fec0*/  IMAD R0, R27, 0x8, R22 ;  /* 0x000000081b007824 */ /* 0x000fe200078e0216 */
[----:B0-----:R-:W-:Y:S01]  /*1fed0*/  SHF.L.U32 R3, R28, 0x1f, RZ ;  /* 0x0000001f1c037819 */ /* 0x001fe200000006ff */
[----:B------:R-:W-:Y:S01]  /*1fee0*/  BSSY B0, `(.L_x_763) ;  /* 0x0000004000007945 */ /* 0x000fe20003800000 */
[----:B------:R-:W-:Y:S02]  /*1fef0*/  IMAD R6, R26, -0x60, R36 ;  /* 0xffffffa01a067824 */ /* 0x000fe400078e0224 */
[----:B------:R-:W0:Y:S02]  /*1ff00*/  SYNCS.PHASECHK.TRANS64.TRYWAIT P0, [R0+URZ+0x2a860], R3 ;  /* 0x02a86003000075a7 */ /* 0x000e24000800017f */
[----:B0-----:R-:W-:Y:S05]  /*1ff10*/  @!P0 BRA `(.L_x_764) ;  /* 0x0000004800b08947 */ /* 0x001fea0003800000 */
.L_x_909:
[----:B------:R-:W-:Y:S05]  /*1ff20*/  BSYNC B0 ;  /* 0x0000000000007941 */ /* 0x000fea0003800000 */
.L_x_763:
        /* <DEDUP_REMOVED lines=8> */
[C---:B------:R-:W-:Y:S01]  /*1ffb0*/  LOP3.LUT R2, R29.reuse, 0x1, RZ, 0xc0, !PT ;  /* 0x000000011d027812 */ /* 0x040fe200078ec0ff */
[----:B------:R-:W-:Y:S01]  /*1ffc0*/  IMAD R4, R4, 0x2, R22 ;  /* 0x0000000204047824 */ /* 0x000fe200078e0216 */
[----:B------:R-:W-:Y:S01]  /*1ffd0*/  LOP3.LUT P0, RZ, R29, 0x2, RZ, 0xc0, !PT ;  /* 0x000000021dff7812 */ /* 0x000fe2000780c0ff */
[----:B------:R-:W2:Y:S01]  /*1ffe0*/  SHFL.IDX PT, R14, R23, RZ, 0x181f ;  /* 0x00181fff170e7589 */ /* 0x000ea200000e0000 */
[----:B------:R-:W-:Y:S02]  /*1fff0*/  ISETP.NE.U32.AND P1, PT, R2, 0x1, PT ;  /* 0x000000010200780c */ /* 0x000fe40003f25070 */
[C---:B------:R-:W-:Y:S01]  /*20000*/  ISETP.LT.OR P3, PT, R6.reuse, 0x1, !P0 ;  /* 0x000000010600780c */ /* 0x040fe20004761670 */
[----:B0-----:R-:W0:Y:S01]  /*20010*/  SHFL.IDX PT, R3, R24, RZ, 0x181f ;  /* 0x00181fff18037589 */ /* 0x001e2200000e0000 */
[----:B------:R-:W-:-:S03]  /*20020*/  ISETP.LT.OR P2, PT, R6, 0x1, P1 ;  /* 0x000000010600780c */ /* 0x000fc60000f41670 */
[----:B------:R-:W-:Y:S04]  /*20030*/  SHFL.IDX PT, R8, R24, 0x1, 0x181f ;  /* 0x00381f0018087f89 */ /* 0x000fe800000e0000 */
[----:B------:R-:W-:Y:S01]  /*20040*/  SHFL.IDX PT, R10, R23, 0x2, 0x181f ;  /* 0x00581f00170a7f89 */ /* 0x000fe200000e0000 */
[----:B-1----:R-:W-:-:S05]  /*20050*/  IMAD.SHL.U32 R7, R7, 0x8, RZ ;  /* 0x0000000807077824 */ /* 0x002fca00078e00ff */
[----:B------:R-:W-:-:S05]  /*20060*/  LOP3.LUT R7, R7, 0x38, RZ, 0xc0, !PT ;  /* 0x0000003807077812 */ /* 0x000fca00078ec0ff */
[----:B------:R-:W-:Y:S02]  /*20070*/  IMAD.SHL.U32 R5, R7, 0x2, RZ ;  /* 0x0000000207057824 */ /* 0x000fe400078e00ff */
[----:B------:R-:W-:Y:S03]  /*20080*/  SHFL.IDX PT, R7, R24, 0x2, 0x181f ;  /* 0x00581f0018077f89 */ /* 0x000fe600000e0000 */
[----:B--2---:R-:W-:Y:S02]  /*20090*/  IADD3 R2, P4, R14, R5, RZ ;  /* 0x000000050e027210 */ /* 0x004fe40007f9e0ff */
[----:B------:R-:W1:Y:S03]  /*200a0*/  SHFL.IDX PT, R14, R23, 0x1, 0x181f ;  /* 0x00381f00170e7f89 */ /* 0x000e6600000e0000 */
[----:B0-----:R-:W-:-:S05]  /*200b0*/  IMAD.X R3, RZ, RZ, R3, P4 ;  /* 0x000000ffff037224 */ /* 0x001fca00020e0603 */
        /* <DEDUP_REMOVED lines=22> */
[----:B------:R0:W0:Y:S01]  /*20220*/  SHFL.IDX PT, R14, R23, 0x5, 0x181f ;  /* 0x00b81f00170e7f89 */ /* 0x00002200000e0000 */
[----:B-1----:R-:W-:-:S05]  /*20230*/  IADD3.X R3, RZ, R8, RZ, P4, !PT ;  /* 0x00000008ff037210 */ /* 0x002fca00027fe4ff */
        /* <DEDUP_REMOVED lines=8> */
.L_x_923:
        /* <DEDUP_REMOVED lines=11> */
.L_x_766:
[----:B------:R-:W-:Y:S02]  /*20370*/  PLOP3.LUT P1, PT, P1, P0, PT, 0xa2, 0x0 ;  /* 0x000000000000781c */ /* 0x000fe40000f21472 */
[----:B------:R-:W-:-:S08]  /*20380*/  @P0 R2UR P1, UR4, R0 ;  /* 0x00000000000402ca */ /* 0x000fd00000020000 */
[----:B------:R-:W-:-:S05]  /*20390*/  @P0 PLOP3.LUT P0, PT, P1, PT, PT, 0x80, 0x0 ;  /* 0x000000000000081c */ /* 0x000fca0000f0f070 */
[----:B------:R-:W-:Y:S01]  /*203a0*/  @!P1 SYNCS.ARRIVE.TRANS64.RED.A0T1 RZ, [UR4+0x2a850], RZ ;  /* 0x02a850ffffff99a7 */ /* 0x000fe20008200404 */
[----:B------:R-:W-:Y:S07]  /*203b0*/  @!P1 ARRIVES.LDGSTSBAR.64.TRANSCNT [UR4+0x2a850] ;  /* 0x02a85000ff0099b0 */ /* 0x000fee0008000a84 */
[----:B------:R-:W-:Y:S05]  /*203c0*/  @P0 BRA.U.ANY `(.L_x_766) ;  /* 0xfffffffd00e80947 */ /* 0x000fea000393ffff */
[----:B------:R-:W-:Y:S01]  /*203d0*/  NOP ;  /* 0x0000000000007918 */ /* 0x000fe20000000000 */
[----:B0-----:R-:W2:Y:S02]  /*203e0*/  LDL.LU R2, [R1+0x30] ;  /* 0x0000300001027983 */ /* 0x001ea40000300800 */
[----:B--2---:R-:W-:-:S13]  /*203f0*/  ISETP.NE.AND P2, PT, R2, 0x3, PT ;  /* 0x000000030200780c */ /* 0x004fda0003f45270 */
[----:B------:R-:W-:Y:S05]  /*20400*/  @!P2 BRA `(.L_x_767) ;  /* 0x000000000004a947 */ /* 0x000fea0003800000 */
[----:B------:R-:W-:Y:S01]  /*20410*/  BPT.TRAP 0x1 ;  /* 0x000000040000795c */ /* 0x000fe20000300000 */
.L_x_767:
[----:B------:R0:W-:Y:S01]  /*20420*/  SYNCS.ARRIVE.TRANS64.A1T0 RZ, [R0+URZ+0x2a850], RZ ;  /* 0x02a850ff00ff79a7 */ /* 0x0001e2000810003f */
[----:B------:R-:W-:-:S05]  /*20430*/  VIADD R27, R27, 0x1 ;  /* 0x000000011b1b7836 */ /* 0x000fca0000000000 */
[----:B------:R-:W-:-:S04]  /*20440*/  ISETP.NE.AND P0, PT, R27, 0x2, PT ;  /* 0x000000021b00780c */ /* 0x000fc80003f05270 */
[----:B------:R-:W-:Y:S02]  /*20450*/  SEL R3, RZ, 0x1, P0 ;  /* 0x00000001ff037807 */ /* 0x000fe40000000000 */
[----:B------:R-:W-:Y:S02]  /*20460*/  SEL R27, R27, RZ, P0 ;  /* 0x000000ff1b1b7207 */ /* 0x000fe40000000000 */
[----:B0-----:R-:W-:-:S07]  /*20470*/  LOP3.LUT R28, R28, R3, RZ, 0x3c, !PT ;  /* 0x000000031c1c7212 */ /* 0x001fce00078e3cff */
.L_x_724:
[----:B------:R-:W-:Y:S05]  /*20480*/  BSYNC B7 ;  /* 0x0000000000077941 */ /* 0x000fea0003800000 */
.L_x_722:
[----:B------:R-:W2:Y:S02]  /*20490*/  LDL R0, [R1+0x38] ;  /* 0x0000380001007983 */ /* 0x000ea40000100800 */
[----:B--2---:R-:W-:-:S13]  /*204a0*/  LOP3.LUT P0, RZ, R0, 0x20, RZ, 0xc0, !PT ;  /* 0x0000002000ff7812 */ /* 0x004fda000780c0ff */
[----:B------:R-:W-:Y:S05]  /*204b0*/  @!P0 BRA `(.L_x_768) ;  /* 0x0000000000248947 */ /* 0x000fea0003800000 */
[----:B------:R-:W-:Y:S05]  /*204c0*/  WARPSYNC.ALL ;  /* 0x0000000000007948 */ /* 0x000fea0003800000 */
[----:B------:R-:W1:Y:S08]  /*204d0*/  S2UR UR5, SR_CgaCtaId ;  /* 0x00000000000579c3 */ /* 0x000e700000008800 */
[----:B------:R-:W-:Y:S06]  /*204e0*/  BAR.SYNC.DEFER_BLOCKING 0x5, 0x180 ;  /* 0x0146000000007b1d */ /* 0x000fec0000010000 */
[----:B------:R-:W-:-:S02]  /*204f0*/  UMOV UR4, 0x400 ;  /* 0x0000040000047882 */ /* 0x000fc40000000000 */
[----:B-1----:R-:W-:-:S06]  /*20500*/  ULEA UR4, UR5, UR4, 0x18 ;  /* 0x0000000405047291 */ /* 0x002fcc000f8ec03f */
[----:B0-----:R-:W-:-:S05]  /*20510*/  IMAD.U32 R22, RZ, RZ, UR4 ;  /* 0x00000004ff167e24 */ /* 0x001fca000f8e00ff */
[----:B------:R2:W3:Y:S01]  /*20520*/  LDS.128 R16, [R22+0x2a8d0] ;  /* 0x02a8d00016107984 */ /* 0x0004e20000000c00 */
[----:B------:R-:W-:Y:S06]  /*20530*/  BAR.ARV 0x4, 0x180 ;  /* 0x0106000000007b1d */ /* 0x000fec0000002000 */
[----:B------:R-:W-:Y:S05]  /*20540*/  BRA `(.L_x_769) ;  /* 0x0000000800d07947 */ /* 0x000fea0003800000 */
.L_x_768:
[----:B------:R-:W1:Y:S01]  /*20550*/  S2R R9, SR_TID.X ;  /* 0x0000000000097919 */ /* 0x000e620000002100 */
[----:B------:R-:W-:Y:S01]  /*20560*/  UMOV UR4, 0xffffffff ;  /* 0xffffffff00047882 */ /* 0x000fe20000000000 */
[----:B-1----:R-:W-:-:S04]  /*20570*/  LOP3.LUT R9, R9, 0x1f, RZ, 0xc0, !PT ;  /* 0x0000001f09097812 */ /* 0x002fc800078ec0ff */
[----:B------:R-:W-:Y:S01]  /*20580*/  ISETP.NE.AND P0, PT, R9, 0x1f, PT ;  /* 0x0000001f0900780c */ /* 0x000fe20003f05270 */
[----:B------:R-:W-:-:S12]  /*20590*/  BRA.DIV UR4, `(.L_x_770) ;  /* 0x0000004e04107947 */ /* 0x000fd8000b800000 */
[----:B0-----:R-:W-:Y:S01]  /*205a0*/  IMAD.IADD R7, R19, 0x1, R9 ;  /* 0x0000000113077824 */ /* 0x001fe200078e0209 */
[----:B------:R-:W-:-:S04]  /*205b0*/  ULDC UR4, c[0x0][0xc3c] ;  /* 0x00030f0000047ab9 */ /* 0x000fc80000000800 */
[----:B------:R-:W-:-:S13]  /*205c0*/  ISETP.GE.OR P1, PT, R7, UR4, !P0 ;  /* 0x0000000407007c0c */ /* 0x000fda000c726670 */
[----:B------:R-:W0:Y:S08]  /*205d0*/  @!P1 LDC.64 R2, c[0x0][0xc80] ;  /* 0x00032000ff029b82 */ /* 0x000e300000000a00 */
[----:B------:R-:W1:Y:S01]  /*205e0*/  @!P1 LDC.64 R4, c[0x0][0xc78] ;  /* 0x00031e00ff049b82 */ /* 0x000e620000000a00 */
[----:B0-----:R-:W-:-:S05]  /*205f0*/  @!P1 IMAD.WIDE R2, R7, 0x4, R2 ;  /* 0x0000000407029825 */ /* 0x001fca00078e0202 */
[----:B------:R1:W2:Y:S02]  /*20600*/  @!P1 LDG.E R6, desc[UR56][R2.64] ;  /* 0x0000003802069981 */ /* 0x0002a4000c1e1900 */
[----:B-1----:R-:W-:-:S05]  /*20610*/  @!P1 IMAD.WIDE R2, R7, 0x4, R4 ;  /* 0x0000000407029825 */ /* 0x002fca00078e0204 */
[----:B------:R-:W3:Y:S01]  /*20620*/  @!P1 LDG.E R5, desc[UR56][R2.64] ;  /* 0x0000003802059981 */ /* 0x000ee2000c1e1900 */
[----:B------:R-:W-:Y:S01]  /*20630*/  IMAD.MOV.U32 R7, RZ, RZ, RZ ;  /* 0x000000ffff077224 */ /* 0x000fe200078e00ff */
[C---:B------:R-:W-:Y:S01]  /*20640*/  ISETP.GE.U32.AND P2, PT, R9.reuse, 0x2, PT ;  /* 0x000000020900780c */ /* 0x040fe20003f46070 */
[----:B------:R-:W-:Y:S01]  /*20650*/  IMAD.MOV.U32 R4, RZ, RZ, RZ ;  /* 0x000000ffff047224 */ /* 0x000fe200078e00ff */
[C---:B------:R-:W-:Y:S01]  /*20660*/  ISETP.GE.U32.AND P3, PT, R9.reuse, 0x4, PT ;  /* 0x000000040900780c */ /* 0x040fe20003f66070 */
[----:B------:R-:W-:Y:S01]  /*20670*/  SHFL.IDX PT, R0, R16, RZ, 0x1f ;  /* 0x00001fff10007589 */ /* 0x000fe200000e0000 */
[C---:B------:R-:W-:Y:S02]  /*20680*/  ISETP.GE.U32.AND P4, PT, R9.reuse, 0x8, PT ;  /* 0x000000080900780c */ /* 0x040fe40003f86070 */
[----:B------:R-:W-:Y:S01]  /*20690*/  ISETP.GE.U32.AND P5, PT, R9, 0x10, PT ;  /* 0x000000100900780c */ /* 0x000fe20003fa6070 */
[----:B------:R-:W-:Y:S01]  /*206a0*/  SHFL.IDX PT, R8, R16, 0x1, 0x1f ;  /* 0x00201f0010087f89 */ /* 0x000fe200000e0000 */
[----:B--2---:R-:W-:-:S02]  /*206b0*/  @!P1 IMAD.MOV.U32 R7, RZ, RZ, R6 ;  /* 0x000000ffff079224 */ /* 0x004fc400078e0006 */
[----:B------:R-:W-:Y:S02]  /*206c0*/  IMAD.MOV.U32 R6, RZ, RZ, RZ ;  /* 0x000000ffff067224 */ /* 0x000fe400078e00ff */
[----:B---3--:R-:W-:Y:S01]  /*206d0*/  @!P1 IMAD.MOV.U32 R4, RZ, RZ, R5 ;  /* 0x000000ffff049224 */ /* 0x008fe200078e0005 */
[----:B------:R-:W-:-:S03]  /*206e0*/  ISETP.NE.AND P1, PT, R9, RZ, PT ;  /* 0x000000ff0900720c */ /* 0x000fc60003f25270 */
[----:B------:R-:W-:-:S05]  /*206f0*/  IMAD R13, R4, R7, RZ ;  /* 0x00000007040d7224 */ /* 0x000fca00078e02ff */
        /* <DEDUP_REMOVED lines=16> */
.L_x_933:
[----:B------:R-:W-:Y:S02]  /*20800*/  ULDC UR4, c[0x0][0xc38] ;  /* 0x00030e0000047ab9 */ /* 0x000fe40000000800 */
[----:B------:R-:W-:-:S04]  /*20810*/  IMAD.U32 R5, RZ, RZ, UR4 ;  /* 0x00000004ff057e24 */ /* 0x000fc8000f8e00ff */
[----:B-1----:R-:W-:-:S04]  /*20820*/  IMAD R14, R14, R5, RZ ;  /* 0x000000050e0e7224 */ /* 0x002fc800078e02ff */
[----:B------:R-:W-:-:S05]  /*20830*/  IMAD.IADD R9, R8, 0x1, R14 ;  /* 0x0000000108097824 */ /* 0x000fca00078e020e */
[----:B------:R-:W-:-:S13]  /*20840*/  ISETP.GT.AND P6, PT, R9, R0, PT ;  /* 0x000000000900720c */ /* 0x000fda0003fc4270 */
[----:B------:R-:W-:Y:S05]  /*20850*/  @P6 BRA `(.L_x_771) ;  /* 0x0000000000a46947 */ /* 0x000fea0003800000 */
.L_x_774:
        /* <DEDUP_REMOVED lines=11> */
[----:B0-----:R-:W-:-:S05]  /*20910*/  @!P6 IMAD.WIDE R2, R11, 0x4, R2 ;  /* 0x000000040b02e825 */ /* 0x001fca00078e0202 */
[----:B------:R1:W2:Y:S02]  /*20920*/  @!P6 LDG.E R7, desc[UR56][R2.64] ;  /* 0x000000380207e981 */ /* 0x0002a4000c1e1900 */
[----:B-1----:R-:W-:-:S04]  /*20930*/  @!P6 IMAD.WIDE R2, R11, 0x4, R4 ;  /* 0x000000040b02e825 */ /* 0x002fc800078e0204 */
[----:B------:R-:W-:-:S06]  /*20940*/  IMAD.MOV.U32 R4, RZ, RZ, RZ ;  /* 0x000000ffff047224 */ /* 0x000fcc00078e00ff */
        /* <DEDUP_REMOVED lines=20> */
.L_x_941:
[----:B------:R-:W-:Y:S02]  /*20a90*/  ULDC UR4, c[0x0][0xc38] ;  /* 0x00030e0000047ab9 */ /* 0x000fe40000000800 */
[----:B------:R-:W-:-:S04]  /*20aa0*/  IMAD.U32 R5, RZ, RZ, UR4 ;  /* 0x00000004ff057e24 */ /* 0x000fc8000f8e00ff */
[----:B-1----:R-:W-:-:S04]  /*20ab0*/  IMAD R14, R14, R5, RZ ;  /* 0x000000050e0e7224 */ /* 0x002fc800078e02ff */
[----:B------:R-:W-:-:S05]  /*20ac0*/  IMAD.IADD R9, R14, 0x1, R9 ;  /* 0x000000010e097824 */ /* 0x000fca00078e0209 */
[----:B------:R-:W-:-:S13]  /*20ad0*/  ISETP.GT.AND P6, PT, R9, R0, PT ;  /* 0x000000000900720c */ /* 0x000fda0003fc4270 */
[----:B------:R-:W-:Y:S05]  /*20ae0*/  @!P6 BRA `(.L_x_774) ;  /* 0xfffffffc005ce947 */ /* 0x000fea000383ffff */
.L_x_771:
        /* <DEDUP_REMOVED lines=9> */
.L_x_946:
[----:B------:R-:W-:-:S13]  /*20b80*/  ISETP.NE.AND P0, PT, R3, RZ, PT ;  /* 0x000000ff0300720c */ /* 0x000fda0003f05270 */
[----:B------:R-:W-:Y:S05]  /*20b90*/  @!P0 BRA `(.L_x_776) ;  /* 0x0000000000108947 */ /* 0x000fea0003800000 */
[----:B------:R-:W-:Y:S01]  /*20ba0*/  UMOV UR4, 0xffffffff ;  /* 0xffffffff00047882 */ /* 0x000fe20000000000 */
[----:B------:R-:W-:Y:S02]  /*20bb0*/  VIADD R12, R8, 0xffffffff ;  /* 0xffffffff080c7836 */ /* 0x000fe40000000000 */
[----:B------:R-:W-:Y:S05]  /*20bc0*/  BRA.DIV UR4, `(.L_x_777) ;  /* 0x0000004e04d47947 */ /* 0x000fea000b800000 */
[----:B------:R4:W0:Y:S02]  /*20bd0*/  SHFL.IDX PT, R6, R2, R12, 0x1f ;  /* 0x00001f0c02067589 */ /* 0x00082400000e0000 */
.L_x_776:
        /* <DEDUP_REMOVED lines=9> */
[----:B0-----:R-:W-:-:S07]  /*20c70*/  VIADD R2, R11, 0xffffffe ;  /* 0x0ffffffe0b027836 */ /* 0x001fce0000000000 */
        /* <DEDUP_REMOVED lines=8> */
[----:B------:R-:W-:Y:S01]  /*20d00*/  IMAD.HI.U32 R6, R3, R9, RZ ;  /* 0x0000000903067227 */ /* 0x000fe200078e00ff */
[----:B------:R-:W-:-:S03]  /*20d10*/  IADD3 R3, R12, 0xffffffe, RZ ;  /* 0x0ffffffe0c037810 */ /* 0x000fc60007ffe0ff */
[----:B------:R-:W-:-:S03]  /*20d20*/  IMAD R9, R6, R2, R9 ;  /* 0x0000000206097224 */ /* 0x000fc600078e0209 */
[----:B------:R-:W0:Y:S02]  /*20d30*/  F2I.FTZ.U32.TRUNC.NTZ R3, R3 ;  /* 0x0000000300037305 */ /* 0x000e24000021f000 */
[----:B------:R-:W-:-:S13]  /*20d40*/  ISETP.GT.U32.AND P1, PT, R10, R9, PT ;  /* 0x000000090a00720c */ /* 0x000fda0003f24070 */
[----:B------:R-:W-:Y:S02]  /*20d50*/  @!P1 IMAD.IADD R9, R9, 0x1, -R10 ;  /* 0x0000000109099824 */ /* 0x000fe400078e0a0a */
[----:B0-----:R-:W-:Y:S02]  /*20d60*/  IMAD.MOV R2, RZ, RZ, -R3 ;  /* 0x000000ffff027224 */ /* 0x001fe400078e0a03 */
[----:B------:R-:W-:Y:S01]  /*20d70*/  @!P1 VIADD R6, R6, 0x1 ;  /* 0x0000000106069836 */ /* 0x000fe20000000000 */
[----:B------:R-:W-:Y:S01]  /*20d80*/  ISETP.GE.U32.AND P0, PT, R9, R10, PT ;  /* 0x0000000a0900720c */ /* 0x000fe20003f06070 */
[----:B------:R-:W-:Y:S01]  /*20d90*/  IMAD R9, R2, R5, RZ ;  /* 0x0000000502097224 */ /* 0x000fe200078e02ff */
[----:B------:R-:W-:Y:S01]  /*20da0*/  ISETP.NE.AND P1, PT, R7, RZ, PT ;  /* 0x000000ff0700720c */ /* 0x000fe20003f25270 */
[----:B------:R-:W-:-:S04]  /*20db0*/  IMAD.MOV.U32 R2, RZ, RZ, RZ ;  /* 0x000000ffff027224 */ /* 0x000fc800078e00ff */
[----:B------:R-:W-:Y:S01]  /*20dc0*/  IMAD.HI.U32 R9, R3, R9, R2 ;  /* 0x0000000903097227 */ /* 0x000fe200078e0002 */
[----:B------:R-:W-:Y:S02]  /*20dd0*/  LOP3.LUT R2, R0, R7, RZ, 0x3c, !PT ;  /* 0x0000000700027212 */ /* 0x000fe400078e3cff */
[----:B------:R-:W-:Y:S02]  /*20de0*/  IABS R3, R4 ;  /* 0x0000000400037213 */ /* 0x000fe40000000000 */
[----:B------:R-:W-:Y:S01]  /*20df0*/  ISETP.GE.AND P2, PT, R2, RZ, PT ;  /* 0x000000ff0200720c */ /* 0x000fe20003f46270 */
[----:B------:R-:W-:Y:S02]  /*20e00*/  @P0 VIADD R6, R6, 0x1 ;  /* 0x0000000106060836 */ /* 0x000fe40000000000 */
[----:B------:R-:W-:-:S10]  /*20e10*/  IMAD.MOV R3, RZ, RZ, -R3 ;  /* 0x000000ffff037224 */ /* 0x000fd400078e0a03 */
[----:B------:R-:W-:Y:S01]  /*20e20*/  @!P2 IMAD.MOV R6, RZ, RZ, -R6 ;  /* 0x000000ffff06a224 */ /* 0x000fe200078e0a06 */
[----:B------:R-:W-:-:S04]  /*20e30*/  @!P1 LOP3.LUT R6, RZ, R7, RZ, 0x33, !PT ;  /* 0x00000007ff069212 */ /* 0x000fc800078e33ff */
[-C--:B------:R-:W-:Y:S01]  /*20e40*/  IABS R2, R6.reuse ;  /* 0x0000000600027213 */ /* 0x080fe20000000000 */
[----:B------:R-:W-:-:S04]  /*20e50*/  IMAD R7, R7, R6, RZ ;  /* 0x0000000607077224 */ /* 0x000fc800078e02ff */
[----:B------:R-:W-:-:S04]  /*20e60*/  IMAD.HI.U32 R9, R9, R2, RZ ;  /* 0x0000000209097227 */ /* 0x000fc800078e00ff */
[----:B------:R-:W-:Y:S02]  /*20e70*/  IMAD R2, R9, R3, R2 ;  /* 0x0000000309027224 */ /* 0x000fe400078e0202 */
[----:B------:R-:W-:-:S03]  /*20e80*/  IMAD.IADD R17, R0, 0x1, -R7 ;  /* 0x0000000100117824 */ /* 0x000fc600078e0a07 */
[----:B------:R-:W-:-:S13]  /*20e90*/  ISETP.GT.U32.AND P1, PT, R5, R2, PT ;  /* 0x000000020500720c */ /* 0x000fda0003f24070 */
[----:B------:R-:W-:Y:S02]  /*20ea0*/  @!P1 IMAD.IADD R2, R2, 0x1, -R5 ;  /* 0x0000000102029824 */ /* 0x000fe400078e0a05 */
[----:B------:R-:W-:Y:S01]  /*20eb0*/  @!P1 VIADD R9, R9, 0x1 ;  /* 0x0000000109099836 */ /* 0x000fe20000000000 */
[----:B------:R-:W-:Y:S02]  /*20ec0*/  ISETP.NE.AND P1, PT, R4, RZ, PT ;  /* 0x000000ff0400720c */ /* 0x000fe40003f25270 */
[----:B------:R-:W-:Y:S02]  /*20ed0*/  ISETP.GE.U32.AND P0, PT, R2, R5, PT ;  /* 0x000000050200720c */ /* 0x000fe40003f06070 */
[----:B------:R-:W-:-:S04]  /*20ee0*/  LOP3.LUT R2, R6, R4, RZ, 0x3c, !PT ;  /* 0x0000000406027212 */ /* 0x000fc800078e3cff */
[----:B------:R-:W-:-:S07]  /*20ef0*/  ISETP.GE.AND P2, PT, R2, RZ, PT ;  /* 0x000000ff0200720c */ /* 0x000fce0003f46270 */
[----:B------:R-:W-:-:S06]  /*20f00*/  @P0 VIADD R9, R9, 0x1 ;  /* 0x0000000109090836 */ /* 0x000fcc0000000000 */
[----:B------:R-:W-:Y:S01]  /*20f10*/  @!P2 IMAD.MOV R9, RZ, RZ, -R9 ;  /* 0x000000ffff09a224 */ /* 0x000fe200078e0a09 */
[----:B------:R-:W-:-:S04]  /*20f20*/  @!P1 LOP3.LUT R9, RZ, R4, RZ, 0x33, !PT ;  /* 0x00000004ff099212 */ /* 0x000fc800078e33ff */
[----:B------:R-:W-:Y:S01]  /*20f30*/  IADD3 R3, -R9, RZ, RZ ;  /* 0x000000ff09037210 */ /* 0x000fe20007ffe1ff */
[----:B------:R-:W-:-:S04]  /*20f40*/  IMAD R9, R4, 0x1000000, R9 ;  /* 0x0100000004097824 */ /* 0x000fc800078e0209 */
[----:B------:R-:W-:-:S04]  /*20f50*/  IMAD R18, R4, R3, R6 ;  /* 0x0000000304127224 */ /* 0x000fc800078e0206 */
[----:B------:R-:W-:Y:S01]  /*20f60*/  IMAD R18, R18, 0x10000, R9 ;  /* 0x0001000012127824 */ /* 0x000fe200078e0209 */
[----:B------:R-:W-:Y:S06]  /*20f70*/  BRA `(.L_x_778) ;  /* 0x00000000001c7947 */ /* 0x000fec0003800000 */
.L_x_772:
[----:B------:R-:W-:Y:S01]  /*20f80*/  UMOV UR4, URZ ;  /* 0x0000003f00047c82 */ /* 0x000fe20008000000 */
[----:B------:R-:W-:Y:S01]  /*20f90*/  UMOV UR5, URZ ;  /* 0x0000003f00057c82 */ /* 0x000fe20008000000 */
[----:B------:R-:W-:Y:S01]  /*20fa0*/  ULDC UR6, c[0x0][0xc3c] ;  /* 0x00030f0000067ab9 */ /* 0x000fe20000000800 */
[----:B------:R-:W-:Y:S02]  /*20fb0*/  IMAD.MOV.U32 R16, RZ, RZ, R0 ;  /* 0x000000ffff107224 */ /* 0x000fe400078e0000 */
[----:B------:R-:W-:Y:S02]  /*20fc0*/  IMAD.U32 R17, RZ, RZ, UR4 ;  /* 0x00000004ff117e24 */ /* 0x000fe4000f8e00ff */
[----:B------:R-:W-:Y:S02]  /*20fd0*/  IMAD.U32 R18, RZ, RZ, UR5 ;  /* 0x00000005ff127e24 */ /* 0x000fe4000f8e00ff */
[----:B------:R-:W-:-:S07]  /*20fe0*/  IMAD.U32 R19, RZ, RZ, UR6 ;  /* 0x00000006ff137e24 */ /* 0x000fce000f8e00ff */
.L_x_778:
        /* <DEDUP_REMOVED lines=10> */
.L_x_769:
[----:B------:R-:W-:Y:S02]  /*21090*/  ULDC UR4, c[0x0][0xc3c] ;  /* 0x00030f0000047ab9 */ /* 0x000fe40000000800 */
[----:B---3--:R-:W-:-:S13]  /*210a0*/  ISETP.GE.AND P0, PT, R19, UR4, PT ;  /* 0x0000000413007c0c */ /* 0x008fda000bf06270 */
[----:B------:R-:W-:Y:S05]  /*210b0*/  @!P0 BRA `(.L_x_779) ;  /* 0xffffff9c00f48947 */ /* 0x000fea000383ffff */
[----:B------:R-:W-:Y:S05]  /*210c0*/  BSYNC B8 ;  /* 0x0000000000087941 */ /* 0x000fea0003800000 */
.L_x_676:
[----:B------:R-:W3:Y:S01]  /*210d0*/  LDL.LU R0, [R1+0x20] ;  /* 0x0000200001007983 */ /* 0x000ee20000300800 */
[----:B------:R-:W-:Y:S01]  /*210e0*/  BSSY B0, `(.L_x_780) ;  /* 0x000000b000007945 */ /* 0x000fe20003800000 */
[----:B------:R-:W4:Y:S01]  /*210f0*/  S2R R5, SR_CgaCtaId ;  /* 0x0000000000057919 */ /* 0x000f220000008800 */
[----:B---3--:R-:W-:-:S05]  /*21100*/  VIADD R0, R0, 0x1 ;  /* 0x0000000100007836 */ /* 0x008fca0000000000 */
[----:B0-----:R-:W-:-:S04]  /*21110*/  LEA.HI R2, R0, R0, RZ, 0x1 ;  /* 0x0000000000027211 */ /* 0x001fc800078f08ff */
[----:B------:R-:W-:Y:S02]  /*21120*/  LOP3.LUT R3, R2, 0xfffffffe, RZ, 0xc0, !PT ;  /* 0xfffffffe02037812 */ /* 0x000fe400078ec0ff */
[----:B------:R-:W-:-:S03]  /*21130*/  MOV R2, 0x400 ;  /* 0x0000040000027802 */ /* 0x000fc60000000f00 */
[----:B------:R-:W-:Y:S01]  /*21140*/  IMAD.IADD R0, R0, 0x1, -R3 ;  /* 0x0000000100007824 */ /* 0x000fe200078e0a03 */
[----:B----4-:R-:W-:-:S04]  /*21150*/  LEA R4, R5, R2, 0x18 ;  /* 0x0000000205047211 */ /* 0x010fc800078ec0ff */
[----:B------:R-:W-:-:S04]  /*21160*/  SHF.L.U32 R0, R0, 0x1f, RZ ;  /* 0x0000001f00007819 */ /* 0x000fc800000006ff */
[----:B------:R-:W0:Y:S02]  /*21170*/  SYNCS.PHASECHK.TRANS64.TRYWAIT P0, [R4+URZ+0x2a820], R0 ;  /* 0x02a82000040075a7 */ /* 0x000e24000800017f */
[----:B0-----:R-:W-:Y:S05]  /*21180*/  @!P0 BRA `(.L_x_781) ;  /* 0x00000048008c8947 */ /* 0x001fea0003800000 */
.L_x_949:
[----:B------:R-:W-:Y:S05]  /*21190*/  BSYNC B0 ;  /* 0x0000000000007941 */ /* 0x000fea0003800000 */
.L_x_780:
[----:B------:R-:W-:-:S03]  /*211a0*/  UMOV UR4, 0xffffffff ;  /* 0xffffffff00047882 */ /* 0x000fc60000000000 */
[----:B------:R-:W-:Y:S05]  /*211b0*/  BRA.DIV UR4, `(.L_x_782) ;  /* 0x0000004a04947947 */ /* 0x000fea000b800000 */
[----:B0-----:R-:W0:Y:S02]  /*211c0*/  S2R R0, SR_TID.X ;  /* 0x0000000000007919 */ /* 0x001e240000002100 */
[----:B0-----:R-:W-:-:S04]  /*211d0*/  SHF.R.U32.HI R0, RZ, 0x5, R0 ;  /* 0x00000005ff007819 */ /* 0x001fc80000011600 */
[----:B------:R-:W-:-:S05]  /*211e0*/  LOP3.LUT R0, R0, 0x3, RZ, 0xc0, !PT ;  /* 0x0000000300007812 */ /* 0x000fca00078ec0ff */
[----:B------:R0:W3:Y:S02]  /*211f0*/  SHFL.IDX PT, R14, R0, RZ, 0x1f ;  /* 0x00001fff000e7589 */ /* 0x0000e400000e0000 */
.L_x_952:
[----:B---3--:R-:W-:-:S13]  /*21200*/  ISETP.NE.AND P0, PT, R14, RZ, PT ;  /* 0x000000ff0e00720c */ /* 0x008fda0003f05270 */
[----:B------:R-:W-:Y:S05]  /*21210*/  @P0 BRA `(.L_x_446) ;  /* 0x0000000000880947 */ /* 0x000fea0003800000 */
[----:B------:R-:W-:-:S03]  /*21220*/  UMOV UR4, 0xffffffff ;  /* 0xffffffff00047882 */ /* 0x000fc60000000000 */
[----:B------:R-:W-:Y:S05]  /*21230*/  BRA.DIV UR4, `(.L_x_783) ;  /* 0x0000004a04a87947 */ /* 0x000fea000b800000 */
[----:B------:R-:W-:-:S13]  /*21240*/  ELECT P6, URZ, PT ;  /* 0x00000000003f782f */ /* 0x000fda00038c0000 */
.L_x_955:
[----:B------:R-:W-:Y:S05]  /*21250*/  @!P6 BRA `(.L_x_446) ;  /* 0x000000000078e947 */ /* 0x000fea0003800000 */
[----:B------:R-:W-:-:S06]  /*21260*/  ULOP3.LUT UR4, UR60, 0x2, URZ, 0xfc, !UPT ;  /* 0x000000023c047892 */ /* 0x000fcc000f8efc3f */
[----:B0-----:R-:W-:-:S05]  /*21270*/  IMAD.U32 R0, RZ, RZ, UR4 ;  /* 0x00000004ff007e24 */ /* 0x001fca000f8e00ff */
[----:B------:R-:W-:-:S13]  /*21280*/  ISETP.NE.AND P0, PT, R0, 0x3, PT ;  /* 0x000000030000780c */ /* 0x000fda0003f05270 */
[----:B------:R-:W-:Y:S05]  /*21290*/  @!P0 BRA `(.L_x_784) ;  /* 0x0000000000048947 */ /* 0x000fea0003800000 */
[----:B------:R-:W-:Y:S01]  /*212a0*/  BPT.TRAP 0x1 ;  /* 0x000000040000795c */ /* 0x000fe20000300000 */
.L_x_784:
[C---:B------:R-:W-:Y:S01]  /*212b0*/  LEA R5, R27.reuse, R4, 0x3 ;  /* 0x000000041b057211 */ /* 0x040fe200078e18ff */
[----:B------:R-:W-:Y:S01]  /*212c0*/  VIADD R27, R27, 0x1 ;  /* 0x000000011b1b7836 */ /* 0x000fe20000000000 */
[----:B------:R-:W-:-:S04]  /*212d0*/  SHF.L.U32 R0, R28, 0x1f, RZ ;  /* 0x0000001f1c007819 */ /* 0x000fc800000006ff */
[----:B------:R-:W0:Y:S01]  /*212e0*/  SYNCS.PHASECHK.TRANS64.TRYWAIT P1, [R5+URZ+0x2a840], R0 ;  /* 0x02a84000050075a7 */ /* 0x000e22000802017f */
[----:B------:R-:W-:-:S04]  /*212f0*/  ISETP.NE.AND P2, PT, R27, 0x2, PT ;  /* 0x000000021b00780c */ /* 0x000fc80003f45270 */
[----:B------:R-:W-:Y:S01]  /*21300*/  SEL R3, RZ, 0x1, P2 ;  /* 0x00000001ff037807 */ /* 0x000fe20001000000 */
[----:B0-----:R-:W-:Y:S08]  /*21310*/  @!P1 BRA `(.L_x_785) ;  /* 0x0000004800909947 */ /* 0x001ff00003800000 */
.L_x_956:
[----:B------:R-:W-:Y:S02]  /*21320*/  SEL R27, R27, RZ, P2 ;  /* 0x000000ff1b1b7207 */ /* 0x000fe40001000000 */
[----:B------:R-:W-:Y:S01]  /*21330*/  LOP3.LUT R2, R28, R3, RZ, 0x3c, !PT ;  /* 0x000000031c027212 */ /* 0x000fe200078e3cff */
[----:B------:R-:W-:Y:S06]  /*21340*/  @!P0 BRA `(.L_x_786) ;  /* 0x0000000000048947 */ /* 0x000fec0003800000 */
[----:B------:R-:W-:Y:S01]  /*21350*/  BPT.TRAP 0x1 ;  /* 0x000000040000795c */ /* 0x000fe20000300000 */
.L_x_786:
[----:B------:R-:W-:Y:S01]  /*21360*/  IMAD R27, R27, 0x8, R4 ;  /* 0x000000081b1b7824 */ /* 0x000fe200078e0204 */
[----:B------:R-:W-:-:S04]  /*21370*/  SHF.L.U32 R2, R2, 0x1f, RZ ;  /* 0x0000001f02027819 */ /* 0x000fc800000006ff */
[----:B------:R-:W3:Y:S02]  /*21380*/  SYNCS.PHASECHK.TRANS64.TRYWAIT P1, [R27+URZ+0x2a840], R2 ;  /* 0x02a840021b0075a7 */ /* 0x000ee4000802017f */
[----:B---3--:R-:W-:Y:S05]  /*21390*/  @!P1 BRA `(.L_x_787) ;  /* 0x0000004800849947 */ /* 0x008fea0003800000 */
.L_x_957:
[----:B------:R-:W-:Y:S05]  /*213a0*/  @!P0 BRA `(.L_x_788) ;  /* 0x0000000000048947 */ /* 0x000fea0003800000 */
[----:B------:R-:W-:Y:S01]  /*213b0*/  BPT.TRAP 0x1 ;  /* 0x000000040000795c */ /* 0x000fe20000300000 */
.L_x_788:
[----:B------:R-:W4:Y:S02]  /*213c0*/  SYNCS.PHASECHK.TRANS64.TRYWAIT P1, [R5+URZ+0x2a860], R0 ;  /* 0x02a86000050075a7 */ /* 0x000f24000802017f */
[----:B----4-:R-:W-:Y:S05]  /*213d0*/  @!P1 BRA `(.L_x_789) ;  /* 0x0000004800889947 */ /* 0x010fea0003800000 */
.L_x_958:
[----:B------:R-:W-:Y:S05]  /*213e0*/  @!P0 BRA `(.L_x_790) ;  /* 0x0000000000048947 */ /* 0x000fea0003800000 */
[----:B------:R-:W-:Y:S01]  /*213f0*/  BPT.TRAP 0x1 ;  /* 0x000000040000795c */ /* 0x000fe20000300000 */
.L_x_790:
[----:B------:R0:W0:Y:S02]  /*21400*/  SYNCS.PHASECHK.TRANS64.TRYWAIT P0, [R27+URZ+0x2a860], R2 ;  /* 0x02a860021b0075a7 */ /* 0x000024000800017f */
[----:B0-----:R-:W-:Y:S05]  /*21410*/  @!P0 NANOSLEEP.SYNCS 0x989680 ;  /* 0x009896800000895d */ /* 0x001fea0003900000 */
[----:B------:R-:W0:Y:S02]  /*21420*/  @!P0 SYNCS.PHASECHK.TRANS64 P0, [R27+URZ+0x2a860], R2 ;  /* 0x02a860021b0085a7 */ /* 0x000e24000800007f */
[----:B0-----:R-:W-:Y:S05]  /*21430*/  @!P0 BRA `(.L_x_790) ;  /* 0xfffffffc00f08947 */ /* 0x001fea000383ffff */
.L_x_446:
[----:B------:R-:W-:Y:S05]  /*21440*/  BSYNC B9 ;  /* 0x0000000000097941 */ /* 0x000fea0003800000 */
.L_x_443:
[----:B------:R-:W-:Y:S05]  /*21450*/  EXIT ;  /* 0x000000000000794d */ /* 0x000fea0003800000 */
.L_x_466:
[----:B0-----:R0:W1:Y:S02]  /*21460*/  SYNCS.PHASECHK.TRANS64.TRYWAIT P5, [R85+URZ+0x2a890], R86 ;  /* 0x02a89056550075a7 */ /* 0x00106400080a017f */
[----:B-1----:R-:W-:Y:S05]  /*21470*/  @!P5 NANOSLEEP.SYNCS 0x989680 ;  /* 0x009896800000d95d */ /* 0x002fea0003900000 */
[----:B------:R-:W1:Y:S02]  /*21480*/  @!P5 SYNCS.PHASECHK.TRANS64 P5, [R85+URZ+0x2a890], R86 ;  /* 0x02a890565500d5a7 */ /* 0x000e6400080a007f */
[----:B-1----:R-:W-:Y:S05]  /*21490*/  @!P5 BRA `(.L_x_466) ;  /* 0xfffffffc00f0d947 */ /* 0x002fea000383ffff */
[----:B------:R-:W-:Y:S05]  /*214a0*/  BRA `(.L_x_791) ;  /* 0xfffffe2400e47947 */ /* 0x000fea000383ffff */
.L_x_467:
[----:B------:R-:W-:Y:S01]  /*214b0*/  BSSY B1, `(.L_x_792) ;  /* 0x0000008000017945 */ /* 0x000fe20003800000 */
[----:B------:R-:W-:Y:S02]  /*214c0*/  IMAD.MOV.U32 R13, RZ, RZ, R115 ;  /* 0x000000ffff0d7224 */ /* 0x000fe400078e0073 */
[----:B------:R-:W-:Y:S02]  /*214d0*/  IMAD.MOV.U32 R12, RZ, RZ, RZ ;  /* 0x000000ffff0c7224 */ /* 0x000fe400078e00ff */
[----:B------:R-:W-:Y:S02]  /*214e0*/  IMAD.MOV.U32 R11, RZ, RZ, 0x1c1f ;  /* 0x00001c1fff0b7424 */ /* 0x000fe400078e00ff */
[----:B------:R-:W-:-:S07]  /*214f0*/  IMAD.MOV.U32 R15, RZ, RZ, -0x1 ;  /* 0xffffffffff0f7424 */ /* 0x000fce00078e00ff */
[----:B0-----:R-:W-:Y:S05]  /*21500*/  WARPSYNC.COLLECTIVE R15, `(.L_x_793) ;  /* 0x000000000f087348 */ /* 0x001fea0003c00000 */
[----:B------:R1:W2:Y:S02]  /*21510*/  SHFL.IDX P6, R14, R13, R12, R11 ;  /* 0x0000000c0d0e7389 */ /* 0x0002a400000c000b */
[----:B012---:R-:W-:Y:S01]  /*21520*/  ENDCOLLECTIVE ;  /* 0x000000000000791b */ /* 0x007fe20003800000 */
.L_x_793:
[----:B------:R-:W-:Y:S05]  /*21530*/  BSYNC B1 ;  /* 0x0000000000017941 */ /* 0x000fea0003800000 */
.L_x_792:
[----:B------:R-:W-:Y:S02]  /*21540*/  IMAD.MOV.U32 R13, RZ, RZ, R118 ;  /* 0x000000ffff0d7224 */ /* 0x000fe400078e0076 */
[----:B------:R-:W-:Y:S02]  /*21550*/  IMAD.MOV.U32 R12, RZ, RZ, RZ ;  /* 0x000000ffff0c7224 */ /* 0x000fe400078e00ff */
[----:B------:R-:W-:Y:S02]  /*21560*/  IMAD.MOV.U32 R11, RZ, RZ, 0x1c1f ;  /* 0x00001c1fff0b7424 */ /* 0x000fe400078e00ff */
[----:B------:R-:W-:Y:S02]  /*21570*/  IMAD.MOV.U32 R15, RZ, RZ, -0x1 ;  /* 0xffffffffff0f7424 */ /* 0x000fe400078e00ff */
[----:B------:R-:W-:-:S07]  /*21580*/  IMAD.MOV.U32 R78, RZ, RZ, R14 ;  /* 0x000000ffff4e7224 */ /* 0x000fce00078e000e */
[----:B------:R-:W-:Y:S05]  /*21590*/  WARPSYNC.COLLECTIVE R15, `(.L_x_794) ;  /* 0x000000000f087348 */ /* 0x000fea0003c00000 */
[----:B------:R0:W1:Y:S02]  /*215a0*/  SHFL.IDX P6, R14, R13, R12, R11 ;  /* 0x0000000c0d0e7389 */ /* 0x00006400000c000b */
[----:B01----:R-:W-:Y:S01]  /*215b0*/  ENDCOLLECTIVE ;  /* 0x000000000000791b */ /* 0x003fe20003800000 */
.L_x_794:
[----:B------:R-:W-:Y:S01]  /*215c0*/  MOV R11, R14 ;  /* 0x0000000e000b7202 */ /* 0x000fe20000000f00 */
[----:B------:R-:W-:Y:S06]  /*215d0*/  BRA `(.L_x_795) ;  /* 0xfffffe2400ac7947 */ /* 0x000fec000383ffff */
.L_x_492:
[----:B------:R-:W-:Y:S01]  /*215e0*/  BSSY B1, `(.L_x_796) ;  /* 0x0000008000017945 */ /* 0x000fe20003800000 */
[----:B0---4-:R-:W-:Y:S02]  /*215f0*/  IMAD.MOV.U32 R13, RZ, RZ, R115 ;  /* 0x000000ffff0d7224 */ /* 0x011fe400078e0073 */
[----:B------:R-:W-:Y:S02]  /*21600*/  IMAD.MOV.U32 R12, RZ, RZ, 0x1 ;  /* 0x00000001ff0c7424 */ /* 0x000fe400078e00ff */
[----:B---3--:R-:W-:Y:S02]  /*21610*/  IMAD.MOV.U32 R11, RZ, RZ, 0x1c1f ;  /* 0x00001c1fff0b7424 */ /* 0x008fe400078e00ff */
[----:B------:R-:W-:-:S07]  /*21620*/  IMAD.MOV.U32 R15, RZ, RZ, -0x1 ;  /* 0xffffffffff0f7424 */ /* 0x000fce00078e00ff */
[----:B-12---:R-:W-:Y:S05]  /*21630*/  WARPSYNC.COLLECTIVE R15, `(.L_x_797) ;  /* 0x000000000f087348 */ /* 0x006fea0003c00000 */
[----:B------:R0:W3:Y:S02]  /*21640*/  SHFL.IDX P6, R14, R13, R12, R11 ;  /* 0x0000000c0d0e7389 */ /* 0x0000e400000c000b */
[----:B0123--:R-:W-:Y:S01]  /*21650*/  ENDCOLLECTIVE ;  /* 0x000000000000791b */ /* 0x00ffe20003800000 */
.L_x_797:
[----:B------:R-:W-:Y:S05]  /*21660*/  BSYNC B1 ;  /* 0x0000000000017941 */ /* 0x000fea0003800000 */
.L_x_796:
[----:B------:R-:W-:Y:S02]  /*21670*/  IMAD.MOV.U32 R13, RZ, RZ, R118 ;  /* 0x000000ffff0d7224 */ /* 0x000fe400078e0076 */
[----:B------:R-:W-:Y:S02]  /*21680*/  IMAD.MOV.U32 R12, RZ, RZ, 0x1 ;  /* 0x00000001ff0c7424 */ /* 0x000fe400078e00ff */
[----:B------:R-:W-:Y:S02]  /*21690*/  IMAD.MOV.U32 R11, RZ, RZ, 0x1c1f ;  /* 0x00001c1fff0b7424 */ /* 0x000fe400078e00ff */
[----:B------:R-:W-:Y:S02]  /*216a0*/  IMAD.MOV.U32 R15, RZ, RZ, -0x1 ;  /* 0xffffffffff0f7424 */ /* 0x000fe400078e00ff */
[----:B------:R-:W-:-:S07]  /*216b0*/  IMAD.MOV.U32 R115, RZ, RZ, R14 ;  /* 0x000000ffff737224 */ /* 0x000fce00078e000e */
[----:B------:R-:W-:Y:S05]  /*216c0*/  WARPSYNC.COLLECTIVE R15, `(.L_x_798) ;  /* 0x000000000f087348 */ /* 0x000fea0003c00000 */
[----:B------:R0:W1:Y:S02]  /*216d0*/  SHFL.IDX P6, R14, R13, R12, R11 ;  /* 0x0000000c0d0e7389 */ /* 0x00006400000c000b */
[----:B01----:R-:W-:Y:S01]  /*216e0*/  ENDCOLLECTIVE ;  /* 0x000000000000791b */ /* 0x003fe20003800000 */
.L_x_798:
[----:B------:R-:W-:Y:S01]  /*216f0*/  IMAD.MOV.U32 R118, RZ, RZ, R14 ;  /* 0x000000ffff767224 */ /* 0x000fe200078e000e */
[----:B------:R-:W-:Y:S06]  /*21700*/  BRA `(.L_x_799) ;  /* 0xfffffe3c000c7947 */ /* 0x000fec000383ffff */
.L_x_522:
[----:B0-----:R0:W1:Y:S02]  /*21710*/  SYNCS.PHASECHK.TRANS64.TRYWAIT P5, [R85+URZ+0x2a890], R86 ;  /* 0x02a89056550075a7 */ /* 0x00106400080a017f */
[----:B-1----:R-:W-:Y:S05]  /*21720*/  @!P5 NANOSLEEP.SYNCS 0x989680 ;  /* 0x009896800000d95d */ /* 0x002fea0003900000 */
[----:B------:R-:W1:Y:S02]  /*21730*/  @!P5 SYNCS.PHASECHK.TRANS64 P5, [R85+URZ+0x2a890], R86 ;  /* 0x02a890565500d5a7 */ /* 0x000e6400080a007f */
[----:B-1----:R-:W-:Y:S05]  /*21740*/  @!P5 BRA `(.L_x_522) ;  /* 0xfffffffc00f0d947 */ /* 0x002fea000383ffff */
[----:B------:R-:W-:Y:S05]  /*21750*/  BRA `(.L_x_800) ;  /* 0xfffffe5c006c7947 */ /* 0x000fea000383ffff */
.L_x_523:
[----:B------:R-:W-:Y:S01]  /*21760*/  BSSY B1, `(.L_x_801) ;  /* 0x0000008000017945 */ /* 0x000fe20003800000 */
[----:B------:R-:W-:Y:S01]  /*21770*/  IMAD.MOV.U32 R13, RZ, RZ, R115 ;  /* 0x000000ffff0d7224 */ /* 0x000fe200078e0073 */
[----:B------:R-:W-:Y:S01]  /*21780*/  MOV R12, RZ ;  /* 0x000000ff000c7202 */ /* 0x000fe20000000f00 */
[----:B------:R-:W-:Y:S02]  /*21790*/  IMAD.MOV.U32 R11, RZ, RZ, 0x1c1f ;  /* 0x00001c1fff0b7424 */ /* 0x000fe400078e00ff */
[----:B------:R-:W-:-:S07]  /*217a0*/  IMAD.MOV.U32 R15, RZ, RZ, -0x1 ;  /* 0xffffffffff0f7424 */ /* 0x000fce00078e00ff */
[----:B0-----:R-:W-:Y:S05]  /*217b0*/  WARPSYNC.COLLECTIVE R15, `(.L_x_802) ;  /* 0x000000000f087348 */ /* 0x001fea0003c00000 */
[----:B------:R1:W2:Y:S02]  /*217c0*/  SHFL.IDX P6, R14, R13, R12, R11 ;  /* 0x0000000c0d0e7389 */ /* 0x0002a400000c000b */
[----:B012---:R-:W-:Y:S01]  /*217d0*/  ENDCOLLECTIVE ;  /* 0x000000000000791b */ /* 0x007fe20003800000 */
.L_x_802:
[----:B------:R-:W-:Y:S05]  /*217e0*/  BSYNC B1 ;  /* 0x0000000000017941 */ /* 0x000fea0003800000 */
.L_x_801:
        /* <DEDUP_REMOVED lines=8> */
.L_x_803:
[----:B------:R-:W-:Y:S01]  /*21870*/  IMAD.MOV.U32 R11, RZ, RZ, R14 ;  /* 0x000000ffff0b7224 */ /* 0x000fe200078e000e */
[----:B------:R-:W-:Y:S06]  /*21880*/  BRA `(.L_x_804) ;  /* 0xfffffe5c003c7947 */ /* 0x000fec000383ffff */
.L_x_536:
[----:B------:R-:W-:Y:S01]  /*21890*/  BSSY B1, `(.L_x_805) ;  /* 0x0000008000017945 */ /* 0x000fe20003800000 */
[----:B--234-:R-:W-:Y:S01]  /*218a0*/  IMAD.MOV.U32 R13, RZ, RZ, R115 ;  /* 0x000000ffff0d7224 */ /* 0x01cfe200078e0073 */
[----:B------:R-:W-:Y:S01]  /*218b0*/  MOV R15, 0xffffffff ;  /* 0xffffffff000f7802 */ /* 0x000fe20000000f00 */
[----:B------:R-:W-:Y:S02]  /*218c0*/  IMAD.MOV.U32 R12, RZ, RZ, 0x1 ;  /* 0x00000001ff0c7424 */ /* 0x000fe400078e00ff */
[----:B------:R-:W-:-:S07]  /*218d0*/  IMAD.MOV.U32 R11, RZ, RZ, 0x1c1f ;  /* 0x00001c1fff0b7424 */ /* 0x000fce00078e00ff */
[----:B01----:R-:W-:Y:S05]  /*218e0*/  WARPSYNC.COLLECTIVE R15, `(.L_x_806) ;  /* 0x000000000f087348 */ /* 0x003fea0003c00000 */
[----:B------:R2:W3:Y:S02]  /*218f0*/  SHFL.IDX P6, R14, R13, R12, R11 ;  /* 0x0000000c0d0e7389 */ /* 0x0004e400000c000b */
[----:B0123--:R-:W-:Y:S01]  /*21900*/  ENDCOLLECTIVE ;  /* 0x000000000000791b */ /* 0x00ffe20003800000 */
.L_x_806:
[----:B------:R-:W-:Y:S05]  /*21910*/  BSYNC B1 ;  /* 0x0000000000017941 */ /* 0x000fea0003800000 */
.L_x_805:
        /* <DEDUP_REMOVED lines=8> */
.L_x_807:
[----:B------:R-:W-:Y:S01]  /*219a0*/  IMAD.MOV.U32 R118, RZ, RZ, R14 ;  /* 0x000000ffff767224 */ /* 0x000fe200078e000e */
[----:B------:R-:W-:Y:S06]  /*219b0*/  BRA `(.L_x_808) ;  /* 0xfffffe7400187947 */ /* 0x000fec000383ffff */
.L_x_549:
[----:B-1----:R1:W2:Y:S02]  /*219c0*/  SYNCS.PHASECHK.TRANS64.TRYWAIT P3, [R85+URZ+0x2a890], R86 ;  /* 0x02a89056550075a7 */ /* 0x0022a4000806017f */
[----:B--2---:R-:W-:Y:S05]  /*219d0*/  @!P3 NANOSLEEP.SYNCS 0x989680 ;  /* 0x009896800000b95d */ /* 0x004fea0003900000 */
[----:B------:R-:W2:Y:S02]  /*219e0*/  @!P3 SYNCS.PHASECHK.TRANS64 P3, [R85+URZ+0x2a890], R86 ;  /* 0x02a890565500b5a7 */ /* 0x000ea4000806007f */
[----:B--2---:R-:W-:Y:S05]  /*219f0*/  @!P3 BRA `(.L_x_549) ;  /* 0xfffffffc00f0b947 */ /* 0x004fea000383ffff */
[----:B------:R-:W-:Y:S05]  /*21a00*/  BRA `(.L_x_809) ;  /* 0xfffffe8c00307947 */ /* 0x000fea000383ffff */
.L_x_550:
[----:B------:R-:W-:Y:S01]  /*21a10*/  BSSY B1, `(.L_x_810) ;  /* 0x0000008000017945 */ /* 0x000fe20003800000 */
[----:B------:R-:W-:Y:S02]  /*21a20*/  IMAD.MOV.U32 R13, RZ, RZ, R37 ;  /* 0x000000ffff0d7224 */ /* 0x000fe400078e0025 */
[----:B------:R-:W-:Y:S02]  /*21a30*/  IMAD.MOV.U32 R12, RZ, RZ, RZ ;  /* 0x000000ffff0c7224 */ /* 0x000fe400078e00ff */
[----:B------:R-:W-:Y:S02]  /*21a40*/  IMAD.MOV.U32 R11, RZ, RZ, 0x1c1f ;  /* 0x00001c1fff0b7424 */ /* 0x000fe400078e00ff */
[----:B------:R-:W-:-:S07]  /*21a50*/  IMAD.MOV.U32 R15, RZ, RZ, -0x1 ;  /* 0xffffffffff0f7424 */ /* 0x000fce00078e00ff */
[----:B-1----:R-:W-:Y:S05]  /*21a60*/  WARPSYNC.COLLECTIVE R15, `(.L_x_811) ;  /* 0x000000000f087348 */ /* 0x002fea0003c00000 */
[----:B------:R0:W2:Y:S02]  /*21a70*/  SHFL.IDX P6, R14, R13, R12, R11 ;  /* 0x0000000c0d0e7389 */ /* 0x0000a400000c000b */
[----:B012---:R-:W-:Y:S01]  /*21a80*/  ENDCOLLECTIVE ;  /* 0x000000000000791b */ /* 0x007fe20003800000 */
.L_x_811:
[----:B------:R-:W-:Y:S05]  /*21a90*/  BSYNC B1 ;  /* 0x0000000000017941 */ /* 0x000fea0003800000 */
.L_x_810:
[----:B------:R-:W-:Y:S01]  /*21aa0*/  MOV R13, R36 ;  /* 0x00000024000d7202 */ /* 0x000fe20000000f00 */
[----:B------:R-:W-:Y:S02]  /*21ab0*/  IMAD.MOV.U32 R12, RZ, RZ, RZ ;  /* 0x000000ffff0c7224 */ /* 0x000fe400078e00ff */
[----:B------:R-:W-:Y:S02]  /*21ac0*/  IMAD.MOV.U32 R11, RZ, RZ, 0x1c1f ;  /* 0x00001c1fff0b7424 */ /* 0x000fe400078e00ff */
[----:B------:R-:W-:Y:S02]  /*21ad0*/  IMAD.MOV.U32 R15, RZ, RZ, -0x1 ;  /* 0xffffffffff0f7424 */ /* 0x000fe400078e00ff */
[----:B------:R-:W-:-:S07]  /*21ae0*/  IMAD.MOV.U32 R40, RZ, RZ, R14 ;  /* 0x000000ffff287224 */ /* 0x000fce00078e000e */
[----:B------:R-:W-:Y:S05]  /*21af0*/  WARPSYNC.COLLECTIVE R15, `(.L_x_812) ;  /* 0x000000000f087348 */ /* 0x000fea0003c00000 */
[----:B------:R0:W1:Y:S02]  /*21b00*/  SHFL.IDX P6, R14, R13, R12, R11 ;  /* 0x0000000c0d0e7389 */ /* 0x00006400000c000b */
[----:B01----:R-:W-:Y:S01]  /*21b10*/  ENDCOLLECTIVE ;  /* 0x000000000000791b */ /* 0x003fe20003800000 */
.L_x_812:
[----:B------:R-:W-:Y:S01]  /*21b20*/  IMAD.MOV.U32 R39, RZ, RZ, R14 ;  /* 0x000000ffff277224 */ /* 0x000fe200078e000e */
[----:B------:R-:W-:Y:S06]  /*21b30*/  BRA `(.L_x_813) ;  /* 0xfffffe8c004c7947 */ /* 0x000fec000383ffff */
.L_x_553:
[----:B------:R-:W-:Y:S01]  /*21b40*/  BSSY B1, `(.L_x_814) ;  /* 0x0000008000017945 */ /* 0x000fe20003800000 */
[----:B----4-:R-:W-:Y:S02]  /*21b50*/  IMAD.MOV.U32 R13, RZ, RZ, R37 ;  /* 0x000000ffff0d7224 */ /* 0x010fe400078e0025 */
[----:B------:R-:W-:Y:S02]  /*21b60*/  IMAD.MOV.U32 R12, RZ, RZ, 0x1 ;  /* 0x00000001ff0c7424 */ /* 0x000fe400078e00ff */
[----:B------:R-:W-:Y:S02]  /*21b70*/  IMAD.MOV.U32 R11, RZ, RZ, 0x1c1f ;  /* 0x00001c1fff0b7424 */ /* 0x000fe400078e00ff */
[----:B------:R-:W-:-:S07]  /*21b80*/  IMAD.MOV.U32 R15, RZ, RZ, -0x1 ;  /* 0xffffffffff0f7424 */ /* 0x000fce00078e00ff */
[----:B0123--:R-:W-:Y:S05]  /*21b90*/  WARPSYNC.COLLECTIVE R15, `(.L_x_815) ;  /* 0x000000000f087348 */ /* 0x00ffea0003c00000 */
[----:B------:R4:W0:Y:S02]  /*21ba0*/  SHFL.IDX P6, R14, R13, R12, R11 ;  /* 0x0000000c0d0e7389 */ /* 0x00082400000c000b */
[----:B01234-:R-:W-:Y:S01]  /*21bb0*/  ENDCOLLECTIVE ;  /* 0x000000000000791b */ /* 0x01ffe20003800000 */
.L_x_815:
[----:B------:R-:W-:Y:S05]  /*21bc0*/  BSYNC B1 ;  /* 0x0000000000017941 */ /* 0x000fea0003800000 */
.L_x_814:
[----:B------:R-:W-:Y:S01]  /*21bd0*/  IMAD.MOV.U32 R13, RZ, RZ, R36 ;  /* 0x000000ffff0d7224 */ /* 0x000fe200078e0024 */
[----:B------:R-:W-:Y:S01]  /*21be0*/  MOV R11, 0x1c1f ;  /* 0x00001c1f000b7802 */ /* 0x000fe20000000f00 */
[----:B------:R-:W-:Y:S02]  /*21bf0*/  IMAD.MOV.U32 R12, RZ, RZ, 0x1 ;  /* 0x00000001ff0c7424 */ /* 0x000fe400078e00ff */
[----:B------:R-:W-:Y:S02]  /*21c00*/  IMAD.MOV.U32 R15, RZ, RZ, -0x1 ;  /* 0xffffffffff0f7424 */ /* 0x000fe400078e00ff */
[----:B------:R-:W-:-:S07]  /*21c10*/  IMAD.MOV.U32 R40, RZ, RZ, R14 ;  /* 0x000000ffff287224 */ /* 0x000fce00078e000e */
[----:B------:R-:W-:Y:S05]  /*21c20*/  WARPSYNC.COLLECTIVE R15, `(.L_x_816) ;  /* 0x000000000f087348 */ /* 0x000fea0003c00000 */
[----:B------:R0:W1:Y:S02]  /*21c30*/  SHFL.IDX P6, R14, R13, R12, R11 ;  /* 0x0000000c0d0e7389 */ /* 0x00006400000c000b */
[----:B01----:R-:W-:Y:S01]  /*21c40*/  ENDCOLLECTIVE ;  /* 0x000000000000791b */ /* 0x003fe20003800000 */
.L_x_816:
[----:B------:R-:W-:Y:S01]  /*21c50*/  IMAD.MOV.U32 R39, RZ, RZ, R14 ;  /* 0x000000ffff277224 */ /* 0x000fe200078e000e */
[----:B------:R-:W-:Y:S06]  /*21c60*/  BRA `(.L_x_817) ;  /* 0xfffffe8c00a87947 */ /* 0x000fec000383ffff */
.L_x_557:
[----:B------:R0:W0:Y:S02]  /*21c70*/  SYNCS.PHASECHK.TRANS64.TRYWAIT P2, [R85+URZ+0x2a8b0], R86 ;  /* 0x02a8b056550075a7 */ /* 0x000024000804017f */
[----:B0-----:R-:W-:Y:S05]  /*21c80*/  @!P2 NANOSLEEP.SYNCS 0x989680 ;  /* 0x009896800000a95d */ /* 0x001fea0003900000 */
[----:B------:R-:W0:Y:S02]  /*21c90*/  @!P2 SYNCS.PHASECHK.TRANS64 P2, [R85+URZ+0x2a8b0], R86 ;  /* 0x02a8b0565500a5a7 */ /* 0x000e24000804007f */
[----:B0-----:R-:W-:Y:S05]  /*21ca0*/  @!P2 BRA `(.L_x_557) ;  /* 0xfffffffc00f0a947 */ /* 0x001fea000383ffff */
[----:B------:R-:W-:Y:S05]  /*21cb0*/  BRA `(.L_x_818) ;  /* 0xfffffe9000807947 */ /* 0x000fea000383ffff */
.L_x_577:
[----:B------:R-:W-:Y:S01]  /*21cc0*/  BSSY B1, `(.L_x_819) ;  /* 0x0000008000017945 */ /* 0x000fe20003800000 */
[----:B------:R-:W-:Y:S02]  /*21cd0*/  IMAD.MOV.U32 R13, RZ, RZ, R42 ;  /* 0x000000ffff0d7224 */ /* 0x000fe400078e002a */
[----:B------:R-:W-:Y:S02]  /*21ce0*/  IMAD.MOV.U32 R12, RZ, RZ, RZ ;  /* 0x000000ffff0c7224 */ /* 0x000fe400078e00ff */
[----:B------:R-:W-:Y:S02]  /*21cf0*/  IMAD.MOV.U32 R11, RZ, RZ, 0x1c1f ;  /* 0x00001c1fff0b7424 */ /* 0x000fe400078e00ff */
[----:B------:R-:W-:-:S07]  /*21d00*/  IMAD.MOV.U32 R15, RZ, RZ, -0x1 ;  /* 0xffffffffff0f7424 */ /* 0x000fce00078e00ff */
[----:B---3--:R-:W-:Y:S05]  /*21d10*/  WARPSYNC.COLLECTIVE R15, `(.L_x_820) ;  /* 0x000000000f087348 */ /* 0x008fea0003c00000 */
[----:B------:R0:W1:Y:S02]  /*21d20*/  SHFL.IDX P6, R14, R13, R12, R11 ;  /* 0x0000000c0d0e7389 */ /* 0x00006400000c000b */
[----:B01-3--:R-:W-:Y:S01]  /*21d30*/  ENDCOLLECTIVE ;  /* 0x000000000000791b */ /* 0x00bfe20003800000 */
.L_x_820:
[----:B------:R-:W-:Y:S05]  /*21d40*/  BSYNC B1 ;  /* 0x0000000000017941 */ /* 0x000fea0003800000 */
.L_x_819:
        /* <DEDUP_REMOVED lines=8> */
.L_x_821:
[----:B------:R-:W-:Y:S01]  /*21dd0*/  IMAD.MOV.U32 R13, RZ, RZ, R37 ;  /* 0x000000ffff0d7224 */ /* 0x000fe200078e0025 */
[----:B------:R-:W-:-:S07]  /*21de0*/  MOV R39, R14 ;  /* 0x0000000e00277202 */ /* 0x000fce0000000f00 */
[----:B------:R-:W-:Y:S05]  /*21df0*/  WARPSYNC.COLLECTIVE R15, `(.L_x_822) ;  /* 0x000000000f087348 */ /* 0x000fea0003c00000 */
[----:B------:R0:W1:Y:S02]  /*21e00*/  SHFL.IDX P6, R14, R13, R12, R11 ;  /* 0x0000000c0d0e7389 */ /* 0x00006400000c000b */
[----:B01----:R-:W-:Y:S01]  /*21e10*/  ENDCOLLECTIVE ;  /* 0x000000000000791b */ /* 0x003fe20003800000 */
.L_x_822:
[----:B------:R-:W-:Y:S02]  /*21e20*/  IMAD.MOV.U32 R13, RZ, RZ, R40 ;  /* 0x000000ffff0d7224 */ /* 0x000fe400078e0028 */
[----:B------:R-:W-:-:S07]  /*21e30*/  IMAD.MOV.U32 R44, RZ, RZ, R14 ;  /* 0x000000ffff2c7224 */ /* 0x000fce00078e000e */
[----:B------:R-:W-:Y:S05]  /*21e40*/  WARPSYNC.COLLECTIVE R15, `(.L_x_823) ;  /* 0x000000000f087348 */ /* 0x000fea0003c00000 */
[----:B------:R0:W1:Y:S02]  /*21e50*/  SHFL.IDX P6, R14, R13, R12, R11 ;  /* 0x0000000c0d0e7389 */ /* 0x00006400000c000b */
[----:B01----:R-:W-:Y:S01]  /*21e60*/  ENDCOLLECTIVE ;  /* 0x000000000000791b */ /* 0x003fe20003800000 */
.L_x_823:
[----:B------:R-:W-:Y:S01]  /*21e70*/  IMAD.MOV.U32 R41, RZ, RZ, R14 ;  /* 0x000000ffff297224 */ /* 0x000fe200078e000e */
[----:B------:R-:W-:Y:S06]  /*21e80*/  BRA `(.L_x_824) ;  /* 0xfffffea0002c7947 */ /* 0x000fec000383ffff */
.L_x_581:
[----:B0-----:R0:W1:Y:S02]  /*21e90*/  SYNCS.PHASECHK.TRANS64.TRYWAIT P0, [R2+URZ+0x2a800], R5 ;  /* 0x02a80005020075a7 */ /* 0x001064000800017f */
[----:B-1----:R-:W-:Y:S05]  /*21ea0*/  @!P0 NANOSLEEP.SYNCS 0x989680 ;  /* 0x009896800000895d */ /* 0x002fea0003900000 */
[----:B------:R-:W1:Y:S02]  /*21eb0*/  @!P0 SYNCS.PHASECHK.TRANS64 P0, [R2+URZ+0x2a800], R5 ;  /* 0x02a80005020085a7 */ /* 0x000e64000800007f */
[----:B-1----:R-:W-:Y:S05]  /*21ec0*/  @!P0 BRA `(.L_x_581) ;  /* 0xfffffffc00f08947 */ /* 0x002fea000383ffff */
[----:B------:R-:W-:Y:S05]  /*21ed0*/  BRA `(.L_x_825) ;  /* 0xfffffea800a07947 */ /* 0x000fea000383ffff */
.L_x_605:
        /* <DEDUP_REMOVED lines=8> */
.L_x_827:
[----:B------:R-:W-:Y:S05]  /*21f60*/  BSYNC B1 ;  /* 0x0000000000017941 */ /* 0x000fea0003800000 */
.L_x_826:
[----:B------:R-:W-:Y:S01]  /*21f70*/  IMAD.MOV.U32 R13, RZ, RZ, R39 ;  /* 0x000000ffff0d7224 */ /* 0x000fe200078e0027 */
[----:B------:R-:W-:Y:S01]  /*21f80*/  MOV R11, 0x1c1f ;  /* 0x00001c1f000b7802 */ /* 0x000fe20000000f00 */
[----:B------:R-:W-:Y:S02]  /*21f90*/  IMAD.MOV.U32 R12, RZ, RZ, RZ ;  /* 0x000000ffff0c7224 */ /* 0x000fe400078e00ff */
[----:B------:R-:W-:Y:S02]  /*21fa0*/  IMAD.MOV.U32 R15, RZ, RZ, -0x1 ;  /* 0xffffffffff0f7424 */ /* 0x000fe400078e00ff */
[----:B------:R-:W-:-:S07]  /*21fb0*/  IMAD.MOV.U32 R3, RZ, RZ, R14 ;  /* 0x000000ffff037224 */ /* 0x000fce00078e000e */
[----:B------:R-:W-:Y:S05]  /*21fc0*/  WARPSYNC.COLLECTIVE R15, `(.L_x_828) ;  /* 0x000000000f087348 */ /* 0x000fea0003c00000 */
[----:B------:R0:W1:Y:S02]  /*21fd0*/  SHFL.IDX P6, R14, R13, R12, R11 ;  /* 0x0000000c0d0e7389 */ /* 0x00006400000c000b */
[----:B01----:R-:W-:Y:S01]  /*21fe0*/  ENDCOLLECTIVE ;  /* 0x000000000000791b */ /* 0x003fe20003800000 */
.L_x_828:
[----:B------:R-:W-:Y:S02]  /*21ff0*/  IMAD.MOV.U32 R13, RZ, RZ, R37 ;  /* 0x000000ffff0d7224 */ /* 0x000fe400078e0025 */
[----:B------:R-:W-:-:S07]  /*22000*/  IMAD.MOV.U32 R0, RZ, RZ, R14 ;  /* 0x000000ffff007224 */ /* 0x000fce00078e000e */
[----:B------:R-:W-:Y:S05]  /*22010*/  WARPSYNC.COLLECTIVE R15, `(.L_x_829) ;  /* 0x000000000f087348 */ /* 0x000fea0003c00000 */
[----:B------:R0:W1:Y:S02]  /*22020*/  SHFL.IDX P6, R14, R13, R12, R11 ;  /* 0x0000000c0d0e7389 */ /* 0x00006400000c000b */
[----:B01----:R-:W-:Y:S01]  /*22030*/  ENDCOLLECTIVE ;  /* 0x000000000000791b */ /* 0x003fe20003800000 */
.L_x_829:
[----:B------:R-:W-:Y:S02]  /*22040*/  IMAD.MOV.U32 R13, RZ, RZ, R40 ;  /* 0x000000ffff0d7224 */ /* 0x000fe400078e0028 */
[----:B------:R-:W-:-:S07]  /*22050*/  IMAD.MOV.U32 R37, RZ, RZ, R14 ;  /* 0x000000ffff257224 */ /* 0x000fce00078e000e */
[----:B------:R-:W-:Y:S05]  /*22060*/  WARPSYNC.COLLECTIVE R15, `(.L_x_830) ;  /* 0x000000000f087348 */ /* 0x000fea0003c00000 */
[----:B------:R0:W1:Y:S02]  /*22070*/  SHFL.IDX P6, R14, R13, R12, R11 ;  /* 0x0000000c0d0e7389 */ /* 0x00006400000c000b */
[----:B01----:R-:W-:Y:S01]  /*22080*/  ENDCOLLECTIVE ;  /* 0x000000000000791b */ /* 0x003fe20003800000 */
.L_x_830:
[----:B------:R-:W-:Y:S01]  /*22090*/  IMAD.MOV.U32 R40, RZ, RZ, R14 ;  /* 0x000000ffff287224 */ /* 0x000fe200078e000e */
[----:B------:R-:W-:Y:S06]  /*220a0*/  BRA `(.L_x_831) ;  /* 0xfffffec8004c7947 */ /* 0x000fec000383ffff */
.L_x_609:
[----:B0-----:R0:W1:Y:S02]  /*220b0*/  SYNCS.PHASECHK.TRANS64.TRYWAIT P0, [R2+URZ+0x2a800], R3 ;  /* 0x02a80003020075a7 */ /* 0x001064000800017f */
[----:B-1----:R-:W-:Y:S05]  /*220c0*/  @!P0 NANOSLEEP.SYNCS 0x989680 ;  /* 0x009896800000895d */ /* 0x002fea0003900000 */
[----:B------:R-:W1:Y:S02]  /*220d0*/  @!P0 SYNCS.PHASECHK.TRANS64 P0, [R2+URZ+0x2a800], R3 ;  /* 0x02a80003020085a7 */ /* 0x000e64000800007f */
[----:B-1----:R-:W-:Y:S05]  /*220e0*/  @!P0 BRA `(.L_x_609) ;  /* 0xfffffffc00f08947 */ /* 0x002fea000383ffff */
[----:B------:R-:W-:Y:S05]  /*220f0*/  BRA `(.L_x_832) ;  /* 0xfffffed000587947 */ /* 0x000fea000383ffff */
.L_x_623:
[----:B-1----:R1:W2:Y:S02]  /*22100*/  SYNCS.PHASECHK.TRANS64.TRYWAIT P1, [R0+URZ+0x2a830], R3 ;  /* 0x02a83003000075a7 */ /* 0x0022a4000802017f */
[----:B--2---:R-:W-:Y:S05]  /*22110*/  @!P1 NANOSLEEP.SYNCS 0x989680 ;  /* 0x009896800000995d */ /* 0x004fea0003900000 */
[----:B------:R-:W2:Y:S02]  /*22120*/  @!P1 SYNCS.PHASECHK.TRANS64 P1, [R0+URZ+0x2a830], R3 ;  /* 0x02a83003000095a7 */ /* 0x000ea4000802007f */
[----:B--2---:R-:W-:Y:S05]  /*22130*/  @!P1 BRA `(.L_x_623) ;  /* 0xfffffffc00f09947 */ /* 0x004fea000383ffff */
[----:B------:R-:W-:Y:S05]  /*22140*/  BRA `(.L_x_622) ;  /* 0xfffffef400687947 */ /* 0x000fea000383ffff */
.L_x_631:
[----:B-1----:R1:W2:Y:S02]  /*22150*/  SYNCS.PHASECHK.TRANS64.TRYWAIT P1, [R13+URZ+0x2a830], R6 ;  /* 0x02a830060d0075a7 */ /* 0x0022a4000802017f */
[----:B--2---:R-:W-:Y:S05]  /*22160*/  @!P1 NANOSLEEP.SYNCS 0x989680 ;  /* 0x009896800000995d */ /* 0x004fea0003900000 */
[----:B------:R-:W2:Y:S02]  /*22170*/  @!P1 SYNCS.PHASECHK.TRANS64 P1, [R13+URZ+0x2a830], R6 ;  /* 0x02a830060d0095a7 */ /* 0x000ea4000802007f */
[----:B--2---:R-:W-:Y:S05]  /*22180*/  @!P1 BRA `(.L_x_631) ;  /* 0xfffffffc00f09947 */ /* 0x004fea000383ffff */
[----:B------:R-:W-:Y:S05]  /*22190*/  BRA `(.L_x_630) ;  /* 0xffffff1c00e47947 */ /* 0x000fea000383ffff */
.L_x_636:
[----:B-1----:R1:W2:Y:S02]  /*221a0*/  SYNCS.PHASECHK.TRANS64.TRYWAIT P1, [R15+URZ+0x2a850], R5 ;  /* 0x02a850050f0075a7 */ /* 0x0022a4000802017f */
[----:B--2---:R-:W-:Y:S05]  /*221b0*/  @!P1 NANOSLEEP.SYNCS 0x989680 ;  /* 0x009896800000995d */ /* 0x004fea0003900000 */
[----:B------:R-:W2:Y:S02]  /*221c0*/  @!P1 SYNCS.PHASECHK.TRANS64 P1, [R15+URZ+0x2a850], R5 ;  /* 0x02a850050f0095a7 */ /* 0x000ea4000802007f */
[----:B--2---:R-:W-:Y:S05]  /*221d0*/  @!P1 BRA `(.L_x_636) ;  /* 0xfffffffc00f09947 */ /* 0x004fea000383ffff */
[----:B------:R-:W-:Y:S05]  /*221e0*/  BRA `(.L_x_635) ;  /* 0xffffff2c00187947 */ /* 0x000fea000383ffff */
.L_x_644:
[----:B-1----:R1:W2:Y:S02]  /*221f0*/  SYNCS.PHASECHK.TRANS64.TRYWAIT P1, [R7+URZ+0x2a850], R4 ;  /* 0x02a85004070075a7 */ /* 0x0022a4000802017f */
[----:B--2---:R-:W-:Y:S05]  /*22200*/  @!P1 NANOSLEEP.SYNCS 0x989680 ;  /* 0x009896800000995d */ /* 0x004fea0003900000 */
[----:B------:R-:W2:Y:S02]  /*22210*/  @!P1 SYNCS.PHASECHK.TRANS64 P1, [R7+URZ+0x2a850], R4 ;  /* 0x02a85004070095a7 */ /* 0x000ea4000802007f */
[----:B--2---:R-:W-:Y:S05]  /*22220*/  @!P1 BRA `(.L_x_644) ;  /* 0xfffffffc00f09947 */ /* 0x004fea000383ffff */
[----:B------:R-:W-:Y:S05]  /*22230*/  BRA `(.L_x_643) ;  /* 0xffffff4800707947 */ /* 0x000fea000383ffff */
.L_x_684:
[----:B------:R-:W0:Y:S01]  /*22240*/  S2R R9, SR_TID.X ;  /* 0x0000000000097919 */ /* 0x000e220000002100 */
[----:B------:R-:W-:Y:S01]  /*22250*/  BSSY B1, `(.L_x_833) ;  /* 0x000000a000017945 */ /* 0x000fe20003800000 */
[----:B------:R-:W-:Y:S02]  /*22260*/  IMAD.MOV.U32 R12, RZ, RZ, RZ ;  /* 0x000000ffff0c7224 */ /* 0x000fe400078e00ff */
[----:B------:R-:W-:Y:S02]  /*22270*/  IMAD.MOV.U32 R11, RZ, RZ, 0x1f ;  /* 0x0000001fff0b7424 */ /* 0x000fe400078e00ff */
[----:B------:R-:W-:Y:S01]  /*22280*/  IMAD.MOV.U32 R15, RZ, RZ, -0x1 ;  /* 0xffffffffff0f7424 */ /* 0x000fe200078e00ff */
[----:B0-----:R-:W-:-:S04]  /*22290*/  SHF.R.U32.HI R9, RZ, 0x5, R9 ;  /* 0x00000005ff097819 */ /* 0x001fc80000011609 */
[----:B------:R-:W-:-:S05]  /*222a0*/  LOP3.LUT R9, R9, 0x3, RZ, 0xc0, !PT ;  /* 0x0000000309097812 */ /* 0x000fca00078ec0ff */
[----:B------:R-:W-:-:S07]  /*222b0*/  IMAD.MOV.U32 R13, RZ, RZ, R9 ;  /* 0x000000ffff0d7224 */ /* 0x000fce00078e0009 */
[----:B------:R-:W-:Y:S05]  /*222c0*/  WARPSYNC.COLLECTIVE R15, `(.L_x_834) ;  /* 0x000000000f087348 */ /* 0x000fea0003c00000 */
[----:B------:R0:W1:Y:S02]  /*222d0*/  SHFL.IDX P6, R14, R13, R12, R11 ;  /* 0x0000000c0d0e7389 */ /* 0x00006400000c000b */
[----:B01----:R-:W-:Y:S01]  /*222e0*/  ENDCOLLECTIVE ;  /* 0x000000000000791b */ /* 0x003fe20003800000 */
.L_x_834:
[----:B------:R-:W-:Y:S05]  /*222f0*/  BSYNC B1 ;  /* 0x0000000000017941 */ /* 0x000fea0003800000 */
.L_x_833:
[----:B------:R-:W-:Y:S05]  /*22300*/  BRA `(.L_x_835) ;  /* 0xffffff9400b07947 */ /* 0x000fea000383ffff */
.L_x_686:
[----:B------:R-:W-:Y:S01]  /*22310*/  BSSY B1, `(.L_x_836) ;  /* 0x0000006000017945 */ /* 0x000fe20003800000 */
[----:B------:R-:W-:-:S07]  /*22320*/  IMAD.MOV.U32 R15, RZ, RZ, -0x1 ;  /* 0xffffffffff0f7424 */ /* 0x000fce00078e00ff */
[----:B0-----:R-:W-:Y:S05]  /*22330*/  WARPSYNC.COLLECTIVE R15, `(.L_x_837) ;  /* 0x000000000f0c7348 */ /* 0x001fea0003c00000 */
[----:B------:R-:W-:Y:S02]  /*22340*/  ELECT P6, UR62, PT ;  /* 0x00000000003e782f */ /* 0x000fe400038c0000 */
[----:B------:R-:W-:Y:S01]  /*22350*/  MOV R14, UR62 ;  /* 0x0000003e000e7c02 */ /* 0x000fe20008000f00 */
[----:B0-----:R-:W-:Y:S10]  /*22360*/  ENDCOLLECTIVE ;  /* 0x000000000000791b */ /* 0x001ff40003800000 */
.L_x_837:
[----:B------:R-:W-:Y:S05]  /*22370*/  BSYNC B1 ;  /* 0x0000000000017941 */ /* 0x000fea0003800000 */
.L_x_836:
[----:B------:R-:W-:Y:S05]  /*22380*/  BRA `(.L_x_685) ;  /* 0xffffff9400a87947 */ /* 0x000fea000383ffff */
.L_x_688:
[----:B0-----:R0:W1:Y:S02]  /*22390*/  SYNCS.PHASECHK.TRANS64.TRYWAIT P0, [R22+URZ+0x2a820], R7 ;  /* 0x02a82007160075a7 */ /* 0x001064000800017f */
[----:B-1----:R-:W-:Y:S05]  /*223a0*/  @!P0 NANOSLEEP.SYNCS 0x989680 ;  /* 0x009896800000895d */ /* 0x002fea0003900000 */
[----:B------:R-:W1:Y:S02]  /*223b0*/  @!P0 SYNCS.PHASECHK.TRANS64 P0, [R22+URZ+0x2a820], R7 ;  /* 0x02a82007160085a7 */ /* 0x000e64000800007f */
[----:B-1----:R-:W-:Y:S05]  /*223c0*/  @!P0 BRA `(.L_x_688) ;  /* 0xfffffffc00f08947 */ /* 0x002fea000383ffff */
[----:B------:R-:W-:Y:S05]  /*223d0*/  BRA `(.L_x_838) ;  /* 0xffffff9400b87947 */ /* 0x000fea000383ffff */
.L_x_692:
[----:B-1----:R1:W2:Y:S02]  /*223e0*/  SYNCS.PHASECHK.TRANS64.TRYWAIT P0, [R11+URZ+0x2a8a0], R10 ;  /* 0x02a8a00a0b0075a7 */ /* 0x0022a4000800017f */
[----:B--2---:R-:W-:Y:S05]  /*223f0*/  @!P0 NANOSLEEP.SYNCS 0x989680 ;  /* 0x009896800000895d */ /* 0x004fea0003900000 */
[----:B------:R-:W2:Y:S02]  /*22400*/  @!P0 SYNCS.PHASECHK.TRANS64 P0, [R11+URZ+0x2a8a0], R10 ;  /* 0x02a8a00a0b0085a7 */ /* 0x000ea4000800007f */
[----:B--2---:R-:W-:Y:S05]  /*22410*/  @!P0 BRA `(.L_x_692) ;  /* 0xfffffffc00f08947 */ /* 0x004fea000383ffff */
[----:B------:R-:W-:Y:S05]  /*22420*/  BRA `(.L_x_839) ;  /* 0xffffff9400d07947 */ /* 0x000fea000383ffff */
.L_x_699:
[----:B0-----:R0:W2:Y:S02]  /*22430*/  SYNCS.PHASECHK.TRANS64.TRYWAIT P0, [R11+URZ+0x2a8c0], R10 ;  /* 0x02a8c00a0b0075a7 */ /* 0x0010a4000800017f */
[----:B--2---:R-:W-:Y:S05]  /*22440*/  @!P0 NANOSLEEP.SYNCS 0x989680 ;  /* 0x009896800000895d */ /* 0x004fea0003900000 */
[----:B------:R-:W2:Y:S02]  /*22450*/  @!P0 SYNCS.PHASECHK.TRANS64 P0, [R11+URZ+0x2a8c0], R10 ;  /* 0x02a8c00a0b0085a7 */ /* 0x000ea4000800007f */
[----:B--2---:R-:W-:Y:S05]  /*22460*/  @!P0 BRA `(.L_x_699) ;  /* 0xfffffffc00f08947 */ /* 0x004fea000383ffff */
[----:B------:R-:W-:Y:S05]  /*22470*/  BRA `(.L_x_840) ;  /* 0xffffff9800c87947 */ /* 0x000fea000383ffff */
.L_x_707:
[----:B-1----:R1:W2:Y:S02]  /*22480*/  SYNCS.PHASECHK.TRANS64.TRYWAIT P2, [R10+URZ+0x2a8a0], R9 ;  /* 0x02a8a0090a0075a7 */ /* 0x0022a4000804017f */
[----:B--2---:R-:W-:Y:S05]  /*22490*/  @!P2 NANOSLEEP.SYNCS 0x989680 ;  /* 0x009896800000a95d */ /* 0x004fea0003900000 */
[----:B------:R-:W2:Y:S02]  /*224a0*/  @!P2 SYNCS.PHASECHK.TRANS64 P2, [R10+URZ+0x2a8a0], R9 ;  /* 0x02a8a0090a00a5a7 */ /* 0x000ea4000804007f */
[----:B--2---:R-:W-:Y:S05]  /*224b0*/  @!P2 BRA `(.L_x_707) ;  /* 0xfffffffc00f0a947 */ /* 0x004fea000383ffff */
[----:B------:R-:W-:Y:S05]  /*224c0*/  BRA `(.L_x_841) ;  /* 0xffffff9c00c47947 */ /* 0x000fea000383ffff */
.L_x_714:
[----:B0-----:R0:W2:Y:S02]  /*224d0*/  SYNCS.PHASECHK.TRANS64.TRYWAIT P2, [R10+URZ+0x2a8c0], R9 ;  /* 0x02a8c0090a0075a7 */ /* 0x0010a4000804017f */
[----:B--2---:R-:W-:Y:S05]  /*224e0*/  @!P2 NANOSLEEP.SYNCS 0x989680 ;  /* 0x009896800000a95d */ /* 0x004fea0003900000 */
[----:B------:R-:W2:Y:S02]  /*224f0*/  @!P2 SYNCS.PHASECHK.TRANS64 P2, [R10+URZ+0x2a8c0], R9 ;  /* 0x02a8c0090a00a5a7 */ /* 0x000ea4000804007f */
[----:B--2---:R-:W-:Y:S05]  /*22500*/  @!P2 BRA `(.L_x_714) ;  /* 0xfffffffc00f0a947 */ /* 0x004fea000383ffff */
[----:B------:R-:W-:Y:S05]  /*22510*/  BRA `(.L_x_842) ;  /* 0xffffffa000b87947 */ /* 0x000fea000383ffff */
.L_x_730:
[----:B0-----:R-:W0:Y:S01]  /*22520*/  S2R R8, SR_TID.X ;  /* 0x0000000000087919 */ /* 0x001e220000002100 */
[----:B------:R-:W-:Y:S01]  /*22530*/  BSSY B0, `(.L_x_843) ;  /* 0x000000a000007945 */ /* 0x000fe20003800000 */
[----:B------:R-:W-:Y:S02]  /*22540*/  IMAD.MOV.U32 R12, RZ, RZ, RZ ;  /* 0x000000ffff0c7224 */ /* 0x000fe400078e00ff */
[----:B------:R-:W-:Y:S02]  /*22550*/  IMAD.MOV.U32 R11, RZ, RZ, 0x1f ;  /* 0x0000001fff0b7424 */ /* 0x000fe400078e00ff */
[----:B------:R-:W-:Y:S01]  /*22560*/  IMAD.MOV.U32 R15, RZ, RZ, -0x1 ;  /* 0xffffffffff0f7424 */ /* 0x000fe200078e00ff */
[----:B0-----:R-:W-:-:S04]  /*22570*/  SHF.R.U32.HI R8, RZ, 0x5, R8 ;  /* 0x00000005ff087819 */ /* 0x001fc80000011608 */
[----:B------:R-:W-:-:S04]  /*22580*/  LOP3.LUT R8, R8, 0x3, RZ, 0xc0, !PT ;  /* 0x0000000308087812 */ /* 0x000fc800078ec0ff */
[----:B------:R-:W-:-:S07]  /*22590*/  MOV R13, R8 ;  /* 0x00000008000d7202 */ /* 0x000fce0000000f00 */
[----:B-----5:R-:W-:Y:S05]  /*225a0*/  WARPSYNC.COLLECTIVE R15, `(.L_x_844) ;  /* 0x000000000f087348 */ /* 0x020fea0003c00000 */
[----:B------:R0:W1:Y:S02]  /*225b0*/  SHFL.IDX P6, R14, R13, R12, R11 ;  /* 0x0000000c0d0e7389 */ /* 0x00006400000c000b */
[----:B01---5:R-:W-:Y:S01]  /*225c0*/  ENDCOLLECTIVE ;  /* 0x000000000000791b */ /* 0x023fe20003800000 */
.L_x_844:
[----:B------:R-:W-:Y:S05]  /*225d0*/  BSYNC B0 ;  /* 0x0000000000007941 */ /* 0x000fea0003800000 */
.L_x_843:
[----:B------:R-:W-:Y:S05]  /*225e0*/  BRA `(.L_x_845) ;  /* 0xffffffb000587947 */ /* 0x000fea000383ffff */
.L_x_733:
[----:B0-----:R0:W1:Y:S02]  /*225f0*/  SYNCS.PHASECHK.TRANS64.TRYWAIT P0, [R7+URZ+0x2a840], R2 ;  /* 0x02a84002070075a7 */ /* 0x001064000800017f */
[----:B-1----:R-:W-:Y:S05]  /*22600*/  @!P0 NANOSLEEP.SYNCS 0x989680 ;  /* 0x009896800000895d */ /* 0x002fea0003900000 */
[----:B------:R-:W1:Y:S02]  /*22610*/  @!P0 SYNCS.PHASECHK.TRANS64 P0, [R7+URZ+0x2a840], R2 ;  /* 0x02a84002070085a7 */ /* 0x000e64000800007f */
[----:B-1----:R-:W-:Y:S05]  /*22620*/  @!P0 BRA `(.L_x_733) ;  /* 0xfffffffc00f08947 */ /* 0x002fea000383ffff */
[----:B------:R-:W-:Y:S05]  /*22630*/  BRA `(.L_x_846) ;  /* 0xffffffb000a87947 */ /* 0x000fea000383ffff */
.L_x_734:
        /* <DEDUP_REMOVED lines=8> */
.L_x_848:
[----:B------:R-:W-:Y:S05]  /*226c0*/  BSYNC B0 ;  /* 0x0000000000007941 */ /* 0x000fea0003800000 */
.L_x_847:
[----:B------:R-:W-:Y:S01]  /*226d0*/  IMAD.MOV.U32 R13, RZ, RZ, R4 ;  /* 0x000000ffff0d7224 */ /* 0x000fe200078e0004 */
[----:B------:R-:W-:Y:S01]  /*226e0*/  MOV R15, 0xffffffff ;  /* 0xffffffff000f7802 */ /* 0x000fe20000000f00 */
[----:B------:R-:W-:Y:S02]  /*226f0*/  IMAD.MOV.U32 R12, RZ, RZ, RZ ;  /* 0x000000ffff0c7224 */ /* 0x000fe400078e00ff */
[----:B------:R-:W-:Y:S02]  /*22700*/  IMAD.MOV.U32 R11, RZ, RZ, 0x181f ;  /* 0x0000181fff0b7424 */ /* 0x000fe400078e00ff */
[----:B------:R-:W-:Y:S02]  /*22710*/  IMAD.MOV.U32 R2, RZ, RZ, R14 ;  /* 0x000000ffff027224 */ /* 0x000fe400078e000e */
[----:B------:R-:W-:-:S07]  /*22720*/  @P0 IMAD R8, R5, 0x2, R22 ;  /* 0x0000000205080824 */ /* 0x000fce00078e0216 */
[----:B------:R-:W-:Y:S05]  /*22730*/  WARPSYNC.COLLECTIVE R15, `(.L_x_849) ;  /* 0x000000000f087348 */ /* 0x000fea0003c00000 */
[----:B------:R0:W1:Y:S02]  /*22740*/  SHFL.IDX P6, R14, R13, R12, R11 ;  /* 0x0000000c0d0e7389 */ /* 0x00006400000c000b */
[----:B01----:R-:W-:Y:S01]  /*22750*/  ENDCOLLECTIVE ;  /* 0x000000000000791b */ /* 0x003fe20003800000 */
.L_x_849:
[----:B------:R-:W-:Y:S02]  /*22760*/  IMAD.MOV.U32 R13, RZ, RZ, R0 ;  /* 0x000000ffff0d7224 */ /* 0x000fe400078e0000 */
[----:B------:R-:W-:Y:S02]  /*22770*/  IMAD.MOV.U32 R12, RZ, RZ, 0x1 ;  /* 0x00000001ff0c7424 */ /* 0x000fe400078e00ff */
[----:B------:R-:W-:-:S07]  /*22780*/  IMAD.MOV.U32 R3, RZ, RZ, R14 ;  /* 0x000000ffff037224 */ /* 0x000fce00078e000e */
[----:B------:R-:W-:Y:S05]  /*22790*/  WARPSYNC.COLLECTIVE R15, `(.L_x_850) ;  /* 0x000000000f087348 */ /* 0x000fea0003c00000 */
[----:B------:R0:W1:Y:S02]  /*227a0*/  SHFL.IDX P6, R14, R13, R12, R11 ;  /* 0x0000000c0d0e7389 */ /* 0x00006400000c000b */
[----:B01----:R-:W-:Y:S01]  /*227b0*/  ENDCOLLECTIVE ;  /* 0x000000000000791b */ /* 0x003fe20003800000 */
.L_x_850:
[----:B------:R-:W-:-:S05]  /*227c0*/  @P0 LEA R3, P1, R9, R3, 0x1 ;  /* 0x0000000309030211 */ /* 0x000fca00078208ff */
[----:B------:R-:W-:Y:S01]  /*227d0*/  @P0 IMAD.X R2, RZ, RZ, R2, P1 ;  /* 0x000000ffff020224 */ /* 0x000fe200008e0602 */
[----:B------:R-:W-:-:S04]  /*227e0*/  ISETP.GE.AND P1, PT, R6, 0x11, PT ;  /* 0x000000110600780c */ /* 0x000fc80003f26270 */
        /* <DEDUP_REMOVED lines=14> */
.L_x_851:
[----:B------:R-:W-:Y:S02]  /*228d0*/  @P1 IMAD R8, R5, 0x2, R22 ;  /* 0x0000000205081824 */ /* 0x000fe400078e0216 */
[----:B------:R-:W-:Y:S01]  /*228e0*/  IMAD.MOV.U32 R13, RZ, RZ, R0 ;  /* 0x000000ffff0d7224 */ /* 0x000fe200078e0000 */
[----:B------:R-:W-:Y:S01]  /*228f0*/  MOV R12, 0x2 ;  /* 0x00000002000c7802 */ /* 0x000fe20000000f00 */
[----:B------:R-:W-:-:S07]  /*22900*/  IMAD.MOV.U32 R3, RZ, RZ, R14 ;  /* 0x000000ffff037224 */ /* 0x000fce00078e000e */
[----:B------:R-:W-:Y:S05]  /*22910*/  WARPSYNC.COLLECTIVE R15, `(.L_x_852) ;  /* 0x000000000f087348 */ /* 0x000fea0003c00000 */
[----:B------:R0:W1:Y:S02]  /*22920*/  SHFL.IDX P6, R14, R13, R12, R11 ;  /* 0x0000000c0d0e7389 */ /* 0x00006400000c000b */
[----:B01----:R-:W-:Y:S01]  /*22930*/  ENDCOLLECTIVE ;  /* 0x000000000000791b */ /* 0x003fe20003800000 */
.L_x_852:
        /* <DEDUP_REMOVED lines=17> */
.L_x_853:
[----:B------:R-:W-:Y:S02]  /*22a50*/  @P1 IMAD R8, R5, 0x2, R22 ;  /* 0x0000000205081824 */ /* 0x000fe400078e0216 */
[----:B------:R-:W-:Y:S02]  /*22a60*/  IMAD.MOV.U32 R13, RZ, RZ, R0 ;  /* 0x000000ffff0d7224 */ /* 0x000fe400078e0000 */
[----:B------:R-:W-:Y:S02]  /*22a70*/  IMAD.MOV.U32 R12, RZ, RZ, 0x3 ;  /* 0x00000003ff0c7424 */ /* 0x000fe400078e00ff */
[----:B------:R-:W-:-:S07]  /*22a80*/  IMAD.MOV.U32 R3, RZ, RZ, R14 ;  /* 0x000000ffff037224 */ /* 0x000fce00078e000e */
[----:B------:R-:W-:Y:S05]  /*22a90*/  WARPSYNC.COLLECTIVE R15, `(.L_x_854) ;  /* 0x000000000f087348 */ /* 0x000fea0003c00000 */
[----:B------:R0:W1:Y:S02]  /*22aa0*/  SHFL.IDX P6, R14, R13, R12, R11 ;  /* 0x0000000c0d0e7389 */ /* 0x00006400000c000b */
[----:B01----:R-:W-:Y:S01]  /*22ab0*/  ENDCOLLECTIVE ;  /* 0x000000000000791b */ /* 0x003fe20003800000 */
.L_x_854:
        /* <DEDUP_REMOVED lines=17> */
.L_x_855:
[----:B------:R-:W-:Y:S01]  /*22bd0*/  @P1 LEA R8, R5, R22, 0x1 ;  /* 0x0000001605081211 */ /* 0x000fe200078e08ff */
[----:B------:R-:W-:Y:S02]  /*22be0*/  IMAD.MOV.U32 R13, RZ, RZ, R0 ;  /* 0x000000ffff0d7224 */ /* 0x000fe400078e0000 */
[----:B------:R-:W-:Y:S02]  /*22bf0*/  IMAD.MOV.U32 R12, RZ, RZ, 0x4 ;  /* 0x00000004ff0c7424 */ /* 0x000fe400078e00ff */
[----:B------:R-:W-:-:S07]  /*22c00*/  IMAD.MOV.U32 R3, RZ, RZ, R14 ;  /* 0x000000ffff037224 */ /* 0x000fce00078e000e */
[----:B------:R-:W-:Y:S05]  /*22c10*/  WARPSYNC.COLLECTIVE R15, `(.L_x_856) ;  /* 0x000000000f087348 */ /* 0x000fea0003c00000 */
[----:B------:R0:W1:Y:S02]  /*22c20*/  SHFL.IDX P6, R14, R13, R12, R11 ;  /* 0x0000000c0d0e7389 */ /* 0x00006400000c000b */
[----:B01----:R-:W-:Y:S01]  /*22c30*/  ENDCOLLECTIVE ;  /* 0x000000000000791b */ /* 0x003fe20003800000 */
.L_x_856:
        /* <DEDUP_REMOVED lines=17> */
.L_x_857:
[----:B------:R-:W-:Y:S02]  /*22d50*/  @P1 IMAD R8, R5, 0x2, R22 ;  /* 0x0000000205081824 */ /* 0x000fe400078e0216 */
[----:B------:R-:W-:Y:S02]  /*22d60*/  IMAD.MOV.U32 R13, RZ, RZ, R0 ;  /* 0x000000ffff0d7224 */ /* 0x000fe400078e0000 */
[----:B------:R-:W-:Y:S02]  /*22d70*/  IMAD.MOV.U32 R12, RZ, RZ, 0x5 ;  /* 0x00000005ff0c7424 */ /* 0x000fe400078e00ff */
[----:B------:R-:W-:-:S07]  /*22d80*/  IMAD.MOV.U32 R3, RZ, RZ, R14 ;  /* 0x000000ffff037224 */ /* 0x000fce00078e000e */
[----:B------:R-:W-:Y:S05]  /*22d90*/  WARPSYNC.COLLECTIVE R15, `(.L_x_858) ;  /* 0x000000000f087348 */ /* 0x000fea0003c00000 */
[----:B------:R0:W1:Y:S02]  /*22da0*/  SHFL.IDX P6, R14, R13, R12, R11 ;  /* 0x0000000c0d0e7389 */ /* 0x00006400000c000b */
[----:B01----:R-:W-:Y:S01]  /*22db0*/  ENDCOLLECTIVE ;  /* 0x000000000000791b */ /* 0x003fe20003800000 */
.L_x_858:
        /* <DEDUP_REMOVED lines=10> */
.L_x_859:
[----:B------:R-:W-:Y:S01]  /*22e60*/  @!PT LDS RZ, [RZ] ;  /* 0x00000000fffff984 */ /* 0x000fe20000000800 */
[----:B------:R-:W-:Y:S01]  /*22e70*/  @!PT LDS RZ, [RZ] ;  /* 0x00000000fffff984 */ /* 0x000fe20000000800 */
[----:B------:R-:W-:Y:S01]  /*22e80*/  @!PT LDS RZ, [RZ] ;  /* 0x00000000fffff984 */ /* 0x000fe20000000800 */
[----:B------:R-:W-:Y:S04]  /*22e90*/  @P1 LDGSTS.E.BYPASS.LTC128B.128 [R8+0x1a400], desc[UR56][R2.64], !P4 ;  /* 0x1a40000002081fae */ /* 0x000fe8000e101d78 */
[----:B------:R-:W-:Y:S04]  /*22ea0*/  @P1 LDGSTS.E.BYPASS.LTC128B.128 [R8+0x1d400], desc[UR56][R2.64+0x80], !P3 ;  /* 0x1d40008002081fae */ /* 0x000fe8000d901d78 */
[----:B------:R0:W-:Y:S02]  /*22eb0*/  @P1 LDGSTS.E.BYPASS.LTC128B.128 [R8+0x20400], desc[UR56][R2.64+0x100], !P2 ;  /* 0x2040010002081fae */ /* 0x0001e4000d101d78 */
[----:B0-----:R-:W-:Y:S01]  /*22ec0*/  MOV R2, R14 ;  /* 0x0000000e00027202 */ /* 0x001fe20000000f00 */
[----:B------:R-:W-:Y:S06]  /*22ed0*/  BRA `(.L_x_860) ;  /* 0xffffffac00fc7947 */ /* 0x000fec000383ffff */
.L_x_739:
[----:B------:R-:W-:Y:S02]  /*22ee0*/  IMAD.MOV.U32 R13, RZ, RZ, R5 ;  /* 0x000000ffff0d7224 */ /* 0x000fe400078e0005 */
[----:B------:R-:W-:Y:S02]  /*22ef0*/  IMAD.MOV.U32 R12, RZ, RZ, RZ ;  /* 0x000000ffff0c7224 */ /* 0x000fe400078e00ff */
[----:B------:R-:W-:Y:S02]  /*22f00*/  IMAD.MOV.U32 R11, RZ, RZ, 0x181f ;  /* 0x0000181fff0b7424 */ /* 0x000fe400078e00ff */
[----:B------:R-:W-:Y:S02]  /*22f10*/  IMAD.MOV.U32 R15, RZ, RZ, -0x1 ;  /* 0xffffffffff0f7424 */ /* 0x000fe400078e00ff */
[----:B-----5:R-:W-:Y:S02]  /*22f20*/  IMAD R6, R17, R8, RZ ;  /* 0x0000000811067224 */ /* 0x020fe400078e02ff */
[----:B------:R-:W-:-:S07]  /*22f30*/  IMAD.IADD R4, R10, 0x1, R4 ;  /* 0x000000010a047824 */ /* 0x000fce00078e0204 */
[----:B------:R-:W-:Y:S05]  /*22f40*/  WARPSYNC.COLLECTIVE R15, `(.L_x_861) ;  /* 0x000000000f087348 */ /* 0x000fea0003c00000 */
[----:B------:R0:W1:Y:S02]  /*22f50*/  SHFL.IDX P6, R14, R13, R12, R11 ;  /* 0x0000000c0d0e7389 */ /* 0x00006400000c000b */
[----:B01----:R-:W-:Y:S01]  /*22f60*/  ENDCOLLECTIVE ;  /* 0x000000000000791b */ /* 0x003fe20003800000 */
.L_x_861:
[----:B------:R-:W-:Y:S01]  /*22f70*/  ISETP.GE.AND P1, PT, R4, R6, PT ;  /* 0x000000060400720c */ /* 0x000fe20003f26270 */
[----:B------:R-:W-:Y:S02]  /*22f80*/  IMAD.MOV.U32 R13, RZ, RZ, R0 ;  /* 0x000000ffff0d7224 */ /* 0x000fe400078e0000 */
[----:B------:R-:W-:-:S10]  /*22f90*/  IMAD.MOV.U32 R2, RZ, RZ, R14 ;  /* 0x000000ffff027224 */ /* 0x000fd400078e000e */
[----:B------:R-:W-:Y:S05]  /*22fa0*/  WARPSYNC.COLLECTIVE R15, `(.L_x_862) ;  /* 0x000000000f087348 */ /* 0x000fea0003c00000 */
[----:B------:R0:W1:Y:S02]  /*22fb0*/  SHFL.IDX P6, R14, R13, R12, R11 ;  /* 0x0000000c0d0e7389 */ /* 0x00006400000c000b */
[----:B01----:R-:W-:Y:S01]  /*22fc0*/  ENDCOLLECTIVE ;  /* 0x000000000000791b */ /* 0x003fe20003800000 */
.L_x_862:
[----:B------:R-:W-:Y:S01]  /*22fd0*/  MOV R13, R5 ;  /* 0x00000005000d7202 */ /* 0x000fe20000000f00 */
[----:B------:R-:W-:Y:S02]  /*22fe0*/  IMAD.MOV.U32 R12, RZ, RZ, 0x1 ;  /* 0x00000001ff0c7424 */ /* 0x000fe400078e00ff */
[----:B------:R-:W-:-:S07]  /*22ff0*/  IMAD.MOV.U32 R3, RZ, RZ, R14 ;  /* 0x000000ffff037224 */ /* 0x000fce00078e000e */
[----:B------:R-:W-:Y:S05]  /*23000*/  WARPSYNC.COLLECTIVE R15, `(.L_x_863) ;  /* 0x000000000f087348 */ /* 0x000fea0003c00000 */
[----:B------:R0:W1:Y:S02]  /*23010*/  SHFL.IDX P6, R14, R13, R12, R11 ;  /* 0x0000000c0d0e7389 */ /* 0x00006400000c000b */
[----:B01----:R-:W-:Y:S01]  /*23020*/  ENDCOLLECTIVE ;  /* 0x000000000000791b */ /* 0x003fe20003800000 */
.L_x_863:
[----:B------:R-:W-:-:S05]  /*23030*/  @!P1 LEA R7, P4, R9, R3, 0x1 ;  /* 0x0000000309079211 */ /* 0x000fca00078808ff */
[----:B------:R-:W-:Y:S02]  /*23040*/  @!P1 IMAD.X R3, RZ, RZ, R2, P4 ;  /* 0x000000ffff039224 */ /* 0x000fe400020e0602 */
[----:B------:R-:W-:Y:S02]  /*23050*/  @!P1 IMAD.MOV.U32 R2, RZ, RZ, R7 ;  /* 0x000000ffff029224 */ /* 0x000fe400078e0007 */
[----:B------:R-:W-:Y:S02]  /*23060*/  VIADD R7, R4, 0x10 ;  /* 0x0000001004077836 */ /* 0x000fe40000000000 */
[----:B------:R-:W-:Y:S01]  /*23070*/  IMAD.MOV.U32 R13, RZ, RZ, R0 ;  /* 0x000000ffff0d7224 */ /* 0x000fe200078e0000 */
[----:B------:R-:W-:Y:S01]  /*23080*/  @!PT LDS RZ, [RZ] ;  /* 0x00000000fffff984 */ /* 0x000fe20000000800 */
[----:B------:R-:W-:Y:S01]  /*23090*/  @!PT LDS RZ, [RZ] ;  /* 0x00000000fffff984 */ /* 0x000fe20000000800 */
[----:B------:R-:W-:Y:S01]  /*230a0*/  @!PT LDS RZ, [RZ] ;  /* 0x00000000fffff984 */ /* 0x000fe20000000800 */
[----:B------:R-:W-:Y:S04]  /*230b0*/  @!P1 LDGSTS.E.BYPASS.LTC128B.128 [R35+0xc400], desc[UR56][R2.64], !P3 ;  /* 0x0c40000002239fae */ /* 0x000fe8000d901d78 */
[----:B------:R-:W-:Y:S04]  /*230c0*/  @!P1 LDGSTS.E.BYPASS.LTC128B.128 [R35+0x10400], desc[UR56][R2.64+0x80], !P2 ;  /* 0x1040008002239fae */ /* 0x000fe8000d101d78 */
[----:B------:R0:W-:Y:S01]  /*230d0*/  @!P1 LDGSTS.E.BYPASS.LTC128B.128 [R35+0x14400], desc[UR56][R2.64+0x100], !P0 ;  /* 0x1440010002239fae */ /* 0x0001e2000c101d78 */
[----:B------:R-:W-:Y:S01]  /*230e0*/  ISETP.GE.AND P1, PT, R7, R6, PT ;  /* 0x000000060700720c */ /* 0x000fe20003f26270 */
[----:B0-----:R-:W-:-:S12]  /*230f0*/  IMAD.MOV.U32 R2, RZ, RZ, R14 ;  /* 0x000000ffff027224 */ /* 0x001fd800078e000e */
[----:B------:R-:W-:Y:S05]  /*23100*/  WARPSYNC.COLLECTIVE R15, `(.L_x_864) ;  /* 0x000000000f087348 */ /* 0x000fea0003c00000 */
[----:B------:R0:W1:Y:S02]  /*23110*/  SHFL.IDX P6, R14, R13, R12, R11 ;  /* 0x0000000c0d0e7389 */ /* 0x00006400000c000b */
[----:B01----:R-:W-:Y:S01]  /*23120*/  ENDCOLLECTIVE ;  /* 0x000000000000791b */ /* 0x003fe20003800000 */
.L_x_864:
[----:B------:R-:W-:Y:S02]  /*23130*/  IMAD.MOV.U32 R13, RZ, RZ, R5 ;  /* 0x000000ffff0d7224 */ /* 0x000fe400078e0005 */
[----:B------:R-:W-:Y:S02]  /*23140*/  IMAD.MOV.U32 R12, RZ, RZ, 0x2 ;  /* 0x00000002ff0c7424 */ /* 0x000fe400078e00ff */
[----:B------:R-:W-:-:S07]  /*23150*/  IMAD.MOV.U32 R3, RZ, RZ, R14 ;  /* 0x000000ffff037224 */ /* 0x000fce00078e000e */
[----:B------:R-:W-:Y:S05]  /*23160*/  WARPSYNC.COLLECTIVE R15, `(.L_x_865) ;  /* 0x000000000f087348 */ /* 0x000fea0003c00000 */
[----:B------:R0:W1:Y:S02]  /*23170*/  SHFL.IDX P6, R14, R13, R12, R11 ;  /* 0x0000000c0d0e7389 */ /* 0x00006400000c000b */
[----:B01----:R-:W-:Y:S01]  /*23180*/  ENDCOLLECTIVE ;  /* 0x000000000000791b */ /* 0x003fe20003800000 */
.L_x_865:
[----:B------:R-:W-:-:S05]  /*23190*/  @!P1 LEA R7, P4, R9, R3, 0x1 ;  /* 0x0000000309079211 */ /* 0x000fca00078808ff */
[----:B------:R-:W-:Y:S02]  /*231a0*/  @!P1 IMAD.X R8, RZ, RZ, R2, P4 ;  /* 0x000000ffff089224 */ /* 0x000fe400020e0602 */
[----:B------:R-:W-:Y:S02]  /*231b0*/  @!P1 IMAD.MOV.U32 R2, RZ, RZ, R7 ;  /* 0x000000ffff029224 */ /* 0x000fe400078e0007 */
[----:B------:R-:W-:Y:S01]  /*231c0*/  @!P1 IMAD.MOV.U32 R3, RZ, RZ, R8 ;  /* 0x000000ffff039224 */ /* 0x000fe200078e0008 */
[----:B------:R-:W-:Y:S01]  /*231d0*/  MOV R13, R0 ;  /* 0x00000000000d7202 */ /* 0x000fe20000000f00 */
[----:B------:R-:W-:-:S03]  /*231e0*/  VIADD R7, R4, 0x20 ;  /* 0x0000002004077836 */ /* 0x000fc60000000000 */
        /* <DEDUP_REMOVED lines=11> */
.L_x_866:
[----:B------:R-:W-:Y:S02]  /*232a0*/  IMAD.MOV.U32 R13, RZ, RZ, R5 ;  /* 0x000000ffff0d7224 */ /* 0x000fe400078e0005 */
[----:B------:R-:W-:Y:S02]  /*232b0*/  IMAD.MOV.U32 R12, RZ, RZ, 0x3 ;  /* 0x00000003ff0c7424 */ /* 0x000fe400078e00ff */
[----:B------:R-:W-:-:S07]  /*232c0*/  IMAD.MOV.U32 R3, RZ, RZ, R14 ;  /* 0x000000ffff037224 */ /* 0x000fce00078e000e */
[----:B------:R-:W-:Y:S05]  /*232d0*/  WARPSYNC.COLLECTIVE R15, `(.L_x_867) ;  /* 0x000000000f087348 */ /* 0x000fea0003c00000 */
[----:B------:R0:W1:Y:S02]  /*232e0*/  SHFL.IDX P6, R14, R13, R12, R11 ;  /* 0x0000000c0d0e7389 */ /* 0x00006400000c000b */
[----:B01----:R-:W-:Y:S01]  /*232f0*/  ENDCOLLECTIVE ;  /* 0x000000000000791b */ /* 0x003fe20003800000 */
.L_x_867:
[----:B------:R-:W-:-:S05]  /*23300*/  @!P1 LEA R7, P4, R9, R3, 0x1 ;  /* 0x0000000309079211 */ /* 0x000fca00078808ff */
[----:B------:R-:W-:Y:S02]  /*23310*/  @!P1 IMAD.X R8, RZ, RZ, R2, P4 ;  /* 0x000000ffff089224 */ /* 0x000fe400020e0602 */
[----:B------:R-:W-:Y:S02]  /*23320*/  @!P1 IMAD.MOV.U32 R2, RZ, RZ, R7 ;  /* 0x000000ffff029224 */ /* 0x000fe400078e0007 */
[----:B------:R-:W-:Y:S02]  /*23330*/  @!P1 IMAD.MOV.U32 R3, RZ, RZ, R8 ;  /* 0x000000ffff039224 */ /* 0x000fe400078e0008 */
[----:B------:R-:W-:Y:S02]  /*23340*/  IMAD.MOV.U32 R13, RZ, RZ, R0 ;  /* 0x000000ffff0d7224 */ /* 0x000fe400078e0000 */
[----:B------:R-:W-:Y:S01]  /*23350*/  VIADD R7, R4, 0x30 ;  /* 0x0000003004077836 */ /* 0x000fe20000000000 */
        /* <DEDUP_REMOVED lines=11> */
.L_x_868:
[----:B------:R-:W-:Y:S02]  /*23410*/  IMAD.MOV.U32 R13, RZ, RZ, R5 ;  /* 0x000000ffff0d7224 */ /* 0x000fe400078e0005 */
[----:B------:R-:W-:Y:S02]  /*23420*/  IMAD.MOV.U32 R12, RZ, RZ, 0x4 ;  /* 0x00000004ff0c7424 */ /* 0x000fe400078e00ff */
[----:B------:R-:W-:-:S07]  /*23430*/  IMAD.MOV.U32 R3, RZ, RZ, R14 ;  /* 0x000000ffff037224 */ /* 0x000fce00078e000e */
[----:B------:R-:W-:Y:S05]  /*23440*/  WARPSYNC.COLLECTIVE R15, `(.L_x_869) ;  /* 0x000000000f087348 */ /* 0x000fea0003c00000 */
[----:B------:R0:W1:Y:S02]  /*23450*/  SHFL.IDX P6, R14, R13, R12, R11 ;  /* 0x0000000c0d0e7389 */ /* 0x00006400000c000b */
[----:B01----:R-:W-:Y:S01]  /*23460*/  ENDCOLLECTIVE ;  /* 0x000000000000791b */ /* 0x003fe20003800000 */
.L_x_869:
[----:B------:R-:W-:-:S05]  /*23470*/  @!P1 LEA R7, P4, R9, R3, 0x1 ;  /* 0x0000000309079211 */ /* 0x000fca00078808ff */
[----:B------:R-:W-:Y:S01]  /*23480*/  @!P1 IMAD.X R8, RZ, RZ, R2, P4 ;  /* 0x000000ffff089224 */ /* 0x000fe200020e0602 */
[----:B------:R-:W-:Y:S01]  /*23490*/  @!P1 MOV R2, R7 ;  /* 0x0000000700029202 */ /* 0x000fe20000000f00 */
[----:B------:R-:W-:Y:S02]  /*234a0*/  VIADD R7, R4, 0x40 ;  /* 0x0000004004077836 */ /* 0x000fe40000000000 */
[----:B------:R-:W-:Y:S02]  /*234b0*/  @!P1 IMAD.MOV.U32 R3, RZ, RZ, R8 ;  /* 0x000000ffff039224 */ /* 0x000fe400078e0008 */
[----:B------:R-:W-:-:S03]  /*234c0*/  IMAD.MOV.U32 R13, RZ, RZ, R0 ;  /* 0x000000ffff0d7224 */ /* 0x000fc600078e0000 */
        /* <DEDUP_REMOVED lines=11> */
.L_x_870:
[----:B------:R-:W-:Y:S01]  /*23580*/  MOV R13, R5 ;  /* 0x00000005000d7202 */ /* 0x000fe20000000f00 */
[----:B------:R-:W-:Y:S02]  /*23590*/  IMAD.MOV.U32 R12, RZ, RZ, 0x5 ;  /* 0x00000005ff0c7424 */ /* 0x000fe400078e00ff */
[----:B------:R-:W-:-:S07]  /*235a0*/  IMAD.MOV.U32 R3, RZ, RZ, R14 ;  /* 0x000000ffff037224 */ /* 0x000fce00078e000e */
[----:B------:R-:W-:Y:S05]  /*235b0*/  WARPSYNC.COLLECTIVE R15, `(.L_x_871) ;  /* 0x000000000f087348 */ /* 0x000fea0003c00000 */
[----:B------:R0:W1:Y:S02]  /*235c0*/  SHFL.IDX P6, R14, R13, R12, R11 ;  /* 0x0000000c0d0e7389 */ /* 0x00006400000c000b */
[----:B01----:R-:W-:Y:S01]  /*235d0*/  ENDCOLLECTIVE ;  /* 0x000000000000791b */ /* 0x003fe20003800000 */
.L_x_871:
        /* <DEDUP_REMOVED lines=17> */
.L_x_872:
[----:B------:R-:W-:Y:S02]  /*236f0*/  IMAD.MOV.U32 R13, RZ, RZ, R5 ;  /* 0x000000ffff0d7224 */ /* 0x000fe400078e0005 */
[----:B------:R-:W-:Y:S02]  /*23700*/  IMAD.MOV.U32 R12, RZ, RZ, 0x6 ;  /* 0x00000006ff0c7424 */ /* 0x000fe400078e00ff */
[----:B------:R-:W-:-:S07]  /*23710*/  IMAD.MOV.U32 R3, RZ, RZ, R14 ;  /* 0x000000ffff037224 */ /* 0x000fce00078e000e */
[----:B------:R-:W-:Y:S05]  /*23720*/  WARPSYNC.COLLECTIVE R15, `(.L_x_873) ;  /* 0x000000000f087348 */ /* 0x000fea0003c00000 */
[----:B------:R0:W1:Y:S02]  /*23730*/  SHFL.IDX P6, R14, R13, R12, R11 ;  /* 0x0000000c0d0e7389 */ /* 0x00006400000c000b */
[----:B01----:R-:W-:Y:S01]  /*23740*/  ENDCOLLECTIVE ;  /* 0x000000000000791b */ /* 0x003fe20003800000 */
.L_x_873:
        /* <DEDUP_REMOVED lines=17> */
.L_x_874:
[----:B------:R-:W-:Y:S02]  /*23860*/  IMAD.MOV.U32 R13, RZ, RZ, R5 ;  /* 0x000000ffff0d7224 */ /* 0x000fe400078e0005 */
[----:B------:R-:W-:Y:S02]  /*23870*/  IMAD.MOV.U32 R12, RZ, RZ, 0x7 ;  /* 0x00000007ff0c7424 */ /* 0x000fe400078e00ff */
[----:B------:R-:W-:-:S07]  /*23880*/  IMAD.MOV.U32 R3, RZ, RZ, R14 ;  /* 0x000000ffff037224 */ /* 0x000fce00078e000e */
[----:B------:R-:W-:Y:S05]  /*23890*/  WARPSYNC.COLLECTIVE R15, `(.L_x_875) ;  /* 0x000000000f087348 */ /* 0x000fea0003c00000 */
[----:B------:R0:W1:Y:S02]  /*238a0*/  SHFL.IDX P6, R14, R13, R12, R11 ;  /* 0x0000000c0d0e7389 */ /* 0x00006400000c000b */
[----:B01----:R-:W-:Y:S01]  /*238b0*/  ENDCOLLECTIVE ;  /* 0x000000000000791b */ /* 0x003fe20003800000 */
.L_x_875:
[----:B------:R-:W-:-:S05]  /*238c0*/  @!P1 LEA R7, P4, R9, R3, 0x1 ;  /* 0x0000000309079211 */ /* 0x000fca00078808ff */
[----:B------:R-:W-:Y:S02]  /*238d0*/  @!P1 IMAD.X R8, RZ, RZ, R2, P4 ;  /* 0x000000ffff089224 */ /* 0x000fe400020e0602 */
[----:B------:R-:W-:Y:S02]  /*238e0*/  @!P1 IMAD.MOV.U32 R2, RZ, RZ, R7 ;  /* 0x000000ffff029224 */ /* 0x000fe400078e0007 */
[----:B------:R-:W-:Y:S02]  /*238f0*/  @!P1 IMAD.MOV.U32 R3, RZ, RZ, R8 ;  /* 0x000000ffff039224 */ /* 0x000fe400078e0008 */
[----:B------:R-:W-:-:S03]  /*23900*/  IMAD.MOV.U32 R13, RZ, RZ, R0 ;  /* 0x000000ffff0d7224 */ /* 0x000fc600078e0000 */
[----:B------:R-:W-:Y:S01]  /*23910*/  @!PT LDS RZ, [RZ] ;  /* 0x00000000fffff984 */ /* 0x000fe20000000800 */
[----:B------:R-:W-:Y:S01]  /*23920*/  @!PT LDS RZ, [RZ] ;  /* 0x00000000fffff984 */ /* 0x000fe20000000800 */
[----:B------:R-:W-:Y:S01]  /*23930*/  @!PT LDS RZ, [RZ] ;  /* 0x00000000fffff984 */ /* 0x000fe20000000800 */
[----:B------:R0:W-:Y:S04]  /*23940*/  @!P1 LDGSTS.E.BYPASS.LTC128B.128 [R35+0xf400], desc[UR56][R2.64], !P3 ;  /* 0x0f40000002239fae */ /* 0x0001e8000d901d78 */
[----:B------:R0:W-:Y:S01]  /*23950*/  @!P1 LDGSTS.E.BYPASS.LTC128B.128 [R35+0x13400], desc[UR56][R2.64+0x80], !P2 ;  /* 0x1340008002239fae */ /* 0x0001e2000d101d78 */
[----:B------:R-:W-:-:S03]  /*23960*/  IMAD.MOV.U32 R5, RZ, RZ, R14 ;  /* 0x000000ffff057224 */ /* 0x000fc600078e000e */
[----:B------:R0:W-:Y:S04]  /*23970*/  @!P1 LDGSTS.E.BYPASS.LTC128B.128 [R35+0x17400], desc[UR56][R2.64+0x100], !P0 ;  /* 0x1740010002239fae */ /* 0x0001e8000c101d78 */
[----:B0-----:R-:W-:Y:S05]  /*23980*/  WARPSYNC.COLLECTIVE R15, `(.L_x_876) ;  /* 0x000000000f087348 */ /* 0x001fea0003c00000 */
[----:B------:R1:W2:Y:S02]  /*23990*/  SHFL.IDX P6, R14, R13, R12, R11 ;  /* 0x0000000c0d0e7389 */ /* 0x0002a400000c000b */
[----:B012---:R-:W-:Y:S01]  /*239a0*/  ENDCOLLECTIVE ;  /* 0x000000000000791b */ /* 0x007fe20003800000 */
.L_x_876:
[----:B------:R-:W-:Y:S05]  /*239b0*/  BRA `(.L_x_877) ;  /* 0xffffffb000687947 */ /* 0x000fea000383ffff */
.L_x_744:
[----:B0-----:R0:W1:Y:S02]  /*239c0*/  SYNCS.PHASECHK.TRANS64.TRYWAIT P0, [R22+URZ+0x2a820], R3 ;  /* 0x02a82003160075a7 */ /* 0x001064000800017f */
[----:B-1----:R-:W-:Y:S05]  /*239d0*/  @!P0 NANOSLEEP.SYNCS 0x989680 ;  /* 0x009896800000895d */ /* 0x002fea0003900000 */
[----:B------:R-:W1:Y:S02]  /*239e0*/  @!P0 SYNCS.PHASECHK.TRANS64 P0, [R22+URZ+0x2a820], R3 ;  /* 0x02a82003160085a7 */ /* 0x000e64000800007f */
[----:B-1----:R-:W-:Y:S05]  /*239f0*/  @!P0 BRA `(.L_x_744) ;  /* 0xfffffffc00f08947 */ /* 0x002fea000383ffff */
[----:B------:R-:W-:Y:S05]  /*23a00*/  BRA `(.L_x_878) ;  /* 0xffffffb000e07947 */ /* 0x000fea000383ffff */
.L_x_749:
[----:B0-----:R0:W1:Y:S02]  /*23a10*/  SYNCS.PHASECHK.TRANS64.TRYWAIT P0, [R6+URZ+0x2a840], R3 ;  /* 0x02a84003060075a7 */ /* 0x001064000800017f */
[----:B-1----:R-:W-:Y:S05]  /*23a20*/  @!P0 NANOSLEEP.SYNCS 0x989680 ;  /* 0x009896800000895d */ /* 0x002fea0003900000 */
[----:B------:R-:W1:Y:S02]  /*23a30*/  @!P0 SYNCS.PHASECHK.TRANS64 P0, [R6+URZ+0x2a840], R3 ;  /* 0x02a84003060085a7 */ /* 0x000e64000800007f */
[----:B-1----:R-:W-:Y:S05]  /*23a40*/  @!P0 BRA `(.L_x_749) ;  /* 0xfffffffc00f08947 */ /* 0x002fea000383ffff */
[----:B------:R-:W-:Y:S05]  /*23a50*/  BRA `(.L_x_879) ;  /* 0xffffffb400a47947 */ /* 0x000fea000383ffff */
.L_x_750:
[----:B------:R-:W-:Y:S01]  /*23a60*/  BSSY B1, `(.L_x_880) ;  /* 0x0000008000017945 */ /* 0x000fe20003800000 */
[----:B------:R-:W-:Y:S01]  /*23a70*/  IMAD.MOV.U32 R13, RZ, RZ, R5 ;  /* 0x000000ffff0d7224 */ /* 0x000fe200078e0005 */
[----:B------:R-:W-:Y:S01]  /*23a80*/  MOV R15, 0xffffffff ;  /* 0xffffffff000f7802 */ /* 0x000fe20000000f00 */
[----:B------:R-:W-:Y:S02]  /*23a90*/  IMAD.MOV.U32 R12, RZ, RZ, RZ ;  /* 0x000000ffff0c7224 */ /* 0x000fe400078e00ff */
[----:B------:R-:W-:-:S07]  /*23aa0*/  IMAD.MOV.U32 R11, RZ, RZ, 0x181f ;  /* 0x0000181fff0b7424 */ /* 0x000fce00078e00ff */
[----:B------:R-:W-:Y:S05]  /*23ab0*/  WARPSYNC.COLLECTIVE R15, `(.L_x_881) ;  /* 0x000000000f087348 */ /* 0x000fea0003c00000 */
[----:B------:R0:W1:Y:S02]  /*23ac0*/  SHFL.IDX P6, R14, R13, R12, R11 ;  /* 0x0000000c0d0e7389 */ /* 0x00006400000c000b */
[----:B01----:R-:W-:Y:S01]  /*23ad0*/  ENDCOLLECTIVE ;  /* 0x000000000000791b */ /* 0x003fe20003800000 */
.L_x_881:
[----:B------:R-:W-:Y:S05]  /*23ae0*/  BSYNC B1 ;  /* 0x0000000000017941 */ /* 0x000fea0003800000 */
.L_x_880:
[----:B------:R-:W0:Y:S01]  /*23af0*/  S2R R34, SR_TID.X ;  /* 0x0000000000227919 */ /* 0x000e220000002100 */
[----:B------:R-:W-:Y:S02]  /*23b00*/  IMAD.MOV.U32 R13, RZ, RZ, R9 ;  /* 0x000000ffff0d7224 */ /* 0x000fe400078e0009 */
[----:B------:R-:W-:Y:S02]  /*23b10*/  IMAD.MOV.U32 R12, RZ, RZ, RZ ;  /* 0x000000ffff0c7224 */ /* 0x000fe400078e00ff */
[----:B------:R-:W-:Y:S02]  /*23b20*/  IMAD.MOV.U32 R11, RZ, RZ, 0x181f ;  /* 0x0000181fff0b7424 */ /* 0x000fe400078e00ff */
[----:B------:R-:W-:Y:S02]  /*23b30*/  IMAD.MOV.U32 R15, RZ, RZ, -0x1 ;  /* 0xffffffffff0f7424 */ /* 0x000fe400078e00ff */
[----:B------:R-:W-:Y:S02]  /*23b40*/  IMAD.MOV.U32 R3, RZ, RZ, R14 ;  /* 0x000000ffff037224 */ /* 0x000fe400078e000e */
[----:B------:R-:W-:-:S07]  /*23b50*/  IMAD R4, R4, 0x2, R22 ;  /* 0x0000000204047824 */ /* 0x000fce00078e0216 */
[----:B0-----:R-:W-:Y:S05]  /*23b60*/  WARPSYNC.COLLECTIVE R15, `(.L_x_882) ;  /* 0x000000000f087348 */ /* 0x001fea0003c00000 */
[----:B------:R1:W2:Y:S02]  /*23b70*/  SHFL.IDX P6, R14, R13, R12, R11 ;  /* 0x0000000c0d0e7389 */ /* 0x0002a400000c000b */
[----:B012---:R-:W-:Y:S01]  /*23b80*/  ENDCOLLECTIVE ;  /* 0x000000000000791b */ /* 0x007fe20003800000 */
.L_x_882:
[----:B------:R-:W-:Y:S01]  /*23b90*/  IMAD.MOV.U32 R13, RZ, RZ, R5 ;  /* 0x000000ffff0d7224 */ /* 0x000fe200078e0005 */
[----:B------:R-:W-:Y:S01]  /*23ba0*/  MOV R12, 0x1 ;  /* 0x00000001000c7802 */ /* 0x000fe20000000f00 */
[----:B------:R-:W-:Y:S02]  /*23bb0*/  IMAD.SHL.U32 R34, R34, 0x8, RZ ;  /* 0x0000000822227824 */ /* 0x000fe400078e00ff */
[----:B------:R-:W-:-:S03]  /*23bc0*/  IMAD.MOV.U32 R2, RZ, RZ, R14 ;  /* 0x000000ffff027224 */ /* 0x000fc600078e000e */
[----:B------:R-:W-:-:S07]  /*23bd0*/  LOP3.LUT R34, R34, 0x38, RZ, 0xc0, !PT ;  /* 0x0000003822227812 */ /* 0x000fce00078ec0ff */
[----:B------:R-:W-:Y:S05]  /*23be0*/  WARPSYNC.COLLECTIVE R15, `(.L_x_883) ;  /* 0x000000000f087348 */ /* 0x000fea0003c00000 */
[----:B------:R0:W1:Y:S02]  /*23bf0*/  SHFL.IDX P6, R14, R13, R12, R11 ;  /* 0x0000000c0d0e7389 */ /* 0x00006400000c000b */
[----:B01----:R-:W-:Y:S01]  /*23c00*/  ENDCOLLECTIVE ;  /* 0x000000000000791b */ /* 0x003fe20003800000 */
.L_x_883:
[----:B------:R-:W-:-:S05]  /*23c10*/  IMAD.SHL.U32 R0, R34, 0x2, RZ ;  /* 0x0000000222007824 */ /* 0x000fca00078e00ff */
[----:B------:R-:W-:-:S05]  /*23c20*/  IADD3 R2, P0, R2, R0, RZ ;  /* 0x0000000002027210 */ /* 0x000fca0007f1e0ff */
[----:B------:R-:W-:Y:S02]  /*23c30*/  IMAD.X R3, RZ, RZ, R3, P0 ;  /* 0x000000ffff037224 */ /* 0x000fe400000e0603 */
[----:B------:R-:W-:-:S03]  /*23c40*/  IMAD.MOV.U32 R13, RZ, RZ, R9 ;  /* 0x000000ffff0d7224 */ /* 0x000fc600078e0009 */
        /* <DEDUP_REMOVED lines=10> */
.L_x_884:
[----:B------:R-:W-:Y:S02]  /*23cf0*/  IMAD.MOV.U32 R13, RZ, RZ, R5 ;  /* 0x000000ffff0d7224 */ /* 0x000fe400078e0005 */
[----:B------:R-:W-:Y:S02]  /*23d00*/  IMAD.MOV.U32 R12, RZ, RZ, 0x2 ;  /* 0x00000002ff0c7424 */ /* 0x000fe400078e00ff */
[----:B------:R-:W-:-:S07]  /*23d10*/  IMAD.MOV.U32 R2, RZ, RZ, R14 ;  /* 0x000000ffff027224 */ /* 0x000fce00078e000e */
[----:B------:R-:W-:Y:S05]  /*23d20*/  WARPSYNC.COLLECTIVE R15, `(.L_x_885) ;  /* 0x000000000f087348 */ /* 0x000fea0003c00000 */
[----:B------:R0:W1:Y:S02]  /*23d30*/  SHFL.IDX P6, R14, R13, R12, R11 ;  /* 0x0000000c0d0e7389 */ /* 0x00006400000c000b */
[----:B01----:R-:W-:Y:S01]  /*23d40*/  ENDCOLLECTIVE ;  /* 0x000000000000791b */ /* 0x003fe20003800000 */
.L_x_885:
        /* <DEDUP_REMOVED lines=13> */
.L_x_886:
[----:B------:R-:W-:Y:S01]  /*23e20*/  IMAD.MOV.U32 R13, RZ, RZ, R5 ;  /* 0x000000ffff0d7224 */ /* 0x000fe200078e0005 */
[----:B------:R-:W-:Y:S01]  /*23e30*/  MOV R12, 0x3 ;  /* 0x00000003000c7802 */ /* 0x000fe20000000f00 */
[----:B------:R-:W-:-:S07]  /*23e40*/  IMAD.MOV.U32 R2, RZ, RZ, R14 ;  /* 0x000000ffff027224 */ /* 0x000fce00078e000e */
[----:B------:R-:W-:Y:S05]  /*23e50*/  WARPSYNC.COLLECTIVE R15, `(.L_x_887) ;  /* 0x000000000f087348 */ /* 0x000fea0003c00000 */
[----:B------:R0:W1:Y:S02]  /*23e60*/  SHFL.IDX P6, R14, R13, R12, R11 ;  /* 0x0000000c0d0e7389 */ /* 0x00006400000c000b */
[----:B01----:R-:W-:Y:S01]  /*23e70*/  ENDCOLLECTIVE ;  /* 0x000000000000791b */ /* 0x003fe20003800000 */
.L_x_887:
        /* <DEDUP_REMOVED lines=13> */
.L_x_888:
[----:B------:R-:W-:Y:S02]  /*23f50*/  IMAD.MOV.U32 R13, RZ, RZ, R5 ;  /* 0x000000ffff0d7224 */ /* 0x000fe400078e0005 */
[----:B------:R-:W-:Y:S02]  /*23f60*/  IMAD.MOV.U32 R12, RZ, RZ, 0x4 ;  /* 0x00000004ff0c7424 */ /* 0x000fe400078e00ff */
[----:B------:R-:W-:-:S07]  /*23f70*/  IMAD.MOV.U32 R2, RZ, RZ, R14 ;  /* 0x000000ffff027224 */ /* 0x000fce00078e000e */
[----:B------:R-:W-:Y:S05]  /*23f80*/  WARPSYNC.COLLECTIVE R15, `(.L_x_889) ;  /* 0x000000000f087348 */ /* 0x000fea0003c00000 */
[----:B------:R0:W1:Y:S02]  /*23f90*/  SHFL.IDX P6, R14, R13, R12, R11 ;  /* 0x0000000c0d0e7389 */ /* 0x00006400000c000b */
[----:B01----:R-:W-:Y:S01]  /*23fa0*/  ENDCOLLECTIVE ;  /* 0x000000000000791b */ /* 0x003fe20003800000 */
.L_x_889:
        /* <DEDUP_REMOVED lines=13> */
.L_x_890:
[----:B------:R-:W-:Y:S01]  /*24080*/  IMAD.MOV.U32 R13, RZ, RZ, R5 ;  /* 0x000000ffff0d7224 */ /* 0x000fe200078e0005 */
[----:B------:R-:W-:Y:S01]  /*24090*/  MOV R12, 0x5 ;  /* 0x00000005000c7802 */ /* 0x000fe20000000f00 */
[----:B------:R-:W-:-:S07]  /*240a0*/  IMAD.MOV.U32 R2, RZ, RZ, R14 ;  /* 0x000000ffff027224 */ /* 0x000fce00078e000e */
[----:B------:R-:W-:Y:S05]  /*240b0*/  WARPSYNC.COLLECTIVE R15, `(.L_x_891) ;  /* 0x000000000f087348 */ /* 0x000fea0003c00000 */
[----:B------:R0:W1:Y:S02]  /*240c0*/  SHFL.IDX P6, R14, R13, R12, R11 ;  /* 0x0000000c0d0e7389 */ /* 0x00006400000c000b */
[----:B01----:R-:W-:Y:S01]  /*240d0*/  ENDCOLLECTIVE ;  /* 0x000000000000791b */ /* 0x003fe20003800000 */
.L_x_891:
        /* <DEDUP_REMOVED lines=13> */
.L_x_892:
[----:B------:R-:W-:Y:S01]  /*241b0*/  IMAD.MOV.U32 R2, RZ, RZ, R14 ;  /* 0x000000ffff027224 */ /* 0x000fe200078e000e */
[----:B------:R-:W-:Y:S06]  /*241c0*/  BRA `(.L_x_893) ;  /* 0xffffffb000d87947 */ /* 0x000fec000383ffff */
.L_x_755:
[----:B0-----:R0:W2:Y:S02]  /*241d0*/  SYNCS.PHASECHK.TRANS64.TRYWAIT P0, [R5+URZ+0x2a860], R2 ;  /* 0x02a86002050075a7 */ /* 0x0010a4000800017f */
[----:B--2---:R-:W-:Y:S05]  /*241e0*/  @!P0 NANOSLEEP.SYNCS 0x989680 ;  /* 0x009896800000895d */ /* 0x004fea0003900000 */
[----:B------:R-:W2:Y:S02]  /*241f0*/  @!P0 SYNCS.PHASECHK.TRANS64 P0, [R5+URZ+0x2a860], R2 ;  /* 0x02a86002050085a7 */ /* 0x000ea4000800007f */
[----:B--2---:R-:W-:Y:S05]  /*24200*/  @!P0 BRA `(.L_x_755) ;  /* 0xfffffffc00f08947 */ /* 0x004fea000383ffff */
[----:B------:R-:W-:Y:S05]  /*24210*/  BRA `(.L_x_894) ;  /* 0xffffffb400387947 */ /* 0x000fea000383ffff */
.L_x_756:
        /* <DEDUP_REMOVED lines=8> */
.L_x_896:
[----:B------:R-:W-:Y:S05]  /*242a0*/  BSYNC B1 ;  /* 0x0000000000017941 */ /* 0x000fea0003800000 */
.L_x_895:
[----:B------:R-:W-:Y:S01]  /*242b0*/  IMAD.MOV.U32 R13, RZ, RZ, R23 ;  /* 0x000000ffff0d7224 */ /* 0x000fe200078e0017 */
[----:B------:R-:W-:Y:S01]  /*242c0*/  MOV R15, 0xffffffff ;  /* 0xffffffff000f7802 */ /* 0x000fe20000000f00 */
[----:B------:R-:W-:Y:S02]  /*242d0*/  IMAD.MOV.U32 R12, RZ, RZ, RZ ;  /* 0x000000ffff0c7224 */ /* 0x000fe400078e00ff */
[----:B------:R-:W-:Y:S02]  /*242e0*/  IMAD.MOV.U32 R11, RZ, RZ, 0x181f ;  /* 0x0000181fff0b7424 */ /* 0x000fe400078e00ff */
[----:B------:R-:W-:Y:S02]  /*242f0*/  IMAD.MOV.U32 R3, RZ, RZ, R14 ;  /* 0x000000ffff037224 */ /* 0x000fe400078e000e */
[----:B------:R-:W-:-:S07]  /*24300*/  IMAD R4, R4, 0x2, R22 ;  /* 0x0000000204047824 */ /* 0x000fce00078e0216 */
[----:B------:R-:W-:Y:S05]  /*24310*/  WARPSYNC.COLLECTIVE R15, `(.L_x_897) ;  /* 0x000000000f087348 */ /* 0x000fea0003c00000 */
[----:B------:R0:W1:Y:S02]  /*24320*/  SHFL.IDX P6, R14, R13, R12, R11 ;  /* 0x0000000c0d0e7389 */ /* 0x00006400000c000b */
[----:B01----:R-:W-:Y:S01]  /*24330*/  ENDCOLLECTIVE ;  /* 0x000000000000791b */ /* 0x003fe20003800000 */
.L_x_897:
[----:B------:R-:W-:Y:S02]  /*24340*/  IMAD.MOV.U32 R13, RZ, RZ, R24 ;  /* 0x000000ffff0d7224 */ /* 0x000fe400078e0018 */
[----:B------:R-:W-:Y:S02]  /*24350*/  IMAD.MOV.U32 R12, RZ, RZ, 0x1 ;  /* 0x00000001ff0c7424 */ /* 0x000fe400078e00ff */
[----:B------:R-:W-:-:S07]  /*24360*/  IMAD.MOV.U32 R2, RZ, RZ, R14 ;  /* 0x000000ffff027224 */ /* 0x000fce00078e000e */
[----:B------:R-:W-:Y:S05]  /*24370*/  WARPSYNC.COLLECTIVE R15, `(.L_x_898) ;  /* 0x000000000f087348 */ /* 0x000fea0003c00000 */
[----:B------:R0:W1:Y:S02]  /*24380*/  SHFL.IDX P6, R14, R13, R12, R11 ;  /* 0x0000000c0d0e7389 */ /* 0x00006400000c000b */
[----:B01----:R-:W-:Y:S01]  /*24390*/  ENDCOLLECTIVE ;  /* 0x000000000000791b */ /* 0x003fe20003800000 */
.L_x_898:
        /* <DEDUP_REMOVED lines=15> */
.L_x_899:
[----:B------:R-:W-:Y:S02]  /*24490*/  IMAD.MOV.U32 R13, RZ, RZ, R24 ;  /* 0x000000ffff0d7224 */ /* 0x000fe400078e0018 */
[----:B------:R-:W-:Y:S02]  /*244a0*/  IMAD.MOV.U32 R12, RZ, RZ, 0x2 ;  /* 0x00000002ff0c7424 */ /* 0x000fe400078e00ff */
[----:B------:R-:W-:-:S07]  /*244b0*/  IMAD.MOV.U32 R2, RZ, RZ, R14 ;  /* 0x000000ffff027224 */ /* 0x000fce00078e000e */
[----:B------:R-:W-:Y:S05]  /*244c0*/  WARPSYNC.COLLECTIVE R15, `(.L_x_900) ;  /* 0x000000000f087348 */ /* 0x000fea0003c00000 */
[----:B------:R0:W1:Y:S02]  /*244d0*/  SHFL.IDX P6, R14, R13, R12, R11 ;  /* 0x0000000c0d0e7389 */ /* 0x00006400000c000b */
[----:B01----:R-:W-:Y:S01]  /*244e0*/  ENDCOLLECTIVE ;  /* 0x000000000000791b */ /* 0x003fe20003800000 */
.L_x_900:
[----:B------:R-:W-:-:S05]  /*244f0*/  IADD3 R2, P2, R2, R0, RZ ;  /* 0x0000000002027210 */ /* 0x000fca0007f5e0ff */
[----:B------:R-:W-:Y:S01]  /*24500*/  IMAD.X R3, RZ, RZ, R3, P2 ;  /* 0x000000ffff037224 */ /* 0x000fe200010e0603 */
        /* <DEDUP_REMOVED lines=8> */
[----:B0-----:R-:W-:-:S07]  /*24590*/  MOV R3, R14 ;  /* 0x0000000e00037202 */ /* 0x001fce0000000f00 */
[----:B------:R-:W-:Y:S05]  /*245a0*/  WARPSYNC.COLLECTIVE R15, `(.L_x_901) ;  /* 0x000000000f087348 */ /* 0x000fea0003c00000 */
[----:B------:R0:W1:Y:S02]  /*245b0*/  SHFL.IDX P6, R14, R13, R12, R11 ;  /* 0x0000000c0d0e7389 */ /* 0x00006400000c000b */
[----:B01----:R-:W-:Y:S01]  /*245c0*/  ENDCOLLECTIVE ;  /* 0x000000000000791b */ /* 0x003fe20003800000 */
.L_x_901:
[----:B------:R-:W-:Y:S02]  /*245d0*/  IMAD.MOV.U32 R13, RZ, RZ, R24 ;  /* 0x000000ffff0d7224 */ /* 0x000fe400078e0018 */
[----:B------:R-:W-:Y:S02]  /*245e0*/  IMAD.MOV.U32 R12, RZ, RZ, 0x3 ;  /* 0x00000003ff0c7424 */ /* 0x000fe400078e00ff */
[----:B------:R-:W-:-:S07]  /*245f0*/  IMAD.MOV.U32 R2, RZ, RZ, R14 ;  /* 0x000000ffff027224 */ /* 0x000fce00078e000e */
[----:B------:R-:W-:Y:S05]  /*24600*/  WARPSYNC.COLLECTIVE R15, `(.L_x_902) ;  /* 0x000000000f087348 */ /* 0x000fea0003c00000 */
[----:B------:R0:W1:Y:S02]  /*24610*/  SHFL.IDX P6, R14, R13, R12, R11 ;  /* 0x0000000c0d0e7389 */ /* 0x00006400000c000b */
[----:B01----:R-:W-:Y:S01]  /*24620*/  ENDCOLLECTIVE ;  /* 0x000000000000791b */ /* 0x003fe20003800000 */
.L_x_902:
        /* <DEDUP_REMOVED lines=14> */
.L_x_903:
[----:B------:R-:W-:Y:S02]  /*24710*/  IMAD.MOV.U32 R13, RZ, RZ, R24 ;  /* 0x000000ffff0d7224 */ /* 0x000fe400078e0018 */
[----:B------:R-:W-:Y:S02]  /*24720*/  IMAD.MOV.U32 R12, RZ, RZ, 0x4 ;  /* 0x00000004ff0c7424 */ /* 0x000fe400078e00ff */
[----:B------:R-:W-:-:S07]  /*24730*/  IMAD.MOV.U32 R2, RZ, RZ, R14 ;  /* 0x000000ffff027224 */ /* 0x000fce00078e000e */
[----:B------:R-:W-:Y:S05]  /*24740*/  WARPSYNC.COLLECTIVE R15, `(.L_x_904) ;  /* 0x000000000f087348 */ /* 0x000fea0003c00000 */
[----:B------:R0:W1:Y:S02]  /*24750*/  SHFL.IDX P6, R14, R13, R12, R11 ;  /* 0x0000000c0d0e7389 */ /* 0x00006400000c000b */
[----:B01----:R-:W-:Y:S01]  /*24760*/  ENDCOLLECTIVE ;  /* 0x000000000000791b */ /* 0x003fe20003800000 */
.L_x_904:
        /* <DEDUP_REMOVED lines=14> */
.L_x_905:
[----:B------:R-:W-:Y:S02]  /*24850*/  IMAD.MOV.U32 R13, RZ, RZ, R24 ;  /* 0x000000ffff0d7224 */ /* 0x000fe400078e0018 */
[----:B------:R-:W-:Y:S02]  /*24860*/  IMAD.MOV.U32 R12, RZ, RZ, 0x5 ;  /* 0x00000005ff0c7424 */ /* 0x000fe400078e00ff */
[----:B------:R-:W-:-:S07]  /*24870*/  IMAD.MOV.U32 R2, RZ, RZ, R14 ;  /* 0x000000ffff027224 */ /* 0x000fce00078e000e */
[----:B------:R-:W-:Y:S05]  /*24880*/  WARPSYNC.COLLECTIVE R15, `(.L_x_906) ;  /* 0x000000000f087348 */ /* 0x000fea0003c00000 */
[----:B------:R0:W1:Y:S02]  /*24890*/  SHFL.IDX P6, R14, R13, R12, R11 ;  /* 0x0000000c0d0e7389 */ /* 0x00006400000c000b */
[----:B01----:R-:W-:Y:S01]  /*248a0*/  ENDCOLLECTIVE ;  /* 0x000000000000791b */ /* 0x003fe20003800000 */
.L_x_906:
[----:B------:R-:W-:-:S05]  /*248b0*/  IADD3 R2, P2, R2, R0, RZ ;  /* 0x0000000002027210 */ /* 0x000fca0007f5e0ff */
[----:B------:R-:W-:Y:S01]  /*248c0*/  IMAD.X R3, RZ, RZ, R3, P2 ;  /* 0x000000ffff037224 */ /* 0x000fe200010e0603 */
        /* <DEDUP_REMOVED lines=11> */
.L_x_907:
[----:B------:R-:W-:Y:S01]  /*24980*/  @!PT LDS RZ, [RZ] ;  /* 0x00000000fffff984 */ /* 0x000fe20000000800 */
[----:B------:R-:W-:Y:S01]  /*24990*/  @!PT LDS RZ, [RZ] ;  /* 0x00000000fffff984 */ /* 0x000fe20000000800 */
[----:B------:R-:W-:Y:S01]  /*249a0*/  @!PT LDS RZ, [RZ] ;  /* 0x00000000fffff984 */ /* 0x000fe20000000800 */
[----:B------:R0:W-:Y:S02]  /*249b0*/  LDGSTS.E.BYPASS.LTC128B.128 [R4+0x5400], desc[UR56][R2.64+0x80], !P2 ;  /* 0x0540008002047fae */ /* 0x0001e4000d101d78 */
[----:B0-----:R-:W-:Y:S01]  /*249c0*/  IMAD.MOV.U32 R2, RZ, RZ, R14 ;  /* 0x000000ffff027224 */ /* 0x001fe200078e000e */
[----:B------:R-:W-:Y:S06]  /*249d0*/  BRA `(.L_x_908) ;  /* 0xffffffb000247947 */ /* 0x000fec000383ffff */
.L_x_764:
[----:B0-----:R0:W1:Y:S02]  /*249e0*/  SYNCS.PHASECHK.TRANS64.TRYWAIT P0, [R0+URZ+0x2a860], R3 ;  /* 0x02a86003000075a7 */ /* 0x001064000800017f */
[----:B-1----:R-:W-:Y:S05]  /*249f0*/  @!P0 NANOSLEEP.SYNCS 0x989680 ;  /* 0x009896800000895d */ /* 0x002fea0003900000 */
[----:B------:R-:W1:Y:S02]  /*24a00*/  @!P0 SYNCS.PHASECHK.TRANS64 P0, [R0+URZ+0x2a860], R3 ;  /* 0x02a86003000085a7 */ /* 0x000e64000800007f */
[----:B-1----:R-:W-:Y:S05]  /*24a10*/  @!P0 BRA `(.L_x_764) ;  /* 0xfffffffc00f08947 */ /* 0x002fea000383ffff */
[----:B------:R-:W-:Y:S05]  /*24a20*/  BRA `(.L_x_909) ;  /* 0xffffffb4003c7947 */ /* 0x000fea000383ffff */
.L_x_765:
[----:B------:R-:W-:Y:S01]  /*24a30*/  BSSY B0, `(.L_x_910) ;  /* 0x0000008000007945 */ /* 0x000fe20003800000 */
[----:B------:R-:W-:Y:S01]  /*24a40*/  IMAD.MOV.U32 R13, RZ, RZ, R24 ;  /* 0x000000ffff0d7224 */ /* 0x000fe200078e0018 */
[----:B------:R-:W-:Y:S01]  /*24a50*/  MOV R15, 0xffffffff ;  /* 0xffffffff000f7802 */ /* 0x000fe20000000f00 */
[----:B------:R-:W-:Y:S02]  /*24a60*/  IMAD.MOV.U32 R12, RZ, RZ, RZ ;  /* 0x000000ffff0c7224 */ /* 0x000fe400078e00ff */
[----:B------:R-:W-:-:S07]  /*24a70*/  IMAD.MOV.U32 R11, RZ, RZ, 0x181f ;  /* 0x0000181fff0b7424 */ /* 0x000fce00078e00ff */
[----:B0-----:R-:W-:Y:S05]  /*24a80*/  WARPSYNC.COLLECTIVE R15, `(.L_x_911) ;  /* 0x000000000f087348 */ /* 0x001fea0003c00000 */
[----:B------:R1:W2:Y:S02]  /*24a90*/  SHFL.IDX P6, R14, R13, R12, R11 ;  /* 0x0000000c0d0e7389 */ /* 0x0002a400000c000b */
[----:B012---:R-:W-:Y:S01]  /*24aa0*/  ENDCOLLECTIVE ;  /* 0x000000000000791b */ /* 0x007fe20003800000 */
.L_x_911:
[----:B------:R-:W-:Y:S05]  /*24ab0*/  BSYNC B0 ;  /* 0x0000000000007941 */ /* 0x000fea0003800000 */
.L_x_910:
[----:B------:R-:W0:Y:S01]  /*24ac0*/  S2R R5, SR_TID.X ;  /* 0x0000000000057919 */ /* 0x000e220000002100 */
[----:B------:R-:W-:Y:S01]  /*24ad0*/  IMAD.MOV.U32 R13, RZ, RZ, R23 ;  /* 0x000000ffff0d7224 */ /* 0x000fe200078e0017 */
[C---:B------:R-:W-:Y:S01]  /*24ae0*/  LOP3.LUT R2, R29.reuse, 0x1, RZ, 0xc0, !PT ;  /* 0x000000011d027812 */ /* 0x040fe200078ec0ff */
[----:B------:R-:W-:Y:S01]  /*24af0*/  IMAD.MOV.U32 R12, RZ, RZ, RZ ;  /* 0x000000ffff0c7224 */ /* 0x000fe200078e00ff */
[----:B------:R-:W-:Y:S01]  /*24b00*/  LOP3.LUT P0, RZ, R29, 0x2, RZ, 0xc0, !PT ;  /* 0x000000021dff7812 */ /* 0x000fe2000780c0ff */
[----:B------:R-:W-:Y:S01]  /*24b10*/  IMAD.MOV.U32 R11, RZ, RZ, 0x181f ;  /* 0x0000181fff0b7424 */ /* 0x000fe200078e00ff */
[----:B------:R-:W-:Y:S01]  /*24b20*/  ISETP.NE.U32.AND P1, PT, R2, 0x1, PT ;  /* 0x000000010200780c */ /* 0x000fe20003f25070 */
[----:B------:R-:W-:Y:S01]  /*24b30*/  IMAD.MOV.U32 R15, RZ, RZ, -0x1 ;  /* 0xffffffffff0f7424 */ /* 0x000fe200078e00ff */
[C---:B------:R-:W-:Y:S01]  /*24b40*/  ISETP.LT.OR P4, PT, R6.reuse, 0x1, !P0 ;  /* 0x000000010600780c */ /* 0x040fe20004781670 */
[----:B------:R-:W-:Y:S01]  /*24b50*/  IMAD.MOV.U32 R3, RZ, RZ, R14 ;  /* 0x000000ffff037224 */ /* 0x000fe200078e000e */
[----:B------:R-:W-:Y:S01]  /*24b60*/  ISETP.LT.OR P3, PT, R6, 0x1, P1 ;  /* 0x000000010600780c */ /* 0x000fe20000f61670 */
[----:B------:R-:W-:-:S12]  /*24b70*/  IMAD R4, R4, 0x2, R22 ;  /* 0x0000000204047824 */ /* 0x000fd800078e0216 */
[----:B0-----:R-:W-:Y:S05]  /*24b80*/  WARPSYNC.COLLECTIVE R15, `(.L_x_912) ;  /* 0x000000000f087348 */ /* 0x001fea0003c00000 */
[----:B------:R1:W2:Y:S02]  /*24b90*/  SHFL.IDX P6, R14, R13, R12, R11 ;  /* 0x0000000c0d0e7389 */ /* 0x0002a400000c000b */
[----:B012---:R-:W-:Y:S01]  /*24ba0*/  ENDCOLLECTIVE ;  /* 0x000000000000791b */ /* 0x007fe20003800000 */
.L_x_912:
[----:B------:R-:W-:Y:S02]  /*24bb0*/  IMAD.MOV.U32 R13, RZ, RZ, R24 ;  /* 0x000000ffff0d7224 */ /* 0x000fe400078e0018 */
[----:B------:R-:W-:Y:S02]  /*24bc0*/  IMAD.MOV.U32 R12, RZ, RZ, 0x1 ;  /* 0x00000001ff0c7424 */ /* 0x000fe400078e00ff */
[----:B------:R-:W-:-:S05]  /*24bd0*/  IMAD.SHL.U32 R5, R5, 0x8, RZ ;  /* 0x0000000805057824 */ /* 0x000fca00078e00ff */
[----:B------:R-:W-:-:S05]  /*24be0*/  LOP3.LUT R5, R5, 0x38, RZ, 0xc0, !PT ;  /* 0x0000003805057812 */ /* 0x000fca00078ec0ff */
[----:B------:R-:W-:-:S05]  /*24bf0*/  IMAD.SHL.U32 R5, R5, 0x2, RZ ;  /* 0x0000000205057824 */ /* 0x000fca00078e00ff */
[----:B------:R-:W-:-:S13]  /*24c00*/  IADD3 R2, P2, R14, R5, RZ ;  /* 0x000000050e027210 */ /* 0x000fda0007f5e0ff */
[----:B------:R-:W-:Y:S05]  /*24c10*/  WARPSYNC.COLLECTIVE R15, `(.L_x_913) ;  /* 0x000000000f087348 */ /* 0x000fea0003c00000 */
[----:B------:R0:W1:Y:S02]  /*24c20*/  SHFL.IDX P6, R14, R13, R12, R11 ;  /* 0x0000000c0d0e7389 */ /* 0x00006400000c000b */
[----:B01----:R-:W-:Y:S01]  /*24c30*/  ENDCOLLECTIVE ;  /* 0x000000000000791b */ /* 0x003fe20003800000 */
.L_x_913:
        /* <DEDUP_REMOVED lines=13> */
.L_x_914:
[----:B------:R-:W-:Y:S02]  /*24d10*/  IMAD.MOV.U32 R13, RZ, RZ, R24 ;  /* 0x000000ffff0d7224 */ /* 0x000fe400078e0018 */
[----:B------:R-:W-:Y:S01]  /*24d20*/  IMAD.MOV.U32 R12, RZ, RZ, 0x2 ;  /* 0x00000002ff0c7424 */ /* 0x000fe200078e00ff */
[----:B------:R-:W-:-:S13]  /*24d30*/  IADD3 R2, P2, R14, R5, RZ ;  /* 0x000000050e027210 */ /* 0x000fda0007f5e0ff */
[----:B------:R-:W-:Y:S05]  /*24d40*/  WARPSYNC.COLLECTIVE R15, `(.L_x_915) ;  /* 0x000000000f087348 */ /* 0x000fea0003c00000 */
[----:B------:R0:W1:Y:S02]  /*24d50*/  SHFL.IDX P6, R14, R13, R12, R11 ;  /* 0x0000000c0d0e7389 */ /* 0x00006400000c000b */
[----:B01----:R-:W-:Y:S01]  /*24d60*/  ENDCOLLECTIVE ;  /* 0x000000000000791b */ /* 0x003fe20003800000 */
.L_x_915:
        /* <DEDUP_REMOVED lines=13> */
.L_x_916:
[----:B------:R-:W-:Y:S02]  /*24e40*/  IMAD.MOV.U32 R13, RZ, RZ, R24 ;  /* 0x000000ffff0d7224 */ /* 0x000fe400078e0018 */
[----:B------:R-:W-:Y:S02]  /*24e50*/  IMAD.MOV.U32 R12, RZ, RZ, 0x3 ;  /* 0x00000003ff0c7424 */ /* 0x000fe400078e00ff */
[----:B------:R-:W-:-:S07]  /*24e60*/  IMAD.MOV.U32 R10, RZ, RZ, R14 ;  /* 0x000000ffff0a7224 */ /* 0x000fce00078e000e */
[----:B------:R-:W-:Y:S05]  /*24e70*/  WARPSYNC.COLLECTIVE R15, `(.L_x_917) ;  /* 0x000000000f087348 */ /* 0x000fea0003c00000 */
[----:B------:R0:W1:Y:S02]  /*24e80*/  SHFL.IDX P6, R14, R13, R12, R11 ;  /* 0x0000000c0d0e7389 */ /* 0x00006400000c000b */
[----:B01----:R-:W-:Y:S01]  /*24e90*/  ENDCOLLECTIVE ;  /* 0x000000000000791b */ /* 0x003fe20003800000 */
.L_x_917:
[----:B------:R-:W-:-:S05]  /*24ea0*/  IADD3 R2, P2, R10, R5, RZ ;  /* 0x000000050a027210 */ /* 0x000fca0007f5e0ff */
[----:B------:R-:W-:-:S05]  /*24eb0*/  IMAD.X R3, RZ, RZ, R7, P2 ;  /* 0x000000ffff037224 */ /* 0x000fca00010e0607 */
[----:B------:R-:W-:Y:S01]  /*24ec0*/  @!PT LDS RZ, [RZ] ;  /* 0x00000000fffff984 */ /* 0x000fe20000000800 */
[----:B------:R-:W-:Y:S01]  /*24ed0*/  @!PT LDS RZ, [RZ] ;  /* 0x00000000fffff984 */ /* 0x000fe20000000800 */
[----:B------:R-:W-:Y:S01]  /*24ee0*/  @!PT LDS RZ, [RZ] ;  /* 0x00000000fffff984 */ /* 0x000fe20000000800 */
[----:B------:R0:W-:Y:S01]  /*24ef0*/  LDGSTS.E.BYPASS.LTC128B.128 [R4+0x1400], desc[UR56][R2.64], !P3 ;  /* 0x0140000002047fae */ /* 0x0001e2000d901d78 */
[----:B------:R-:W-:Y:S02]  /*24f00*/  MOV R13, R23 ;  /* 0x00000017000d7202 */ /* 0x000fe40000000f00 */
[C---:B------:R-:W-:Y:S01]  /*24f10*/  ISETP.LT.OR P3, PT, R6.reuse, 0x31, P1 ;  /* 0x000000310600780c */ /* 0x040fe20000f61670 */
[----:B------:R0:W-:Y:S01]  /*24f20*/  LDGSTS.E.BYPASS.LTC128B.128 [R4+0x4400], desc[UR56][R2.64+0x80], !P4 ;  /* 0x0440008002047fae */ /* 0x0001e2000e101d78 */
[----:B------:R-:W-:Y:S01]  /*24f30*/  ISETP.LT.OR P4, PT, R6, 0x31, !P0 ;  /* 0x000000310600780c */ /* 0x000fe20004781670 */
[----:B------:R-:W-:-:S12]  /*24f40*/  IMAD.MOV.U32 R8, RZ, RZ, R14 ;  /* 0x000000ffff087224 */ /* 0x000fd800078e000e */
[----:B0-----:R-:W-:Y:S05]  /*24f50*/  WARPSYNC.COLLECTIVE R15, `(.L_x_918) ;  /* 0x000000000f087348 */ /* 0x001fea0003c00000 */
[----:B------:R1:W2:Y:S02]  /*24f60*/  SHFL.IDX P6, R14, R13, R12, R11 ;  /* 0x0000000c0d0e7389 */ /* 0x0002a400000c000b */
[----:B012---:R-:W-:Y:S01]  /*24f70*/  ENDCOLLECTIVE ;  /* 0x000000000000791b */ /* 0x007fe20003800000 */
.L_x_918:
[----:B------:R-:W-:Y:S02]  /*24f80*/  IMAD.MOV.U32 R13, RZ, RZ, R24 ;  /* 0x000000ffff0d7224 */ /* 0x000fe400078e0018 */
[----:B------:R-:W-:Y:S01]  /*24f90*/  IMAD.MOV.U32 R12, RZ, RZ, 0x4 ;  /* 0x00000004ff0c7424 */ /* 0x000fe200078e00ff */
[----:B------:R-:W-:-:S13]  /*24fa0*/  IADD3 R2, P2, R14, R5, RZ ;  /* 0x000000050e027210 */ /* 0x000fda0007f5e0ff */
[----:B------:R-:W-:Y:S05]  /*24fb0*/  WARPSYNC.COLLECTIVE R15, `(.L_x_919) ;  /* 0x000000000f087348 */ /* 0x000fea0003c00000 */
[----:B------:R0:W1:Y:S02]  /*24fc0*/  SHFL.IDX P6, R14, R13, R12, R11 ;  /* 0x0000000c0d0e7389 */ /* 0x00006400000c000b */
[----:B01----:R-:W-:Y:S01]  /*24fd0*/  ENDCOLLECTIVE ;  /* 0x000000000000791b */ /* 0x003fe20003800000 */
.L_x_919:
        /* <DEDUP_REMOVED lines=13> */
.L_x_920:
[----:B------:R-:W-:Y:S02]  /*250b0*/  IMAD.MOV.U32 R13, RZ, RZ, R24 ;  /* 0x000000ffff0d7224 */ /* 0x000fe400078e0018 */
[----:B------:R-:W-:Y:S02]  /*250c0*/  IMAD.MOV.U32 R12, RZ, RZ, 0x5 ;  /* 0x00000005ff0c7424 */ /* 0x000fe400078e00ff */
[----:B------:R-:W-:-:S07]  /*250d0*/  IMAD.MOV.U32 R10, RZ, RZ, R14 ;  /* 0x000000ffff0a7224 */ /* 0x000fce00078e000e */
[----:B------:R-:W-:Y:S05]  /*250e0*/  WARPSYNC.COLLECTIVE R15, `(.L_x_921) ;  /* 0x000000000f087348 */ /* 0x000fea0003c00000 */
[----:B------:R0:W1:Y:S02]  /*250f0*/  SHFL.IDX P6, R14, R13, R12, R11 ;  /* 0x0000000c0d0e7389 */ /* 0x00006400000c000b */
[----:B01----:R-:W-:Y:S01]  /*25100*/  ENDCOLLECTIVE ;  /* 0x000000000000791b */ /* 0x003fe20003800000 */
.L_x_921:
        /* <DEDUP_REMOVED lines=8> */
[----:B------:R-:W-:-:S07]  /*25190*/  IMAD.MOV.U32 R24, RZ, RZ, R14 ;  /* 0x000000ffff187224 */ /* 0x000fce00078e000e */
[----:B0-----:R-:W-:Y:S05]  /*251a0*/  WARPSYNC.COLLECTIVE R15, `(.L_x_922) ;  /* 0x000000000f087348 */ /* 0x001fea0003c00000 */
[----:B------:R1:W2:Y:S02]  /*251b0*/  SHFL.IDX P6, R14, R13, R12, R11 ;  /* 0x0000000c0d0e7389 */ /* 0x0002a400000c000b */
[----:B012---:R-:W-:Y:S01]  /*251c0*/  ENDCOLLECTIVE ;  /* 0x000000000000791b */ /* 0x007fe20003800000 */
.L_x_922:
[----:B------:R-:W-:Y:S05]  /*251d0*/  BRA `(.L_x_923) ;  /* 0xffffffb000387947 */ /* 0x000fea000383ffff */
.L_x_770:
[----:B------:R-:W-:Y:S01]  /*251e0*/  BSSY B0, `(.L_x_924) ;  /* 0x0000008000007945 */ /* 0x000fe20003800000 */
[----:B------:R-:W-:Y:S01]  /*251f0*/  MOV R13, R16 ;  /* 0x00000010000d7202 */ /* 0x000fe20000000f00 */
[----:B------:R-:W-:Y:S02]  /*25200*/  IMAD.MOV.U32 R12, RZ, RZ, RZ ;  /* 0x000000ffff0c7224 */ /* 0x000fe400078e00ff */
[----:B------:R-:W-:Y:S02]  /*25210*/  IMAD.MOV.U32 R11, RZ, RZ, 0x1f ;  /* 0x0000001fff0b7424 */ /* 0x000fe400078e00ff */
[----:B------:R-:W-:-:S07]  /*25220*/  IMAD.MOV.U32 R15, RZ, RZ, -0x1 ;  /* 0xffffffffff0f7424 */ /* 0x000fce00078e00ff */
[----:B0-----:R-:W-:Y:S05]  /*25230*/  WARPSYNC.COLLECTIVE R15, `(.L_x_925) ;  /* 0x000000000f087348 */ /* 0x001fea0003c00000 */
[----:B------:R1:W2:Y:S02]  /*25240*/  SHFL.IDX P6, R14, R13, R12, R11 ;  /* 0x0000000c0d0e7389 */ /* 0x0002a400000c000b */
[----:B012---:R-:W-:Y:S01]  /*25250*/  ENDCOLLECTIVE ;  /* 0x000000000000791b */ /* 0x007fe20003800000 */
.L_x_925:
[----:B------:R-:W-:Y:S05]  /*25260*/  BSYNC B0 ;  /* 0x0000000000007941 */ /* 0x000fea0003800000 */
.L_x_924:
[----:B------:R-:W-:Y:S02]  /*25270*/  IMAD.MOV.U32 R13, RZ, RZ, R16 ;  /* 0x000000ffff0d7224 */ /* 0x000fe400078e0010 */
[----:B------:R-:W-:Y:S02]  /*25280*/  IMAD.MOV.U32 R12, RZ, RZ, 0x1 ;  /* 0x00000001ff0c7424 */ /* 0x000fe400078e00ff */
[----:B------:R-:W-:Y:S02]  /*25290*/  IMAD.MOV.U32 R11, RZ, RZ, 0x1f ;  /* 0x0000001fff0b7424 */ /* 0x000fe400078e00ff */
[----:B------:R-:W-:Y:S02]  /*252a0*/  IMAD.MOV.U32 R15, RZ, RZ, -0x1 ;  /* 0xffffffffff0f7424 */ /* 0x000fe400078e00ff */
[----:B------:R-:W-:Y:S02]  /*252b0*/  IMAD.IADD R7, R19, 0x1, R9 ;  /* 0x0000000113077824 */ /* 0x000fe400078e0209 */
[----:B------:R-:W-:-:S07]  /*252c0*/  IMAD.MOV.U32 R0, RZ, RZ, R14 ;  /* 0x000000ffff007224 */ /* 0x000fce00078e000e */
[----:B------:R-:W-:Y:S05]  /*252d0*/  WARPSYNC.COLLECTIVE R15, `(.L_x_926) ;  /* 0x000000000f087348 */ /* 0x000fea0003c00000 */
[----:B------:R0:W1:Y:S02]  /*252e0*/  SHFL.IDX P6, R14, R13, R12, R11 ;  /* 0x0000000c0d0e7389 */ /* 0x00006400000c000b */
[----:B01----:R-:W-:Y:S01]  /*252f0*/  ENDCOLLECTIVE ;  /* 0x000000000000791b */ /* 0x003fe20003800000 */
.L_x_926:
[----:B------:R-:W-:Y:S02]  /*25300*/  ULDC UR4, c[0x0][0xc3c] ;  /* 0x00030f0000047ab9 */ /* 0x000fe40000000800 */
[----:B------:R-:W-:-:S13]  /*25310*/  ISETP.GE.OR P1, PT, R7, UR4, !P0 ;  /* 0x0000000407007c0c */ /* 0x000fda000c726670 */
[----:B------:R-:W0:Y:S08]  /*25320*/  @!P1 LDC.64 R2, c[0x0][0xc80] ;  /* 0x00032000ff029b82 */ /* 0x000e300000000a00 */
[----:B------:R-:W1:Y:S01]  /*25330*/  @!P1 LDC.64 R4, c[0x0][0xc78] ;  /* 0x00031e00ff049b82 */ /* 0x000e620000000a00 */
[----:B------:R-:W-:Y:S02]  /*25340*/  IMAD.MOV.U32 R11, RZ, RZ, RZ ;  /* 0x000000ffff0b7224 */ /* 0x000fe400078e00ff */
[----:B------:R-:W-:-:S02]  /*25350*/  IMAD.MOV.U32 R8, RZ, RZ, R14 ;  /* 0x000000ffff087224 */ /* 0x000fc400078e000e */
[----:B0-----:R-:W-:-:S05]  /*25360*/  @!P1 IMAD.WIDE R2, R7, 0x4, R2 ;  /* 0x0000000407029825 */ /* 0x001fca00078e0202 */
[----:B------:R1:W2:Y:S02]  /*25370*/  @!P1 LDG.E R6, desc[UR56][R2.64] ;  /* 0x0000003802069981 */ /* 0x0002a4000c1e1900 */
[----:B-1----:R-:W-:-:S05]  /*25380*/  @!P1 IMAD.WIDE R2, R7, 0x4, R4 ;  /* 0x0000000407029825 */ /* 0x002fca00078e0204 */
[----:B------:R-:W3:Y:S01]  /*25390*/  @!P1 LDG.E R5, desc[UR56][R2.64] ;  /* 0x0000003802059981 */ /* 0x000ee2000c1e1900 */
[----:B------:R-:W-:Y:S01]  /*253a0*/  IMAD.MOV.U32 R7, RZ, RZ, RZ ;  /* 0x000000ffff077224 */ /* 0x000fe200078e00ff */
[C---:B------:R-:W-:Y:S01]  /*253b0*/  ISETP.GE.U32.AND P2, PT, R9.reuse, 0x2, PT ;  /* 0x000000020900780c */ /* 0x040fe20003f46070 */
[----:B------:R-:W-:Y:S01]  /*253c0*/  IMAD.MOV.U32 R4, RZ, RZ, RZ ;  /* 0x000000ffff047224 */ /* 0x000fe200078e00ff */
[C---:B------:R-:W-:Y:S02]  /*253d0*/  ISETP.GE.U32.AND P3, PT, R9.reuse, 0x4, PT ;  /* 0x000000040900780c */ /* 0x040fe40003f66070 */
[C---:B------:R-:W-:Y:S02]  /*253e0*/  ISETP.GE.U32.AND P4, PT, R9.reuse, 0x8, PT ;  /* 0x000000080900780c */ /* 0x040fe40003f86070 */
[----:B------:R-:W-:Y:S02]  /*253f0*/  ISETP.GE.U32.AND P5, PT, R9, 0x10, PT ;  /* 0x000000100900780c */ /* 0x000fe40003fa6070 */
[----:B--2---:R-:W-:Y:S01]  /*25400*/  @!P1 MOV R7, R6 ;  /* 0x0000000600079202 */ /* 0x004fe20000000f00 */
[----:B------:R-:W-:-:S02]  /*25410*/  IMAD.MOV.U32 R6, RZ, RZ, RZ ;  /* 0x000000ffff067224 */ /* 0x000fc400078e00ff */
[----:B---3--:R-:W-:Y:S01]  /*25420*/  @!P1 IMAD.MOV.U32 R4, RZ, RZ, R5 ;  /* 0x000000ffff049224 */ /* 0x008fe200078e0005 */
[----:B------:R-:W-:-:S03]  /*25430*/  ISETP.NE.AND P1, PT, R9, RZ, PT ;  /* 0x000000ff0900720c */ /* 0x000fc60003f25270 */
[----:B------:R-:W-:-:S10]  /*25440*/  IMAD R13, R4, R7, RZ ;  /* 0x00000007040d7224 */ /* 0x000fd400078e02ff */
[----:B------:R-:W-:Y:S05]  /*25450*/  WARPSYNC.COLLECTIVE R15, `(.L_x_927) ;  /* 0x000000000f087348 */ /* 0x000fea0003c00000 */
[----:B------:R0:W1:Y:S02]  /*25460*/  SHFL.UP P6, R14, R13, R12, R11 ;  /* 0x0400000c0d0e7389 */ /* 0x00006400000c000b */
[----:B01----:R-:W-:Y:S01]  /*25470*/  ENDCOLLECTIVE ;  /* 0x000000000000791b */ /* 0x003fe20003800000 */
.L_x_927:
[----:B------:R-:W-:Y:S01]  /*25480*/  IMAD.MOV.U32 R12, RZ, RZ, 0x2 ;  /* 0x00000002ff0c7424 */ /* 0x000fe200078e00ff */
[----:B------:R-:W-:-:S05]  /*25490*/  SEL R14, R14, RZ, P1 ;  /* 0x000000ff0e0e7207 */ /* 0x000fca0000800000 */
[----:B------:R-:W-:-:S04]  /*254a0*/  IMAD.IADD R5, R13, 0x1, R14 ;  /* 0x000000010d057824 */ /* 0x000fc800078e020e */
[----:B------:R-:W-:-:S07]  /*254b0*/  IMAD.MOV.U32 R13, RZ, RZ, R5 ;  /* 0x000000ffff0d7224 */ /* 0x000fce00078e0005 */
[----:B------:R-:W-:Y:S05]  /*254c0*/  WARPSYNC.COLLECTIVE R15, `(.L_x_928) ;  /* 0x000000000f087348 */ /* 0x000fea0003c00000 */
[----:B------:R0:W1:Y:S02]  /*254d0*/  SHFL.UP P6, R14, R13, R12, R11 ;  /* 0x0400000c0d0e7389 */ /* 0x00006400000c000b */
[----:B01----:R-:W-:Y:S01]  /*254e0*/  ENDCOLLECTIVE ;  /* 0x000000000000791b */ /* 0x003fe20003800000 */
.L_x_928:
[----:B------:R-:W-:Y:S01]  /*254f0*/  IMAD.MOV.U32 R12, RZ, RZ, 0x4 ;  /* 0x00000004ff0c7424 */ /* 0x000fe200078e00ff */
[----:B------:R-:W-:-:S05]  /*25500*/  SEL R2, R14, RZ, P2 ;  /* 0x000000ff0e027207 */ /* 0x000fca0001000000 */
[----:B------:R-:W-:-:S04]  /*25510*/  IMAD.IADD R2, R5, 0x1, R2 ;  /* 0x0000000105027824 */ /* 0x000fc800078e0202 */
[----:B------:R-:W-:-:S07]  /*25520*/  IMAD.MOV.U32 R13, RZ, RZ, R2 ;  /* 0x000000ffff0d7224 */ /* 0x000fce00078e0002 */
[----:B------:R-:W-:Y:S05]  /*25530*/  WARPSYNC.COLLECTIVE R15, `(.L_x_929) ;  /* 0x000000000f087348 */ /* 0x000fea0003c00000 */
[----:B------:R0:W1:Y:S02]  /*25540*/  SHFL.UP P6, R14, R13, R12, R11 ;  /* 0x0400000c0d0e7389 */ /* 0x00006400000c000b */
[----:B01----:R-:W-:Y:S01]  /*25550*/  ENDCOLLECTIVE ;  /* 0x000000000000791b */ /* 0x003fe20003800000 */
.L_x_929:
[----:B------:R-:W-:Y:S02]  /*25560*/  MOV R12, 0x8 ;  /* 0x00000008000c7802 */ /* 0x000fe40000000f00 */
[----:B------:R-:W-:-:S05]  /*25570*/  SEL R3, R14, RZ, P3 ;  /* 0x000000ff0e037207 */ /* 0x000fca0001800000 */
[----:B------:R-:W-:-:S04]  /*25580*/  IMAD.IADD R3, R2, 0x1, R3 ;  /* 0x0000000102037824 */ /* 0x000fc800078e0203 */
[----:B------:R-:W-:-:S07]  /*25590*/  IMAD.MOV.U32 R13, RZ, RZ, R3 ;  /* 0x000000ffff0d7224 */ /* 0x000fce00078e0003 */
[----:B------:R-:W-:Y:S05]  /*255a0*/  WARPSYNC.COLLECTIVE R15, `(.L_x_930) ;  /* 0x000000000f087348 */ /* 0x000fea0003c00000 */
[----:B------:R0:W1:Y:S02]  /*255b0*/  SHFL.UP P6, R14, R13, R12, R11 ;  /* 0x0400000c0d0e7389 */ /* 0x00006400000c000b */
[----:B01----:R-:W-:Y:S01]  /*255c0*/  ENDCOLLECTIVE ;  /* 0x000000000000791b */ /* 0x003fe20003800000 */
.L_x_930:
[----:B------:R-:W-:Y:S01]  /*255d0*/  IMAD.MOV.U32 R12, RZ, RZ, 0x10 ;  /* 0x00000010ff0c7424 */ /* 0x000fe200078e00ff */
[----:B------:R-:W-:-:S05]  /*255e0*/  SEL R14, R14, RZ, P4 ;  /* 0x000000ff0e0e7207 */ /* 0x000fca0002000000 */
[----:B------:R-:W-:-:S04]  /*255f0*/  IMAD.IADD R5, R3, 0x1, R14 ;  /* 0x0000000103057824 */ /* 0x000fc800078e020e */
[----:B------:R-:W-:-:S07]  /*25600*/  IMAD.MOV.U32 R13, RZ, RZ, R5 ;  /* 0x000000ffff0d7224 */ /* 0x000fce00078e0005 */
[----:B------:R-:W-:Y:S05]  /*25610*/  WARPSYNC.COLLECTIVE R15, `(.L_x_931) ;  /* 0x000000000f087348 */ /* 0x000fea0003c00000 */
[----:B------:R0:W1:Y:S02]  /*25620*/  SHFL.UP P6, R14, R13, R12, R11 ;  /* 0x0400000c0d0e7389 */ /* 0x00006400000c000b */
[----:B01----:R-:W-:Y:S01]  /*25630*/  ENDCOLLECTIVE ;  /* 0x000000000000791b */ /* 0x003fe20003800000 */
.L_x_931:
        /* <DEDUP_REMOVED lines=8> */
.L_x_932:
[----:B------:R-:W-:Y:S05]  /*256c0*/  BRA `(.L_x_933) ;  /* 0xffffffb0004c7947 */ /* 0x000fea000383ffff */
.L_x_773:
[----:B------:R-:W-:Y:S01]  /*256d0*/  BSSY B0, `(.L_x_934) ;  /* 0x0000007000007945 */ /* 0x000fe20003800000 */
[----:B------:R-:W-:Y:S02]  /*256e0*/  IMAD.MOV.U32 R12, RZ, RZ, 0x1 ;  /* 0x00000001ff0c7424 */ /* 0x000fe400078e00ff */
[----:B------:R-:W-:Y:S02]  /*256f0*/  IMAD.MOV.U32 R11, RZ, RZ, RZ ;  /* 0x000000ffff0b7224 */ /* 0x000fe400078e00ff */
[----:B------:R-:W-:-:S07]  /*25700*/  IMAD.MOV.U32 R15, RZ, RZ, -0x1 ;  /* 0xffffffffff0f7424 */ /* 0x000fce00078e00ff */
[----:B------:R-:W-:Y:S05]  /*25710*/  WARPSYNC.COLLECTIVE R15, `(.L_x_935) ;  /* 0x000000000f087348 */ /* 0x000fea0003c00000 */
[----:B------:R0:W1:Y:S02]  /*25720*/  SHFL.UP P6, R14, R13, R12, R11 ;  /* 0x0400000c0d0e7389 */ /* 0x00006400000c000b */
[----:B01----:R-:W-:Y:S01]  /*25730*/  ENDCOLLECTIVE ;  /* 0x000000000000791b */ /* 0x003fe20003800000 */
.L_x_935:
[----:B------:R-:W-:Y:S05]  /*25740*/  BSYNC B0 ;  /* 0x0000000000007941 */ /* 0x000fea0003800000 */
.L_x_934:
        /* <DEDUP_REMOVED lines=8> */
.L_x_936:
[----:B------:R-:W-:Y:S01]  /*257d0*/  IMAD.MOV.U32 R12, RZ, RZ, 0x4 ;  /* 0x00000004ff0c7424 */ /* 0x000fe200078e00ff */
[----:B------:R-:W-:-:S05]  /*257e0*/  SEL R2, R14, RZ, P2 ;  /* 0x000000ff0e027207 */ /* 0x000fca0001000000 */
[----:B------:R-:W-:-:S04]  /*257f0*/  IMAD.IADD R2, R13, 0x1, R2 ;  /* 0x000000010d027824 */ /* 0x000fc800078e0202 */
[----:B------:R-:W-:-:S07]  /*25800*/  IMAD.MOV.U32 R13, RZ, RZ, R2 ;  /* 0x000000ffff0d7224 */ /* 0x000fce00078e0002 */
[----:B------:R-:W-:Y:S05]  /*25810*/  WARPSYNC.COLLECTIVE R15, `(.L_x_937) ;  /* 0x000000000f087348 */ /* 0x000fea0003c00000 */
[----:B------:R0:W1:Y:S02]  /*25820*/  SHFL.UP P6, R14, R13, R12, R11 ;  /* 0x0400000c0d0e7389 */ /* 0x00006400000c000b */
[----:B01----:R-:W-:Y:S01]  /*25830*/  ENDCOLLECTIVE ;  /* 0x000000000000791b */ /* 0x003fe20003800000 */
.L_x_937:
[----:B------:R-:W-:Y:S01]  /*25840*/  IMAD.MOV.U32 R12, RZ, RZ, 0x8 ;  /* 0x00000008ff0c7424 */ /* 0x000fe200078e00ff */
[----:B------:R-:W-:-:S05]  /*25850*/  SEL R3, R14, RZ, P3 ;  /* 0x000000ff0e037207 */ /* 0x000fca0001800000 */
[----:B------:R-:W-:-:S04]  /*25860*/  IMAD.IADD R3, R2, 0x1, R3 ;  /* 0x0000000102037824 */ /* 0x000fc800078e0203 */
[----:B------:R-:W-:-:S07]  /*25870*/  IMAD.MOV.U32 R13, RZ, RZ, R3 ;  /* 0x000000ffff0d7224 */ /* 0x000fce00078e0003 */
[----:B------:R-:W-:Y:S05]  /*25880*/  WARPSYNC.COLLECTIVE R15, `(.L_x_938) ;  /* 0x000000000f087348 */ /* 0x000fea0003c00000 */
[----:B------:R0:W1:Y:S02]  /*25890*/  SHFL.UP P6, R14, R13, R12, R11 ;  /* 0x0400000c0d0e7389 */ /* 0x00006400000c000b */
[----:B01----:R-:W-:Y:S01]  /*258a0*/  ENDCOLLECTIVE ;  /* 0x000000000000791b */ /* 0x003fe20003800000 */
.L_x_938:
[----:B------:R-:W-:Y:S02]  /*258b0*/  MOV R12, 0x10 ;  /* 0x00000010000c7802 */ /* 0x000fe40000000f00 */
[----:B------:R-:W-:-:S05]  /*258c0*/  SEL R14, R14, RZ, P4 ;  /* 0x000000ff0e0e7207 */ /* 0x000fca0002000000 */
[----:B------:R-:W-:-:S04]  /*258d0*/  IMAD.IADD R5, R3, 0x1, R14 ;  /* 0x0000000103057824 */ /* 0x000fc800078e020e */
[----:B------:R-:W-:-:S07]  /*258e0*/  IMAD.MOV.U32 R13, RZ, RZ, R5 ;  /* 0x000000ffff0d7224 */ /* 0x000fce00078e0005 */
[----:B------:R-:W-:Y:S05]  /*258f0*/  WARPSYNC.COLLECTIVE R15, `(.L_x_939) ;  /* 0x000000000f087348 */ /* 0x000fea0003c00000 */
[----:B------:R0:W1:Y:S02]  /*25900*/  SHFL.UP P6, R14, R13, R12, R11 ;  /* 0x0400000c0d0e7389 */ /* 0x00006400000c000b */
[----:B01----:R-:W-:Y:S01]  /*25910*/  ENDCOLLECTIVE ;  /* 0x000000000000791b */ /* 0x003fe20003800000 */
.L_x_939:
        /* <DEDUP_REMOVED lines=8> */
.L_x_940:
[----:B------:R-:W-:Y:S05]  /*259a0*/  BRA `(.L_x_941) ;  /* 0xffffffb000387947 */ /* 0x000fea000383ffff */
.L_x_775:
[----:B------:R-:W-:Y:S01]  /*259b0*/  BSSY B0, `(.L_x_942) ;  /* 0x0000006000007945 */ /* 0x000fe20003800000 */
[----:B------:R-:W-:Y:S01]  /*259c0*/  PLOP3.LUT P6, PT, P6, PT, PT, 0x8, 0x0 ;  /* 0x000000000000781c */ /* 0x000fe200037ce170 */
[----:B------:R-:W-:-:S12]  /*259d0*/  IMAD.MOV.U32 R15, RZ, RZ, -0x1 ;  /* 0xffffffffff0f7424 */ /* 0x000fd800078e00ff */
[----:B0-----:R-:W-:Y:S05]  /*259e0*/  WARPSYNC.COLLECTIVE R15, `(.L_x_943) ;  /* 0x000000000f087348 */ /* 0x001fea0003c00000 */
[----:B------:R-:W-:Y:S01]  /*259f0*/  VOTE.ANY R14, PT, P6 ;  /* 0x00000000000e7806 */ /* 0x000fe200030e0100 */
[----:B0-----:R-:W-:Y:S06]  /*25a00*/  ENDCOLLECTIVE ;  /* 0x000000000000791b */ /* 0x001fec0003800000 */
.L_x_943:
[----:B------:R-:W-:Y:S05]  /*25a10*/  BSYNC B0 ;  /* 0x0000000000007941 */ /* 0x000fea0003800000 */
.L_x_942:
[----:B------:R-:W-:Y:S02]  /*25a20*/  IMAD.MOV.U32 R3, RZ, RZ, R14 ;  /* 0x000000ffff037224 */ /* 0x000fe400078e000e */
[----:B------:R-:W-:Y:S02]  /*25a30*/  IMAD.MOV.U32 R13, RZ, RZ, R7 ;  /* 0x000000ffff0d7224 */ /* 0x000fe400078e0007 */
[----:B------:R-:W0:Y:S01]  /*25a40*/  POPC R8, R3 ;  /* 0x0000000300087309 */ /* 0x000e220000000000 */
[----:B------:R-:W-:Y:S02]  /*25a50*/  IMAD.MOV.U32 R11, RZ, RZ, 0x1f ;  /* 0x0000001fff0b7424 */ /* 0x000fe400078e00ff */
[----:B------:R-:W-:Y:S02]  /*25a60*/  IMAD.MOV.U32 R15, RZ, RZ, -0x1 ;  /* 0xffffffffff0f7424 */ /* 0x000fe400078e00ff */
[----:B0-----:R-:W-:-:S07]  /*25a70*/  IMAD.MOV.U32 R12, RZ, RZ, R8 ;  /* 0x000000ffff0c7224 */ /* 0x001fce00078e0008 */
[----:B------:R-:W-:Y:S05]  /*25a80*/  WARPSYNC.COLLECTIVE R15, `(.L_x_944) ;  /* 0x000000000f087348 */ /* 0x000fea0003c00000 */
[----:B------:R0:W1:Y:S02]  /*25a90*/  SHFL.IDX P6, R14, R13, R12, R11 ;  /* 0x0000000c0d0e7389 */ /* 0x00006400000c000b */
[----:B01----:R-:W-:Y:S01]  /*25aa0*/  ENDCOLLECTIVE ;  /* 0x000000000000791b */ /* 0x003fe20003800000 */
.L_x_944:
[----:B------:R-:W-:Y:S01]  /*25ab0*/  MOV R13, R4 ;  /* 0x00000004000d7202 */ /* 0x000fe20000000f00 */
[----:B------:R-:W-:-:S07]  /*25ac0*/  IMAD.MOV.U32 R7, RZ, RZ, R14 ;  /* 0x000000ffff077224 */ /* 0x000fce00078e000e */
[----:B------:R-:W-:Y:S05]  /*25ad0*/  WARPSYNC.COLLECTIVE R15, `(.L_x_945) ;  /* 0x000000000f087348 */ /* 0x000fea0003c00000 */
[----:B------:R0:W1:Y:S02]  /*25ae0*/  SHFL.IDX P6, R14, R13, R12, R11 ;  /* 0x0000000c0d0e7389 */ /* 0x00006400000c000b */
[----:B01----:R-:W-:Y:S01]  /*25af0*/  ENDCOLLECTIVE ;  /* 0x000000000000791b */ /* 0x003fe20003800000 */
.L_x_945:
[----:B------:R-:W-:Y:S01]  /*25b00*/  IMAD.MOV.U32 R4, RZ, RZ, R14 ;  /* 0x000000ffff047224 */ /* 0x000fe200078e000e */
[----:B------:R-:W-:Y:S06]  /*25b10*/  BRA `(.L_x_946) ;  /* 0xffffffb000187947 */ /* 0x000fec000383ffff */
.L_x_777:
[----:B------:R-:W-:Y:S01]  /*25b20*/  BSSY B0, `(.L_x_947) ;  /* 0x0000007000007945 */ /* 0x000fe20003800000 */
[----:B------:R-:W-:Y:S02]  /*25b30*/  IMAD.MOV.U32 R13, RZ, RZ, R2 ;  /* 0x000000ffff0d7224 */ /* 0x000fe400078e0002 */
[----:B------:R-:W-:Y:S02]  /*25b40*/  IMAD.MOV.U32 R11, RZ, RZ, 0x1f ;  /* 0x0000001fff0b7424 */ /* 0x000fe400078e00ff */
[----:B------:R-:W-:-:S07]  /*25b50*/  IMAD.MOV.U32 R15, RZ, RZ, -0x1 ;  /* 0xffffffffff0f7424 */ /* 0x000fce00078e00ff */
[----:B0123--:R-:W-:Y:S05]  /*25b60*/  WARPSYNC.COLLECTIVE R15, `(.L_x_948) ;  /* 0x000000000f087348 */ /* 0x00ffea0003c00000 */
[----:B------:R4:W0:Y:S02]  /*25b70*/  SHFL.IDX P6, R14, R13, R12, R11 ;  /* 0x0000000c0d0e7389 */ /* 0x00082400000c000b */
[----:B01234-:R-:W-:Y:S01]  /*25b80*/  ENDCOLLECTIVE ;  /* 0x000000000000791b */ /* 0x01ffe20003800000 */
.L_x_948:
[----:B------:R-:W-:Y:S05]  /*25b90*/  BSYNC B0 ;  /* 0x0000000000007941 */ /* 0x000fea0003800000 */
.L_x_947:
[----:B------:R-:W-:Y:S01]  /*25ba0*/  IMAD.MOV.U32 R6, RZ, RZ, R14 ;  /* 0x000000ffff067224 */ /* 0x000fe200078e000e */
[----:B------:R-:W-:Y:S06]  /*25bb0*/  BRA `(.L_x_776) ;  /* 0xffffffb000087947 */ /* 0x000fec000383ffff */
.L_x_781:
[----:B0-----:R0:W3:Y:S02]  /*25bc0*/  SYNCS.PHASECHK.TRANS64.TRYWAIT P0, [R4+URZ+0x2a820], R0 ;  /* 0x02a82000040075a7 */ /* 0x0010e4000800017f */
[----:B---3--:R-:W-:Y:S05]  /*25bd0*/  @!P0 NANOSLEEP.SYNCS 0x989680 ;  /* 0x009896800000895d */ /* 0x008fea0003900000 */
[----:B------:R-:W3:Y:S02]  /*25be0*/  @!P0 SYNCS.PHASECHK.TRANS64 P0, [R4+URZ+0x2a820], R0 ;  /* 0x02a82000040085a7 */ /* 0x000ee4000800007f */
[----:B---3--:R-:W-:Y:S05]  /*25bf0*/  @!P0 BRA `(.L_x_781) ;  /* 0xfffffffc00f08947 */ /* 0x008fea000383ffff */
[----:B------:R-:W-:Y:S05]  /*25c00*/  BRA `(.L_x_949) ;  /* 0xffffffb400607947 */ /* 0x000fea000383ffff */
.L_x_782:
[----:B------:R-:W3:Y:S01]  /*25c10*/  S2R R2, SR_TID.X ;  /* 0x0000000000027919 */ /* 0x000ee20000002100 */
[----:B------:R-:W-:Y:S01]  /*25c20*/  BSSY B0, `(.L_x_950) ;  /* 0x000000a000007945 */ /* 0x000fe20003800000 */
[----:B------:R-:W-:Y:S02]  /*25c30*/  IMAD.MOV.U32 R12, RZ, RZ, RZ ;  /* 0x000000ffff0c7224 */ /* 0x000fe400078e00ff */
[----:B------:R-:W-:Y:S02]  /*25c40*/  IMAD.MOV.U32 R11, RZ, RZ, 0x1f ;  /* 0x0000001fff0b7424 */ /* 0x000fe400078e00ff */
[----:B------:R-:W-:Y:S01]  /*25c50*/  IMAD.MOV.U32 R15, RZ, RZ, -0x1 ;  /* 0xffffffffff0f7424 */ /* 0x000fe200078e00ff */
[----:B---3--:R-:W-:-:S04]  /*25c60*/  SHF.R.U32.HI R2, RZ, 0x5, R2 ;  /* 0x00000005ff027819 */ /* 0x008fc80000011602 */
[----:B------:R-:W-:-:S05]  /*25c70*/  LOP3.LUT R2, R2, 0x3, RZ, 0xc0, !PT ;  /* 0x0000000302027812 */ /* 0x000fca00078ec0ff */
[----:B------:R-:W-:-:S07]  /*25c80*/  IMAD.MOV.U32 R13, RZ, RZ, R2 ;  /* 0x000000ffff0d7224 */ /* 0x000fce00078e0002 */
[----:B012---:R-:W-:Y:S05]  /*25c90*/  WARPSYNC.COLLECTIVE R15, `(.L_x_951) ;  /* 0x000000000f087348 */ /* 0x007fea0003c00000 */
[----:B------:R3:W4:Y:S02]  /*25ca0*/  SHFL.IDX P6, R14, R13, R12, R11 ;  /* 0x0000000c0d0e7389 */ /* 0x00072400000c000b */
[----:B01234-:R-:W-:Y:S01]  /*25cb0*/  ENDCOLLECTIVE ;  /* 0x000000000000791b */ /* 0x01ffe20003800000 */
.L_x_951:
[----:B------:R-:W-:Y:S05]  /*25cc0*/  BSYNC B0 ;  /* 0x0000000000007941 */ /* 0x000fea0003800000 */
.L_x_950:
[----:B------:R-:W-:Y:S05]  /*25cd0*/  BRA `(.L_x_952) ;  /* 0xffffffb400487947 */ /* 0x000fea000383ffff */
.L_x_783:
[----:B------:R-:W-:Y:S01]  /*25ce0*/  BSSY B0, `(.L_x_953) ;  /* 0x0000006000007945 */ /* 0x000fe20003800000 */
[----:B------:R-:W-:-:S07]  /*25cf0*/  IMAD.MOV.U32 R15, RZ, RZ, -0x1 ;  /* 0xffffffffff0f7424 */ /* 0x000fce00078e00ff */
[----:B012---:R-:W-:Y:S05]  /*25d00*/  WARPSYNC.COLLECTIVE R15, `(.L_x_954) ;  /* 0x000000000f0c7348 */ /* 0x007fea0003c00000 */
[----:B------:R-:W-:Y:S02]  /*25d10*/  ELECT P6, UR62, PT ;  /* 0x00000000003e782f */ /* 0x000fe400038c0000 */
[----:B------:R-:W-:Y:S01]  /*25d20*/  MOV R14, UR62 ;  /* 0x0000003e000e7c02 */ /* 0x000fe20008000f00 */
[----:B012---:R-:W-:Y:S10]  /*25d30*/  ENDCOLLECTIVE ;  /* 0x000000000000791b */ /* 0x007ff40003800000 */
.L_x_954:
[----:B------:R-:W-:Y:S05]  /*25d40*/  BSYNC B0 ;  /* 0x0000000000007941 */ /* 0x000fea0003800000 */
.L_x_953:
[----:B------:R-:W-:Y:S05]  /*25d50*/  BRA `(.L_x_955) ;  /* 0xffffffb4003c7947 */ /* 0x000fea000383ffff */
.L_x_785:
[----:B0-----:R0:W3:Y:S02]  /*25d60*/  SYNCS.PHASECHK.TRANS64.TRYWAIT P1, [R5+URZ+0x2a840], R0 ;  /* 0x02a84000050075a7 */ /* 0x0010e4000802017f */
[----:B---3--:R-:W-:Y:S05]  /*25d70*/  @!P1 NANOSLEEP.SYNCS 0x989680 ;  /* 0x009896800000995d */ /* 0x008fea0003900000 */
[----:B------:R-:W3:Y:S02]  /*25d80*/  @!P1 SYNCS.PHASECHK.TRANS64 P1, [R5+URZ+0x2a840], R0 ;  /* 0x02a84000050095a7 */ /* 0x000ee4000802007f */
[----:B---3--:R-:W-:Y:S05]  /*25d90*/  @!P1 BRA `(.L_x_785) ;  /* 0xfffffffc00f09947 */ /* 0x008fea000383ffff */
[----:B------:R-:W-:Y:S05]  /*25da0*/  BRA `(.L_x_956) ;  /* 0xffffffb4005c7947 */ /* 0x000fea000383ffff */
.L_x_787:
[----:B---3--:R3:W4:Y:S02]  /*25db0*/  SYNCS.PHASECHK.TRANS64.TRYWAIT P1, [R27+URZ+0x2a840], R2 ;  /* 0x02a840021b0075a7 */ /* 0x008724000802017f */
[----:B----4-:R-:W-:Y:S05]  /*25dc0*/  @!P1 NANOSLEEP.SYNCS 0x989680 ;  /* 0x009896800000995d */ /* 0x010fea0003900000 */
[----:B------:R-:W4:Y:S02]  /*25dd0*/  @!P1 SYNCS.PHASECHK.TRANS64 P1, [R27+URZ+0x2a840], R2 ;  /* 0x02a840021b0095a7 */ /* 0x000f24000802007f */
[----:B----4-:R-:W-:Y:S05]  /*25de0*/  @!P1 BRA `(.L_x_787) ;  /* 0xfffffffc00f09947 */ /* 0x010fea000383ffff */
[----:B------:R-:W-:Y:S05]  /*25df0*/  BRA `(.L_x_957) ;  /* 0xffffffb400687947 */ /* 0x000fea000383ffff */
.L_x_789:
[----:B----4-:R4:W0:Y:S02]  /*25e00*/  SYNCS.PHASECHK.TRANS64.TRYWAIT P1, [R5+URZ+0x2a860], R0 ;  /* 0x02a86000050075a7 */ /* 0x010824000802017f */
[----:B0-----:R-:W-:Y:S05]  /*25e10*/  @!P1 NANOSLEEP.SYNCS 0x989680 ;  /* 0x009896800000995d */ /* 0x001fea0003900000 */
[----:B------:R-:W0:Y:S02]  /*25e20*/  @!P1 SYNCS.PHASECHK.TRANS64 P1, [R5+URZ+0x2a860], R0 ;  /* 0x02a86000050095a7 */ /* 0x000e24000802007f */
[----:B0-----:R-:W-:Y:S05]  /*25e30*/  @!P1 BRA `(.L_x_789) ;  /* 0xfffffffc00f09947 */ /* 0x001fea000383ffff */
[----:B------:R-:W-:Y:S05]  /*25e40*/  BRA `(.L_x_958) ;  /* 0xffffffb400647947 */ /* 0x000fea000383ffff */
.L_x_959:
        /* <DEDUP_REMOVED lines=11> */
.L_x_3206:


//--------------------- .text._ZN7cutlass13device_kernelIN5flash11enable_sm90INS1_16FlashAttnFwdSm90INS1_25CollectiveMainloopFwdSm90ILi2EN4cute5tupleIJNS5_1CILi1EEES8_S8_EEENS6_IJNS7_ILi128EEENS7_ILi96EEENS7_ILi192EEEEEELi128ENS_10bfloat16_tEfNS_4arch4Sm90ELb0ELb1ELb1ELb0ELb1ELb0ELb0ELb1ELb1ELb1ELb1ELb0EEENS1_21CollectiveEpilogueFwdINS6_IJSA_SA_SB_EEES9_SE_SG_Li256ELb0ELb1ELb1ELb0EEENS1_19SingleTileSchedulerILb0ELb1ELb1ELi128EEEEEEEEEvNT_6ParamsE --------------------------
	.section	.text._ZN7cutlass13device_kernelIN5flash11enable_sm90INS1_16FlashAttnFwdSm90INS1_25CollectiveMainloopFwdSm90ILi2EN4cute5tupleIJNS5_1CILi1EEES8_S8_EEENS6_IJNS7_ILi128EEENS7_ILi96EEENS7_ILi192EEEEEELi128ENS_10bfloat16_tEfNS_4arch4Sm90ELb0ELb1ELb1ELb0ELb1ELb0ELb0ELb1ELb1ELb1ELb1ELb0EEENS1_21CollectiveEpilogueFwdINS6_IJSA_SA_SB_EEES9_SE_SG_Li256ELb0ELb1ELb1ELb0EEENS1_19SingleTileSchedulerILb0ELb1ELb1ELi128EEEEEEEEEvNT_6ParamsE,"ax",@progbits
	.align	128
.text._ZN7cutlass13device_kernelIN5flash11enable_sm90INS1_16FlashAttnFwdSm90INS1_25CollectiveMainloopFwdSm90ILi2EN4cute5tupleIJNS5_1CILi1EEES8_S8_EEENS6_IJNS7_ILi128EEENS7_ILi96EEENS7_ILi192EEEEEELi128ENS_10bfloat16_tEfNS_4arch4Sm90ELb0ELb1ELb1ELb0ELb1ELb0ELb0ELb1ELb1ELb1ELb1ELb0EEENS1_21CollectiveEpilogueFwdINS6_IJSA_SA_SB_EEES9_SE_SG_Li256ELb0ELb1ELb1ELb0EEENS1_19SingleTileSchedulerILb0ELb1ELb1ELi128EEEEEEEEEvNT_6ParamsE:
        .type           _ZN7cutlass13device_kernelIN5flash11enable_sm90INS1_16FlashAttnFwdSm90INS1_25CollectiveMainloopFwdSm90ILi2EN4cute5tupleIJNS5_1CILi1EEES8_S8_EEENS6_IJNS7_ILi128EEENS7_ILi96EEENS7_ILi192EEEEEELi128ENS_10bfloat16_tEfNS_4arch4Sm90ELb0ELb1ELb1ELb0ELb1ELb0ELb0ELb1ELb1ELb1ELb1ELb0EEENS1_21CollectiveEpilogueFwdINS6_IJSA_SA_SB_EEES9_SE_SG_Li256ELb0ELb1ELb1ELb0EEENS1_19SingleTileSchedulerILb0ELb1ELb1ELi128EEEEEEEEEvNT_6ParamsE,@function
        .size           _ZN7cutlass13device_kernelIN5flash11enable_sm90INS1_16FlashAttnFwdSm90INS1_25CollectiveMainloopFwdSm90ILi2EN4cute5tupleIJNS5_1CILi1EEES8_S8_EEENS6_IJNS7_ILi128EEENS7_ILi96EEENS7_ILi192EEEEEELi128ENS_10bfloat16_tEfNS_4arch4Sm90ELb0ELb1ELb1ELb0ELb1ELb0ELb0ELb1ELb1ELb1ELb1ELb0EEENS1_21CollectiveEpilogueFwdINS6_IJSA_SA_SB_EEES9_SE_SG_Li256ELb0ELb1ELb1ELb0EEENS1_19SingleTileSchedulerILb0ELb1ELb1ELi128EEEEEEEEEvNT_6ParamsE,(.L_x_3207 - _ZN7cutlass13device_kernelIN5flash11enable_sm90INS1_16FlashAttnFwdSm90INS1_25CollectiveMainloopFwdSm90ILi2EN4cute5tupleIJNS5_1CILi1EEES8_S8_EEENS6_IJNS7_ILi128EEENS7_ILi96EEENS7_ILi192EEEEEELi128ENS_10bfloat16_tEfNS_4arch4Sm90ELb0ELb1ELb1ELb0ELb1ELb0ELb0ELb1ELb1ELb1ELb1ELb0EEENS1_21CollectiveEpilogueFwdINS6_IJSA_SA_SB_EEES9_SE_SG_Li256ELb0ELb1ELb1ELb0EEENS1_19SingleTileSchedulerILb0ELb1ELb1ELi128EEEEEEEEEvNT_6ParamsE)
        .other          _ZN7cutlass13device_kernelIN5flash11enable_sm90INS1_16FlashAttnFwdSm90INS1_25CollectiveMainloopFwdSm90ILi2EN4cute5tupleIJNS5_1CILi1EEES8_S8_EEENS6_IJNS7_ILi128EEENS7_ILi96EEENS7_ILi192EEEEEELi128ENS_10bfloat16_tEfNS_4arch4Sm90ELb0ELb1ELb1ELb0ELb1ELb0ELb0ELb1ELb1ELb1ELb1ELb0EEENS1_21CollectiveEpilogueFwdINS6_IJSA_SA_SB_EEES9_SE_SG_Li256ELb0ELb1ELb1ELb0EEENS1_19SingleTileSchedulerILb0ELb1ELb1ELi128EEEEEEEEEvNT_6ParamsE,@"STO_CUDA_ENTRY STV_DEFAULT"
_ZN7cutlass13device_kernelIN5flash11enable_sm90INS1_16FlashAttnFwdSm90INS1_25CollectiveMainloopFwdSm90ILi2EN4cute5tupleIJNS5_1CILi1EEES8_S8_EEENS6_IJNS7_ILi128EEENS7_ILi96EEENS7_ILi192EEEEEELi128ENS_10bfloat16_tEfNS_4arch4Sm90ELb0ELb1ELb1ELb0ELb1ELb0ELb0ELb1ELb1ELb1ELb1ELb0EEENS1_21CollectiveEpilogueFwdINS6_IJSA_SA_SB_EEES9_SE_SG_Li256ELb0ELb1ELb1ELb0EEENS1_19SingleTileSchedulerILb0ELb1ELb1ELi128EEEEEEEEEvNT_6ParamsE:
        /* <DEDUP_REMOVED lines=45> */
.L_x_960:
        /* <DEDUP_REMOVED lines=22> */
.L_x_961:
        /* <DEDUP_REMOVED lines=18> */
.L_x_962:
        /* <DEDUP_REMOVED lines=22> */
.L_x_963:
        /* <DEDUP_REMOVED lines=23> */
.L_x_964:
[----:B------:R-:W-:Y:S01]  /*0820*/  UISETP.NE.AND UP0, UPT, UR9, URZ, UPT ;  /* 0x0000003f0900728c */ /* 0x000fe2000bf05270 */
[----:B------:R-:W-:Y:S01]  /*0830*/  NOP ;  /* 0x0000000000007918 */ /* 0x000fe20000000000 */
[----:B0-----:R-:W-:Y:S01]  /*0840*/  UMOV UR4, 0x1 ;  /* 0x0000000100047882 */ /* 0x001fe20000000000 */
[----:B------:R-:W-:Y:S01]  /*0850*/  ULDC.64 UR56, c[0x0][0x208] ;  /* 0x0000820000387ab9 */ /* 0x000fe20000000a00 */
[----:B------:R-:W-:Y:S01]  /*0860*/  USEL UR4, UR4, 0x2, !UP0 ;  /* 0x0000000204047887 */ /* 0x000fe2000c000000 */
[----:B------:R-:W-:Y:S01]  /*0870*/  BSSY B6, `(.L_x_965) ;  /* 0x00012fc000067945 */ /* 0x000fe20003800000 */
[----:B-1234-:R-:W-:Y:S01]  /*0880*/  BAR.SYNC.DEFER_BLOCKING 0x0 ;  /* 0x0000000000007b1d */ /* 0x01efe20000010000 */
[----:B------:R-:W-:-:S03]  /*0890*/  PLOP3.LUT P0, PT, PT, PT, UP0, 0x80, 0x0 ;  /* 0x000000000000781c */ /* 0x000fc60003f0f008 */
[----:B------:R-:W-:-:S05]  /*08a0*/  IMAD.U32 R2, RZ, RZ, UR4 ;  /* 0x00000004ff027e24 */ /* 0x000fca000f8e00ff */
[----:B------:R0:W-:Y:S05]  /*08b0*/  STL [R1], R2 ;  /* 0x0000000201007387 */ /* 0x0001ea0000100800 */
[----:B------:R-:W-:Y:S05]  /*08c0*/  @!P0 BRA `(.L_x_966) ;  /* 0x000000f0005c8947 */ /* 0x000fea0003800000 */
.L_x_967:
[----:B------:R-:W-:-:S08]  /*08d0*/  NOP ;  /* 0x0000000000007918 */ /* 0x000fd00000000000 */
[----:B------:R-:W1:Y:S02]  /*08e0*/  USETMAXREG.TRY_ALLOC.CTAPOOL UP0, 0xe8 ;  /* 0x000000e8000079c8 */ /* 0x000e640008000600 */
[----:B-1----:R-:W-:-:S13]  /*08f0*/  PLOP3.LUT P0, PT, PT, PT, UP0, 0x80, 0x0 ;  /* 0x000000000000781c */ /* 0x002fda0003f0f008 */
[----:B------:R-:W-:Y:S05]  /*0900*/  @!P0 BRA `(.L_x_967) ;  /* 0xfffffffc00f08947 */ /* 0x000fea000383ffff */
[----:B0-----:R-:W0:Y:S08]  /*0910*/  LDC R2, c[0x0][0xc50] ;  /* 0x00031400ff027b82 */ /* 0x001e300000000800 */
        /* <DEDUP_REMOVED lines=13> */
[----:B------:R-:W0:Y:S01]  /*09f0*/  LDC R23, c[0x0][0x448] ;  /* 0x00011200ff177b82 */ /* 0x000e220000000800 */
[----:B------:R-:W1:Y:S01]  /*0a00*/  S2R R72, SR_CTAID.X ;  /* 0x0000000000487919 */ /* 0x000e620000002500 */
[----:B------:R-:W-:Y:S01]  /*0a10*/  LOP3.LUT R18, R18, 0xffefffff, RZ, 0xc0, !PT ;  /* 0xffefffff12127812 */ /* 0x000fe200078ec0ff */
[----:B------:R-:W-:-:S05]  /*0a20*/  VIADD R74, R25, 0xffffff80 ;  /* 0xffffff80194a7836 */ /* 0x000fca0000000000 */
[----:B------:R-:W2:Y:S08]  /*0a30*/  LDC.64 R2, c[0x0][0x418] ;  /* 0x00010600ff027b82 */ /* 0x000eb00000000a00 */
[----:B------:R-:W3:Y:S01]  /*0a40*/  LDC.64 R10, c[0x0][0x9e0] ;  /* 0x00027800ff0a7b82 */ /* 0x000ee20000000a00 */
[----:B0-----:R-:W-:-:S07]  /*0a50*/  ISETP.NE.AND P2, PT, R23, 0x1, PT ;  /* 0x000000011700780c */ /* 0x001fce0003f45270 */
[----:B------:R-:W0:Y:S01]  /*0a60*/  LDC R8, c[0x0][0x288] ;  /* 0x0000a200ff087b82 */ /* 0x000e220000000800 */
[----:B--2---:R-:W-:-:S07]  /*0a70*/  ISETP.NE.U32.AND P0, PT, R2, RZ, PT ;  /* 0x000000ff0200720c */ /* 0x004fce0003f05070 */
[----:B------:R-:W2:Y:S01]  /*0a80*/  LDC R16, c[0x0][0x424] ;  /* 0x00010900ff107b82 */ /* 0x000ea20000000800 */
[----:B-1----:R-:W-:Y:S01]  /*0a90*/  IMAD.SHL.U32 R72, R72, 0x80, RZ ;  /* 0x0000008048487824 */ /* 0x002fe200078e00ff */
[----:B------:R-:W-:-:S03]  /*0aa0*/  ISETP.NE.AND.EX P0, PT, R3, RZ, PT, P0 ;  /* 0x000000ff0300720c */ /* 0x000fc60003f05300 */
[----:B------:R-:W-:Y:S01]  /*0ab0*/  @P2 VIADD R0, R72, 0x7f ;  /* 0x0000007f48002836 */ /* 0x000fe20000000000 */
[----:B------:R-:W-:Y:S02]  /*0ac0*/  @P2 LOP3.LUT R18, R18, 0x100000, RZ, 0xfc, !PT ;  /* 0x0010000012122812 */ /* 0x000fe400078efcff */
[----:B------:R-:W1:Y:S01]  /*0ad0*/  @P2 LDC R5, c[0x0][0x44c] ;  /* 0x00011300ff052b82 */ /* 0x000e620000000800 */
[----:B---3--:R-:W-:Y:S02]  /*0ae0*/  ISETP.GE.AND P1, PT, R11, 0x1, PT ;  /* 0x000000010b00780c */ /* 0x008fe40003f26270 */
[----:B------:R-:W-:-:S05]  /*0af0*/  LOP3.LUT R18, R18, 0xfff7ffff, RZ, 0xc0, !PT ;  /* 0xfff7ffff12127812 */ /* 0x000fca00078ec0ff */
[----:B------:R-:W3:Y:S01]  /*0b00*/  @P2 LDC R7, c[0x0][0x450] ;  /* 0x00011400ff072b82 */ /* 0x000ee20000000800 */
[----:B0-----:R-:W-:-:S05]  /*0b10*/  IADD3 R3, -R8, 0x1, RZ ;  /* 0x0000000108037810 */ /* 0x001fca0007ffe1ff */
[----:B------:R-:W-:Y:S02]  /*0b20*/  @P1 LOP3.LUT R18, R18, 0x80000, RZ, 0xfc, !PT ;  /* 0x0008000012121812 */ /* 0x000fe400078efcff */
[----:B------:R-:W0:Y:S01]  /*0b30*/  LDC R73, c[0x0][0x2f0] ;  /* 0x0000bc00ff497b82 */ /* 0x000e220000000800 */
[----:B--2---:R-:W-:Y:S01]  /*0b40*/  SEL R16, R16, 0x1, P0 ;  /* 0x0000000110107807 */ /* 0x004fe20000000000 */
[----:B-1----:R-:W-:-:S04]  /*0b50*/  @P2 IMAD.HI.U32 R2, R0, R5, RZ ;  /* 0x0000000500022227 */ /* 0x002fc800078e00ff */
[----:B------:R-:W-:Y:S01]  /*0b60*/  VIADD R0, R72, 0x7f ;  /* 0x0000007f48007836 */ /* 0x000fe20000000000 */
[----:B---3--:R-:W-:Y:S01]  /*0b70*/  @P2 SHF.R.U32.HI R0, RZ, R7, R2 ;  /* 0x00000007ff002219 */ /* 0x008fe20000011602 */
[CC--:B0-----:R-:W-:Y:S02]  /*0b80*/  IMAD R3, R16.reuse, R73.reuse, R3 ;  /* 0x0000004910037224 */ /* 0x0c1fe400078e0203 */
[----:B------:R-:W-:Y:S02]  /*0b90*/  IMAD R22, R16, R73, RZ ;  /* 0x0000004910167224 */ /* 0x000fe400078e02ff */
[----:B------:R-:W-:-:S04]  /*0ba0*/  IMAD.IADD R3, R3, 0x1, R0 ;  /* 0x0000000103037824 */ /* 0x000fc800078e0200 */
[----:B------:R-:W-:Y:S01]  /*0bb0*/  IMAD.IADD R0, R3, 0x1, R10 ;  /* 0x0000000103007824 */ /* 0x000fe200078e020a */
[----:B------:R-:W-:Y:S06]  /*0bc0*/  @!P1 BRA `(.L_x_969) ;  /* 0x0000000000409947 */ /* 0x000fec0003800000 */
[C---:B------:R-:W-:Y:S01]  /*0bd0*/  ISETP.GT.AND P0, PT, R3.reuse, RZ, PT ;  /* 0x000000ff0300720c */ /* 0x040fe20003f04270 */
[----:B------:R-:W-:-:S12]  /*0be0*/  VIADD R2, R3, 0xffffffff ;  /* 0xffffffff03027836 */ /* 0x000fd80000000000 */
[----:B------:R-:W-:Y:S05]  /*0bf0*/  @P0 BRA `(.L_x_970) ;  /* 0x00000000001c0947 */ /* 0x000fea0003800000 */
[----:B------:R-:W-:Y:S01]  /*0c00*/  ISETP.NE.AND P0, PT, R11, 0x1, PT ;  /* 0x000000010b00780c */ /* 0x000fe20003f05270 */
[----:B------:R-:W-:-:S12]  /*0c10*/  IMAD.MOV R3, RZ, RZ, -R3 ;  /* 0x000000ffff037224 */ /* 0x000fd800078e0a03 */
[----:B------:R-:W0:Y:S02]  /*0c20*/  @P0 LDC.64 R4, c[0x0][0x9e8] ;  /* 0x00027a00ff040b82 */ /* 0x000e240000000a00 */
[----:B0-----:R-:W-:-:S05]  /*0c30*/  @P0 IMAD.HI.U32 R2, R3, R4, RZ ;  /* 0x0000000403020227 */ /* 0x001fca00078e00ff */
[----:B------:R-:W-:-:S04]  /*0c40*/  @P0 SHF.R.U32.HI R3, RZ, R5, R2 ;  /* 0x00000005ff030219 */ /* 0x000fc80000011602 */
[----:B------:R-:W-:Y:S01]  /*0c50*/  LOP3.LUT R2, RZ, R3, RZ, 0x33, !PT ;  /* 0x00000003ff027212 */ /* 0x000fe200078e33ff */
[----:B------:R-:W-:Y:S06]  /*0c60*/  BRA `(.L_x_971) ;  /* 0x0000000000107947 */ /* 0x000fec0003800000 */
.L_x_970:
[----:B------:R-:W-:-:S13]  /*0c70*/  ISETP.NE.AND P0, PT, R11, 0x1, PT ;  /* 0x000000010b00780c */ /* 0x000fda0003f05270 */
[----:B------:R-:W0:Y:S02]  /*0c80*/  @P0 LDC.64 R4, c[0x0][0x9e8] ;  /* 0x00027a00ff040b82 */ /* 0x000e240000000a00 */
[----:B0-----:R-:W-:-:S05]  /*0c90*/  @P0 IMAD.HI.U32 R4, R2, R4, RZ ;  /* 0x0000000402040227 */ /* 0x001fca00078e00ff */
[----:B------:R-:W-:-:S07]  /*0ca0*/  @P0 SHF.R.U32.HI R2, RZ, R5, R4 ;  /* 0x00000005ff020219 */ /* 0x000fce0000011604 */
.L_x_971:
[----:B------:R-:W-:-:S05]  /*0cb0*/  IMAD R3, R2, R11, R11 ;  /* 0x0000000b02037224 */ /* 0x000fca00078e020b */
[----:B------:R-:W-:-:S07]  /*0cc0*/  VIMNMX R0, R0, R3, PT ;  /* 0x0000000300007248 */ /* 0x000fce0003fe0100 */
.L_x_969:
[----:B------:R-:W0:Y:S01]  /*0cd0*/  @P2 LDC R3, c[0x0][0x44c] ;  /* 0x00011300ff032b82 */ /* 0x000e220000000800 */
[----:B------:R-:W-:Y:S01]  /*0ce0*/  VIADD R2, R0, 0x5f ;  /* 0x0000005f00027836 */ /* 0x000fe20000000000 */
[----:B------:R-:W-:Y:S01]  /*0cf0*/  ULDC UR4, c[0x0][0x9dc] ;  /* 0x0002770000047ab9 */ /* 0x000fe20000000800 */
[----:B------:R-:W-:Y:S02]  /*0d00*/  IMAD R0, R16, R73, 0x5f ;  /* 0x0000005f10007424 */ /* 0x000fe400078e0249 */
[----:B------:R-:W-:-:S03]  /*0d10*/  IMAD.HI R2, R2, 0x2aaaaaab, RZ ;  /* 0x2aaaaaab02027827 */ /* 0x000fc600078e02ff */
[----:B------:R-:W1:Y:S01]  /*0d20*/  @P2 LDC R7, c[0x0][0x450] ;  /* 0x00011400ff072b82 */ /* 0x000e620000000800 */
[----:B------:R-:W-:Y:S01]  /*0d30*/  IMAD.HI R0, R0, 0x2aaaaaab, RZ ;  /* 0x2aaaaaab00007827 */ /* 0x000fe200078e02ff */
[----:B------:R-:W-:-:S03]  /*0d40*/  SHF.R.U32.HI R5, RZ, 0x1f, R2 ;  /* 0x0000001fff057819 */ /* 0x000fc60000011602 */
[----:B------:R-:W-:Y:S01]  /*0d50*/  IMAD.MOV.U32 R4, RZ, RZ, R72 ;  /* 0x000000ffff047224 */ /* 0x000fe200078e0048 */
[----:B------:R-:W-:Y:S01]  /*0d60*/  LEA.HI.SX32 R2, R2, R5, 0x1c ;  /* 0x0000000502027211 */ /* 0x000fe200078fe2ff */
[----:B------:R-:W-:Y:S02]  /*0d70*/  IMAD R73, R16, R73, -R8 ;  /* 0x0000004910497224 */ /* 0x000fe400078e0a08 */
[----:B0-----:R-:W-:Y:S01]  /*0d80*/  @P2 IMAD.HI.U32 R6, R72, R3, RZ ;  /* 0x0000000348062227 */ /* 0x001fe200078e00ff */
[----:B------:R-:W-:-:S04]  /*0d90*/  SHF.R.U32.HI R3, RZ, 0x1f, R0 ;  /* 0x0000001fff037819 */ /* 0x000fc80000011600 */
[----:B------:R-:W-:Y:S02]  /*0da0*/  LEA.HI.SX32 R3, R0, R3, 0x1c ;  /* 0x0000000300037211 */ /* 0x000fe400078fe2ff */
[----:B-1----:R-:W-:Y:S02]  /*0db0*/  @P2 SHF.R.U32.HI R4, RZ, R7, R6 ;  /* 0x00000007ff042219 */ /* 0x002fe40000011606 */
[----:B------:R-:W-:-:S03]  /*0dc0*/  VIMNMX R75, R3, R2, PT ;  /* 0x00000002034b7248 */ /* 0x000fc60003fe0100 */
[----:B------:R-:W-:-:S04]  /*0dd0*/  IMAD.IADD R0, R73, 0x1, R4 ;  /* 0x0000000149007824 */ /* 0x000fc800078e0204 */
[----:B------:R-:W-:Y:S01]  /*0de0*/  VIADD R2, R0, -UR4 ;  /* 0x8000000400027c36 */ /* 0x000fe20008000000 */
[----:B------:R-:W-:Y:S06]  /*0df0*/  @!P1 BRA `(.L_x_972) ;  /* 0x00000000003c9947 */ /* 0x000fec0003800000 */
[----:B------:R-:W-:-:S13]  /*0e00*/  ISETP.GT.AND P0, PT, R0, -0x1, PT ;  /* 0xffffffff0000780c */ /* 0x000fda0003f04270 */
[----:B------:R-:W-:Y:S05]  /*0e10*/  @P0 BRA `(.L_x_973) ;  /* 0x00000000001c0947 */ /* 0x000fea0003800000 */
[----:B------:R-:W-:Y:S02]  /*0e20*/  ISETP.NE.AND P0, PT, R11, 0x1, PT ;  /* 0x000000010b00780c */ /* 0x000fe40003f05270 */
[----:B------:R-:W-:-:S11]  /*0e30*/  LOP3.LUT R3, RZ, R0, RZ, 0x33, !PT ;  /* 0x00000000ff037212 */ /* 0x000fd600078e33ff */
[----:B------:R-:W0:Y:S02]  /*0e40*/  @P0 LDC.64 R4, c[0x0][0x9e8] ;  /* 0x00027a00ff040b82 */ /* 0x000e240000000a00 */
[----:B0-----:R-:W-:-:S05]  /*0e50*/  @P0 IMAD.HI.U32 R0, R3, R4, RZ ;  /* 0x0000000403000227 */ /* 0x001fca00078e00ff */
[----:B------:R-:W-:-:S04]  /*0e60*/  @P0 SHF.R.U32.HI R3, RZ, R5, R0 ;  /* 0x00000005ff030219 */ /* 0x000fc80000011600 */
[----:B------:R-:W-:Y:S01]  /*0e70*/  LOP3.LUT R0, RZ, R3, RZ, 0x33, !PT ;  /* 0x00000003ff007212 */ /* 0x000fe200078e33ff */
[----:B------:R-:W-:Y:S06]  /*0e80*/  BRA `(.L_x_974) ;  /* 0x0000000000107947 */ /* 0x000fec0003800000 */
.L_x_973:
[----:B------:R-:W-:-:S13]  /*0e90*/  ISETP.NE.AND P0, PT, R11, 0x1, PT ;  /* 0x000000010b00780c */ /* 0x000fda0003f05270 */
[----:B------:R-:W0:Y:S02]  /*0ea0*/  @P0 LDC.64 R4, c[0x0][0x9e8] ;  /* 0x00027a00ff040b82 */ /* 0x000e240000000a00 */
[----:B0-----:R-:W-:-:S05]  /*0eb0*/  @P0 IMAD.HI.U32 R4, R0, R4, RZ ;  /* 0x0000000400040227 */ /* 0x001fca00078e00ff */
[----:B------:R-:W-:-:S07]  /*0ec0*/  @P0 SHF.R.U32.HI R0, RZ, R5, R4 ;  /* 0x00000005ff000219 */ /* 0x000fce0000011604 */
.L_x_974:
[----:B------:R-:W-:-:S05]  /*0ed0*/  IMAD R3, R0, R11, RZ ;  /* 0x0000000b00037224 */ /* 0x000fca00078e02ff */
[----:B------:R-:W-:-:S07]  /*0ee0*/  VIMNMX R2, R2, R3, !PT ;  /* 0x0000000302027248 */ /* 0x000fce0007fe0100 */
.L_x_972:
[----:B------:R-:W-:Y:S01]  /*0ef0*/  SHF.R.U32.HI R0, RZ, 0x10, R17 ;  /* 0x00000010ff007819 */ /* 0x000fe20000011611 */
[----:B------:R-:W-:Y:S01]  /*0f00*/  IMAD.HI R2, R2, 0x2aaaaaab, RZ ;  /* 0x2aaaaaab02027827 */ /* 0x000fe200078e02ff */
[----:B------:R-:W-:Y:S02]  /*0f10*/  LOP3.LUT R17, R17, 0xffff, RZ, 0xc0, !PT ;  /* 0x0000ffff11117812 */ /* 0x000fe400078ec0ff */
[----:B------:R-:W-:Y:S02]  /*0f20*/  ISETP.NE.AND P0, PT, R0, RZ, PT ;  /* 0x000000ff0000720c */ /* 0x000fe40003f05270 */
[----:B------:R-:W-:-:S04]  /*0f30*/  SHF.R.U32.HI R3, RZ, 0x1f, R2 ;  /* 0x0000001fff037819 */ /* 0x000fc80000011602 */
[----:B------:R-:W-:Y:S02]  /*0f40*/  LEA.HI.SX32 R3, R2, R3, 0x1c ;  /* 0x0000000302037211 */ /* 0x000fe400078fe2ff */
[----:B------:R-:W-:Y:S02]  /*0f50*/  MOV R2, RZ ;  /* 0x000000ff00027202 */ /* 0x000fe40000000f00 */
[----:B------:R-:W-:-:S03]  /*0f60*/  VIMNMX R8, RZ, R3, !PT ;  /* 0x00000003ff087248 */ /* 0x000fc60007fe0100 */
[----:B------:R-:W0:Y:S01]  /*0f70*/  @!P0 LDC R0, c[0x0][0x9f0] ;  /* 0x00027c00ff008b82 */ /* 0x000e220000000800 */
[----:B------:R-:W-:-:S13]  /*0f80*/  ISETP.GT.AND P1, PT, R75, R8, PT ;  /* 0x000000084b00720c */ /* 0x000fda0003f24270 */
[----:B------:R-:W-:Y:S05]  /*0f90*/  @!P1 BRA `(.L_x_975) ;  /* 0x00000000006c9947 */ /* 0x000fea0003800000 */
[-C--:B0-----:R-:W-:Y:S02]  /*0fa0*/  IABS R6, R0.reuse ;  /* 0x0000000000067213 */ /* 0x081fe40000000000 */
[----:B------:R-:W-:Y:S02]  /*0fb0*/  IADD3 R2, R0, -0x1, R75 ;  /* 0xffffffff00027810 */ /* 0x000fe40007ffe04b */
[----:B------:R-:W0:Y:S03]  /*0fc0*/  I2F.RP R4, R6 ;  /* 0x0000000600047306 */ /* 0x000e260000209400 */
[----:B------:R-:W-:Y:S01]  /*0fd0*/  IMAD.IADD R5, R2, 0x1, -R8 ;  /* 0x0000000102057824 */ /* 0x000fe200078e0a08 */
[----:B------:R-:W-:-:S04]  /*0fe0*/  IABS R2, R0 ;  /* 0x0000000000027213 */ /* 0x000fc80000000000 */
[----:B------:R-:W-:Y:S02]  /*0ff0*/  IABS R9, R5 ;  /* 0x0000000500097213 */ /* 0x000fe40000000000 */
[----:B------:R-:W-:-:S04]  /*1000*/  LOP3.LUT R5, R5, R0, RZ, 0x3c, !PT ;  /* 0x0000000005057212 */ /* 0x000fc800078e3cff */
[----:B------:R-:W-:Y:S01]  /*1010*/  ISETP.GE.AND P2, PT, R5, RZ, PT ;  /* 0x000000ff0500720c */ /* 0x000fe20003f46270 */
[----:B0-----:R-:W0:Y:S02]  /*1020*/  MUFU.RCP R4, R4 ;  /* 0x0000000400047308 */ /* 0x001e240000001000 */
[----:B0-----:R-:W-:Y:S02]  /*1030*/  VIADD R3, R4, 0xffffffe ;  /* 0x0ffffffe04037836 */ /* 0x001fe40000000000 */
[----:B------:R-:W-:Y:S02]  /*1040*/  IMAD.MOV R4, RZ, RZ, -R2 ;  /* 0x000000ffff047224 */ /* 0x000fe400078e0a02 */
[----:B------:R-:W-:Y:S02]  /*1050*/  IMAD.MOV.U32 R2, RZ, RZ, RZ ;  /* 0x000000ffff027224 */ /* 0x000fe400078e00ff */
[----:B------:R-:W0:Y:S02]  /*1060*/  F2I.FTZ.U32.TRUNC.NTZ R3, R3 ;  /* 0x0000000300037305 */ /* 0x000e24000021f000 */
[----:B0-----:R-:W-:-:S04]  /*1070*/  IMAD.MOV R7, RZ, RZ, -R3 ;  /* 0x000000ffff077224 */ /* 0x001fc800078e0a03 */
[----:B------:R-:W-:-:S04]  /*1080*/  IMAD R7, R7, R6, RZ ;  /* 0x0000000607077224 */ /* 0x000fc800078e02ff */
[----:B------:R-:W-:-:S04]  /*1090*/  IMAD.HI.U32 R2, R3, R7, R2 ;  /* 0x0000000703027227 */ /* 0x000fc800078e0002 */
[----:B------:R-:W-:-:S04]  /*10a0*/  IMAD.MOV.U32 R3, RZ, RZ, R9 ;  /* 0x000000ffff037224 */ /* 0x000fc800078e0009 */
        /* <DEDUP_REMOVED lines=8> */
[----:B------:R-:W-:Y:S01]  /*1130*/  @!P2 IMAD.MOV R2, RZ, RZ, -R2 ;  /* 0x000000ffff02a224 */ /* 0x000fe200078e0a02 */
[----:B------:R-:W-:-:S07]  /*1140*/  @!P1 LOP3.LUT R2, RZ, R0, RZ, 0x33, !PT ;  /* 0x00000000ff029212 */ /* 0x000fce00078e33ff */
.L_x_975:
[-C--:B------:R-:W-:Y:S01]  /*1150*/  IMAD R17, R17, R2.reuse, R8 ;  /* 0x0000000211117224 */ /* 0x080fe200078e0208 */
[----:B------:R-:W-:Y:S01]  /*1160*/  PLOP3.LUT P0, PT, PT, PT, PT, 0x80, 0x0 ;  /* 0x000000000000781c */ /* 0x000fe20003f0f070 */
[----:B0-----:R-:W-:Y:S01]  /*1170*/  IMAD.MOV.U32 R0, RZ, RZ, RZ ;  /* 0x000000ffff007224 */ /* 0x001fe200078e00ff */
[----:B------:R-:W-:Y:S01]  /*1180*/  CS2R R86, SRZ ;  /* 0x0000000000567805 */ /* 0x000fe2000001ff00 */
[----:B------:R-:W-:Y:S01]  /*1190*/  IMAD.MOV.U32 R6, RZ, RZ, RZ ;  /* 0x000000ffff067224 */ /* 0x000fe200078e00ff */
[----:B------:R-:W-:Y:S02]  /*11a0*/  VIADDMNMX R75, R17, R2, R75, PT ;  /* 0x00000002114b7246 */ /* 0x000fe4000380014b */
[----:B------:R-:W-:Y:S02]  /*11b0*/  CS2R R84, SRZ ;  /* 0x0000000000547805 */ /* 0x000fe4000001ff00 */
        /* <DEDUP_REMOVED lines=36> */
[----:B------:R-:W-:-:S05]  /*1400*/  SHF.R.S32.HI R78, RZ, 0x7, R76 ;  /* 0x00000007ff4e7819 */ /* 0x000fca000001144c */
        /* <DEDUP_REMOVED lines=20> */
[----:B------:R-:W-:Y:S01]  /*1550*/  MOV R10, UR6 ;  /* 0x00000006000a7c02 */ /* 0x000fe20008000f00 */
        /* <DEDUP_REMOVED lines=8> */
.L_x_977:
[----:B------:R-:W-:-:S04]  /*15e0*/  SHF.L.U32 R0, RZ, 0x1f, RZ ;  /* 0x0000001fff007819 */ /* 0x000fc800000006ff */
[----:B------:R-:W0:Y:S02]  /*15f0*/  SYNCS.PHASECHK.TRANS64.TRYWAIT P0, [UR58+0x2a800], R0 ;  /* 0x02a80000ff0075a7 */ /* 0x000e24000800017a */
[----:B0-----:R-:W-:Y:S05]  /*1600*/  @!P0 BRA `(.L_x_978) ;  /* 0x0000012000908947 */ /* 0x001fea0003800000 */
.L_x_1111:
[----:B------:R-:W2:Y:S02]  /*1610*/  LDL R2, [R1] ;  /* 0x0000000001027983 */ /* 0x000ea40000100800 */
[----:B--2---:R-:W-:-:S13]  /*1620*/  R2UR UR4, R2 ;  /* 0x00000000020472ca */ /* 0x004fda00000e0000 */
[----:B------:R-:W-:-:S06]  /*1630*/  ULOP3.LUT UR4, UR4, 0x1, URZ, 0xfc, !UPT ;  /* 0x0000000104047892 */ /* 0x000fcc000f8efc3f */
[----:B------:R-:W-:-:S05]  /*1640*/  IMAD.U32 R2, RZ, RZ, UR4 ;  /* 0x00000004ff027e24 */ /* 0x000fca000f8e00ff */
[----:B------:R-:W-:-:S13]  /*1650*/  ISETP.NE.AND P0, PT, R2, 0x3, PT ;  /* 0x000000030200780c */ /* 0x000fda0003f05270 */
[----:B------:R-:W-:Y:S05]  /*1660*/  @!P0 BRA `(.L_x_979) ;  /* 0x0000000000048947 */ /* 0x000fea0003800000 */
[----:B------:R-:W-:Y:S01]  /*1670*/  BPT.TRAP 0x1 ;  /* 0x000000040000795c */ /* 0x000fe20000300000 */
.L_x_979:
[----:B------:R1:W2:Y:S01]  /*1680*/  SYNCS.PHASECHK.TRANS64.TRYWAIT P1, [UR58+0x2a830], R0 ;  /* 0x02a83000ff0075a7 */ /* 0x0002a2000802017a */
[----:B------:R-:W-:Y:S05]  /*1690*/  @!P0 BRA `(.L_x_980) ;  /* 0x0000000000048947 */ /* 0x000fea0003800000 */
[----:B------:R-:W-:Y:S01]  /*16a0*/  BPT.TRAP 0x1 ;  /* 0x000000040000795c */ /* 0x000fe20000300000 */
.L_x_980:
[----:B------:R-:W-:-:S05]  /*16b0*/  IMAD.U32 R4, RZ, RZ, UR36 ;  /* 0x00000024ff047e24 */ /* 0x000fca000f8e00ff */
[----:B------:R-:W-:Y:S01]  /*16c0*/  LOP3.LUT R4, R4, 0x10000, RZ, 0xfc, !PT ;  /* 0x0001000004047812 */ /* 0x000fe200078efcff */
[----:B--2---:R-:W-:Y:S06]  /*16d0*/  @P1 BRA `(.L_x_981) ;  /* 0x0000000000081947 */ /* 0x004fec0003800000 */
[----:B------:R-:W2:Y:S02]  /*16e0*/  SYNCS.PHASECHK.TRANS64.TRYWAIT P1, [UR58+0x2a830], R0 ;  /* 0x02a83000ff0075a7 */ /* 0x000ea4000802017a */
[----:B--2---:R-:W-:Y:S05]  /*16f0*/  @!P1 BRA `(.L_x_982) ;  /* 0x00000120006c9947 */ /* 0x004fea0003800000 */
.L_x_981:
[----:B------:R-:W-:Y:S05]  /*1700*/  WARPSYNC.ALL ;  /* 0x0000000000007948 */ /* 0x000fea0003800000 */
[----:B------:R-:W-:Y:S01]  /*1710*/  IMAD.MOV.U32 R5, RZ, RZ, 0x40000040 ;  /* 0x40000040ff057424 */ /* 0x000fe200078e00ff */
[----:B------:R-:W-:Y:S01]  /*1720*/  UIADD3 UR4, UR58, 0x18400, URZ ;  /* 0x000184003a047890 */ /* 0x000fe2000fffe03f */
[----:B------:R-:W-:Y:S01]  /*1730*/  R2UR UR8, R4 ;  /* 0x00000000040872ca */ /* 0x000fe200000e0000 */
[----:B------:R-:W-:Y:S02]  /*1740*/  WARPGROUP.ARRIVE ;  /* 0x00000000000079c5 */ /* 0x000fe40000000000 */
        /* <DEDUP_REMOVED lines=12> */
[----:B------:R-:W-:Y:S01]  /*1810*/  UMOV UR10, UR60 ;  /* 0x0000003c000a7c82 */ /* 0x000fe20008000000 */
[----:B------:R-:W-:Y:S01]  /*1820*/  UIADD3 UR22, UR60, 0x300, URZ ;  /* 0x000003003c167890 */ /* 0x000fe2000fffe03f */
[----:B------:R-:W-:Y:S01]  /*1830*/  HGMMA.64x96x16.F32.BF16 R24, gdesc[UR8], RZ, !UPT, gsb0 ;  /* 0x01600000081879f0 */ /* 0x000fe2000c0018ff */
[----:B------:R-:W-:Y:S01]  /*1840*/  UIADD3 UR10, UR60, 0x2, URZ ;  /* 0x000000023c0a7890 */ /* 0x000fe2000fffe03f */
[----:B------:R-:W-:Y:S01]  /*1850*/  UMOV UR9, 0x40000040 ;  /* 0x4000004000097882 */ /* 0x000fe20000000000 */
[----:B------:R-:W-:Y:S01]  /*1860*/  UMOV UR11, 0x40000040 ;  /* 0x40000040000b7882 */ /* 0x000fe20000000000 */
[----:B------:R-:W-:Y:S02]  /*1870*/  UMOV UR21, 0x40000040 ;  /* 0x4000004000157882 */ /* 0x000fe40000000000 */
[----:B------:R-:W-:Y:S02]  /*1880*/  UIADD3 UR8, UR4, 0x2, URZ ;  /* 0x0000000204087890 */ /* 0x000fe4000fffe03f */
[----:B------:R-:W-:-:S02]  /*1890*/  UIADD3 UR12, UR4, 0x4, URZ ;  /* 0x00000004040c7890 */ /* 0x000fc4000fffe03f */
[----:B------:R-:W-:Y:S02]  /*18a0*/  UIADD3 UR16, UR4, 0x6, URZ ;  /* 0x0000000604107890 */ /* 0x000fe4000fffe03f */
[----:B------:R-:W-:Y:S01]  /*18b0*/  UIADD3 UR20, UR4, 0x400, URZ ;  /* 0x0000040004147890 */ /* 0x000fe2000fffe03f */
        /* <DEDUP_REMOVED lines=29> */
[----:B------:R-:W-:Y:S02]  /*1a90*/  UMOV UR5, UR49 ;  /* 0x0000003100057c82 */ /* 0x000fe40008000000 */
[----:B------:R-:W-:Y:S01]  /*1aa0*/  UMOV UR4, UR48 ;  /* 0x0000003000047c82 */ /* 0x000fe20008000000 */
        /* <DEDUP_REMOVED lines=36> */
.L_x_983:
[----:B------:R-:W-:Y:S01]  /*1cf0*/  LOP3.LUT R9, R76, 0xffffff80, RZ, 0xc0, !PT ;  /* 0xffffff804c097812 */ /* 0x000fe200078ec0ff */
[----:B------:R-:W-:Y:S01]  /*1d00*/  ULDC UR5, c[0x0][0x9d8] ;  /* 0x0002760000057ab9 */ /* 0x000fe20000000800 */
[----:B------:R-:W-:Y:S01]  /*1d10*/  ISETP.NE.AND P2, PT, R23, 0x1, PT ;  /* 0x000000011700780c */ /* 0x000fe20003f45270 */
[----:B------:R-:W-:Y:S01]  /*1d20*/  FMUL.FTZ R33, R33, UR5 ;  /* 0x0000000521217c20 */ /* 0x000fe20008410000 */
[----:B------:R-:W-:Y:S01]  /*1d30*/  LEA.HI R77, R77, R74, RZ, 0x2 ;  /* 0x0000004a4d4d7211 */ /* 0x000fe200078f10ff */
[----:B------:R-:W-:Y:S02]  /*1d40*/  IMAD.IADD R9, R74, 0x1, -R9 ;  /* 0x000000014a097824 */ /* 0x000fe400078e0a09 */
[----:B------:R-:W-:Y:S01]  /*1d50*/  FMUL.FTZ R25, R25, UR5 ;  /* 0x0000000519197c20 */ /* 0x000fe20008410000 */
[----:B------:R-:W-:Y:S01]  /*1d60*/  FMUL.FTZ R2, R27, UR5 ;  /* 0x000000051b027c20 */ /* 0x000fe20008410000 */
[----:B------:R-:W-:Y:S01]  /*1d70*/  LOP3.LUT R77, R77, 0xfffffffc, RZ, 0xc0, !PT ;  /* 0xfffffffc4d4d7812 */ /* 0x000fe200078ec0ff */
[----:B------:R-:W-:Y:S01]  /*1d80*/  FMUL.FTZ R32, R32, UR5 ;  /* 0x0000000520207c20 */ /* 0x000fe20008410000 */
[----:B------:R-:W-:Y:S01]  /*1d90*/  SHF.R.S32.HI R8, RZ, 0x1f, R9 ;  /* 0x0000001fff087819 */ /* 0x000fe20000011409 */
[----:B------:R2:W3:Y:S01]  /*1da0*/  MUFU.TANH R83, R33 ;  /* 0x0000002100537308 */ /* 0x0004e20000002400 */
[----:B------:R-:W-:Y:S01]  /*1db0*/  FMUL.FTZ R6, R30, UR5 ;  /* 0x000000051e067c20 */ /* 0x000fe20008410000 */
[----:B------:R-:W-:Y:S01]  /*1dc0*/  IMAD.IADD R77, R74, 0x1, -R77 ;  /* 0x000000014a4d7824 */ /* 0x000fe200078e0a4d */
[CC--:B------:R-:W-:Y:S01]  /*1dd0*/  LEA.HI R10, R8.reuse, R9.reuse, RZ, 0x2 ;  /* 0x00000009080a7211 */ /* 0x0c0fe200078f10ff */
[----:B------:R-:W-:Y:S01]  /*1de0*/  FMUL.FTZ R7, R31, UR5 ;  /* 0x000000051f077c20 */ /* 0x000fe20008410000 */
[----:B------:R-:W-:Y:S01]  /*1df0*/  LEA.HI R14, R8, R9, RZ, 0x5 ;  /* 0x00000009080e7211 */ /* 0x000fe200078f28ff */
[----:B------:R-:W4:Y:S01]  /*1e00*/  S2UR UR6, SR_CgaCtaId ;  /* 0x00000000000679c3 */ /* 0x000f220000008800 */
[--C-:B------:R-:W-:Y:S01]  /*1e10*/  SHF.R.S32.HI R8, RZ, 0x2, R10.reuse ;  /* 0x00000002ff087819 */ /* 0x100fe2000001140a */
[----:B------:R5:W0:Y:S01]  /*1e20*/  MUFU.TANH R79, R25 ;  /* 0x00000019004f7308 */ /* 0x000a220000002400 */
[----:B------:R-:W-:Y:S01]  /*1e30*/  SHF.R.S32.HI R27, RZ, 0x1f, R10 ;  /* 0x0000001fff1b7819 */ /* 0x000fe2000001140a */
[----:B------:R-:W-:Y:S01]  /*1e40*/  UIADD3 UR4, UR58, 0x2a840, URZ ;  /* 0x0002a8403a047890 */ /* 0x000fe2000fffe03f */
[----:B------:R-:W-:Y:S01]  /*1e50*/  LEA.HI R30, R78, R78, RZ, 0x1 ;  /* 0x0000004e4e1e7211 */ /* 0x000fe200078f08ff */
[----:B------:R-:W-:Y:S01]  /*1e60*/  FMUL.FTZ R12, R35, UR5 ;  /* 0x00000005230c7c20 */ /* 0x000fe20008410000 */
[-C--:B------:R-:W-:Y:S01]  /*1e70*/  LEA.HI R27, R27, R8.reuse, RZ, 0x3 ;  /* 0x000000081b1b7211 */ /* 0x080fe200078f18ff */
[----:B--2---:R-:W2:Y:S01]  /*1e80*/  @P2 LDC R33, c[0x0][0x44c] ;  /* 0x00011300ff212b82 */ /* 0x004ea20000000800 */
[----:B------:R-:W-:Y:S01]  /*1e90*/  LOP3.LUT R31, R30, 0x3fffffe, RZ, 0xc0, !PT ;  /* 0x03fffffe1e1f7812 */ /* 0x000fe200078ec0ff */
[----:B------:R1:W2:Y:S01]  /*1ea0*/  MUFU.TANH R82, R32 ;  /* 0x0000002000527308 */ /* 0x0002a20000002400 */
[----:B-----5:R-:W-:Y:S01]  /*1eb0*/  SHF.R.S32.HI R25, RZ, 0x5, R14 ;  /* 0x00000005ff197819 */ /* 0x020fe2000001140e */
[----:B------:R-:W-:Y:S01]  /*1ec0*/  FMUL.FTZ R28, R28, UR5 ;  /* 0x000000051c1c7c20 */ /* 0x000fe20008410000 */
[----:B------:R-:W-:Y:S01]  /*1ed0*/  LEA.HI R14, R77, R77, RZ, 0x1 ;  /* 0x0000004d4d0e7211 */ /* 0x000fe200078f08ff */
[----:B------:R-:W-:Y:S01]  /*1ee0*/  IMAD.IADD R31, R78, 0x1, -R31 ;  /* 0x000000014e1f7824 */ /* 0x000fe200078e0a1f */
[----:B------:R-:W-:Y:S01]  /*1ef0*/  LOP3.LUT R27, R27, 0xfffffff8, RZ, 0xc0, !PT ;  /* 0xfffffff81b1b7812 */ /* 0x000fe200078ec0ff */
[----:B------:R-:W-:Y:S01]  /*1f00*/  IMAD R25, R25, 0x10, R72 ;  /* 0x0000001019197824 */ /* 0x000fe200078e0248 */
[----:B------:R-:W-:Y:S01]  /*1f10*/  LOP3.LUT R14, R14, 0x1ffffffe, RZ, 0xc0, !PT ;  /* 0x1ffffffe0e0e7812 */ /* 0x000fe200078ec0ff */
[----:B------:R-:W-:Y:S01]  /*1f20*/  FMUL.FTZ R29, R29, UR5 ;  /* 0x000000051d1d7c20 */ /* 0x000fe20008410000 */
[----:B-1----:R-:W1:Y:S01]  /*1f30*/  @P2 LDC R32, c[0x0][0x450] ;  /* 0x00011400ff202b82 */ /* 0x002e620000000800 */
[----:B------:R-:W-:Y:S01]  /*1f40*/  LOP3.LUT R10, R10, 0x7ffffffc, RZ, 0xc0, !PT ;  /* 0x7ffffffc0a0a7812 */ /* 0x000fe200078ec0ff */
[----:B0-----:R-:W-:Y:S01]  /*1f50*/  FMUL.FTZ R3, R24, UR5 ;  /* 0x0000000518037c20 */ /* 0x001fe20008410000 */
[----:B------:R-:W-:Y:S01]  /*1f60*/  IADD3 R30, R25, R8, -R27 ;  /* 0x00000008191e7210 */ /* 0x000fe20007ffe81b */
[----:B------:R-:W-:Y:S01]  /*1f70*/  IMAD.IADD R8, R77, 0x1, -R14 ;  /* 0x000000014d087824 */ /* 0x000fe200078e0a0e */
[----:B----4-:R-:W-:Y:S01]  /*1f80*/  UPRMT UR4, UR6, 0x654, UR4 ;  /* 0x0000065406047896 */ /* 0x010fe20008000004 */
[----:B------:R-:W-:Y:S01]  /*1f90*/  FMUL.FTZ R0, R26, UR5 ;  /* 0x000000051a007c20 */ /* 0x000fe20008410000 */
[----:B------:R0:W4:Y:S01]  /*1fa0*/  MUFU.TANH R80, R28 ;  /* 0x0000001c00507308 */ /* 0x0001220000002400 */
[----:B------:R-:W-:-:S02]  /*1fb0*/  IMAD R31, R31, 0x40, R30 ;  /* 0x000000401f1f7824 */ /* 0x000fc400078e021e */
[----:B------:R-:W-:Y:S01]  /*1fc0*/  FMUL.FTZ R11, R34, UR5 ;  /* 0x00000005220b7c20 */ /* 0x000fe20008410000 */
[----:B------:R-:W-:Y:S02]  /*1fd0*/  IMAD.IADD R9, R9, 0x1, -R10 ;  /* 0x0000000109097824 */ /* 0x000fe400078e0a0a */
[----:B------:R-:W-:Y:S01]  /*1fe0*/  FMUL.FTZ R36, R36, UR5 ;  /* 0x0000000524247c20 */ /* 0x000fe20008410000 */
[----:B------:R-:W-:Y:S02]  /*1ff0*/  IMAD R8, R8, 0x8, R31 ;  /* 0x0000000808087824 */ /* 0x000fe400078e021f */
[----:B------:R-:W-:Y:S01]  /*2000*/  FMUL.FTZ R37, R37, UR5 ;  /* 0x0000000525257c20 */ /* 0x000fe20008410000 */
[----:B------:R-:W-:Y:S01]  /*2010*/  FMUL.FTZ R15, R38, UR5 ;  /* 0x00000005260f7c20 */ /* 0x000fe20008410000 */
[----:B------:R5:W0:Y:S01]  /*2020*/  MUFU.TANH R81, R29 ;  /* 0x0000001d00517308 */ /* 0x000a220000002400 */
[----:B--2---:R-:W-:-:S04]  /*2030*/  @P2 IMAD.HI.U32 R25, R8, R33, RZ ;  /* 0x0000002108192227 */ /* 0x004fc800078e00ff */
[----:B------:R-:W-:Y:S01]  /*2040*/  FMUL.FTZ R20, R39, UR5 ;  /* 0x0000000527147c20 */ /* 0x000fe20008410000 */
[----:B------:R-:W-:Y:S01]  /*2050*/  FMUL.FTZ R40, R40, UR5 ;  /* 0x0000000528287c20 */ /* 0x000fe20008410000 */
[----:B------:R-:W-:Y:S01]  /*2060*/  FMUL.FTZ R41, R41, UR5 ;  /* 0x0000000529297c20 */ /* 0x000fe20008410000 */
[----:B------:R-:W-:Y:S02]  /*2070*/  IMAD.MOV.U32 R31, RZ, RZ, R8 ;  /* 0x000000ffff1f7224 */ /* 0x000fe400078e0008 */
[----:B------:R-:W-:Y:S01]  /*2080*/  FMUL.FTZ R21, R42, UR5 ;  /* 0x000000052a157c20 */ /* 0x000fe20008410000 */
[----:B------:R-:W-:Y:S01]  /*2090*/  FMUL.FTZ R24, R43, UR5 ;  /* 0x000000052b187c20 */ /* 0x000fe20008410000 */
[----:B------:R-:W-:Y:S01]  /*20a0*/  FMUL.FTZ R44, R44, UR5 ;  /* 0x000000052c2c7c20 */ /* 0x000fe20008410000 */
[----:B-1----:R-:W-:Y:S01]  /*20b0*/  @P2 SHF.R.U32.HI R31, RZ, R32, R25 ;  /* 0x00000020ff1f2219 */ /* 0x002fe20000011619 */
[----:B------:R-:W-:Y:S01]  /*20c0*/  FMUL.FTZ R45, R45, UR5 ;  /* 0x000000052d2d7c20 */ /* 0x000fe20008410000 */
[----:B------:R-:W-:Y:S01]  /*20d0*/  MOV R32, 0xffffffa0 ;  /* 0xffffffa000207802 */ /* 0x000fe20000000f00 */
[----:B0-----:R-:W-:Y:S01]  /*20e0*/  FMUL.FTZ R28, R46, UR5 ;  /* 0x000000052e1c7c20 */ /* 0x001fe20008410000 */
[----:B-----5:R-:W-:Y:S01]  /*20f0*/  FMUL.FTZ R29, R47, UR5 ;  /* 0x000000052f1d7c20 */ /* 0x020fe20008410000 */
[----:B------:R-:W0:Y:S01]  /*2100*/  SHFL.IDX PT, R35, R31, RZ, 0x1c1f ;  /* 0x001c1fff1f237589 */ /* 0x000e2200000e0000 */
[----:B------:R-:W-:Y:S01]  /*2110*/  FMUL.FTZ R48, R48, UR5 ;  /* 0x0000000530307c20 */ /* 0x000fe20008410000 */
[----:B------:R-:W-:-:S02]  /*2120*/  IMAD R32, R75, R32, 0x61 ;  /* 0x000000614b207424 */ /* 0x000fc400078e0220 */
[----:B------:R-:W-:Y:S01]  /*2130*/  FMUL.FTZ R49, R49, UR5 ;  /* 0x0000000531317c20 */ /* 0x000fe20008410000 */
        /* <DEDUP_REMOVED lines=22> */
[----:B------:R-:W-:Y:S01]  /*22a0*/  LOP3.LUT P1, RZ, R18, 0x80000, RZ, 0xc0, !PT ;  /* 0x0008000012ff7812 */ /* 0x000fe2000782c0ff */
[----:B------:R-:W-:Y:S01]  /*22b0*/  IMAD R33, R9, -0x2, R32 ;  /* 0xfffffffe09217824 */ /* 0x000fe200078e0220 */
[----:B------:R-:W-:Y:S01]  /*22c0*/  SYNCS.ARRIVE.TRANS64.RED.A1T0 RZ, [UR4], RZ ;  /* 0x000000ffffff79a7 */ /* 0x000fe20008100404 */
[--C-:B------:R-:W-:Y:S01]  /*22d0*/  IMAD R10, R75, -0x60, R22.reuse ;  /* 0xffffffa04b0a7824 */ /* 0x100fe200078e0216 */
[----:B------:R-:W1:Y:S01]  /*22e0*/  MUFU.TANH R3, R3 ;  /* 0x0000000300037308 */ /* 0x000e620000002400 */
[----:B------:R-:W-:Y:S01]  /*22f0*/  ULDC UR10, c[0x0][0x288] ;  /* 0x0000a200000a7ab9 */ /* 0x000fe20000000800 */
[----:B------:R-:W-:Y:S01]  /*2300*/  ULDC UR4, c[0x0][0x9dc] ;  /* 0x0002770000047ab9 */ /* 0x000fe20000000800 */
[----:B------:R-:W-:Y:S01]  /*2310*/  IADD3 R34, R33, -UR10, R22 ;  /* 0x8000000a21227c10 */ /* 0x000fe2000fffe016 */
[----:B------:R-:W-:Y:S01]  /*2320*/  ULOP3.LUT UR6, URZ, UR4, URZ, 0x33, !UPT ;  /* 0x000000043f067292 */ /* 0x000fe2000f8e333f */
[----:B------:R-:W-:-:S02]  /*2330*/  VIADD R30, R10, 0x60 ;  /* 0x000000600a1e7836 */ /* 0x000fc40000000000 */
[----:B------:R-:W-:Y:S01]  /*2340*/  ULDC UR4, c[0x0][0x9e0] ;  /* 0x0002780000047ab9 */ /* 0x000fe20000000800 */
[----:B------:R-:W2:Y:S01]  /*2350*/  MUFU.TANH R0, R0 ;  /* 0x0000000000007308 */ /* 0x000ea20000002400 */
[----:B------:R-:W-:Y:S02]  /*2360*/  IMAD R38, R9, -0x2, R30 ;  /* 0xfffffffe09267824 */ /* 0x000fe400078e021e */
[C---:B------:R-:W-:Y:S02]  /*2370*/  VIADD R39, R34.reuse, UR4 ;  /* 0x0000000422277c36 */ /* 0x040fe40008000000 */
[----:B------:R-:W-:Y:S02]  /*2380*/  VIADD R34, R34, UR6 ;  /* 0x0000000622227c36 */ /* 0x000fe40008000000 */
[----:B------:R-:W-:Y:S01]  /*2390*/  IMAD.U32 R10, RZ, RZ, UR6 ;  /* 0x00000006ff0a7e24 */ /* 0x000fe2000f8e00ff */
[----:B------:R-:W1:Y:S01]  /*23a0*/  MUFU.TANH R2, R2 ;  /* 0x0000000200027308 */ /* 0x000e620000002400 */
[----:B------:R-:W-:Y:S01]  /*23b0*/  VIADD R42, R32, 0xffffffff ;  /* 0xffffffff202a7836 */ /* 0x000fe20000000000 */
[----:B0-----:R-:W-:Y:S01]  /*23c0*/  VIADDMNMX R32, R35, R39, R38, PT ;  /* 0x0000002723207246 */ /* 0x001fe20003800126 */
[----:B------:R-:W-:-:S02]  /*23d0*/  VIADD R46, R33, 0xffffffff ;  /* 0xffffffff212e7836 */ /* 0x000fc40000000000 */
[----:B------:R-:W-:-:S03]  /*23e0*/  IMAD.IADD R33, R34, 0x1, R35 ;  /* 0x0000000122217824 */ /* 0x000fc600078e0223 */
[----:B------:R-:W0:Y:S08]  /*23f0*/  MUFU.TANH R6, R6 ;  /* 0x0000000600067308 */ /* 0x000e300000002400 */
        /* <DEDUP_REMOVED lines=38> */
[----:B------:R-:W0:Y:S01]  /*2660*/  MUFU.TANH R25, R25 ;  /* 0x0000001900197308 */ /* 0x000e220000002400 */
[----:B-1234-:R-:W-:Y:S05]  /*2670*/  @!P1 BRA `(.L_x_984) ;  /* 0x00000000005c9947 */ /* 0x01efea0003800000 */
[----:B------:R-:W-:Y:S01]  /*2680*/  IADD3 R35, R22, -UR10, R35 ;  /* 0x8000000a16237c10 */ /* 0x000fe2000fffe023 */
[----:B------:R-:W-:Y:S03]  /*2690*/  BSSY B0, `(.L_x_985) ;  /* 0x0000012000007945 */ /* 0x000fe60003800000 */
[----:B------:R-:W-:-:S13]  /*26a0*/  ISETP.GT.AND P1, PT, R35, -0x1, PT ;  /* 0xffffffff2300780c */ /* 0x000fda0003f24270 */
[----:B------:R-:W-:Y:S05]  /*26b0*/  @P1 BRA `(.L_x_986) ;  /* 0x0000000000241947 */ /* 0x000fea0003800000 */
[----:B------:R-:W-:Y:S01]  /*26c0*/  ULDC UR5, c[0x0][0x9e4] ;  /* 0x0002790000057ab9 */ /* 0x000fe20000000800 */
[----:B------:R-:W-:Y:S01]  /*26d0*/  LOP3.LUT R35, RZ, R35, RZ, 0x33, !PT ;  /* 0x00000023ff237212 */ /* 0x000fe200078e33ff */
[----:B------:R-:W-:-:S05]  /*26e0*/  IMAD.U32 R43, RZ, RZ, UR5 ;  /* 0x00000005ff2b7e24 */ /* 0x000fca000f8e00ff */
[----:B------:R-:W-:-:S13]  /*26f0*/  ISETP.NE.AND P1, PT, R43, 0x1, PT ;  /* 0x000000012b00780c */ /* 0x000fda0003f25270 */
[----:B------:R-:W1:Y:S02]  /*2700*/  @P1 LDC.64 R66, c[0x0][0x9e8] ;  /* 0x00027a00ff421b82 */ /* 0x000e640000000a00 */
[----:B-1----:R-:W-:-:S05]  /*2710*/  @P1 IMAD.HI.U32 R30, R35, R66, RZ ;  /* 0x00000042231e1227 */ /* 0x002fca00078e00ff */
[----:B------:R-:W-:-:S04]  /*2720*/  @P1 SHF.R.U32.HI R35, RZ, R67, R30 ;  /* 0x00000043ff231219 */ /* 0x000fc8000001161e */
[----:B------:R-:W-:Y:S01]  /*2730*/  LOP3.LUT R35, RZ, R35, RZ, 0x33, !PT ;  /* 0x00000023ff237212 */ /* 0x000fe200078e33ff */
[----:B------:R-:W-:Y:S06]  /*2740*/  BRA `(.L_x_987) ;  /* 0x0000000000187947 */ /* 0x000fec0003800000 */
.L_x_986:
[----:B------:R-:W-:Y:S02]  /*2750*/  ULDC UR5, c[0x0][0x9e4] ;  /* 0x0002790000057ab9 */ /* 0x000fe40000000800 */
[----:B------:R-:W-:-:S05]  /*2760*/  IMAD.U32 R43, RZ, RZ, UR5 ;  /* 0x00000005ff2b7e24 */ /* 0x000fca000f8e00ff */
[----:B------:R-:W-:-:S13]  /*2770*/  ISETP.NE.AND P1, PT, R43, 0x1, PT ;  /* 0x000000012b00780c */ /* 0x000fda0003f25270 */
[----:B------:R-:W1:Y:S02]  /*2780*/  @P1 LDC.64 R66, c[0x0][0x9e8] ;  /* 0x00027a00ff421b82 */ /* 0x000e640000000a00 */
[----:B-1----:R-:W-:-:S05]  /*2790*/  @P1 IMAD.HI.U32 R30, R35, R66, RZ ;  /* 0x00000042231e1227 */ /* 0x002fca00078e00ff */
[----:B------:R-:W-:-:S07]  /*27a0*/  @P1 SHF.R.U32.HI R35, RZ, R67, R30 ;  /* 0x00000043ff231219 */ /* 0x000fce000001161e */
.L_x_987:
[----:B------:R-:W-:Y:S05]  /*27b0*/  BSYNC B0 ;  /* 0x0000000000007941 */ /* 0x000fea0003800000 */
.L_x_985:
[----:B------:R-:W-:-:S05]  /*27c0*/  IMAD R35, R35, R43, R46 ;  /* 0x0000002b23237224 */ /* 0x000fca00078e022e */
[----:B------:R-:W-:Y:S02]  /*27d0*/  VIADDMNMX R32, R35, R43, R32, PT ;  /* 0x0000002b23207246 */ /* 0x000fe40003800120 */
[----:B------:R-:W-:-:S07]  /*27e0*/  VIMNMX R33, R33, R35, !PT ;  /* 0x0000002321217248 */ /* 0x000fce0007fe0100 */
.L_x_984:
[C---:B------:R-:W-:Y:S01]  /*27f0*/  ISETP.GE.AND P6, PT, R42.reuse, 0x9, PT ;  /* 0x000000092a00780c */ /* 0x040fe20003fc6270 */
[----:B------:R-:W1:Y:S01]  /*2800*/  SHFL.IDX PT, R31, R31, 0x1, 0x1c1f ;  /* 0x003c1f001f1f7f89 */ /* 0x000e6200000e0000 */
[----:B------:R-:W-:Y:S02]  /*2810*/  ISETP.GE.AND P1, PT, R42, 0x2, PT ;  /* 0x000000022a00780c */ /* 0x000fe40003f26270 */
[C---:B------:R-:W-:Y:S02]  /*2820*/  ISETP.GT.AND P2, PT, R33.reuse, 0x8, !P6 ;  /* 0x000000082100780c */ /* 0x040fe40007744270 */
[----:B------:R-:W-:Y:S02]  /*2830*/  ISETP.GT.AND P3, PT, R33, 0x1, !P1 ;  /* 0x000000012100780c */ /* 0x000fe40004f64270 */
[----:B------:R-:W-:Y:S02]  /*2840*/  ISETP.LT.OR P2, PT, R32, 0x9, P2 ;  /* 0x000000092000780c */ /* 0x000fe40001741670 */
[----:B------:R-:W-:-:S02]  /*2850*/  ISETP.GE.AND P4, PT, R42, 0xa, PT ;  /* 0x0000000a2a00780c */ /* 0x000fc40003f86270 */
[----:B------:R-:W-:Y:S02]  /*2860*/  FSEL R43, R80, -INF , !P2 ;  /* 0xff800000502b7808 */ /* 0x000fe40005000000 */
[C---:B------:R-:W-:Y:S02]  /*2870*/  ISETP.LT.OR P3, PT, R32.reuse, 0x2, P3 ;  /* 0x000000022000780c */ /* 0x040fe40001f61670 */
[----:B------:R-:W-:Y:S02]  /*2880*/  ISETP.GT.AND P2, PT, R33, 0x9, !P4 ;  /* 0x000000092100780c */ /* 0x000fe40006744270 */
[----:B------:R-:W-:Y:S02]  /*2890*/  FSEL R79, R79, -INF , !P3 ;  /* 0xff8000004f4f7808 */ /* 0x000fe40005800000 */
[----:B------:R-:W-:Y:S02]  /*28a0*/  ISETP.LT.OR P2, PT, R32, 0xa, P2 ;  /* 0x0000000a2000780c */ /* 0x000fe40001741670 */
[----:B------:R-:W-:-:S02]  /*28b0*/  ISETP.GE.AND P3, PT, R42, 0x11, PT ;  /* 0x000000112a00780c */ /* 0x000fc40003f66270 */
[----:B------:R-:W-:Y:S02]  /*28c0*/  FSEL R81, R81, -INF , !P2 ;  /* 0xff80000051517808 */ /* 0x000fe40005000000 */
[----:B------:R-:W-:Y:S02]  /*28d0*/  ISETP.GT.AND P2, PT, R33, 0x10, !P3 ;  /* 0x000000102100780c */ /* 0x000fe40005f44270 */
[----:B------:R-:W-:Y:S02]  /*28e0*/  P2R R70, PR, RZ, 0x8 ;  /* 0x00000008ff467803 */ /* 0x000fe40000000000 */
[----:B------:R-:W-:Y:S02]  /*28f0*/  ISETP.LT.OR P2, PT, R32, 0x11, P2 ;  /* 0x000000112000780c */ /* 0x000fe40001741670 */
[----:B------:R-:W-:Y:S02]  /*2900*/  ISETP.GE.AND P3, PT, R42, 0x12, PT ;  /* 0x000000122a00780c */ /* 0x000fe40003f66270 */
[----:B------:R-:W-:-:S02]  /*2910*/  FSEL R47, R82, -INF , !P2 ;  /* 0xff800000522f7808 */ /* 0x000fc40005000000 */
[----:B------:R-:W-:Y:S02]  /*2920*/  ISETP.GT.AND P2, PT, R33, 0x11, !P3 ;  /* 0x000000112100780c */ /* 0x000fe40005f44270 */
[----:B------:R-:W-:Y:S02]  /*2930*/  P2R R74, PR, RZ, 0x8 ;  /* 0x00000008ff4a7803 */ /* 0x000fe40000000000 */
[----:B------:R-:W-:Y:S02]  /*2940*/  ISETP.LT.OR P2, PT, R32, 0x12, P2 ;  /* 0x000000122000780c */ /* 0x000fe40001741670 */
[----:B------:R-:W-:Y:S02]  /*2950*/  ISETP.GE.AND P3, PT, R42, 0x19, PT ;  /* 0x000000192a00780c */ /* 0x000fe40003f66270 */
[----:B------:R-:W-:Y:S02]  /*2960*/  FSEL R83, R83, -INF , !P2 ;  /* 0xff80000053537808 */ /* 0x000fe40005000000 */
[----:B------:R-:W-:-:S02]  /*2970*/  ISETP.GT.AND P2, PT, R33, 0x18, !P3 ;  /* 0x000000182100780c */ /* 0x000fc40005f44270 */
[----:B------:R-:W-:Y:S02]  /*2980*/  P2R R76, PR, RZ, 0x8 ;  /* 0x00000008ff4c7803 */ /* 0x000fe40000000000 */
[----:B------:R-:W-:Y:S02]  /*2990*/  ISETP.LT.OR P2, PT, R32, 0x19, P2 ;  /* 0x000000192000780c */ /* 0x000fe40001741670 */
[----:B------:R-:W-:Y:S02]  /*29a0*/  ISETP.GE.AND P3, PT, R42, 0x1a, PT ;  /* 0x0000001a2a00780c */ /* 0x000fe40003f66270 */
[----:B0-----:R-:W-:Y:S02]  /*29b0*/  FSEL R63, R36, -INF , !P2 ;  /* 0xff800000243f7808 */ /* 0x001fe40005000000 */
[----:B------:R-:W-:Y:S02]  /*29c0*/  ISETP.GT.AND P2, PT, R33, 0x19, !P3 ;  /* 0x000000192100780c */ /* 0x000fe40005f44270 */
[----:B------:R-:W-:-:S02]  /*29d0*/  P2R R78, PR, RZ, 0x8 ;  /* 0x00000008ff4e7803 */ /* 0x000fc40000000000 */
[----:B------:R-:W-:Y:S02]  /*29e0*/  ISETP.LT.OR P2, PT, R32, 0x1a, P2 ;  /* 0x0000001a2000780c */ /* 0x000fe40001741670 */
[----:B------:R-:W-:Y:S02]  /*29f0*/  ISETP.GE.AND P3, PT, R42, 0x21, PT ;  /* 0x000000212a00780c */ /* 0x000fe40003f66270 */
[----:B------:R-:W-:Y:S02]  /*2a00*/  FSEL R67, R37, -INF , !P2 ;  /* 0xff80000025437808 */ /* 0x000fe40005000000 */
[----:B------:R-:W-:Y:S02]  /*2a10*/  ISETP.GT.AND P2, PT, R33, 0x20, !P3 ;  /* 0x000000202100780c */ /* 0x000fe40005f44270 */
[----:B------:R-:W-:Y:S02]  /*2a20*/  P2R R37, PR, RZ, 0x8 ;  /* 0x00000008ff257803 */ /* 0x000fe40000000000 */
[----:B------:R-:W-:-:S02]  /*2a30*/  ISETP.LT.OR P2, PT, R32, 0x21, P2 ;  /* 0x000000212000780c */ /* 0x000fc40001741670 */
[----:B------:R-:W-:Y:S02]  /*2a40*/  ISETP.GE.AND P3, PT, R42, 0x22, PT ;  /* 0x000000222a00780c */ /* 0x000fe40003f66270 */
[----:B------:R-:W-:Y:S02]  /*2a50*/  FSEL R71, R40, -INF , !P2 ;  /* 0xff80000028477808 */ /* 0x000fe40005000000 */
[----:B------:R-:W-:Y:S02]  /*2a60*/  ISETP.GT.AND P2, PT, R33, 0x21, !P3 ;  /* 0x000000212100780c */ /* 0x000fe40005f44270 */
[----:B------:R-:W-:Y:S02]  /*2a70*/  P2R R80, PR, RZ, 0x8 ;  /* 0x00000008ff507803 */ /* 0x000fe40000000000 */
        /* <DEDUP_REMOVED lines=17> */
[----:B------:R-:W-:Y:S02]  /*2b90*/  FSEL R85, R48, -INF , !P2 ;  /* 0xff80000030557808 */ /* 0x000fe40005000000 */
        /* <DEDUP_REMOVED lines=38> */
[----:B------:R-:W-:Y:S02]  /*2e00*/  P2R R66, PR, RZ, 0x10 ;  /* 0x00000010ff427803 */ /* 0x000fe40000000000 */
[----:B------:R-:W-:Y:S02]  /*2e10*/  FSEL R93, R64, -INF , !P2 ;  /* 0xff800000405d7808 */ /* 0x000fe40005000000 */
[----:B------:R-:W-:-:S04]  /*2e20*/  ISETP.GE.AND P2, PT, R42, 0x52, PT ;  /* 0x000000522a00780c */ /* 0x000fc80003f46270 */
[----:B------:R-:W-:-:S04]  /*2e30*/  ISETP.GT.AND P3, PT, R33, 0x51, !P2 ;  /* 0x000000512100780c */ /* 0x000fc80005764270 */
[----:B------:R-:W-:-:S04]  /*2e40*/  ISETP.LT.OR P3, PT, R32, 0x52, P3 ;  /* 0x000000522000780c */ /* 0x000fc80001f61670 */
[----:B------:R-:W-:Y:S02]  /*2e50*/  FSEL R65, R65, -INF , !P3 ;  /* 0xff80000041417808 */ /* 0x000fe40005800000 */
[----:B------:R-:W-:-:S04]  /*2e60*/  ISETP.GE.AND P3, PT, R42, 0x59, PT ;  /* 0x000000592a00780c */ /* 0x000fc80003f66270 */
[----:B------:R-:W-:-:S04]  /*2e70*/  ISETP.GT.AND P4, PT, R33, 0x58, !P3 ;  /* 0x000000582100780c */ /* 0x000fc80005f84270 */
[----:B------:R-:W-:-:S04]  /*2e80*/  ISETP.LT.OR P4, PT, R32, 0x59, P4 ;  /* 0x000000592000780c */ /* 0x000fc80002781670 */
[----:B------:R-:W-:Y:S02]  /*2e90*/  FSEL R30, R68, -INF , !P4 ;  /* 0xff800000441e7808 */ /* 0x000fe40006000000 */
[----:B------:R-:W-:-:S04]  /*2ea0*/  ISETP.GE.AND P4, PT, R42, 0x1, PT ;  /* 0x000000012a00780c */ /* 0x000fc80003f86270 */
[----:B------:R-:W-:-:S04]  /*2eb0*/  ISETP.GT.AND P5, PT, R33, RZ, !P4 ;  /* 0x000000ff2100720c */ /* 0x000fc800067a4270 */
[----:B------:R-:W-:-:S04]  /*2ec0*/  ISETP.LT.OR P5, PT, R32, 0x1, P5 ;  /* 0x000000012000780c */ /* 0x000fc80002fa1670 */
[----:B------:R-:W-:Y:S02]  /*2ed0*/  FSEL R35, R3, -INF , !P5 ;  /* 0xff80000003237808 */ /* 0x000fe40006800000 */
[----:B------:R-:W-:Y:S02]  /*2ee0*/  ISETP.GE.AND P5, PT, R42, 0x5a, PT ;  /* 0x0000005a2a00780c */ /* 0x000fe40003fa6270 */
[----:B-1----:R-:W-:Y:S02]  /*2ef0*/  VIADDMNMX R3, R31, R39, R38, PT ;  /* 0x000000271f037246 */ /* 0x002fe40003800126 */
[----:B------:R-:W-:Y:S02]  /*2f00*/  P2R R68, PR, RZ, 0x20 ;  /* 0x00000020ff447803 */ /* 0x000fe40000000000 */
[----:B------:R-:W-:-:S04]  /*2f10*/  ISETP.GT.AND P5, PT, R33, 0x59, !P5 ;  /* 0x000000592100780c */ /* 0x000fc80006fa4270 */
[----:B------:R-:W-:Y:S01]  /*2f20*/  ISETP.LT.OR P5, PT, R32, 0x5a, P5 ;  /* 0x0000005a2000780c */ /* 0x000fe20002fa1670 */
[----:B------:R-:W-:-:S03]  /*2f30*/  IMAD.IADD R32, R34, 0x1, R31 ;  /* 0x0000000122207824 */ /* 0x000fc600078e021f */
[----:B------:R-:W-:Y:S02]  /*2f40*/  FSEL R69, R69, -INF , !P5 ;  /* 0xff80000045457808 */ /* 0x000fe40006800000 */
[----:B------:R-:W-:-:S13]  /*2f50*/  LOP3.LUT P5, RZ, R18, 0x80000, RZ, 0xc0, !PT ;  /* 0x0008000012ff7812 */ /* 0x000fda00078ac0ff */
[----:B------:R-:W-:Y:S05]  /*2f60*/  @!P5 BRA `(.L_x_988) ;  /* 0x00000000005cd947 */ /* 0x000fea0003800000 */
        /* <DEDUP_REMOVED lines=8> */
[----:B------:R-:W0:Y:S02]  /*2ff0*/  @P5 LDC.64 R38, c[0x0][0x9e8] ;  /* 0x00027a00ff265b82 */ /* 0x000e240000000a00 */
[----:B0-----:R-:W-:-:S05]  /*3000*/  @P5 IMAD.HI.U32 R34, R31, R38, RZ ;  /* 0x000000261f225227 */ /* 0x001fca00078e00ff */
[----:B------:R-:W-:-:S04]  /*3010*/  @P5 SHF.R.U32.HI R31, RZ, R39, R34 ;  /* 0x00000027ff1f5219 */ /* 0x000fc80000011622 */
[----:B------:R-:W-:Y:S01]  /*3020*/  LOP3.LUT R31, RZ, R31, RZ, 0x33, !PT ;  /* 0x0000001fff1f7212 */ /* 0x000fe200078e33ff */
[----:B------:R-:W-:Y:S06]  /*3030*/  BRA `(.L_x_991) ;  /* 0x0000000000187947 */ /* 0x000fec0003800000 */
.L_x_990:
[----:B------:R-:W-:Y:S02]  /*3040*/  ULDC UR5, c[0x0][0x9e4] ;  /* 0x0002790000057ab9 */ /* 0x000fe40000000800 */
[----:B------:R-:W-:-:S05]  /*3050*/  IMAD.U32 R36, RZ, RZ, UR5 ;  /* 0x00000005ff247e24 */ /* 0x000fca000f8e00ff */
[----:B------:R-:W-:-:S13]  /*3060*/  ISETP.NE.AND P5, PT, R36, 0x1, PT ;  /* 0x000000012400780c */ /* 0x000fda0003fa5270 */
[----:B------:R-:W0:Y:S02]  /*3070*/  @P5 LDC.64 R38, c[0x0][0x9e8] ;  /* 0x00027a00ff265b82 */ /* 0x000e240000000a00 */
[----:B0-----:R-:W-:-:S05]  /*3080*/  @P5 IMAD.HI.U32 R34, R31, R38, RZ ;  /* 0x000000261f225227 */ /* 0x001fca00078e00ff */
[----:B------:R-:W-:-:S07]  /*3090*/  @P5 SHF.R.U32.HI R31, RZ, R39, R34 ;  /* 0x00000027ff1f5219 */ /* 0x000fce0000011622 */
.L_x_991:
[----:B------:R-:W-:Y:S05]  /*30a0*/  BSYNC B0 ;  /* 0x0000000000007941 */ /* 0x000fea0003800000 */
.L_x_989:
[----:B------:R-:W-:-:S05]  /*30b0*/  IMAD R31, R31, R36, R46 ;  /* 0x000000241f1f7224 */ /* 0x000fca00078e022e */
[----:B------:R-:W-:Y:S02]  /*30c0*/  VIADDMNMX R3, R31, R36, R3, PT ;  /* 0x000000241f037246 */ /* 0x000fe40003800103 */
[----:B------:R-:W-:-:S07]  /*30d0*/  VIMNMX R32, R32, R31, !PT ;  /* 0x0000001f20207248 */ /* 0x000fce0007fe0100 */
.L_x_988:
[C---:B------:R-:W-:Y:S01]  /*30e0*/  ISETP.GT.AND P1, PT, R32.reuse, 0x1, !P1 ;  /* 0x000000012000780c */ /* 0x040fe20004f24270 */
[----:B------:R-:W-:Y:S01]  /*30f0*/  ULDC UR5, c[0x0][0x988] ;  /* 0x0002620000057ab9 */ /* 0x000fe20000000800 */
[----:B------:R-:W-:Y:S02]  /*3100*/  ISETP.GT.AND P6, PT, R32, 0x8, !P6 ;  /* 0x000000082000780c */ /* 0x000fe400077c4270 */
[C---:B------:R-:W-:Y:S02]  /*3110*/  ISETP.LT.OR P1, PT, R3.reuse, 0x2, P1 ;  /* 0x000000020300780c */ /* 0x040fe40000f21670 */
[----:B------:R-:W-:Y:S02]  /*3120*/  ISETP.LT.OR P6, PT, R3, 0x9, P6 ;  /* 0x000000090300780c */ /* 0x000fe400037c1670 */
[----:B------:R-:W-:Y:S02]  /*3130*/  FSEL R31, R2, -INF , !P1 ;  /* 0xff800000021f7808 */ /* 0x000fe40004800000 */
[----:B------:R-:W-:-:S02]  /*3140*/  ISETP.NE.AND P1, PT, R66, RZ, PT ;  /* 0x000000ff4200720c */ /* 0x000fc40003f25270 */
[----:B------:R-:W-:Y:S02]  /*3150*/  FSEL R34, R6, -INF , !P6 ;  /* 0xff80000006227808 */ /* 0x000fe40007000000 */
[----:B------:R-:W-:Y:S02]  /*3160*/  ISETP.GT.AND P1, PT, R32, 0x9, !P1 ;  /* 0x000000092000780c */ /* 0x000fe40004f24270 */
[----:B------:R-:W-:Y:S02]  /*3170*/  ISETP.NE.AND P6, PT, R76, RZ, PT ;  /* 0x000000ff4c00720c */ /* 0x000fe40003fc5270 */
[----:B------:R-:W-:Y:S02]  /*3180*/  ISETP.LT.OR P1, PT, R3, 0xa, P1 ;  /* 0x0000000a0300780c */ /* 0x000fe40000f21670 */
[----:B------:R-:W-:Y:S02]  /*3190*/  ISETP.NE.AND P5, PT, R78, RZ, PT ;  /* 0x000000ff4e00720c */ /* 0x000fe40003fa5270 */
[----:B------:R-:W-:-:S02]  /*31a0*/  FSEL R36, R7, -INF , !P1 ;  /* 0xff80000007247808 */ /* 0x000fc40004800000 */
[----:B------:R-:W-:Y:S02]  /*31b0*/  ISETP.NE.AND P1, PT, R70, RZ, PT ;  /* 0x000000ff4600720c */ /* 0x000fe40003f25270 */
[----:B------:R-:W-:Y:S02]  /*31c0*/  FMNMX.FTZ R7, R35, R79, !PT ;  /* 0x0000004f23077209 */ /* 0x000fe40007810000 */
[----:B------:R-:W-:Y:S02]  /*31d0*/  ISETP.GT.AND P1, PT, R32, 0x10, !P1 ;  /* 0x000000102000780c */ /* 0x000fe40004f24270 */
[----:B------:R-:W-:Y:S02]  /*31e0*/  FMNMX.FTZ R7, R43, R7, !PT ;  /* 0x000000072b077209 */ /* 0x000fe40007810000 */
[----:B------:R-:W-:Y:S02]  /*31f0*/  ISETP.LT.OR P1, PT, R3, 0x11, P1 ;  /* 0x000000110300780c */ /* 0x000fe40000f21670 */
[----:B------:R-:W-:-:S02]  /*3200*/  FMNMX.FTZ R7, R81, R7, !PT ;  /* 0x0000000751077209 */ /* 0x000fc40007810000 */
[----:B------:R-:W-:Y:S01]  /*3210*/  FSEL R38, R11, -INF , !P1 ;  /* 0xff8000000b267808 */ /* 0x000fe20004800000 */
[----:B------:R-:W-:Y:S01]  /*3220*/  IMAD.U32 R11, RZ, RZ, UR5 ;  /* 0x00000005ff0b7e24 */ /* 0x000fe2000f8e00ff */
[----:B------:R-:W-:Y:S02]  /*3230*/  ISETP.NE.AND P1, PT, R74, RZ, PT ;  /* 0x000000ff4a00720c */ /* 0x000fe40003f25270 */
[----:B------:R-:W-:Y:S02]  /*3240*/  FMNMX.FTZ R7, R47, R7, !PT ;  /* 0x000000072f077209 */ /* 0x000fe40007810000 */
[----:B------:R-:W-:Y:S02]  /*3250*/  ISETP.GT.AND P1, PT, R32, 0x11, !P1 ;  /* 0x000000112000780c */ /* 0x000fe40004f24270 */
[----:B------:R-:W-:Y:S02]  /*3260*/  FMNMX.FTZ R7, R83, R7, !PT ;  /* 0x0000000753077209 */ /* 0x000fe40007810000 */
[----:B------:R-:W-:-:S02]  /*3270*/  ISETP.LT.OR P1, PT, R3, 0x12, P1 ;  /* 0x000000120300780c */ /* 0x000fc40000f21670 */
[----:B------:R-:W-:Y:S02]  /*3280*/  FMNMX.FTZ R7, R63, R7, !PT ;  /* 0x000000073f077209 */ /* 0x000fe40007810000 */
[----:B------:R-:W-:Y:S02]  /*3290*/  FSEL R40, R12, -INF , !P1 ;  /* 0xff8000000c287808 */ /* 0x000fe40004800000 */
[----:B------:R-:W-:Y:S02]  /*32a0*/  ISETP.GT.AND P1, PT, R32, 0x18, !P6 ;  /* 0x000000182000780c */ /* 0x000fe40007724270 */
[----:B------:R-:W-:Y:S02]  /*32b0*/  FMNMX.FTZ R7, R67, R7, !PT ;  /* 0x0000000743077209 */ /* 0x000fe40007810000 */
[----:B------:R-:W-:Y:S02]  /*32c0*/  ISETP.LT.OR P1, PT, R3, 0x19, P1 ;  /* 0x000000190300780c */ /* 0x000fe40000f21670 */
[----:B------:R-:W-:-:S02]  /*32d0*/  FMNMX.FTZ R7, R71, R7, !PT ;  /* 0x0000000747077209 */ /* 0x000fc40007810000 */
[----:B------:R-:W-:Y:S02]  /*32e0*/  FSEL R42, R15, -INF , !P1 ;  /* 0xff8000000f2a7808 */ /* 0x000fe40004800000 */
[----:B------:R-:W-:Y:S02]  /*32f0*/  ISETP.GT.AND P1, PT, R32, 0x19, !P5 ;  /* 0x000000192000780c */ /* 0x000fe40006f24270 */
[----:B------:R-:W-:Y:S02]  /*3300*/  FMNMX.FTZ R7, R41, R7, !PT ;  /* 0x0000000729077209 */ /* 0x000fe40007810000 */
[----:B------:R-:W-:Y:S02]  /*3310*/  ISETP.LT.OR P1, PT, R3, 0x1a, P1 ;  /* 0x0000001a0300780c */ /* 0x000fe40000f21670 */
[----:B------:R-:W-:Y:S02]  /*3320*/  FMNMX.FTZ R7, R77, R7, !PT ;  /* 0x000000074d077209 */ /* 0x000fe40007810000 */
[----:B------:R-:W-:-:S02]  /*3330*/  FSEL R20, R20, -INF , !P1 ;  /* 0xff80000014147808 */ /* 0x000fc40004800000 */
[----:B------:R-:W-:Y:S02]  /*3340*/  ISETP.NE.AND P1, PT, R37, RZ, PT ;  /* 0x000000ff2500720c */ /* 0x000fe40003f25270 */
[----:B------:R-:W-:Y:S02]  /*3350*/  FMNMX.FTZ R7, R45, R7, !PT ;  /* 0x000000072d077209 */ /* 0x000fe40007810000 */
[----:B------:R-:W-:Y:S02]  /*3360*/  ISETP.GT.AND P1, PT, R32, 0x20, !P1 ;  /* 0x000000202000780c */ /* 0x000fe40004f24270 */
[----:B------:R-:W-:Y:S02]  /*3370*/  ISETP.NE.AND P6, PT, R44, RZ, PT ;  /* 0x000000ff2c00720c */ /* 0x000fe40003fc5270 */
[----:B------:R-:W-:Y:S02]  /*3380*/  ISETP.LT.OR P1, PT, R3, 0x21, P1 ;  /* 0x000000210300780c */ /* 0x000fe40000f21670 */
[----:B------:R-:W-:-:S02]  /*3390*/  FMNMX.FTZ R7, R85, R7, !PT ;  /* 0x0000000755077209 */ /* 0x000fc40007810000 */
[----:B------:R-:W-:Y:S02]  /*33a0*/  FSEL R44, R21, -INF , !P1 ;  /* 0xff800000152c7808 */ /* 0x000fe40004800000 */
[----:B------:R-:W-:Y:S02]  /*33b0*/  ISETP.NE.AND P1, PT, R80, RZ, PT ;  /* 0x000000ff5000720c */ /* 0x000fe40003f25270 */
[----:B------:R-:W-:Y:S02]  /*33c0*/  FMNMX.FTZ R7, R49, R7, !PT ;  /* 0x0000000731077209 */ /* 0x000fe40007810000 */
[----:B------:R-:W-:Y:S02]  /*33d0*/  ISETP.GT.AND P1, PT, R32, 0x21, !P1 ;  /* 0x000000212000780c */ /* 0x000fe40004f24270 */
[----:B------:R-:W-:Y:S02]  /*33e0*/  FMNMX.FTZ R7, R87, R7, !PT ;  /* 0x0000000757077209 */ /* 0x000fe40007810000 */
[----:B------:R-:W-:-:S02]  /*33f0*/  ISETP.LT.OR P1, PT, R3, 0x22, P1 ;  /* 0x000000220300780c */ /* 0x000fc40000f21670 */
[----:B------:R-:W-:Y:S02]  /*3400*/  FMNMX.FTZ R7, R53, R7, !PT ;  /* 0x0000000735077209 */ /* 0x000fe40007810000 */
[----:B------:R-:W-:Y:S02]  /*3410*/  FSEL R24, R24, -INF , !P1 ;  /* 0xff80000018187808 */ /* 0x000fe40004800000 */
[----:B------:R-:W-:Y:S02]  /*3420*/  ISETP.NE.AND P1, PT, R82, RZ, PT ;  /* 0x000000ff5200720c */ /* 0x000fe40003f25270 */
[----:B------:R-:W-:Y:S02]  /*3430*/  FMNMX.FTZ R7, R89, R7, !PT ;  /* 0x0000000759077209 */ /* 0x000fe40007810000 */
[----:B------:R-:W-:Y:S02]  /*3440*/  ISETP.GT.AND P1, PT, R32, 0x28, !P1 ;  /* 0x000000282000780c */ /* 0x000fe40004f24270 */
[----:B------:R-:W-:-:S02]  /*3450*/  FMNMX.FTZ R7, R57, R7, !PT ;  /* 0x0000000739077209 */ /* 0x000fc40007810000 */
[----:B------:R-:W-:Y:S02]  /*3460*/  ISETP.LT.OR P1, PT, R3, 0x29, P1 ;  /* 0x000000290300780c */ /* 0x000fe40000f21670 */
[----:B------:R-:W-:Y:S02]  /*3470*/  FMNMX.FTZ R7, R91, R7, !PT ;  /* 0x000000075b077209 */ /* 0x000fe40007810000 */
[----:B------:R-:W-:Y:S02]  /*3480*/  FSEL R28, R28, -INF , !P1 ;  /* 0xff8000001c1c7808 */ /* 0x000fe40004800000 */
[----:B------:R-:W-:Y:S02]  /*3490*/  ISETP.NE.AND P1, PT, R84, RZ, PT ;  /* 0x000000ff5400720c */ /* 0x000fe40003f25270 */
[----:B------:R-:W-:Y:S02]  /*34a0*/  FMNMX.FTZ R7, R61, R7, !PT ;  /* 0x000000073d077209 */ /* 0x000fe40007810000 */
[----:B------:R-:W-:-:S02]  /*34b0*/  ISETP.GT.AND P1, PT, R32, 0x29, !P1 ;  /* 0x000000292000780c */ /* 0x000fc40004f24270 */
[----:B------:R-:W-:Y:S02]  /*34c0*/  FMNMX.FTZ R7, R93, R7, !PT ;  /* 0x000000075d077209 */ /* 0x000fe40007810000 */
[----:B------:R-:W-:Y:S02]  /*34d0*/  ISETP.LT.OR P1, PT, R3, 0x2a, P1 ;  /* 0x0000002a0300780c */ /* 0x000fe40000f21670 */
[----:B------:R-:W-:Y:S02]  /*34e0*/  FMNMX.FTZ R7, R65, R7, !PT ;  /* 0x0000000741077209 */ /* 0x000fe40007810000 */
[----:B------:R-:W-:Y:S02]  /*34f0*/  FSEL R46, R29, -INF , !P1 ;  /* 0xff8000001d2e7808 */ /* 0x000fe40004800000 */
[----:B------:R-:W-:Y:S02]  /*3500*/  FMNMX.FTZ R7, R30, R7, !PT ;  /* 0x000000071e077209 */ /* 0x000fe40007810000 */
[----:B------:R-:W-:-:S02]  /*3510*/  ISETP.NE.AND P1, PT, R86, RZ, PT ;  /* 0x000000ff5600720c */ /* 0x000fc40003f25270 */
[----:B------:R-:W-:Y:S02]  /*3520*/  FMNMX.FTZ R7, R69, R7, !PT ;  /* 0x0000000745077209 */ /* 0x000fe40007810000 */
[----:B------:R-:W-:Y:S02]  /*3530*/  ISETP.GT.AND P1, PT, R32, 0x30, !P1 ;  /* 0x000000302000780c */ /* 0x000fe40004f24270 */
[----:B------:R-:W-:Y:S01]  /*3540*/  ISETP.NE.AND P5, PT, R48, RZ, PT ;  /* 0x000000ff3000720c */ /* 0x000fe20003fa5270 */
[----:B------:R-:W0:Y:S01]  /*3550*/  SHFL.BFLY PT, R12, R7, 0x2, 0x1f ;  /* 0x0c401f00070c7f89 */ /* 0x000e2200000e0000 */
[----:B------:R-:W-:Y:S02]  /*3560*/  ISETP.LT.OR P1, PT, R3, 0x31, P1 ;  /* 0x000000310300780c */ /* 0x000fe40000f21670 */
[----:B------:R-:W-:Y:S02]  /*3570*/  ISETP.GT.AND P4, PT, R32, RZ, !P4 ;  /* 0x000000ff2000720c */ /* 0x000fe40006784270 */
[----:B------:R-:W-:-:S02]  /*3580*/  FSEL R48, R50, -INF , !P1 ;  /* 0xff80000032307808 */ /* 0x000fc40004800000 */
[----:B------:R-:W-:Y:S02]  /*3590*/  ISETP.NE.AND P1, PT, R88, RZ, PT ;  /* 0x000000ff5800720c */ /* 0x000fe40003f25270 */
[C---:B------:R-:W-:Y:S02]  /*35a0*/  ISETP.LT.OR P4, PT, R3.reuse, 0x1, P4 ;  /* 0x000000010300780c */ /* 0x040fe40002781670 */
[----:B------:R-:W-:Y:S02]  /*35b0*/  ISETP.GT.AND P1, PT, R32, 0x31, !P1 ;  /* 0x000000312000780c */ /* 0x000fe40004f24270 */
[----:B------:R-:W-:Y:S02]  /*35c0*/  FSEL R0, R0, -INF , !P4 ;  /* 0xff80000000007808 */ /* 0x000fe40006000000 */
[----:B------:R-:W-:Y:S02]  /*35d0*/  ISETP.LT.OR P1, PT, R3, 0x32, P1 ;  /* 0x000000320300780c */ /* 0x000fe40000f21670 */
[----:B------:R-:W-:-:S02]  /*35e0*/  ISETP.GT.AND P2, PT, R32, 0x51, !P2 ;  /* 0x000000512000780c */ /* 0x000fc40005744270 */
[----:B------:R-:W-:Y:S02]  /*35f0*/  FSEL R50, R51, -INF , !P1 ;  /* 0xff80000033327808 */ /* 0x000fe40004800000 */
[----:B------:R-:W-:Y:S02]  /*3600*/  ISETP.NE.AND P1, PT, R90, RZ, PT ;  /* 0x000000ff5a00720c */ /* 0x000fe40003f25270 */
[C---:B------:R-:W-:Y:S02]  /*3610*/  ISETP.GT.AND P3, PT, R32.reuse, 0x58, !P3 ;  /* 0x000000582000780c */ /* 0x040fe40005f64270 */
[----:B------:R-:W-:Y:S02]  /*3620*/  ISETP.GT.AND P1, PT, R32, 0x38, !P1 ;  /* 0x000000382000780c */ /* 0x000fe40004f24270 */
[----:B0-----:R-:W-:Y:S02]  /*3630*/  FMNMX.FTZ R15, R7, R12, !PT ;  /* 0x0000000c070f7209 */ /* 0x001fe40007810000 */
[----:B------:R-:W-:-:S02]  /*3640*/  FMNMX.FTZ R7, R0, R31, !PT ;  /* 0x0000001f00077209 */ /* 0x000fc40007810000 */
[----:B------:R-:W-:Y:S01]  /*3650*/  ISETP.LT.OR P1, PT, R3, 0x39, P1 ;  /* 0x000000390300780c */ /* 0x000fe20000f21670 */
[----:B------:R-:W0:Y:S01]  /*3660*/  SHFL.BFLY PT, R12, R15, 0x1, 0x1f ;  /* 0x0c201f000f0c7f89 */ /* 0x000e2200000e0000 */
        /* <DEDUP_REMOVED lines=9> */
[----:B------:R-:W-:Y:S02]  /*3700*/  ISETP.NE.AND P1, PT, R94, RZ, PT ;  /* 0x000000ff5e00720c */ /* 0x000fe40003f25270 */
[----:B------:R-:W-:-:S02]  /*3710*/  FMNMX.FTZ R7, R42, R7, !PT ;  /* 0x000000072a077209 */ /* 0x000fc40007810000 */
[----:B------:R-:W-:Y:S02]  /*3720*/  ISETP.GT.AND P1, PT, R32, 0x40, !P1 ;  /* 0x000000402000780c */ /* 0x000fe40004f24270 */
[----:B------:R-:W-:Y:S02]  /*3730*/  FMNMX.FTZ R7, R20, R7, !PT ;  /* 0x0000000714077209 */ /* 0x000fe40007810000 */
[----:B------:R-:W-:Y:S02]  /*3740*/  ISETP.LT.OR P1, PT, R3, 0x41, P1 ;  /* 0x000000410300780c */ /* 0x000fe40000f21670 */
[----:B------:R-:W-:Y:S02]  /*3750*/  FMNMX.FTZ R7, R44, R7, !PT ;  /* 0x000000072c077209 */ /* 0x000fe40007810000 */
[----:B------:R-:W-:Y:S02]  /*3760*/  FSEL R56, R58, -INF , !P1 ;  /* 0xff8000003a387808 */ /* 0x000fe40004800000 */
[----:B------:R-:W-:-:S02]  /*3770*/  ISETP.GT.AND P1, PT, R32, 0x41, !P6 ;  /* 0x000000412000780c */ /* 0x000fc40007724270 */
[----:B------:R-:W-:Y:S02]  /*3780*/  FMNMX.FTZ R7, R24, R7, !PT ;  /* 0x0000000718077209 */ /* 0x000fe40007810000 */
[----:B------:R-:W-:Y:S02]  /*3790*/  ISETP.LT.OR P1, PT, R3, 0x42, P1 ;  /* 0x000000420300780c */ /* 0x000fe40000f21670 */
[----:B------:R-:W-:Y:S02]  /*37a0*/  FMNMX.FTZ R7, R28, R7, !PT ;  /* 0x000000071c077209 */ /* 0x000fe40007810000 */
[----:B------:R-:W-:Y:S02]  /*37b0*/  FSEL R6, R59, -INF , !P1 ;  /* 0xff8000003b067808 */ /* 0x000fe40004800000 */
[----:B------:R-:W-:Y:S02]  /*37c0*/  FMNMX.FTZ R7, R46, R7, !PT ;  /* 0x000000072e077209 */ /* 0x000fe40007810000 */
[----:B------:R-:W-:-:S02]  /*37d0*/  ISETP.GT.AND P1, PT, R32, 0x48, !P5 ;  /* 0x000000482000780c */ /* 0x000fc40006f24270 */
[----:B0-----:R-:W-:Y:S02]  /*37e0*/  FMNMX.FTZ R12, R15, R12, !PT ;  /* 0x0000000c0f0c7209 */ /* 0x001fe40007810000 */
[----:B------:R-:W-:Y:S02]  /*37f0*/  FMNMX.FTZ R7, R48, R7, !PT ;  /* 0x0000000730077209 */ /* 0x000fe40007810000 */
[----:B------:R-:W-:Y:S01]  /*3800*/  ISETP.LT.OR P1, PT, R3, 0x49, P1 ;  /* 0x000000490300780c */ /* 0x000fe20000f21670 */
[----:B------:R-:W-:Y:S01]  /*3810*/  FMUL.FTZ R21, R12, R11 ;  /* 0x0000000b0c157220 */ /* 0x000fe20000410000 */
[----:B------:R-:W-:Y:S02]  /*3820*/  FMNMX.FTZ R7, R50, R7, !PT ;  /* 0x0000000732077209 */ /* 0x000fe40007810000 */
[----:B------:R-:W-:Y:S02]  /*3830*/  FSEL R2, R62, -INF , !P1 ;  /* 0xff8000003e027808 */ /* 0x000fe40004800000 */
[----:B------:R-:W-:-:S02]  /*3840*/  FSETP.NEU.FTZ.AND P1, PT, R12, -INF , PT ;  /* 0xff8000000c00780b */ /* 0x000fc40003f3d000 */
[----:B------:R-:W-:Y:S02]  /*3850*/  ISETP.NE.AND P5, PT, R60, RZ, PT ;  /* 0x000000ff3c00720c */ /* 0x000fe40003fa5270 */
[----:B------:R-:W-:Y:S02]  /*3860*/  FMNMX.FTZ R7, R52, R7, !PT ;  /* 0x0000000734077209 */ /* 0x000fe40007810000 */
[----:B------:R-:W-:Y:S02]  /*3870*/  FSEL R64, R21, RZ, P1 ;  /* 0x000000ff15407208 */ /* 0x000fe40000800000 */
[----:B------:R-:W-:Y:S02]  /*3880*/  ISETP.GT.AND P1, PT, R32, 0x49, !P5 ;  /* 0x000000492000780c */ /* 0x000fe40006f24270 */
[----:B------:R-:W-:Y:S01]  /*3890*/  FMNMX.FTZ R7, R54, R7, !PT ;  /* 0x0000000736077209 */ /* 0x000fe20007810000 */
[-CC-:B------:R-:W-:Y:S01]  /*38a0*/  FFMA.FTZ R15, R35, R11.reuse, -R64.reuse ;  /* 0x0000000b230f7223 */ /* 0x180fe20000010840 */
[----:B------:R-:W-:Y:S01]  /*38b0*/  ISETP.LT.OR P1, PT, R3, 0x4a, P1 ;  /* 0x0000004a0300780c */ /* 0x000fe20000f21670 */
[-CC-:B------:R-:W-:Y:S01]  /*38c0*/  FFMA.FTZ R21, R79, R11.reuse, -R64.reuse ;  /* 0x0000000b4f157223 */ /* 0x180fe20000010840 */
[----:B------:R-:W-:Y:S01]  /*38d0*/  ISETP.NE.AND P6, PT, R95, RZ, PT ;  /* 0x000000ff5f00720c */ /* 0x000fe20003fc5270 */
[--C-:B------:R-:W-:Y:S01]  /*38e0*/  FFMA.FTZ R29, R43, R11, -R64.reuse ;  /* 0x0000000b2b1d7223 */ /* 0x100fe20000010840 */
[----:B------:R-:W-:Y:S01]  /*38f0*/  FMNMX.FTZ R7, R56, R7, !PT ;  /* 0x0000000738077209 */ /* 0x000fe20007810000 */
[----:B------:R-:W-:Y:S01]  /*3900*/  MUFU.EX2 R15, R15 ;  /* 0x0000000f000f7308 */ /* 0x000fe20000000800 */
[----:B------:R-:W-:Y:S01]  /*3910*/  FSEL R26, R26, -INF , !P1 ;  /* 0xff8000001a1a7808 */ /* 0x000fe20004800000 */
[-CC-:B------:R-:W-:Y:S01]  /*3920*/  FFMA.FTZ R33, R81, R11.reuse, -R64.reuse ;  /* 0x0000000b51217223 */ /* 0x180fe20000010840 */
[----:B------:R-:W-:Y:S01]  /*3930*/  ISETP.GT.AND P1, PT, R32, 0x50, !P6 ;  /* 0x000000502000780c */ /* 0x000fe20007724270 */
[--C-:B------:R-:W-:Y:S01]  /*3940*/  FFMA.FTZ R35, R47, R11, -R64.reuse ;  /* 0x0000000b2f237223 */ /* 0x100fe20000010840 */
[----:B------:R-:W-:Y:S01]  /*3950*/  FMNMX.FTZ R7, R6, R7, !PT ;  /* 0x0000000706077209 */ /* 0x000fe20007810000 */
[-CC-:B------:R-:W-:Y:S01]  /*3960*/  FFMA.FTZ R37, R63, R11.reuse, -R64.reuse ;  /* 0x0000000b3f257223 */ /* 0x180fe20000010840 */
[----:B------:R-:W-:Y:S01]  /*3970*/  ISETP.NE.AND P5, PT, R68, RZ, PT ;  /* 0x000000ff4400720c */ /* 0x000fe20003fa5270 */
[----:B------:R0:W-:Y:S01]  /*3980*/  MUFU.EX2 R156, R21 ;  /* 0x00000015009c7308 */ /* 0x0001e20000000800 */
[----:B------:R-:W-:Y:S01]  /*3990*/  ISETP.LT.OR P1, PT, R3, 0x51, P1 ;  /* 0x000000510300780c */ /* 0x000fe20000f21670 */
[--C-:B------:R-:W-:Y:S01]  /*39a0*/  FFMA.FTZ R43, R61, R11, -R64.reuse ;  /* 0x0000000b3d2b7223 */ /* 0x100fe20000010840 */
[----:B------:R-:W-:Y:S01]  /*39b0*/  FMNMX.FTZ R7, R2, R7, !PT ;  /* 0x0000000702077209 */ /* 0x000fe20007810000 */
[-CC-:B------:R-:W-:Y:S01]  /*39c0*/  FFMA.FTZ R39, R53, R11.reuse, -R64.reuse ;  /* 0x0000000b35277223 */ /* 0x180fe20000010840 */
[----:B------:R-:W-:Y:S01]  /*39d0*/  ISETP.GT.AND P4, PT, R32, 0x59, !P5 ;  /* 0x000000592000780c */ /* 0x000fe20006f84270 */
[-CC-:B------:R-:W-:Y:S01]  /*39e0*/  FFMA.FTZ R30, R30, R11.reuse, -R64.reuse ;  /* 0x0000000b1e1e7223 */ /* 0x180fe20000010840 */
[----:B------:R-:W-:Y:S01]  /*39f0*/  ISETP.LT.OR P2, PT, R3, 0x52, P2 ;  /* 0x000000520300780c */ /* 0x000fe20001741670 */
[----:B------:R-:W-:Y:S01]  /*3a00*/  MUFU.EX2 R29, R29 ;  /* 0x0000001d001d7308 */ /* 0x000fe20000000800 */
[----:B------:R-:W-:Y:S01]  /*3a10*/  FSEL R32, R13, -INF , !P1 ;  /* 0xff8000000d207808 */ /* 0x000fe20004800000 */
[--C-:B0-----:R-:W-:Y:S01]  /*3a20*/  FFMA.FTZ R21, R83, R11, -R64.reuse ;  /* 0x0000000b53157223 */ /* 0x101fe20000010840 */
[----:B------:R-:W-:Y:S01]  /*3a30*/  FMNMX.FTZ R7, R26, R7, !PT ;  /* 0x000000071a077209 */ /* 0x000fe20007810000 */
[-CC-:B------:R-:W-:Y:S01]  /*3a40*/  FFMA.FTZ R13, R41, R11.reuse, -R64.reuse ;  /* 0x0000000b290d7223 */ /* 0x180fe20000010840 */
[----:B------:R-:W-:Y:S01]  /*3a50*/  ISETP.LT.OR P3, PT, R3, 0x59, P3 ;  /* 0x000000590300780c */ /* 0x000fe20001f61670 */
[----:B------:R-:W-:Y:S01]  /*3a60*/  FFMA.FTZ R41, R89, R11, -R64 ;  /* 0x0000000b59297223 */ /* 0x000fe20000010840 */
[----:B------:R-:W-:Y:S01]  /*3a70*/  FSEL R14, R14, -INF , !P2 ;  /* 0xff8000000e0e7808 */ /* 0x000fe20005000000 */
[----:B------:R0:W-:Y:S01]  /*3a80*/  MUFU.EX2 R158, R33 ;  /* 0x00000021009e7308 */ /* 0x0001e20000000800 */
[----:B------:R-:W-:-:S02]  /*3a90*/  FMNMX.FTZ R7, R32, R7, !PT ;  /* 0x0000000720077209 */ /* 0x000fc40007810000 */
[----:B------:R-:W-:Y:S01]  /*3aa0*/  ISETP.LT.OR P4, PT, R3, 0x5a, P4 ;  /* 0x0000005a0300780c */ /* 0x000fe20002781670 */
[-CC-:B------:R-:W-:Y:S01]  /*3ab0*/  FFMA.FTZ R3, R77, R11.reuse, -R64.reuse ;  /* 0x0000000b4d037223 */ /* 0x180fe20000010840 */
[----:B------:R-:W-:Y:S01]  /*3ac0*/  FSEL R58, R27, -INF , !P3 ;  /* 0xff8000001b3a7808 */ /* 0x000fe20005800000 */
[--C-:B------:R-:W-:Y:S01]  /*3ad0*/  FFMA.FTZ R27, R85, R11, -R64.reuse ;  /* 0x0000000b551b7223 */ /* 0x100fe20000010840 */
[----:B------:R-:W-:Y:S01]  /*3ae0*/  FMNMX.FTZ R7, R14, R7, !PT ;  /* 0x000000070e077209 */ /* 0x000fe20007810000 */
[----:B------:R-:W-:Y:S01]  /*3af0*/  MUFU.EX2 R150, R3 ;  /* 0x0000000300967308 */ /* 0x000fe20000000800 */
[----:B------:R-:W-:Y:S01]  /*3b00*/  FSEL R60, R25, -INF , !P4 ;  /* 0xff800000193c7808 */ /* 0x000fe20006000000 */
[--C-:B0-----:R-:W-:Y:S01]  /*3b10*/  FFMA.FTZ R33, R67, R11, -R64.reuse ;  /* 0x0000000b43217223 */ /* 0x101fe20000010840 */
[----:B------:R-:W-:Y:S01]  /*3b20*/  FMNMX.FTZ R7, R58, R7, !PT ;  /* 0x000000073a077209 */ /* 0x000fe20007810000 */
[-CC-:B------:R-:W-:Y:S01]  /*3b30*/  FFMA.FTZ R25, R45, R11.reuse, -R64.reuse ;  /* 0x0000000b2d197223 */ /* 0x180fe20000010840 */
[----:B------:R-:W-:Y:S01]  /*3b40*/  FFMA.FTZ R45, R65, R11, -R64 ;  /* 0x0000000b412d7223 */ /* 0x000fe20000010840 */
[----:B------:R-:W-:-:S02]  /*3b50*/  ISETP.NE.AND P5, PT, R23, 0x1, PT ;  /* 0x000000011700780c */ /* 0x000fc40003fa5270 */
[----:B------:R-:W-:Y:S01]  /*3b60*/  FMNMX.FTZ R7, R60, R7, !PT ;  /* 0x000000073c077209 */ /* 0x000fe20007810000 */
[----:B------:R-:W-:Y:S04]  /*3b70*/  MUFU.EX2 R35, R35 ;  /* 0x0000002300237308 */ /* 0x000fe80000000800 */
[----:B------:R-:W0:Y:S04]  /*3b80*/  SHFL.BFLY PT, R62, R7, 0x2, 0x1f ;  /* 0x0c401f00073e7f89 */ /* 0x000e2800000e0000 */
[----:B------:R1:W-:Y:S02]  /*3b90*/  MUFU.EX2 R152, R21 ;  /* 0x0000001500987308 */ /* 0x0003e40000000800 */
[----:B------:R-:W2:Y:S06]  /*3ba0*/  @P5 LDC R47, c[0x0][0x44c] ;  /* 0x00011300ff2f5b82 */ /* 0x000eac0000000800 */
[----:B------:R-:W-:Y:S01]  /*3bb0*/  MUFU.EX2 R37, R37 ;  /* 0x0000002500257308 */ /* 0x000fe20000000800 */
[----:B-1----:R-:W-:-:S07]  /*3bc0*/  FFMA.FTZ R21, R71, R11, -R64 ;  /* 0x0000000b47157223 */ /* 0x002fce0000010840 */
[----:B------:R-:W-:Y:S01]  /*3bd0*/  MUFU.EX2 R142, R43 ;  /* 0x0000002b008e7308 */ /* 0x000fe20000000800 */
[----:B0-----:R-:W-:Y:S01]  /*3be0*/  FMNMX.FTZ R62, R7, R62, !PT ;  /* 0x0000003e073e7209 */ /* 0x001fe20007810000 */
[----:B------:R-:W-:-:S06]  /*3bf0*/  FFMA.FTZ R7, R57, R11, -R64 ;  /* 0x0000000b39077223 */ /* 0x000fcc0000010840 */
[----:B------:R0:W-:Y:S01]  /*3c00*/  MUFU.EX2 R154, R33 ;  /* 0x00000021009a7308 */ /* 0x0001e20000000800 */
[----:B------:R-:W1:Y:S01]  /*3c10*/  SHFL.BFLY PT, R3, R62, 0x1, 0x1f ;  /* 0x0c201f003e037f89 */ /* 0x000e6200000e0000 */
[----:B--2---:R-:W-:-:S06]  /*3c20*/  @P5 IMAD.HI.U32 R47, R72, R47, RZ ;  /* 0x0000002f482f5227 */ /* 0x004fcc00078e00ff */
[----:B------:R2:W-:Y:S01]  /*3c30*/  MUFU.EX2 R140, R7 ;  /* 0x00000007008c7308 */ /* 0x0005e20000000800 */
[----:B0-----:R-:W-:-:S07]  /*3c40*/  FFMA.FTZ R33, R87, R11, -R64 ;  /* 0x0000000b57217223 */ /* 0x001fce0000010840 */
[----:B------:R-:W-:Y:S08]  /*3c50*/  MUFU.EX2 R21, R21 ;  /* 0x0000001500157308 */ /* 0x000ff00000000800 */
[----:B------:R-:W-:Y:S01]  /*3c60*/  MUFU.EX2 R136, R45 ;  /* 0x0000002d00887308 */ /* 0x000fe20000000800 */
[----:B-1----:R-:W-:-:S04]  /*3c70*/  FMNMX.FTZ R88, R62, R3, !PT ;  /* 0x000000033e587209 */ /* 0x002fc80007810000 */
[C---:B------:R-:W-:Y:S01]  /*3c80*/  FSETP.NEU.FTZ.AND P1, PT, R88.reuse, -INF , PT ;  /* 0xff8000005800780b */ /* 0x040fe20003f3d000 */
[----:B------:R-:W-:Y:S02]  /*3c90*/  FMUL.FTZ R3, R88, R11 ;  /* 0x0000000b58037220 */ /* 0x000fe40000410000 */
[----:B------:R0:W-:Y:S03]  /*3ca0*/  MUFU.EX2 R148, R13 ;  /* 0x0000000d00947308 */ /* 0x0001e60000000800 */
[----:B--2---:R-:W-:-:S05]  /*3cb0*/  FSEL R7, R3, RZ, P1 ;  /* 0x000000ff03077208 */ /* 0x004fca0000800000 */
        /* <DEDUP_REMOVED lines=12> */
[-C--:B0-----:R-:W-:Y:S01]  /*3d80*/  FFMA.FTZ R13, R49, R11.reuse, -R64 ;  /* 0x0000000b310d7223 */ /* 0x081fe20000010840 */
        /* <DEDUP_REMOVED lines=15> */
[----:B------:R2:W-:Y:S01]  /*3e80*/  MUFU.EX2 R155, R20 ;  /* 0x00000014009b7308 */ /* 0x0005e20000000800 */
[----:B0-----:R-:W-:-:S07]  /*3e90*/  F2FP.BF16.F32.PACK_AB R157, R31, R0 ;  /* 0x000000001f9d723e */ /* 0x001fce00000010ff */
[----:B------:R0:W3:Y:S01]  /*3ea0*/  MUFU.EX2 R159, R36 ;  /* 0x00000024009f7308 */ /* 0x0000e20000000800 */
[----:B--2---:R-:W-:Y:S01]  /*3eb0*/  FADD.FTZ R20, R15, R156 ;  /* 0x0000009c0f147221 */ /* 0x004fe20000010000 */
[----:B------:R-:W-:-:S03]  /*3ec0*/  F2FP.BF16.F32.PACK_AB R156, R156, R15 ;  /* 0x0000000f9c9c723e */ /* 0x000fc600000010ff */
[----:B------:R-:W-:-:S03]  /*3ed0*/  FADD.FTZ R43, R29, R20 ;  /* 0x000000141d2b7221 */ /* 0x000fc60000010000 */
[----:B------:R-:W2:Y:S01]  /*3ee0*/  MUFU.EX2 R38, R38 ;  /* 0x0000002600267308 */ /* 0x000ea20000000800 */
[----:B------:R-:W-:Y:S01]  /*3ef0*/  FADD.FTZ R20, R158, R43 ;  /* 0x0000002b9e147221 */ /* 0x000fe20000010000 */
[----:B------:R-:W-:Y:S01]  /*3f00*/  FADD.FTZ R43, R0, R31 ;  /* 0x0000001f002b7221 */ /* 0x000fe20000010000 */
[----:B0-----:R-:W0:Y:S01]  /*3f10*/  @P5 LDC R36, c[0x0][0x450] ;  /* 0x00011400ff245b82 */ /* 0x001e220000000800 */
[----:B------:R-:W-:Y:S01]  /*3f20*/  F2FP.BF16.F32.PACK_AB R158, R158, R29 ;  /* 0x0000001d9e9e723e */ /* 0x000fe200000010ff */
[----:B------:R-:W-:Y:S01]  /*3f30*/  FADD.FTZ R45, R35, R20 ;  /* 0x00000014232d7221 */ /* 0x000fe20000010000 */
[----:B-1----:R-:W-:Y:S02]  /*3f40*/  FADD.FTZ R20, R34, R43 ;  /* 0x0000002b22147221 */ /* 0x002fe40000010000 */
[----:B------:R-:W1:Y:S02]  /*3f50*/  MUFU.EX2 R153, R40 ;  /* 0x0000002800997308 */ /* 0x000e640000000800 */
[C---:B---3--:R-:W-:Y:S01]  /*3f60*/  FADD.FTZ R43, R159.reuse, R20 ;  /* 0x000000149f2b7221 */ /* 0x048fe20000010000 */
[----:B------:R-:W-:-:S05]  /*3f70*/  F2FP.BF16.F32.PACK_AB R159, R159, R34 ;  /* 0x000000229f9f723e */ /* 0x000fca00000010ff */
[----:B------:R-:W3:Y:S01]  /*3f80*/  MUFU.EX2 R42, R42 ;  /* 0x0000002a002a7308 */ /* 0x000ee20000000800 */
[----:B--2---:R-:W-:-:S07]  /*3f90*/  FADD.FTZ R20, R38, R43 ;  /* 0x0000002b26147221 */ /* 0x004fce0000010000 */
[----:B------:R2:W-:Y:S01]  /*3fa0*/  MUFU.EX2 R149, R24 ;  /* 0x0000001800957308 */ /* 0x0005e20000000800 */
[C---:B-1----:R-:W-:Y:S01]  /*3fb0*/  FADD.FTZ R43, R153.reuse, R20 ;  /* 0x00000014992b7221 */ /* 0x042fe20000010000 */
[----:B------:R-:W-:Y:S02]  /*3fc0*/  F2FP.BF16.F32.PACK_AB R153, R153, R38 ;  /* 0x000000269999723e */ /* 0x000fe400000010ff */
[----:B0-----:R-:W-:Y:S02]  /*3fd0*/  @P5 SHF.R.U32.HI R72, RZ, R36, R47 ;  /* 0x00000024ff485219 */ /* 0x001fe4000001162f */
[----:B------:R-:W-:Y:S02]  /*3fe0*/  LOP3.LUT P5, RZ, R18, 0x80000, RZ, 0xc0, !PT ;  /* 0x0008000012ff7812 */ /* 0x000fe400078ac0ff */
[----:B------:R-:W0:Y:S01]  /*3ff0*/  MUFU.EX2 R44, R44 ;  /* 0x0000002c002c7308 */ /* 0x000e220000000800 */
[----:B--2---:R-:W-:Y:S01]  /*4000*/  FADD.FTZ R24, R152, R45 ;  /* 0x0000002d98187221 */ /* 0x004fe20000010000 */
[----:B---3--:R-:W-:Y:S01]  /*4010*/  FADD.FTZ R20, R42, R43 ;  /* 0x0000002b2a147221 */ /* 0x008fe20000010000 */
[----:B------:R-:W-:Y:S01]  /*4020*/  IMAD.IADD R72, R73, 0x1, R72 ;  /* 0x0000000149487824 */ /* 0x000fe200078e0248 */
[----:B------:R-:W-:Y:S01]  /*4030*/  F2FP.BF16.F32.PACK_AB R152, R152, R35 ;  /* 0x000000239898723e */ /* 0x000fe200000010ff */
[----:B------:R-:W-:Y:S01]  /*4040*/  FADD.FTZ R45, R37, R24 ;  /* 0x00000018252d7221 */ /* 0x000fe20000010000 */
[C---:B------:R-:W-:Y:S01]  /*4050*/  FADD.FTZ R43, R155.reuse, R20 ;  /* 0x000000149b2b7221 */ /* 0x040fe20000010000 */
[----:B------:R-:W-:Y:S01]  /*4060*/  F2FP.BF16.F32.PACK_AB R155, R155, R42 ;  /* 0x0000002a9b9b723e */ /* 0x000fe200000010ff */
[----:B------:R-:W1:Y:S01]  /*4070*/  MUFU.EX2 R25, R25 ;  /* 0x0000001900197308 */ /* 0x000e620000000800 */
[C---:B------:R-:W-:Y:S01]  /*4080*/  FADD.FTZ R24, R154.reuse, R45 ;  /* 0x0000002d9a187221 */ /* 0x040fe20000010000 */
[----:B------:R-:W-:-:S03]  /*4090*/  F2FP.BF16.F32.PACK_AB R154, R154, R37 ;  /* 0x000000259a9a723e */ /* 0x000fc600000010ff */
[----:B------:R-:W-:-:S03]  /*40a0*/  FADD.FTZ R45, R21, R24 ;  /* 0x00000018152d7221 */ /* 0x000fc60000010000 */
[----:B------:R-:W2:Y:S01]  /*40b0*/  MUFU.EX2 R27, R27 ;  /* 0x0000001b001b7308 */ /* 0x000ea20000000800 */
[----:B------:R-:W-:Y:S01]  /*40c0*/  FADD.FTZ R45, R148, R45 ;  /* 0x0000002d942d7221 */ /* 0x000fe20000010000 */
[----:B0-----:R-:W-:Y:S01]  /*40d0*/  FADD.FTZ R20, R44, R43 ;  /* 0x0000002b2c147221 */ /* 0x001fe20000010000 */
[----:B------:R-:W-:Y:S02]  /*40e0*/  F2FP.BF16.F32.PACK_AB R148, R148, R21 ;  /* 0x000000159494723e */ /* 0x000fe400000010ff */
[----:B------:R-:W-:Y:S01]  /*40f0*/  FADD.FTZ R24, R150, R45 ;  /* 0x0000002d96187221 */ /* 0x000fe20000010000 */
[C---:B------:R-:W-:Y:S01]  /*4100*/  FADD.FTZ R43, R149.reuse, R20 ;  /* 0x00000014952b7221 */ /* 0x040fe20000010000 */
[----:B------:R-:W-:Y:S01]  /*4110*/  F2FP.BF16.F32.PACK_AB R149, R149, R44 ;  /* 0x0000002c9595723e */ /* 0x000fe200000010ff */
[----:B------:R-:W-:Y:S01]  /*4120*/  MUFU.EX2 R28, R28 ;  /* 0x0000001c001c7308 */ /* 0x000fe20000000800 */
[C---:B-1----:R-:W-:Y:S01]  /*4130*/  FADD.FTZ R24, R25.reuse, R24 ;  /* 0x0000001819187221 */ /* 0x042fe20000010000 */
[----:B------:R-:W-:-:S06]  /*4140*/  F2FP.BF16.F32.PACK_AB R150, R25, R150 ;  /* 0x000000961996723e */ /* 0x000fcc00000010ff */
[----:B------:R0:W1:Y:S01]  /*4150*/  MUFU.EX2 R144, R13 ;  /* 0x0000000d00907308 */ /* 0x0000620000000800 */
[----:B--2---:R-:W-:-:S07]  /*4160*/  FADD.FTZ R45, R27, R24 ;  /* 0x000000181b2d7221 */ /* 0x004fce0000010000 */
[----:B------:R-:W-:Y:S01]  /*4170*/  MUFU.EX2 R151, R46 ;  /* 0x0000002e00977308 */ /* 0x000fe20000000800 */
[----:B0-----:R-:W-:-:S07]  /*4180*/  FFMA.FTZ R13, R91, R11, -R64 ;  /* 0x0000000b5b0d7223 */ /* 0x001fce0000010840 */
[----:B------:R-:W0:Y:S01]  /*4190*/  MUFU.EX2 R33, R33 ;  /* 0x0000002100217308 */ /* 0x000e220000000800 */
[C---:B-1----:R-:W-:Y:S01]  /*41a0*/  FADD.FTZ R20, R144.reuse, R45 ;  /* 0x0000002d90147221 */ /* 0x042fe20000010000 */
[----:B------:R-:W-:-:S06]  /*41b0*/  F2FP.BF16.F32.PACK_AB R144, R144, R27 ;  /* 0x0000001b9090723e */ /* 0x000fcc00000010ff */
[----:B------:R-:W-:Y:S08]  /*41c0*/  MUFU.EX2 R48, R48 ;  /* 0x0000003000307308 */ /* 0x000ff00000000800 */
[----:B------:R1:W2:Y:S08]  /*41d0*/  MUFU.EX2 R146, R39 ;  /* 0x0000002700927308 */ /* 0x0002b00000000800 */
[----:B------:R-:W-:Y:S01]  /*41e0*/  MUFU.EX2 R145, R50 ;  /* 0x0000003200917308 */ /* 0x000fe20000000800 */
[-CC-:B-1----:R-:W-:Y:S01]  /*41f0*/  FFMA.FTZ R39, R93, R11.reuse, -R64.reuse ;  /* 0x0000000b5d277223 */ /* 0x182fe20000010840 */
[----:B------:R-:W-:-:S06]  /*4200*/  FFMA.FTZ R64, R69, R11, -R64 ;  /* 0x0000000b45407223 */ /* 0x000fcc0000010840 */
[----:B------:R-:W1:Y:S08]  /*4210*/  MUFU.EX2 R41, R41 ;  /* 0x0000002900297308 */ /* 0x000e700000000800 */
[----:B------:R-:W3:Y:S08]  /*4220*/  MUFU.EX2 R52, R52 ;  /* 0x0000003400347308 */ /* 0x000ef00000000800 */
[----:B------:R4:W-:Y:S08]  /*4230*/  MUFU.EX2 R141, R6 ;  /* 0x00000006008d7308 */ /* 0x0009f00000000800 */
[----:B------:R-:W5:Y:S01]  /*4240*/  MUFU.EX2 R147, R54 ;  /* 0x0000003600937308 */ /* 0x000f620000000800 */
[----:B----4-:R-:W-:Y:S01]  /*4250*/  FADD.FTZ R6, R28, R43 ;  /* 0x0000002b1c067221 */ /* 0x010fe20000010000 */
[----:B0-----:R-:W-:-:S03]  /*4260*/  FADD.FTZ R43, R33, R20 ;  /* 0x00000014212b7221 */ /* 0x001fc60000010000 */
[----:B------:R-:W-:Y:S01]  /*4270*/  FADD.FTZ R7, R151, R6 ;  /* 0x0000000697077221 */ /* 0x000fe20000010000 */
[C---:B--2---:R-:W-:Y:S01]  /*4280*/  FADD.FTZ R20, R146.reuse, R43 ;  /* 0x0000002b92147221 */ /* 0x044fe20000010000 */
[----:B------:R-:W-:Y:S01]  /*4290*/  F2FP.BF16.F32.PACK_AB R146, R146, R33 ;  /* 0x000000219292723e */ /* 0x000fe200000010ff */
[----:B------:R-:W0:Y:S01]  /*42a0*/  MUFU.EX2 R13, R13 ;  /* 0x0000000d000d7308 */ /* 0x000e220000000800 */
[----:B------:R-:W-:Y:S01]  /*42b0*/  FADD.FTZ R6, R48, R7 ;  /* 0x0000000730067221 */ /* 0x000fe20000010000 */
[----:B-1----:R-:W-:Y:S01]  /*42c0*/  FADD.FTZ R15, R41, R20 ;  /* 0x00000014290f7221 */ /* 0x002fe20000010000 */
[----:B------:R-:W-:Y:S02]  /*42d0*/  F2FP.BF16.F32.PACK_AB R151, R151, R28 ;  /* 0x0000001c9797723e */ /* 0x000fe400000010ff */
[C---:B------:R-:W-:Y:S01]  /*42e0*/  FADD.FTZ R7, R145.reuse, R6 ;  /* 0x0000000691077221 */ /* 0x040fe20000010000 */
[C---:B------:R-:W-:Y:S01]  /*42f0*/  FADD.FTZ R20, R140.reuse, R15 ;  /* 0x0000000f8c147221 */ /* 0x040fe20000010000 */
[----:B------:R-:W-:Y:S01]  /*4300*/  F2FP.BF16.F32.PACK_AB R140, R140, R41 ;  /* 0x000000298c8c723e */ /* 0x000fe200000010ff */
[----:B------:R-:W1:Y:S01]  /*4310*/  MUFU.EX2 R56, R56 ;  /* 0x0000003800387308 */ /* 0x000e620000000800 */
[----:B---3--:R-:W-:Y:S01]  /*4320*/  FADD.FTZ R6, R52, R7 ;  /* 0x0000000734067221 */ /* 0x008fe20000010000 */
[----:B------:R-:W-:-:S03]  /*4330*/  F2FP.BF16.F32.PACK_AB R145, R145, R48 ;  /* 0x000000309191723e */ /* 0x000fc600000010ff */
[C---:B-----5:R-:W-:Y:S01]  /*4340*/  FADD.FTZ R7, R147.reuse, R6 ;  /* 0x0000000693077221 */ /* 0x060fe20000010000 */
[----:B------:R-:W-:Y:S02]  /*4350*/  F2FP.BF16.F32.PACK_AB R147, R147, R52 ;  /* 0x000000349393723e */ /* 0x000fe400000010ff */
[----:B------:R-:W2:Y:S01]  /*4360*/  MUFU.EX2 R39, R39 ;  /* 0x0000002700277308 */ /* 0x000ea20000000800 */
[----:B0-----:R-:W-:-:S04]  /*4370*/  FADD.FTZ R15, R13, R20 ;  /* 0x000000140d0f7221 */ /* 0x001fc80000010000 */
[C---:B------:R-:W-:Y:S01]  /*4380*/  FADD.FTZ R20, R142.reuse, R15 ;  /* 0x0000000f8e147221 */ /* 0x040fe20000010000 */
[----:B------:R-:W-:Y:S02]  /*4390*/  F2FP.BF16.F32.PACK_AB R142, R142, R13 ;  /* 0x0000000d8e8e723e */ /* 0x000fe400000010ff */
[----:B------:R-:W0:Y:S01]  /*43a0*/  MUFU.EX2 R2, R2 ;  /* 0x0000000200027308 */ /* 0x000e220000000800 */
[----:B-1----:R-:W-:-:S04]  /*43b0*/  FADD.FTZ R6, R56, R7 ;  /* 0x0000000738067221 */ /* 0x002fc80000010000 */
[C---:B------:R-:W-:Y:S01]  /*43c0*/  FADD.FTZ R7, R141.reuse, R6 ;  /* 0x000000068d077221 */ /* 0x040fe20000010000 */
[----:B------:R-:W-:Y:S02]  /*43d0*/  F2FP.BF16.F32.PACK_AB R141, R141, R56 ;  /* 0x000000388d8d723e */ /* 0x000fe400000010ff */
[----:B------:R-:W1:Y:S01]  /*43e0*/  MUFU.EX2 R143, R26 ;  /* 0x0000001a008f7308 */ /* 0x000e620000000800 */
[----:B--2---:R-:W-:Y:S01]  /*43f0*/  FADD.FTZ R15, R39, R20 ;  /* 0x00000014270f7221 */ /* 0x004fe20000010000 */
[----:B------:R-:W-:-:S03]  /*4400*/  IADD3 R20, R75, -0x2, RZ ;  /* 0xfffffffe4b147810 */ /* 0x000fc60007ffe0ff */
[C---:B------:R-:W-:Y:S01]  /*4410*/  FADD.FTZ R15, R136.reuse, R15 ;  /* 0x0000000f880f7221 */ /* 0x040fe20000010000 */
[----:B------:R-:W-:Y:S02]  /*4420*/  F2FP.BF16.F32.PACK_AB R136, R136, R39 ;  /* 0x000000278888723e */ /* 0x000fe400000010ff */
[----:B------:R-:W-:Y:S01]  /*4430*/  MUFU.EX2 R30, R30 ;  /* 0x0000001e001e7308 */ /* 0x000fe20000000800 */
[----:B0-----:R-:W-:-:S07]  /*4440*/  FADD.FTZ R6, R2, R7 ;  /* 0x0000000702067221 */ /* 0x001fce0000010000 */
[----:B------:R-:W0:Y:S01]  /*4450*/  MUFU.EX2 R32, R32 ;  /* 0x0000002000207308 */ /* 0x000e220000000800 */
[C---:B-1----:R-:W-:Y:S01]  /*4460*/  FADD.FTZ R13, R143.reuse, R6 ;  /* 0x000000068f0d7221 */ /* 0x042fe20000010000 */
[----:B------:R-:W-:-:S06]  /*4470*/  F2FP.BF16.F32.PACK_AB R143, R143, R2 ;  /* 0x000000028f8f723e */ /* 0x000fcc00000010ff */
[----:B------:R-:W1:Y:S08]  /*4480*/  MUFU.EX2 R3, R64 ;  /* 0x0000004000037308 */ /* 0x000e700000000800 */
[----:B------:R2:W3:Y:S01]  /*4490*/  MUFU.EX2 R137, R14 ;  /* 0x0000000e00897308 */ /* 0x0004e20000000800 */
[----:B0-----:R-:W-:-:S07]  /*44a0*/  FADD.FTZ R0, R32, R13 ;  /* 0x0000000d20007221 */ /* 0x001fce0000010000 */
[----:B------:R-:W0:Y:S01]  /*44b0*/  MUFU.EX2 R58, R58 ;  /* 0x0000003a003a7308 */ /* 0x000e220000000800 */
[----:B--2---:R-:W-:Y:S01]  /*44c0*/  FADD.FTZ R14, R30, R15 ;  /* 0x0000000f1e0e7221 */ /* 0x004fe20000010000 */
[----:B-1----:R-:W-:-:S03]  /*44d0*/  F2FP.BF16.F32.PACK_AB R138, R3, R30 ;  /* 0x0000001e038a723e */ /* 0x002fc600000010ff */
[----:B------:R-:W-:-:S03]  /*44e0*/  FADD.FTZ R7, R3, R14 ;  /* 0x0000000e03077221 */ /* 0x000fc60000010000 */
[----:B------:R-:W1:Y:S01]  /*44f0*/  MUFU.EX2 R139, R60 ;  /* 0x0000003c008b7308 */ /* 0x000e620000000800 */
[C---:B---3--:R-:W-:Y:S01]  /*4500*/  FADD.FTZ R3, R137.reuse, R0 ;  /* 0x0000000089037221 */ /* 0x048fe20000010000 */
[----:B------:R-:W-:Y:S01]  /*4510*/  F2FP.BF16.F32.PACK_AB R137, R137, R32 ;  /* 0x000000208989723e */ /* 0x000fe200000010ff */
[----:B------:R-:W-:Y:S02]  /*4520*/  VIADD R0, R72, UR4 ;  /* 0x0000000448007c36 */ /* 0x000fe40008000000 */
[----:B0-----:R-:W-:-:S04]  /*4530*/  FADD.FTZ R6, R58, R3 ;  /* 0x000000033a067221 */ /* 0x001fc80000010000 */
[C---:B-1----:R-:W-:Y:S01]  /*4540*/  FADD.FTZ R6, R139.reuse, R6 ;  /* 0x000000068b067221 */ /* 0x042fe20000010000 */
[----:B------:R-:W-:Y:S01]  /*4550*/  F2FP.BF16.F32.PACK_AB R139, R139, R58 ;  /* 0x0000003a8b8b723e */ /* 0x000fe200000010ff */
[----:B------:R-:W-:Y:S06]  /*4560*/  @!P5 BRA `(.L_x_992) ;  /* 0x000000000048d947 */ /* 0x000fec0003800000 */
[C---:B------:R-:W-:Y:S01]  /*4570*/  ISETP.GT.AND P1, PT, R72.reuse, RZ, PT ;  /* 0x000000ff4800720c */ /* 0x040fe20003f24270 */
[----:B------:R-:W-:-:S12]  /*4580*/  VIADD R3, R72, 0xffffffff ;  /* 0xffffffff48037836 */ /* 0x000fd80000000000 */
[----:B------:R-:W-:Y:S05]  /*4590*/  @P1 BRA `(.L_x_993) ;  /* 0x0000000000201947 */ /* 0x000fea0003800000 */
[----:B------:R-:W0:Y:S01]  /*45a0*/  LDC R14, c[0x0][0x9e4] ;  /* 0x00027900ff0e7b82 */ /* 0x000e220000000800 */
[----:B------:R-:W-:Y:S01]  /*45b0*/  IMAD.MOV R3, RZ, RZ, -R72 ;  /* 0x000000ffff037224 */ /* 0x000fe200078e0a48 */
[----:B0-----:R-:W-:-:S13]  /*45c0*/  ISETP.NE.AND P1, PT, R14, 0x1, PT ;  /* 0x000000010e00780c */ /* 0x001fda0003f25270 */
[----:B------:R-:W0:Y:S02]  /*45d0*/  @P1 LDC.64 R24, c[0x0][0x9e8] ;  /* 0x00027a00ff181b82 */ /* 0x000e240000000a00 */
[----:B0-----:R-:W-:-:S05]  /*45e0*/  @P1 IMAD.HI.U32 R2, R3, R24, RZ ;  /* 0x0000001803021227 */ /* 0x001fca00078e00ff */
[----:B------:R-:W-:-:S04]  /*45f0*/  @P1 SHF.R.U32.HI R3, RZ, R25, R2 ;  /* 0x00000019ff031219 */ /* 0x000fc80000011602 */
[----:B------:R-:W-:Y:S01]  /*4600*/  LOP3.LUT R3, RZ, R3, RZ, 0x33, !PT ;  /* 0x00000003ff037212 */ /* 0x000fe200078e33ff */
[----:B------:R-:W-:Y:S06]  /*4610*/  BRA `(.L_x_994) ;  /* 0x0000000000147947 */ /* 0x000fec0003800000 */
.L_x_993:
[----:B------:R-:W0:Y:S02]  /*4620*/  LDC R14, c[0x0][0x9e4] ;  /* 0x00027900ff0e7b82 */ /* 0x000e240000000800 */
[----:B0-----:R-:W-:-:S13]  /*4630*/  ISETP.NE.AND P1, PT, R14, 0x1, PT ;  /* 0x000000010e00780c */ /* 0x001fda0003f25270 */
[----:B------:R-:W0:Y:S02]  /*4640*/  @P1 LDC.64 R24, c[0x0][0x9e8] ;  /* 0x00027a00ff181b82 */ /* 0x000e240000000a00 */
[----:B0-----:R-:W-:-:S05]  /*4650*/  @P1 IMAD.HI.U32 R2, R3, R24, RZ ;  /* 0x0000001803021227 */ /* 0x001fca00078e00ff */
[----:B------:R-:W-:-:S07]  /*4660*/  @P1 SHF.R.U32.HI R3, RZ, R25, R2 ;  /* 0x00000019ff031219 */ /* 0x000fce0000011602 */
.L_x_994:
[----:B------:R-:W-:-:S05]  /*4670*/  IMAD R3, R3, R14, R14 ;  /* 0x0000000e03037224 */ /* 0x000fca00078e020e */
[----:B------:R-:W-:-:S07]  /*4680*/  VIMNMX R0, R0, R3, PT ;  /* 0x0000000300007248 */ /* 0x000fce0003fe0100 */
.L_x_992:
[----:B------:R-:W-:Y:S01]  /*4690*/  IMAD.HI R3, R0, 0x2aaaaaab, RZ ;  /* 0x2aaaaaab00037827 */ /* 0x000fe200078e02ff */
[----:B------:R-:W-:Y:S01]  /*46a0*/  UMOV UR4, URZ ;  /* 0x0000003f00047c82 */ /* 0x000fe20008000000 */
[----:B------:R-:W-:Y:S02]  /*46b0*/  CS2R R86, SRZ ;  /* 0x0000000000567805 */ /* 0x000fe4000001ff00 */
[----:B------:R-:W-:Y:S01]  /*46c0*/  CS2R R84, SRZ ;  /* 0x0000000000547805 */ /* 0x000fe2000001ff00 */
[----:B------:R-:W-:Y:S01]  /*46d0*/  IMAD.MOV.U32 R2, RZ, RZ, 0x3f800000 ;  /* 0x3f800000ff027424 */ /* 0x000fe200078e00ff */
[----:B------:R-:W-:Y:S01]  /*46e0*/  SHF.R.U32.HI R14, RZ, 0x1f, R3 ;  /* 0x0000001fff0e7819 */ /* 0x000fe20000011603 */
[----:B------:R-:W-:Y:S01]  /*46f0*/  IMAD.MOV.U32 R0, RZ, RZ, 0x3f800000 ;  /* 0x3f800000ff007424 */ /* 0x000fe200078e00ff */
[----:B------:R-:W-:Y:S02]  /*4700*/  CS2R R82, SRZ ;  /* 0x0000000000527805 */ /* 0x000fe4000001ff00 */
[----:B------:R-:W-:-:S02]  /*4710*/  CS2R R80, SRZ ;  /* 0x0000000000507805 */ /* 0x000fc4000001ff00 */
[----:B------:R-:W-:Y:S01]  /*4720*/  LEA.HI.SX32 R14, R3, R14, 0x1c ;  /* 0x0000000e030e7211 */ /* 0x000fe200078fe2ff */
[----:B------:R-:W-:Y:S01]  /*4730*/  IMAD.MOV.U32 R3, RZ, RZ, RZ ;  /* 0x000000ffff037224 */ /* 0x000fe200078e00ff */
[----:B------:R-:W-:Y:S02]  /*4740*/  CS2R R78, SRZ ;  /* 0x00000000004e7805 */ /* 0x000fe4000001ff00 */
[----:B------:R-:W-:Y:S02]  /*4750*/  CS2R R76, SRZ ;  /* 0x00000000004c7805 */ /* 0x000fe4000001ff00 */
[----:B------:R-:W-:Y:S02]  /*4760*/  VIMNMX R15, R17, R14, !PT ;  /* 0x0000000e110f7248 */ /* 0x000fe40007fe0100 */
[----:B------:R-:W-:Y:S02]  /*4770*/  CS2R R74, SRZ ;  /* 0x00000000004a7805 */ /* 0x000fe4000001ff00 */
[----:B------:R-:W-:-:S02]  /*4780*/  CS2R R72, SRZ ;  /* 0x0000000000487805 */ /* 0x000fc4000001ff00 */
[----:B------:R-:W-:Y:S02]  /*4790*/  CS2R R70, SRZ ;  /* 0x0000000000467805 */ /* 0x000fe4000001ff00 */
[----:B------:R-:W-:Y:S02]  /*47a0*/  ISETP.GE.AND P1, PT, R20, R15, PT ;  /* 0x0000000f1400720c */ /* 0x000fe40003f26270 */
        /* <DEDUP_REMOVED lines=23> */
[----:B------:R-:W-:Y:S06]  /*4920*/  @!P1 BRA `(.L_x_995) ;  /* 0x0000003000f09947 */ /* 0x000fec0003800000 */
[----:B------:R-:W-:Y:S01]  /*4930*/  IMAD.MOV.U32 R14, RZ, RZ, R88 ;  /* 0x000000ffff0e7224 */ /* 0x000fe200078e0058 */
[----:B------:R-:W-:Y:S01]  /*4940*/  UMOV UR5, URZ ;  /* 0x0000003f00057c82 */ /* 0x000fe20008000000 */
[----:B------:R-:W-:Y:S01]  /*4950*/  IMAD.MOV.U32 R13, RZ, RZ, R12 ;  /* 0x000000ffff0d7224 */ /* 0x000fe200078e000c */
[----:B------:R-:W-:Y:S01]  /*4960*/  ULDC UR6, c[0x0][0x9e4] ;  /* 0x0002790000067ab9 */ /* 0x000fe20000000800 */
[----:B------:R-:W-:Y:S01]  /*4970*/  IMAD.MOV.U32 R21, RZ, RZ, RZ ;  /* 0x000000ffff157224 */ /* 0x000fe200078e00ff */
[----:B------:R-:W-:Y:S01]  /*4980*/  ULDC UR7, c[0x0][0x2f0] ;  /* 0x0000bc0000077ab9 */ /* 0x000fe20000000800 */
[----:B------:R-:W-:Y:S01]  /*4990*/  IMAD.MOV.U32 R2, RZ, RZ, 0x3f800000 ;  /* 0x3f800000ff027424 */ /* 0x000fe200078e00ff */
[----:B------:R-:W-:Y:S01]  /*49a0*/  ULDC UR59, c[0x0][0x9d8] ;  /* 0x00027600003b7ab9 */ /* 0x000fe20000000800 */
[----:B------:R-:W-:-:S07]  /*49b0*/  IMAD.MOV.U32 R87, RZ, RZ, RZ ;  /* 0x000000ffff577224 */ /* 0x000fce00078e00ff */
.L_x_1014:
[----:B------:R-:W-:-:S04]  /*49c0*/  UISETP.NE.AND UP0, UPT, UR5, 0x1, UPT ;  /* 0x000000010500788c */ /* 0x000fc8000bf05270 */
[----:B------:R-:W-:-:S06]  /*49d0*/  USEL UR4, URZ, 0x1, UP0 ;  /* 0x000000013f047887 */ /* 0x000fcc0008000000 */
[----:B------:R-:W-:Y:S01]  /*49e0*/  LOP3.LUT R3, R21, UR4, RZ, 0x3c, !PT ;  /* 0x0000000415037c12 */ /* 0x000fe2000f8e3cff */
[----:B------:R-:W-:Y:S06]  /*49f0*/  @!P0 BRA `(.L_x_996) ;  /* 0x0000000000048947 */ /* 0x000fec0003800000 */
[----:B------:R-:W-:Y:S01]  /*4a00*/  BPT.TRAP 0x1 ;  /* 0x000000040000795c */ /* 0x000fe20000300000 */
.L_x_996:
[----:B------:R-:W-:Y:S01]  /*4a10*/  UIADD3 UR4, UR5, 0x1, URZ ;  /* 0x0000000105047890 */ /* 0x000fe2000fffe03f */
[----:B------:R-:W-:-:S03]  /*4a20*/  SHF.L.U32 R11, R3, 0x1f, RZ ;  /* 0x0000001f030b7819 */ /* 0x000fc600000006ff */
[----:B------:R-:W-:-:S04]  /*4a30*/  UISETP.NE.AND UP0, UPT, UR4, 0x2, UPT ;  /* 0x000000020400788c */ /* 0x000fc8000bf05270 */
[----:B------:R-:W-:-:S04]  /*4a40*/  USEL UR4, UR4, URZ, UP0 ;  /* 0x0000003f04047287 */ /* 0x000fc80008000000 */
[----:B------:R-:W-:-:S09]  /*4a50*/  ULEA UR61, UR4, UR58, 0x3 ;  /* 0x0000003a043d7291 */ /* 0x000fd2000f8e183f */
[----:B------:R0:W1:Y:S01]  /*4a60*/  SYNCS.PHASECHK.TRANS64.TRYWAIT P1, [UR61+0x2a830], R11 ;  /* 0x02a8300bff0075a7 */ /* 0x000062000802017d */
[----:B------:R-:W-:Y:S05]  /*4a70*/  @!P0 BRA `(.L_x_997) ;  /* 0x0000000000048947 */ /* 0x000fea0003800000 */
[----:B------:R-:W-:Y:S01]  /*4a80*/  BPT.TRAP 0x1 ;  /* 0x000000040000795c */ /* 0x000fe20000300000 */
.L_x_997:
[----:B-1----:R-:W-:Y:S05]  /*4a90*/  @P1 BRA `(.L_x_998) ;  /* 0x0000000000081947 */ /* 0x002fea0003800000 */
[----:B------:R-:W1:Y:S02]  /*4aa0*/  SYNCS.PHASECHK.TRANS64.TRYWAIT P1, [UR61+0x2a830], R11 ;  /* 0x02a8300bff0075a7 */ /* 0x000e64000802017d */
[----:B-1----:R-:W-:Y:S05]  /*4ab0*/  @!P1 BRA `(.L_x_999) ;  /* 0x000000ec00949947 */ /* 0x002fea0003800000 */
.L_x_998:
        /* <DEDUP_REMOVED lines=16> */
[----:B------:R-:W-:Y:S01]  /*4bc0*/  UIADD3 UR22, UR50, 0x300, URZ ;  /* 0x0000030032167890 */ /* 0x000fe2000fffe03f */
[-C--:B------:R-:W-:Y:S01]  /*4bd0*/  FMUL.FTZ R29, R29, R0.reuse ;  /* 0x000000001d1d7220 */ /* 0x080fe20000410000 */
[----:B------:R-:W-:Y:S01]  /*4be0*/  UMOV UR23, 0x40000040 ;  /* 0x4000004000177882 */ /* 0x000fe20000000000 */
        /* <DEDUP_REMOVED lines=110> */
.L_x_1000:
[----:B------:R-:W-:Y:S01]  /*52d0*/  ULEA UR14, UR5, UR58, 0x3 ;  /* 0x0000003a050e7291 */ /* 0x000fe2000f8e183f */
[----:B------:R-:W-:-:S08]  /*52e0*/  SHF.L.U32 R0, R21, 0x1f, RZ ;  /* 0x0000001f15007819 */ /* 0x000fd000000006ff */
[----:B------:R2:W3:Y:S01]  /*52f0*/  SYNCS.PHASECHK.TRANS64.TRYWAIT P1, [UR14+0x2a850], R0 ;  /* 0x02a85000ff0075a7 */ /* 0x0004e2000802014e */
[----:B------:R-:W-:Y:S05]  /*5300*/  @!P0 BRA `(.L_x_1001) ;  /* 0x0000000000048947 */ /* 0x000fea0003800000 */
[----:B------:R-:W-:Y:S01]  /*5310*/  BPT.TRAP 0x1 ;  /* 0x000000040000795c */ /* 0x000fe20000300000 */
.L_x_1001:
[----:B---3--:R-:W-:Y:S05]  /*5320*/  @P1 BRA `(.L_x_1002) ;  /* 0x0000000000081947 */ /* 0x008fea0003800000 */
[----:B------:R-:W3:Y:S02]  /*5330*/  SYNCS.PHASECHK.TRANS64.TRYWAIT P1, [UR14+0x2a850], R0 ;  /* 0x02a85000ff0075a7 */ /* 0x000ee4000802014e */
[----:B---3--:R-:W-:Y:S05]  /*5340*/  @!P1 BRA `(.L_x_1003) ;  /* 0x000000e400889947 */ /* 0x008fea0003800000 */
.L_x_1002:
        /* <DEDUP_REMOVED lines=37> */
.L_x_1004:
[----:B------:R-:W-:Y:S01]  /*55a0*/  ISETP.NE.AND P2, PT, R23, 0x1, PT ;  /* 0x000000011700780c */ /* 0x000fe20003f45270 */
[----:B------:R-:W-:Y:S01]  /*55b0*/  FMUL.FTZ R21, R95, UR59 ;  /* 0x0000003b5f157c20 */ /* 0x000fe20008410000 */
[----:B-1----:R-:W-:Y:S01]  /*55c0*/  FMUL.FTZ R12, R94, UR59 ;  /* 0x0000003b5e0c7c20 */ /* 0x002fe20008410000 */
[----:B------:R-:W1:Y:S01]  /*55d0*/  S2UR UR10, SR_CgaCtaId ;  /* 0x00000000000a79c3 */ /* 0x000e620000008800 */
[----:B------:R-:W-:Y:S01]  /*55e0*/  FMUL.FTZ R158, R105, UR59 ;  /* 0x0000003b699e7c20 */ /* 0x000fe20008410000 */
[----:B------:R-:W-:Y:S01]  /*55f0*/  FMUL.FTZ R116, R116, UR59 ;  /* 0x0000003b74747c20 */ /* 0x000fe20008410000 */
[----:B------:R-:W-:Y:S02]  /*5600*/  IMAD.MOV.U32 R105, RZ, RZ, R8 ;  /* 0x000000ffff697224 */ /* 0x000fe400078e0008 */
[----:B------:R-:W-:Y:S01]  /*5610*/  FMUL.FTZ R2, R91, UR59 ;  /* 0x0000003b5b027c20 */ /* 0x000fe20008410000 */
[----:B------:R-:W-:Y:S01]  /*5620*/  FMUL.FTZ R91, R103, UR59 ;  /* 0x0000003b675b7c20 */ /* 0x000fe20008410000 */
[----:B------:R-:W-:Y:S01]  /*5630*/  FMUL.FTZ R103, R111, UR59 ;  /* 0x0000003b6f677c20 */ /* 0x000fe20008410000 */
[----:B------:R-:W-:Y:S01]  /*5640*/  FMUL.FTZ R138, R114, UR59 ;  /* 0x0000003b728a7c20 */ /* 0x000fe20008410000 */
[----:B------:R-:W-:Y:S01]  /*5650*/  IMAD R111, R20, -0x60, RZ ;  /* 0xffffffa0146f7824 */ /* 0x000fe200078e02ff */
[----:B------:R3:W4:Y:S01]  /*5660*/  MUFU.TANH R114, R116 ;  /* 0x0000007400727308 */ /* 0x0007220000002400 */
[----:B------:R-:W5:Y:S01]  /*5670*/  @P2 LDC R95, c[0x0][0x44c] ;  /* 0x00011300ff5f2b82 */ /* 0x000f620000000800 */
[----:B------:R-:W-:Y:S01]  /*5680*/  FMUL.FTZ R172, R96, UR59 ;  /* 0x0000003b60ac7c20 */ /* 0x000fe20008410000 */
[----:B------:R-:W-:-:S02]  /*5690*/  VIADD R96, R111, 0x1 ;  /* 0x000000016f607836 */ /* 0x000fc40000000000 */
[----:B0-----:R-:W-:Y:S01]  /*56a0*/  FMUL.FTZ R11, R88, UR59 ;  /* 0x0000003b580b7c20 */ /* 0x001fe20008410000 */
[----:B------:R-:W-:Y:S01]  /*56b0*/  FMUL.FTZ R137, R89, UR59 ;  /* 0x0000003b59897c20 */ /* 0x000fe20008410000 */
[----:B--2---:R-:W-:Y:S01]  /*56c0*/  FMUL.FTZ R0, R90, UR59 ;  /* 0x0000003b5a007c20 */ /* 0x004fe20008410000 */
[----:B------:R-:W-:Y:S01]  /*56d0*/  FMUL.FTZ R139, R92, UR59 ;  /* 0x0000003b5c8b7c20 */ /* 0x000fe20008410000 */
[----:B------:R-:W-:Y:S01]  /*56e0*/  FMUL.FTZ R164, R93, UR59 ;  /* 0x0000003b5da47c20 */ /* 0x000fe20008410000 */
[----:B------:R-:W0:Y:S01]  /*56f0*/  @P2 LDC R94, c[0x0][0x450] ;  /* 0x00011400ff5e2b82 */ /* 0x000e220000000800 */
[----:B------:R-:W-:Y:S01]  /*5700*/  FMUL.FTZ R166, R97, UR59 ;  /* 0x0000003b61a67c20 */ /* 0x000fe20008410000 */
[----:B------:R-:W-:Y:S01]  /*5710*/  FMUL.FTZ R168, R101, UR59 ;  /* 0x0000003b65a87c20 */ /* 0x000fe20008410000 */
[----:B------:R-:W-:Y:S01]  /*5720*/  R2UR UR5, R10 ;  /* 0x000000000a0572ca */ /* 0x000fe200000e0000 */
        /* <DEDUP_REMOVED lines=12> */
[----:B-----5:R-:W-:-:S04]  /*57f0*/  @P2 IMAD.HI.U32 R95, R8, R95, RZ ;  /* 0x0000005f085f2227 */ /* 0x020fc800078e00ff */
[----:B------:R-:W-:Y:S01]  /*5800*/  FMUL.FTZ R140, R115, UR59 ;  /* 0x0000003b738c7c20 */ /* 0x000fe20008410000 */
[----:B------:R-:W-:Y:S01]  /*5810*/  FMUL.FTZ R117, R117, UR59 ;  /* 0x0000003b75757c20 */ /* 0x000fe20008410000 */
[----:B------:R-:W-:Y:S01]  /*5820*/  FMUL.FTZ R142, R118, UR59 ;  /* 0x0000003b768e7c20 */ /* 0x000fe20008410000 */
[----:B------:R-:W-:Y:S01]  /*5830*/  FMUL.FTZ R144, R119, UR59 ;  /* 0x0000003b77907c20 */ /* 0x000fe20008410000 */
[----:B------:R-:W-:Y:S01]  /*5840*/  FMUL.FTZ R121, R121, UR59 ;  /* 0x0000003b79797c20 */ /* 0x000fe20008410000 */
[----:B------:R-:W-:Y:S01]  /*5850*/  FMUL.FTZ R146, R122, UR59 ;  /* 0x0000003b7a927c20 */ /* 0x000fe20008410000 */
[----:B------:R-:W-:Y:S01]  /*5860*/  FMUL.FTZ R148, R123, UR59 ;  /* 0x0000003b7b947c20 */ /* 0x000fe20008410000 */
[----:B0-----:R-:W-:Y:S01]  /*5870*/  @P2 SHF.R.U32.HI R105, RZ, R94, R95 ;  /* 0x0000005eff692219 */ /* 0x001fe2000001165f */
[----:B------:R-:W-:Y:S01]  /*5880*/  FMUL.FTZ R150, R126, UR59 ;  /* 0x0000003b7e967c20 */ /* 0x000fe20008410000 */
[----:B------:R-:W-:Y:S01]  /*5890*/  FMUL.FTZ R152, R127, UR59 ;  /* 0x0000003b7f987c20 */ /* 0x000fe20008410000 */
[----:B------:R-:W-:Y:S01]  /*58a0*/  FMUL.FTZ R156, R130, UR59 ;  /* 0x0000003b829c7c20 */ /* 0x000fe20008410000 */
[----:B------:R-:W-:Y:S01]  /*58b0*/  FMUL.FTZ R93, R131, UR59 ;  /* 0x0000003b835d7c20 */ /* 0x000fe20008410000 */
[----:B---3--:R-:W0:Y:S01]  /*58c0*/  SHFL.IDX PT, R116, R105, RZ, 0x1c1f ;  /* 0x001c1fff69747589 */ /* 0x008e2200000e0000 */
[----:B------:R-:W-:Y:S01]  /*58d0*/  FMUL.FTZ R132, R132, UR59 ;  /* 0x0000003b84847c20 */ /* 0x000fe20008410000 */
[----:B------:R-:W-:Y:S01]  /*58e0*/  FMUL.FTZ R94, R134, UR59 ;  /* 0x0000003b865e7c20 */ /* 0x000fe20008410000 */
[----:B------:R-:W-:-:S02]  /*58f0*/  IMAD R97, R9, -0x2, R96 ;  /* 0xfffffffe09617824 */ /* 0x000fc400078e0260 */
[----:B------:R-:W-:Y:S01]  /*5900*/  FMUL.FTZ R95, R135, UR59 ;  /* 0x0000003b875f7c20 */ /* 0x000fe20008410000 */
[----:B------:R-:W-:Y:S01]  /*5910*/  UIADD3 UR61, UR61, 0x2a840, URZ ;  /* 0x0002a8403d3d7890 */ /* 0x000fe2000fffe03f */
[----:B------:R-:W-:Y:S01]  /*5920*/  FMUL.FTZ R120, R120, UR59 ;  /* 0x0000003b78787c20 */ /* 0x000fe20008410000 */
[----:B------:R-:W-:Y:S01]  /*5930*/  FMUL.FTZ R124, R124, UR59 ;  /* 0x0000003b7c7c7c20 */ /* 0x000fe20008410000 */
[----:B------:R-:W-:Y:S01]  /*5940*/  FMUL.FTZ R125, R125, UR59 ;  /* 0x0000003b7d7d7c20 */ /* 0x000fe20008410000 */
[----:B------:R-:W-:Y:S01]  /*5950*/  FMUL.FTZ R128, R128, UR59 ;  /* 0x0000003b80807c20 */ /* 0x000fe20008410000 */
[----:B------:R-:W-:Y:S01]  /*5960*/  FMUL.FTZ R129, R129, UR59 ;  /* 0x0000003b81817c20 */ /* 0x000fe20008410000 */
[----:B------:R-:W-:Y:S01]  /*5970*/  FMUL.FTZ R133, R133, UR59 ;  /* 0x0000003b85857c20 */ /* 0x000fe20008410000 */
[----:B------:R-:W-:Y:S01]  /*5980*/  LOP3.LUT P1, RZ, R18, 0x80000, RZ, 0xc0, !PT ;  /* 0x0008000012ff7812 */ /* 0x000fe2000782c0ff */
[----:B------:R-:W-:Y:S01]  /*5990*/  IMAD R96, R16, UR7, R97 ;  /* 0x0000000710607c24 */ /* 0x000fe2000f8e0261 */
[----:B-1----:R-:W-:Y:S01]  /*59a0*/  UPRMT UR61, UR10, 0x654, UR61 ;  /* 0x000006540a3d7896 */ /* 0x002fe2000800003d */
[----:B------:R-:W1:Y:S01]  /*59b0*/  MUFU.TANH R11, R11 ;  /* 0x0000000b000b7308 */ /* 0x000e620000002400 */
[----:B------:R-:W-:Y:S01]  /*59c0*/  ULDC UR11, c[0x0][0x9e0] ;  /* 0x00027800000b7ab9 */ /* 0x000fe20000000800 */
[----:B------:R-:W-:Y:S01]  /*59d0*/  ULDC UR10, c[0x0][0x288] ;  /* 0x0000a200000a7ab9 */ /* 0x000fe20000000800 */
[----:B------:R-:W-:-:S02]  /*59e0*/  VIADD R122, R97, 0xffffffff ;  /* 0xffffffff617a7836 */ /* 0x000fc40000000000 */
[----:B------:R-:W-:-:S03]  /*59f0*/  VIADD R96, R96, -UR10 ;  /* 0x8000000a60607c36 */ /* 0x000fc60008000000 */
[----:B------:R-:W2:Y:S01]  /*5a00*/  MUFU.TANH R137, R137 ;  /* 0x0000008900897308 */ /* 0x000ea20000002400 */
[C---:B------:R-:W-:Y:S01]  /*5a10*/  VIADD R115, R96.reuse, UR11 ;  /* 0x0000000b60737c36 */ /* 0x040fe20008000000 */
[----:B------:R-:W-:Y:S01]  /*5a20*/  IADD3 R119, R96, UR5, RZ ;  /* 0x0000000560777c10 */ /* 0x000fe2000fffe0ff */
[----:B------:R-:W-:Y:S02]  /*5a30*/  SYNCS.ARRIVE.TRANS64.RED.A1T0 RZ, [UR61], RZ ;  /* 0x000000ffffff79a7 */ /* 0x000fe4000810043d */
[--C-:B0-----:R-:W-:Y:S02]  /*5a40*/  IMAD.IADD R97, R115, 0x1, R116.reuse ;  /* 0x0000000173617824 */ /* 0x101fe400078e0274 */
[----:B------:R-:W-:Y:S01]  /*5a50*/  IMAD.IADD R99, R119, 0x1, R116 ;  /* 0x0000000177637824 */ /* 0x000fe200078e0274 */
[----:B------:R-:W0:Y:S08]  /*5a60*/  MUFU.TANH R0, R0 ;  /* 0x0000000000007308 */ /* 0x000e300000002400 */
[----:B------:R-:W3:Y:S08]  /*5a70*/  MUFU.TANH R2, R2 ;  /* 0x0000000200027308 */ /* 0x000ef00000002400 */
        /* <DEDUP_REMOVED lines=27> */
[----:B------:R0:W0:Y:S08]  /*5c30*/  MUFU.TANH R110, R120 ;  /* 0x00000078006e7308 */ /* 0x0000300000002400 */
[----:B------:R-:W0:Y:S08]  /*5c40*/  MUFU.TANH R121, R121 ;  /* 0x0000007900797308 */ /* 0x000e300000002400 */
[----:B------:R-:W0:Y:S08]  /*5c50*/  MUFU.TANH R146, R146 ;  /* 0x0000009200927308 */ /* 0x000e300000002400 */
[----:B------:R-:W0:Y:S08]  /*5c60*/  MUFU.TANH R148, R148 ;  /* 0x0000009400947308 */ /* 0x000e300000002400 */
[----:B------:R0:W0:Y:S08]  /*5c70*/  MUFU.TANH R106, R124 ;  /* 0x0000007c006a7308 */ /* 0x0000300000002400 */
[----:B------:R0:W0:Y:S08]  /*5c80*/  MUFU.TANH R104, R125 ;  /* 0x0000007d00687308 */ /* 0x0000300000002400 */
[----:B------:R-:W0:Y:S08]  /*5c90*/  MUFU.TANH R150, R150 ;  /* 0x0000009600967308 */ /* 0x000e300000002400 */
[----:B------:R-:W0:Y:S08]  /*5ca0*/  MUFU.TANH R152, R152 ;  /* 0x0000009800987308 */ /* 0x000e300000002400 */
[----:B------:R0:W0:Y:S08]  /*5cb0*/  MUFU.TANH R102, R128 ;  /* 0x0000008000667308 */ /* 0x0000300000002400 */
[----:B------:R0:W0:Y:S08]  /*5cc0*/  MUFU.TANH R98, R129 ;  /* 0x0000008100627308 */ /* 0x0000300000002400 */
[----:B------:R-:W0:Y:S08]  /*5cd0*/  MUFU.TANH R156, R156 ;  /* 0x0000009c009c7308 */ /* 0x000e300000002400 */
[----:B------:R-:W0:Y:S08]  /*5ce0*/  MUFU.TANH R93, R93 ;  /* 0x0000005d005d7308 */ /* 0x000e300000002400 */
[----:B------:R-:W0:Y:S08]  /*5cf0*/  MUFU.TANH R132, R132 ;  /* 0x0000008400847308 */ /* 0x000e300000002400 */
[----:B------:R0:W0:Y:S08]  /*5d00*/  MUFU.TANH R100, R133 ;  /* 0x0000008500647308 */ /* 0x0000300000002400 */
[----:B------:R-:W0:Y:S08]  /*5d10*/  MUFU.TANH R94, R94 ;  /* 0x0000005e005e7308 */ /* 0x000e300000002400 */
[----:B------:R-:W0:Y:S01]  /*5d20*/  MUFU.TANH R95, R95 ;  /* 0x0000005f005f7308 */ /* 0x000e220000002400 */
[----:B-1234-:R-:W-:Y:S05]  /*5d30*/  @!P1 BRA `(.L_x_1005) ;  /* 0x0000000000589947 */ /* 0x01efea0003800000 */
[----:B------:R-:W-:Y:S01]  /*5d40*/  IMAD R96, R16, UR7, R116 ;  /* 0x0000000710607c24 */ /* 0x000fe2000f8e0274 */
[----:B------:R-:W-:Y:S03]  /*5d50*/  BSSY B0, `(.L_x_1006) ;  /* 0x0000011000007945 */ /* 0x000fe60003800000 */
[----:B------:R-:W-:-:S05]  /*5d60*/  VIADD R107, R96, -UR10 ;  /* 0x8000000a606b7c36 */ /* 0x000fca0008000000 */
[----:B------:R-:W-:-:S13]  /*5d70*/  ISETP.GT.AND P1, PT, R107, -0x1, PT ;  /* 0xffffffff6b00780c */ /* 0x000fda0003f24270 */
[----:B------:R-:W-:Y:S05]  /*5d80*/  @P1 BRA `(.L_x_1007) ;  /* 0x0000000000201947 */ /* 0x000fea0003800000 */
[----:B------:R-:W-:Y:S01]  /*5d90*/  IMAD.U32 R116, RZ, RZ, UR6 ;  /* 0x00000006ff747e24 */ /* 0x000fe2000f8e00ff */
[----:B------:R-:W-:-:S04]  /*5da0*/  LOP3.LUT R107, RZ, R107, RZ, 0x33, !PT ;  /* 0x0000006bff6b7212 */ /* 0x000fc800078e33ff */
[----:B------:R-:W-:-:S13]  /*5db0*/  ISETP.NE.AND P1, PT, R116, 0x1, PT ;  /* 0x000000017400780c */ /* 0x000fda0003f25270 */
[----:B0-----:R-:W0:Y:S02]  /*5dc0*/  @P1 LDC.64 R124, c[0x0][0x9e8] ;  /* 0x00027a00ff7c1b82 */ /* 0x001e240000000a00 */
[----:B0-----:R-:W-:-:S05]  /*5dd0*/  @P1 IMAD.HI.U32 R96, R107, R124, RZ ;  /* 0x0000007c6b601227 */ /* 0x001fca00078e00ff */
[----:B------:R-:W-:-:S04]  /*5de0*/  @P1 SHF.R.U32.HI R107, RZ, R125, R96 ;  /* 0x0000007dff6b1219 */ /* 0x000fc80000011660 */
[----:B------:R-:W-:Y:S01]  /*5df0*/  LOP3.LUT R107, RZ, R107, RZ, 0x33, !PT ;  /* 0x0000006bff6b7212 */ /* 0x000fe200078e33ff */
[----:B------:R-:W-:Y:S06]  /*5e00*/  BRA `(.L_x_1008) ;  /* 0x0000000000147947 */ /* 0x000fec0003800000 */
.L_x_1007:
[----:B------:R-:W-:-:S05]  /*5e10*/  IMAD.U32 R116, RZ, RZ, UR6 ;  /* 0x00000006ff747e24 */ /* 0x000fca000f8e00ff */
[----:B------:R-:W-:-:S13]  /*5e20*/  ISETP.NE.AND P1, PT, R116, 0x1, PT ;  /* 0x000000017400780c */ /* 0x000fda0003f25270 */
[----:B0-----:R-:W0:Y:S02]  /*5e30*/  @P1 LDC.64 R124, c[0x0][0x9e8] ;  /* 0x00027a00ff7c1b82 */ /* 0x001e240000000a00 */
[----:B0-----:R-:W-:-:S05]  /*5e40*/  @P1 IMAD.HI.U32 R96, R107, R124, RZ ;  /* 0x0000007c6b601227 */ /* 0x001fca00078e00ff */
[----:B------:R-:W-:-:S07]  /*5e50*/  @P1 SHF.R.U32.HI R107, RZ, R125, R96 ;  /* 0x0000007dff6b1219 */ /* 0x000fce0000011660 */
.L_x_1008:
[----:B------:R-:W-:Y:S05]  /*5e60*/  BSYNC B0 ;  /* 0x0000000000007941 */ /* 0x000fea0003800000 */
.L_x_1006:
[----:B------:R-:W-:-:S05]  /*5e70*/  IMAD R96, R107, R116, R122 ;  /* 0x000000746b607224 */ /* 0x000fca00078e027a */
[----:B------:R-:W-:Y:S02]  /*5e80*/  VIADDMNMX R97, R96, R116, R97, PT ;  /* 0x0000007460617246 */ /* 0x000fe40003800161 */
[----:B------:R-:W-:-:S07]  /*5e90*/  VIMNMX R99, R99, R96, !PT ;  /* 0x0000006063637248 */ /* 0x000fce0007fe0100 */
.L_x_1005:
[C---:B------:R-:W-:Y:S01]  /*5ea0*/  ISETP.GE.AND P2, PT, R111.reuse, 0x9, PT ;  /* 0x000000096f00780c */ /* 0x040fe20003f46270 */
[----:B0-----:R-:W0:Y:S01]  /*5eb0*/  SHFL.IDX PT, R120, R105, 0x1, 0x1c1f ;  /* 0x003c1f0069787f89 */ /* 0x001e2200000e0000 */
[----:B------:R-:W-:Y:S02]  /*5ec0*/  ISETP.GE.AND P1, PT, R111, 0x2, PT ;  /* 0x000000026f00780c */ /* 0x000fe40003f26270 */
[C---:B------:R-:W-:Y:S02]  /*5ed0*/  ISETP.GT.AND P3, PT, R99.reuse, 0x8, !P2 ;  /* 0x000000086300780c */ /* 0x040fe40005764270 */
[----:B------:R-:W-:Y:S02]  /*5ee0*/  ISETP.GT.AND P4, PT, R99, 0x1, !P1 ;  /* 0x000000016300780c */ /* 0x000fe40004f84270 */
[----:B------:R-:W-:Y:S02]  /*5ef0*/  ISETP.LT.OR P3, PT, R97, 0x9, P3 ;  /* 0x000000096100780c */ /* 0x000fe40001f61670 */
[----:B------:R-:W-:-:S02]  /*5f00*/  ISETP.GE.AND P5, PT, R111, 0xa, PT ;  /* 0x0000000a6f00780c */ /* 0x000fc40003fa6270 */
[----:B------:R-:W-:Y:S02]  /*5f10*/  FSEL R174, R139, -INF , !P3 ;  /* 0xff8000008bae7808 */ /* 0x000fe40005800000 */
[----:B------:R-:W-:Y:S02]  /*5f20*/  ISETP.LT.OR P4, PT, R97, 0x2, P4 ;  /* 0x000000026100780c */ /* 0x000fe40002781670 */
        /* <DEDUP_REMOVED lines=98> */
[----:B------:R-:W-:Y:S02]  /*6550*/  P2R R107, PR, RZ, 0x40 ;  /* 0x00000040ff6b7803 */ /* 0x000fe40000000000 */
[----:B------:R-:W-:-:S04]  /*6560*/  ISETP.GT.AND P6, PT, R99, RZ, !P6 ;  /* 0x000000ff6300720c */ /* 0x000fc800077c4270 */
[----:B------:R-:W-:-:S04]  /*6570*/  ISETP.LT.OR P6, PT, R97, 0x1, P6 ;  /* 0x000000016100780c */ /* 0x000fc800037c1670 */
[----:B------:R-:W-:Y:S02]  /*6580*/  FSEL R176, R11, -INF , !P6 ;  /* 0xff8000000bb07808 */ /* 0x000fe40007000000 */
[----:B------:R-:W-:-:S04]  /*6590*/  ISETP.GE.AND P6, PT, R111, 0x5a, PT ;  /* 0x0000005a6f00780c */ /* 0x000fc80003fc6270 */
[----:B------:R-:W-:Y:S02]  /*65a0*/  P2R R111, PR, RZ, 0x40 ;  /* 0x00000040ff6f7803 */ /* 0x000fe40000000000 */
[----:B------:R-:W-:Y:S01]  /*65b0*/  ISETP.GT.AND P6, PT, R99, 0x59, !P6 ;  /* 0x000000596300780c */ /* 0x000fe200077c4270 */
[----:B0-----:R-:W-:-:S03]  /*65c0*/  IMAD.IADD R99, R119, 0x1, R120 ;  /* 0x0000000177637824 */ /* 0x001fc600078e0278 */
[----:B------:R-:W-:Y:S01]  /*65d0*/  ISETP.LT.OR P6, PT, R97, 0x5a, P6 ;  /* 0x0000005a6100780c */ /* 0x000fe200037c1670 */
[----:B------:R-:W-:-:S03]  /*65e0*/  IMAD.IADD R97, R115, 0x1, R120 ;  /* 0x0000000173617824 */ /* 0x000fc600078e0278 */
[----:B------:R-:W-:Y:S02]  /*65f0*/  FSEL R100, R100, -INF , !P6 ;  /* 0xff80000064647808 */ /* 0x000fe40007000000 */
[----:B------:R-:W-:-:S13]  /*6600*/  LOP3.LUT P6, RZ, R18, 0x80000, RZ, 0xc0, !PT ;  /* 0x0008000012ff7812 */ /* 0x000fda00078cc0ff */
[----:B------:R-:W-:Y:S05]  /*6610*/  @!P6 BRA `(.L_x_1009) ;  /* 0x000000000058e947 */ /* 0x000fea0003800000 */
        /* <DEDUP_REMOVED lines=8> */
[----:B------:R-:W0:Y:S02]  /*66a0*/  @P6 LDC.64 R120, c[0x0][0x9e8] ;  /* 0x00027a00ff786b82 */ /* 0x000e240000000a00 */
[----:B0-----:R-:W-:-:S05]  /*66b0*/  @P6 IMAD.HI.U32 R120, R11, R120, RZ ;  /* 0x000000780b786227 */ /* 0x001fca00078e00ff */
[----:B------:R-:W-:-:S04]  /*66c0*/  @P6 SHF.R.U32.HI R11, RZ, R121, R120 ;  /* 0x00000079ff0b6219 */ /* 0x000fc80000011678 */
[----:B------:R-:W-:Y:S01]  /*66d0*/  LOP3.LUT R11, RZ, R11, RZ, 0x33, !PT ;  /* 0x0000000bff0b7212 */ /* 0x000fe200078e33ff */
[----:B------:R-:W-:Y:S06]  /*66e0*/  BRA `(.L_x_1012) ;  /* 0x0000000000147947 */ /* 0x000fec0003800000 */
.L_x_1011:
[----:B------:R-:W-:-:S05]  /*66f0*/  IMAD.U32 R105, RZ, RZ, UR6 ;  /* 0x00000006ff697e24 */ /* 0x000fca000f8e00ff */
[----:B------:R-:W-:-:S13]  /*6700*/  ISETP.NE.AND P6, PT, R105, 0x1, PT ;  /* 0x000000016900780c */ /* 0x000fda0003fc5270 */
[----:B------:R-:W0:Y:S02]  /*6710*/  @P6 LDC.64 R120, c[0x0][0x9e8] ;  /* 0x00027a00ff786b82 */ /* 0x000e240000000a00 */
[----:B0-----:R-:W-:-:S05]  /*6720*/  @P6 IMAD.HI.U32 R120, R11, R120, RZ ;  /* 0x000000780b786227 */ /* 0x001fca00078e00ff */
[----:B------:R-:W-:-:S07]  /*6730*/  @P6 SHF.R.U32.HI R11, RZ, R121, R120 ;  /* 0x00000079ff0b6219 */ /* 0x000fce0000011678 */
.L_x_1012:
[----:B------:R-:W-:Y:S05]  /*6740*/  BSYNC B0 ;  /* 0x0000000000007941 */ /* 0x000fea0003800000 */
.L_x_1010:
[----:B------:R-:W-:-:S05]  /*6750*/  IMAD R120, R11, R105, R122 ;  /* 0x000000690b787224 */ /* 0x000fca00078e027a */
[----:B------:R-:W-:Y:S02]  /*6760*/  VIADDMNMX R97, R120, R105, R97, PT ;  /* 0x0000006978617246 */ /* 0x000fe40003800161 */
[----:B------:R-:W-:-:S07]  /*6770*/  VIMNMX R99, R99, R120, !PT ;  /* 0x0000007863637248 */ /* 0x000fce0007fe0100 */
.L_x_1009:
[C---:B------:R-:W-:Y:S02]  /*6780*/  ISETP.GT.AND P1, PT, R99.reuse, 0x1, !P1 ;  /* 0x000000016300780c */ /* 0x040fe40004f24270 */
        /* <DEDUP_REMOVED lines=67> */
[----:B------:R-:W-:Y:S01]  /*6bc0*/  ISETP.LT.OR P1, PT, R97, 0x31, P1 ;  /* 0x000000316100780c */ /* 0x000fe20000f21670 */
[----:B------:R-:W0:Y:S01]  /*6bd0*/  LDC R11, c[0x0][0x988] ;  /* 0x00026200ff0b7b82 */ /* 0x000e220000000800 */
[----:B------:R-:W-:Y:S01]  /*6be0*/  ISETP.NE.AND P2, PT, R141, RZ, PT ;  /* 0x000000ff8d00720c */ /* 0x000fe20003f45270 */
[----:B------:R-:W1:Y:S01]  /*6bf0*/  SHFL.BFLY PT, R12, R21, 0x2, 0x1f ;  /* 0x0c401f00150c7f89 */ /* 0x000e6200000e0000 */
[----:B------:R-:W-:Y:S02]  /*6c00*/  FSEL R138, R138, -INF , !P1 ;  /* 0xff8000008a8a7808 */ /* 0x000fe40004800000 */
[----:B------:R-:W-:-:S02]  /*6c10*/  ISETP.NE.AND P1, PT, R135, RZ, PT ;  /* 0x000000ff8700720c */ /* 0x000fc40003f25270 */
[----:B------:R-:W-:Y:S02]  /*6c20*/  ISETP.NE.AND P6, PT, R143, RZ, PT ;  /* 0x000000ff8f00720c */ /* 0x000fe40003fc5270 */
[C---:B------:R-:W-:Y:S02]  /*6c30*/  ISETP.GT.AND P1, PT, R99.reuse, 0x31, !P1 ;  /* 0x000000316300780c */ /* 0x040fe40004f24270 */
[----:B------:R-:W-:Y:S02]  /*6c40*/  ISETP.GT.AND P3, PT, R99, 0x50, !P3 ;  /* 0x000000506300780c */ /* 0x000fe40005f64270 */
[C---:B------:R-:W-:Y:S02]  /*6c50*/  ISETP.LT.OR P1, PT, R97.reuse, 0x32, P1 ;  /* 0x000000326100780c */ /* 0x040fe40000f21670 */
[----:B------:R-:W-:Y:S02]  /*6c60*/  ISETP.LT.OR P3, PT, R97, 0x51, P3 ;  /* 0x000000516100780c */ /* 0x000fe40001f61670 */
[----:B------:R-:W-:-:S02]  /*6c70*/  FSEL R140, R140, -INF , !P1 ;  /* 0xff8000008c8c7808 */ /* 0x000fc40004800000 */
[----:B------:R-:W-:Y:S02]  /*6c80*/  ISETP.NE.AND P1, PT, R113, RZ, PT ;  /* 0x000000ff7100720c */ /* 0x000fe40003f25270 */
[C---:B------:R-:W-:Y:S02]  /*6c90*/  ISETP.GT.AND P4, PT, R99.reuse, 0x51, !P4 ;  /* 0x000000516300780c */ /* 0x040fe40006784270 */
[----:B------:R-:W-:Y:S02]  /*6ca0*/  ISETP.GT.AND P1, PT, R99, 0x38, !P1 ;  /* 0x000000386300780c */ /* 0x000fe40004f24270 */
[----:B------:R-:W-:Y:S02]  /*6cb0*/  FSEL R156, R156, -INF , !P3 ;  /* 0xff8000009c9c7808 */ /* 0x000fe40005800000 */
[----:B------:R-:W-:Y:S02]  /*6cc0*/  ISETP.LT.OR P1, PT, R97, 0x39, P1 ;  /* 0x000000396100780c */ /* 0x000fe40000f21670 */
[----:B-1----:R-:W-:-:S02]  /*6cd0*/  FMNMX.FTZ R88, R21, R12, !PT ;  /* 0x0000000c15587209 */ /* 0x002fc40007810000 */
[----:B------:R-:W-:Y:S02]  /*6ce0*/  FSEL R142, R142, -INF , !P1 ;  /* 0xff8000008e8e7808 */ /* 0x000fe40004800000 */
[----:B------:R-:W-:Y:S01]  /*6cf0*/  ISETP.NE.AND P1, PT, R137, RZ, PT ;  /* 0x000000ff8900720c */ /* 0x000fe20003f25270 */
[----:B------:R-:W1:Y:S01]  /*6d00*/  SHFL.BFLY PT, R89, R88, 0x1, 0x1f ;  /* 0x0c201f0058597f89 */ /* 0x000e6200000e0000 */
[C---:B------:R-:W-:Y:S02]  /*6d10*/  ISETP.GT.AND P5, PT, R99.reuse, 0x58, !P5 ;  /* 0x000000586300780c */ /* 0x040fe40006fa4270 */
[----:B------:R-:W-:Y:S02]  /*6d20*/  ISETP.GT.AND P1, PT, R99, 0x39, !P1 ;  /* 0x000000396300780c */ /* 0x000fe40004f24270 */
[C---:B------:R-:W-:Y:S02]  /*6d30*/  ISETP.LT.OR P4, PT, R97.reuse, 0x52, P4 ;  /* 0x000000526100780c */ /* 0x040fe40002781670 */
[----:B------:R-:W-:-:S02]  /*6d40*/  ISETP.LT.OR P1, PT, R97, 0x3a, P1 ;  /* 0x0000003a6100780c */ /* 0x000fc40000f21670 */
[----:B------:R-:W-:Y:S02]  /*6d50*/  ISETP.LT.OR P5, PT, R97, 0x59, P5 ;  /* 0x000000596100780c */ /* 0x000fe40002fa1670 */
[----:B------:R-:W-:Y:S02]  /*6d60*/  FSEL R144, R144, -INF , !P1 ;  /* 0xff80000090907808 */ /* 0x000fe40004800000 */
[----:B------:R-:W-:-:S04]  /*6d70*/  ISETP.NE.AND P1, PT, R117, RZ, PT ;  /* 0x000000ff7500720c */ /* 0x000fc80003f25270 */
[----:B------:R-:W-:-:S04]  /*6d80*/  ISETP.GT.AND P1, PT, R99, 0x40, !P1 ;  /* 0x000000406300780c */ /* 0x000fc80004f24270 */
[----:B------:R-:W-:Y:S02]  /*6d90*/  ISETP.LT.OR P1, PT, R97, 0x41, P1 ;  /* 0x000000416100780c */ /* 0x000fe40000f21670 */
[----:B-1----:R-:W-:Y:S02]  /*6da0*/  FMNMX.FTZ R12, R88, R89, !PT ;  /* 0x00000059580c7209 */ /* 0x002fe40007810000 */
[----:B------:R-:W-:Y:S02]  /*6db0*/  FSEL R146, R146, -INF , !P1 ;  /* 0xff80000092927808 */ /* 0x000fe40004800000 */
[----:B------:R-:W-:-:S04]  /*6dc0*/  ISETP.NE.AND P1, PT, R139, RZ, PT ;  /* 0x000000ff8b00720c */ /* 0x000fc80003f25270 */
[----:B------:R-:W-:-:S04]  /*6dd0*/  ISETP.GT.AND P1, PT, R99, 0x41, !P1 ;  /* 0x000000416300780c */ /* 0x000fc80004f24270 */
[----:B------:R-:W-:-:S04]  /*6de0*/  ISETP.LT.OR P1, PT, R97, 0x42, P1 ;  /* 0x000000426100780c */ /* 0x000fc80000f21670 */
[----:B------:R-:W-:Y:S02]  /*6df0*/  FSEL R148, R148, -INF , !P1 ;  /* 0xff80000094947808 */ /* 0x000fe40004800000 */
[----:B------:R-:W-:-:S04]  /*6e00*/  ISETP.GT.AND P1, PT, R99, 0x48, !P2 ;  /* 0x000000486300780c */ /* 0x000fc80005724270 */
[----:B------:R-:W-:-:S04]  /*6e10*/  ISETP.LT.OR P1, PT, R97, 0x49, P1 ;  /* 0x000000496100780c */ /* 0x000fc80000f21670 */
[----:B------:R-:W-:Y:S02]  /*6e20*/  FSEL R150, R150, -INF , !P1 ;  /* 0xff80000096967808 */ /* 0x000fe40004800000 */
[----:B------:R-:W-:Y:S02]  /*6e30*/  ISETP.GT.AND P1, PT, R99, 0x49, !P6 ;  /* 0x000000496300780c */ /* 0x000fe40007724270 */
[----:B------:R-:W-:Y:S02]  /*6e40*/  ISETP.NE.AND P6, PT, R107, RZ, PT ;  /* 0x000000ff6b00720c */ /* 0x000fe40003fc5270 */
[----:B------:R-:W-:-:S04]  /*6e50*/  ISETP.LT.OR P1, PT, R97, 0x4a, P1 ;  /* 0x0000004a6100780c */ /* 0x000fc80000f21670 */
[----:B------:R-:W-:Y:S02]  /*6e60*/  FSEL R152, R152, -INF , !P1 ;  /* 0xff80000098987808 */ /* 0x000fe40004800000 */
[----:B------:R-:W-:Y:S02]  /*6e70*/  ISETP.GT.AND P1, PT, R99, RZ, !P6 ;  /* 0x000000ff6300720c */ /* 0x000fe40007724270 */
[----:B------:R-:W-:Y:S02]  /*6e80*/  ISETP.NE.AND P6, PT, R111, RZ, PT ;  /* 0x000000ff6f00720c */ /* 0x000fe40003fc5270 */
[----:B------:R-:W-:Y:S02]  /*6e90*/  ISETP.LT.OR P1, PT, R97, 0x1, P1 ;  /* 0x000000016100780c */ /* 0x000fe40000f21670 */
[----:B------:R-:W-:Y:S02]  /*6ea0*/  ISETP.GT.AND P2, PT, R99, 0x59, !P6 ;  /* 0x000000596300780c */ /* 0x000fe40007744270 */
[----:B------:R-:W-:Y:S01]  /*6eb0*/  FSEL R109, R0, -INF , !P1 ;  /* 0xff800000006d7808 */ /* 0x000fe20004800000 */
[C---:B0-----:R-:W-:Y:S01]  /*6ec0*/  FMUL.FTZ R0, R12.reuse, R11 ;  /* 0x0000000b0c007220 */ /* 0x041fe20000410000 */
[----:B------:R-:W-:-:S02]  /*6ed0*/  FSETP.NEU.FTZ.AND P1, PT, R12, -INF , PT ;  /* 0xff8000000c00780b */ /* 0x000fc40003f3d000 */
[----:B------:R-:W-:Y:S02]  /*6ee0*/  FMNMX.FTZ R21, R109, R14, !PT ;  /* 0x0000000e6d157209 */ /* 0x000fe40007810000 */
[----:B------:R-:W-:Y:S02]  /*6ef0*/  FSEL R113, R0, RZ, P1 ;  /* 0x000000ff00717208 */ /* 0x000fe40000800000 */
[----:B------:R-:W-:Y:S02]  /*6f00*/  FMNMX.FTZ R89, R2, R21, !PT ;  /* 0x0000001502597209 */ /* 0x000fe40007810000 */
[----:B------:R-:W-:Y:S01]  /*6f10*/  ISETP.LT.OR P2, PT, R97, 0x5a, P2 ;  /* 0x0000005a6100780c */ /* 0x000fe20001741670 */
[--C-:B------:R-:W-:Y:S01]  /*6f20*/  FFMA.FTZ R0, R176, R11, -R113.reuse ;  /* 0x0000000bb0007223 */ /* 0x100fe20000010871 */
[----:B------:R-:W-:Y:S01]  /*6f30*/  FMNMX.FTZ R89, R120, R89, !PT ;  /* 0x0000005978597209 */ /* 0x000fe20007810000 */
[-CC-:B------:R-:W-:Y:S01]  /*6f40*/  FFMA.FTZ R170, R170, R11.reuse, -R113.reuse ;  /* 0x0000000baaaa7223 */ /* 0x180fe20000010871 */
[--C-:B------:R-:W-:Y:S01]  /*6f50*/  FFMA.FTZ R107, R98, R11, -R113.reuse ;  /* 0x0000000b626b7223 */ /* 0x100fe20000010871 */
[----:B------:R0:W-:Y:S01]  /*6f60*/  MUFU.EX2 R21, R0 ;  /* 0x0000000000157308 */ /* 0x0001e20000000800 */
[----:B------:R-:W-:Y:S01]  /*6f70*/  FMNMX.FTZ R89, R122, R89, !PT ;  /* 0x000000597a597209 */ /* 0x000fe20007810000 */
[-CC-:B------:R-:W-:Y:S01]  /*6f80*/  FFMA.FTZ R162, R162, R11.reuse, -R113.reuse ;  /* 0x0000000ba2a27223 */ /* 0x180fe20000010871 */
[----:B------:R-:W-:Y:S01]  /*6f90*/  FSEL R98, R12, RZ, P1 ;  /* 0x000000ff0c627208 */ /* 0x000fe20000800000 */
[--C-:B------:R-:W-:Y:S01]  /*6fa0*/  FFMA.FTZ R174, R174, R11, -R113.reuse ;  /* 0x0000000baeae7223 */ /* 0x100fe20000010871 */
[----:B------:R-:W-:Y:S01]  /*6fb0*/  FMNMX.FTZ R89, R126, R89, !PT ;  /* 0x000000597e597209 */ /* 0x000fe20007810000 */
[-CC-:B------:R-:W-:Y:S01]  /*6fc0*/  FFMA.FTZ R164, R164, R11.reuse, -R113.reuse ;  /* 0x0000000ba4a47223 */ /* 0x180fe20000010871 */
[----:B------:R-:W-:Y:S01]  /*6fd0*/  FFMA.FTZ R172, R172, R11, -R113 ;  /* 0x0000000bacac7223 */ /* 0x000fe20000010871 */
[----:B------:R-:W-:Y:S01]  /*6fe0*/  FADD.FTZ R98, -R98, R13 ;  /* 0x0000000d62627221 */ /* 0x000fe20000010100 */
[----:B------:R-:W-:Y:S01]  /*6ff0*/  FMNMX.FTZ R91, R128, R89, !PT ;  /* 0x00000059805b7209 */ /* 0x000fe20007810000 */
[-CC-:B0-----:R-:W-:Y:S01]  /*7000*/  FFMA.FTZ R0, R160, R11.reuse, -R113.reuse ;  /* 0x0000000ba0007223 */ /* 0x181fe20000010871 */
[-CC-:B------:R-:W-:Y:S01]  /*7010*/  FFMA.FTZ R160, R158, R11.reuse, -R113.reuse ;  /* 0x0000000b9ea07223 */ /* 0x180fe20000010871 */
[----:B------:R-:W-:Y:S01]  /*7020*/  FSEL R158, R93, -INF , !P4 ;  /* 0xff8000005d9e7808 */ /* 0x000fe20006000000 */
[--C-:B------:R-:W-:Y:S01]  /*7030*/  FFMA.FTZ R93, R154, R11, -R113.reuse ;  /* 0x0000000b9a5d7223 */ /* 0x100fe20000010871 */
[----:B------:R-:W-:Y:S01]  /*7040*/  FMNMX.FTZ R91, R90, R91, !PT ;  /* 0x0000005b5a5b7209 */ /* 0x000fe20007810000 */
[--C-:B------:R-:W-:Y:S01]  /*7050*/  FFMA.FTZ R13, R100, R11, -R113.reuse ;  /* 0x0000000b640d7223 */ /* 0x100fe20000010871 */
[----:B------:R-:W-:Y:S01]  /*7060*/  FSEL R154, R95, -INF , !P2 ;  /* 0xff8000005f9a7808 */ /* 0x000fe20005000000 */
        /* <DEDUP_REMOVED lines=18> */
[----:B------:R-:W-:-:S03]  /*7190*/  FFMA.FTZ R96, R96, R11, -R113 ;  /* 0x0000000b60607223 */ /* 0x000fc60000010871 */
[----:B------:R-:W-:-:S03]  /*71a0*/  FMNMX.FTZ R101, R138, R101, !PT ;  /* 0x000000658a657209 */ /* 0x000fc60007810000 */
[----:B------:R-:W-:Y:S01]  /*71b0*/  MUFU.EX2 R91, R172 ;  /* 0x000000ac005b7308 */ /* 0x000fe20000000800 */
[----:B------:R-:W-:-:S04]  /*71c0*/  FMNMX.FTZ R103, R140, R101, !PT ;  /* 0x000000658c677209 */ /* 0x000fc80007810000 */
[----:B------:R-:W-:-:S03]  /*71d0*/  FMNMX.FTZ R103, R142, R103, !PT ;  /* 0x000000678e677209 */ /* 0x000fc60007810000 */
[----:B------:R0:W-:Y:S01]  /*71e0*/  MUFU.EX2 R101, R170 ;  /* 0x000000aa00657308 */ /* 0x0001e20000000800 */
[----:B------:R-:W-:-:S04]  /*71f0*/  FMNMX.FTZ R103, R144, R103, !PT ;  /* 0x0000006790677209 */ /* 0x000fc80007810000 */
[----:B------:R-:W-:-:S03]  /*7200*/  FMNMX.FTZ R103, R146, R103, !PT ;  /* 0x0000006792677209 */ /* 0x000fc60007810000 */
[----:B------:R-:W-:Y:S01]  /*7210*/  MUFU.EX2 R166, R166 ;  /* 0x000000a600a67308 */ /* 0x000fe20000000800 */
[----:B------:R-:W-:Y:S02]  /*7220*/  FMNMX.FTZ R105, R148, R103, !PT ;  /* 0x0000006794697209 */ /* 0x000fe40007810000 */
[----:B0-----:R-:W-:Y:S01]  /*7230*/  FSEL R170, R94, -INF , !P5 ;  /* 0xff8000005eaa7808 */ /* 0x001fe20006800000 */
[----:B------:R-:W-:Y:S01]  /*7240*/  FFMA.FTZ R94, R124, R11, -R113 ;  /* 0x0000000b7c5e7223 */ /* 0x000fe20000010871 */
[----:B------:R-:W-:-:S03]  /*7250*/  FMNMX.FTZ R105, R150, R105, !PT ;  /* 0x0000006996697209 */ /* 0x000fc60007810000 */
[----:B------:R0:W-:Y:S01]  /*7260*/  MUFU.EX2 R103, R0 ;  /* 0x0000000000677308 */ /* 0x0001e20000000800 */
[----:B------:R-:W-:-:S04]  /*7270*/  FMNMX.FTZ R105, R152, R105, !PT ;  /* 0x0000006998697209 */ /* 0x000fc80007810000 */
[----:B------:R-:W-:-:S03]  /*7280*/  FMNMX.FTZ R105, R156, R105, !PT ;  /* 0x000000699c697209 */ /* 0x000fc60007810000 */
[----:B------:R-:W-:Y:S01]  /*7290*/  MUFU.EX2 R168, R168 ;  /* 0x000000a800a87308 */ /* 0x000fe20000000800 */
[----:B------:R-:W-:-:S04]  /*72a0*/  FMNMX.FTZ R105, R158, R105, !PT ;  /* 0x000000699e697209 */ /* 0x000fc80007810000 */
[----:B------:R-:W-:-:S03]  /*72b0*/  FMNMX.FTZ R105, R170, R105, !PT ;  /* 0x00000069aa697209 */ /* 0x000fc60007810000 */
[----:B------:R-:W-:Y:S01]  /*72c0*/  MUFU.EX2 R160, R160 ;  /* 0x000000a000a07308 */ /* 0x000fe20000000800 */
[----:B------:R-:W-:-:S05]  /*72d0*/  FMNMX.FTZ R105, R154, R105, !PT ;  /* 0x000000699a697209 */ /* 0x000fca0007810000 */
[----:B0-----:R-:W0:Y:S02]  /*72e0*/  SHFL.BFLY PT, R0, R105, 0x2, 0x1f ;  /* 0x0c401f0069007f89 */ /* 0x001e2400000e0000 */
[----:B------:R-:W-:Y:S08]  /*72f0*/  MUFU.EX2 R93, R93 ;  /* 0x0000005d005d7308 */ /* 0x000ff00000000800 */
[----:B------:R-:W-:Y:S08]  /*7300*/  MUFU.EX2 R94, R94 ;  /* 0x0000005e005e7308 */ /* 0x000ff00000000800 */
[----:B------:R-:W-:Y:S01]  /*7310*/  MUFU.EX2 R95, R95 ;  /* 0x0000005f005f7308 */ /* 0x000fe20000000800 */
[----:B0-----:R-:W-:Y:S01]  /*7320*/  FMNMX.FTZ R0, R105, R0, !PT ;  /* 0x0000000069007209 */ /* 0x001fe20007810000 */
[----:B------:R-:W-:-:S06]  /*7330*/  FFMA.FTZ R105, R106, R11, -R113 ;  /* 0x0000000b6a697223 */ /* 0x000fcc0000010871 */
[----:B------:R-:W-:Y:S01]  /*7340*/  MUFU.EX2 R116, R116 ;  /* 0x0000007400747308 */ /* 0x000fe20000000800 */
[----:B------:R-:W0:Y:S07]  /*7350*/  SHFL.BFLY PT, R111, R0, 0x1, 0x1f ;  /* 0x0c201f00006f7f89 */ /* 0x000e2e00000e0000 */
[----:B------:R-:W-:Y:S08]  /*7360*/  MUFU.EX2 R97, R97 ;  /* 0x0000006100617308 */ /* 0x000ff00000000800 */
[----:B------:R-:W-:Y:S08]  /*7370*/  MUFU.EX2 R112, R112 ;  /* 0x0000007000707308 */ /* 0x000ff00000000800 */
[----:B------:R-:W-:Y:S01]  /*7380*/  MUFU.EX2 R99, R99 ;  /* 0x0000006300637308 */ /* 0x000fe20000000800 */
[----:B0-----:R-:W-:Y:S01]  /*7390*/  FMNMX.FTZ R88, R0, R111, !PT ;  /* 0x0000006f00587209 */ /* 0x001fe20007810000 */
[----:B------:R-:W-:-:S03]  /*73a0*/  FMUL.FTZ R0, R98, R11 ;  /* 0x0000000b62007220 */ /* 0x000fc60000410000 */
[C---:B------:R-:W-:Y:S01]  /*73b0*/  FSETP.NEU.FTZ.AND P1, PT, R88.reuse, -INF , PT ;  /* 0xff8000005800780b */ /* 0x040fe20003f3d000 */
[----:B------:R-:W-:Y:S02]  /*73c0*/  FMUL.FTZ R100, R88, R11 ;  /* 0x0000000b58647220 */ /* 0x000fe40000410000 */
[----:B------:R-:W-:Y:S03]  /*73d0*/  MUFU.EX2 R108, R108 ;  /* 0x0000006c006c7308 */ /* 0x000fe60000000800 */
[----:B------:R-:W-:-:S05]  /*73e0*/  FSEL R111, R100, RZ, P1 ;  /* 0x000000ff646f7208 */ /* 0x000fca0000800000 */
[----:B------:R-:W0:Y:S01]  /*73f0*/  MUFU.EX2 R0, R0 ;  /* 0x0000000000007308 */ /* 0x000e220000000800 */
[-CC-:B------:R-:W-:Y:S01]  /*7400*/  FFMA.FTZ R157, R109, R11.reuse, -R111.reuse ;  /* 0x0000000b6d9d7223 */ /* 0x180fe2000001086f */
[----:B------:R-:W-:Y:S01]  /*7410*/  FSEL R109, R88, RZ, P1 ;  /* 0x000000ff586d7208 */ /* 0x000fe20000800000 */
[-CC-:B------:R-:W-:Y:S01]  /*7420*/  FFMA.FTZ R98, R2, R11.reuse, -R111.reuse ;  /* 0x0000000b02627223 */ /* 0x180fe2000001086f */
[-CC-:B------:R-:W-:Y:S01]  /*7430*/  FFMA.FTZ R159, R120, R11.reuse, -R111.reuse ;  /* 0x0000000b789f7223 */ /* 0x180fe2000001086f */
[-CC-:B------:R-:W-:Y:S01]  /*7440*/  FFMA.FTZ R122, R122, R11.reuse, -R111.reuse ;  /* 0x0000000b7a7a7223 */ /* 0x180fe2000001086f */
[-CC-:B------:R-:W-:Y:S01]  /*7450*/  FFMA.FTZ R126, R126, R11.reuse, -R111.reuse ;  /* 0x0000000b7e7e7223 */ /* 0x180fe2000001086f */
[----:B------:R-:W-:Y:S01]  /*7460*/  FADD.FTZ R2, -R109, R14 ;  /* 0x0000000e6d027221 */ /* 0x000fe20000010100 */
[----:B------:R-:W-:Y:S01]  /*7470*/  MUFU.EX2 R157, R157 ;  /* 0x0000009d009d7308 */ /* 0x000fe20000000800 */
[-CC-:B------:R-:W-:Y:S01]  /*7480*/  FFMA.FTZ R128, R128, R11.reuse, -R111.reuse ;  /* 0x0000000b80807223 */ /* 0x180fe2000001086f */
[-CC-:B------:R-:W-:Y:S01]  /*7490*/  FFMA.FTZ R90, R90, R11.reuse, -R111.reuse ;  /* 0x0000000b5a5a7223 */ /* 0x180fe2000001086f */
[-C--:B------:R-:W-:Y:S01]  /*74a0*/  FMUL.FTZ R2, R2, R11.reuse ;  /* 0x0000000b02027220 */ /* 0x080fe20000410000 */
[-CC-:B------:R-:W-:Y:S01]  /*74b0*/  FFMA.FTZ R130, R130, R11.reuse, -R111.reuse ;  /* 0x0000000b82827223 */ /* 0x180fe2000001086f */
[-CC-:B------:R-:W-:Y:S01]  /*74c0*/  FFMA.FTZ R92, R92, R11.reuse, -R111.reuse ;  /* 0x0000000b5c5c7223 */ /* 0x180fe2000001086f */
[-CC-:B------:R-:W-:Y:S01]  /*74d0*/  FFMA.FTZ R132, R132, R11.reuse, -R111.reuse ;  /* 0x0000000b84847223 */ /* 0x180fe2000001086f */
[----:B------:R-:W-:Y:S01]  /*74e0*/  FFMA.FTZ R136, R136, R11, -R111 ;  /* 0x0000000b88887223 */ /* 0x000fe2000001086f */
[----:B------:R-:W-:Y:S01]  /*74f0*/  MUFU.EX2 R98, R98 ;  /* 0x0000006200627308 */ /* 0x000fe20000000800 */
[----:B0-----:R-:W-:Y:S01]  /*7500*/  FFMA.FTZ R7, R0, R7, R21 ;  /* 0x0000000700077223 */ /* 0x001fe20000010015 */
        /* <DEDUP_REMOVED lines=13> */
[----:B------:R-:W-:Y:S01]  /*75e0*/  FFMA.FTZ R111, R154, R11, -R111 ;  /* 0x0000000b9a6f7223 */ /* 0x000fe2000001086f */
[----:B------:R-:W1:Y:S08]  /*75f0*/  MUFU.EX2 R159, R159 ;  /* 0x0000009f009f7308 */ /* 0x000e700000000800 */
[----:B------:R-:W2:Y:S01]  /*7600*/  MUFU.EX2 R122, R122 ;  /* 0x0000007a007a7308 */ /* 0x000ea20000000800 */
[----:B0-----:R-:W-:Y:S01]  /*7610*/  FFMA.FTZ R109, R2, R6, R157 ;  /* 0x00000006026d7223 */ /* 0x001fe2000001009d */
[----:B------:R-:W-:-:S03]  /*7620*/  FADD.FTZ R6, R162, R7 ;  /* 0x00000007a2067221 */ /* 0x000fc60000010000 */
[----:B------:R-:W-:Y:S01]  /*7630*/  FADD.FTZ R14, R98, R109 ;  /* 0x0000006d620e7221 */ /* 0x000fe20000010000 */
[----:B------:R-:W-:Y:S02]  /*7640*/  FADD.FTZ R7, R89, R6 ;  /* 0x0000000659077221 */ /* 0x000fe40000010000 */
[----:B------:R-:W0:Y:S01]  /*7650*/  MUFU.EX2 R153, R126 ;  /* 0x0000007e00997308 */ /* 0x000e220000000800 */
[----:B-1----:R-:W-:Y:S01]  /*7660*/  FADD.FTZ R14, R159, R14 ;  /* 0x0000000e9f0e7221 */ /* 0x002fe20000010000 */
[----:B------:R-:W-:-:S04]  /*7670*/  FADD.FTZ R6, R164, R7 ;  /* 0x00000007a4067221 */ /* 0x000fc80000010000 */
[----:B------:R-:W-:Y:S02]  /*7680*/  FADD.FTZ R7, R91, R6 ;  /* 0x000000065b077221 */ /* 0x000fe40000010000 */
[----:B------:R-:W1:Y:S01]  /*7690*/  MUFU.EX2 R128, R128 ;  /* 0x0000008000807308 */ /* 0x000e620000000800 */
[----:B--2---:R-:W-:Y:S01]  /*76a0*/  FADD.FTZ R14, R122, R14 ;  /* 0x0000000e7a0e7221 */ /* 0x004fe20000010000 */
[----:B------:R-:W-:-:S04]  /*76b0*/  FADD.FTZ R6, R166, R7 ;  /* 0x00000007a6067221 */ /* 0x000fc80000010000 */
[----:B------:R-:W-:Y:S02]  /*76c0*/  FADD.FTZ R7, R101, R6 ;  /* 0x0000000665077221 */ /* 0x000fe40000010000 */
[----:B------:R-:W2:Y:S01]  /*76d0*/  MUFU.EX2 R155, R90 ;  /* 0x0000005a009b7308 */ /* 0x000ea20000000800 */
[----:B0-----:R-:W-:Y:S01]  /*76e0*/  FADD.FTZ R14, R153, R14 ;  /* 0x0000000e990e7221 */ /* 0x001fe20000010000 */
[----:B------:R-:W-:-:S04]  /*76f0*/  FADD.FTZ R6, R168, R7 ;  /* 0x00000007a8067221 */ /* 0x000fc80000010000 */
        /* <DEDUP_REMOVED lines=19> */
[----:B------:R-:W-:-:S06]  /*7830*/  FADD.FTZ R6, R108, R7 ;  /* 0x000000076c067221 */ /* 0x000fcc0000010000 */
        /* <DEDUP_REMOVED lines=40> */
.L_x_1013:
[----:B------:R-:W0:Y:S01]  /*7ac0*/  S2UR UR5, SR_CgaCtaId ;  /* 0x00000000000579c3 */ /* 0x000e220000008800 */
[----:B------:R-:W-:Y:S01]  /*7ad0*/  UIADD3 UR14, UR14, 0x2a860, URZ ;  /* 0x0002a8600e0e7890 */ /* 0x000fe2000fffe03f */
[C---:B------:R-:W-:Y:S01]  /*7ae0*/  ISETP.GT.AND P1, PT, R20.reuse, R15, PT ;  /* 0x0000000f1400720c */ /* 0x040fe20003f24270 */
[----:B------:R-:W-:Y:S01]  /*7af0*/  VIADD R20, R20, 0xffffffff ;  /* 0xffffffff14147836 */ /* 0x000fe20000000000 */
[----:B------:R-:W-:Y:S01]  /*7b00*/  F2FP.BF16.F32.PACK_AB R156, R162, R21 ;  /* 0x00000015a29c723e */ /* 0x000fe200000010ff */
[----:B------:R-:W-:Y:S01]  /*7b10*/  IMAD.MOV.U32 R14, RZ, RZ, R88 ;  /* 0x000000ffff0e7224 */ /* 0x000fe200078e0058 */
        /* <DEDUP_REMOVED lines=10> */
[----:B------:R-:W-:Y:S01]  /*7bc0*/  F2FP.BF16.F32.PACK_AB R155, R130, R155 ;  /* 0x0000009b829b723e */ /* 0x000fe200000010ff */
[----:B0-----:R-:W-:Y:S01]  /*7bd0*/  UPRMT UR14, UR5, 0x654, UR14 ;  /* 0x00000654050e7896 */ /* 0x001fe2000800000e */
[----:B------:R-:W-:-:S02]  /*7be0*/  F2FP.BF16.F32.PACK_AB R148, R160, R103 ;  /* 0x00000067a094723e */ /* 0x000fc400000010ff */
[----:B------:R-:W-:Y:S01]  /*7bf0*/  UMOV UR5, UR4 ;  /* 0x0000000400057c82 */ /* 0x000fe20008000000 */
[----:B------:R-:W-:Y:S02]  /*7c00*/  F2FP.BF16.F32.PACK_AB R149, R132, R149 ;  /* 0x000000958495723e */ /* 0x000fe400000010ff */
[----:B------:R-:W-:Y:S02]  /*7c10*/  F2FP.BF16.F32.PACK_AB R150, R94, R93 ;  /* 0x0000005d5e96723e */ /* 0x000fe400000010ff */
[----:B------:R-:W-:Y:S01]  /*7c20*/  F2FP.BF16.F32.PACK_AB R151, R134, R151 ;  /* 0x000000978697723e */ /* 0x000fe200000010ff */
[----:B------:R-:W-:Y:S01]  /*7c30*/  SYNCS.ARRIVE.TRANS64.RED.A1T0 RZ, [UR14], RZ ;  /* 0x000000ffffff79a7 */ /* 0x000fe2000810040e */
        /* <DEDUP_REMOVED lines=10> */
[----:B------:R-:W-:Y:S06]  /*7ce0*/  @P1 BRA `(.L_x_1014) ;  /* 0xffffffcc00341947 */ /* 0x000fec000383ffff */
.L_x_995:
[----:B------:R-:W-:Y:S01]  /*7cf0*/  ISETP.NE.AND P2, PT, R23, 0x1, PT ;  /* 0x000000011700780c */ /* 0x000fe20003f45270 */
[----:B------:R-:W0:Y:S01]  /*7d00*/  S2R R13, SR_CTAID.X ;  /* 0x00000000000d7919 */ /* 0x000e220000002500 */
[----:B------:R-:W1:Y:S01]  /*7d10*/  LDC R21, c[0x0][0x2f0] ;  /* 0x0000bc00ff157b82 */ /* 0x000e620000000800 */
[----:B------:R-:W-:Y:S01]  /*7d20*/  UIADD3 UR10, -UR10, 0x1, URZ ;  /* 0x000000010a0a7890 */ /* 0x000fe2000fffe13f */
[----:B------:R-:W-:Y:S01]  /*7d30*/  LOP3.LUT P1, RZ, R18, 0x80000, RZ, 0xc0, !PT ;  /* 0x0008000012ff7812 */ /* 0x000fe2000782c0ff */
[----:B------:R-:W-:-:S08]  /*7d40*/  ULDC UR5, c[0x0][0x9dc] ;  /* 0x0002770000057ab9 */ /* 0x000fd00000000800 */
[----:B------:R-:W2:Y:S08]  /*7d50*/  @P2 LDC R14, c[0x0][0x44c] ;  /* 0x00011300ff0e2b82 */ /* 0x000eb00000000800 */
[----:B------:R-:W3:Y:S01]  /*7d60*/  @P2 LDC R15, c[0x0][0x450] ;  /* 0x00011400ff0f2b82 */ /* 0x000ee20000000800 */
[----:B-1----:R-:W-:Y:S01]  /*7d70*/  IMAD R90, R16, R21, UR10 ;  /* 0x0000000a105a7e24 */ /* 0x002fe2000f8e0215 */
[----:B0-----:R-:W-:-:S05]  /*7d80*/  LEA R13, R13, 0x7f, 0x7 ;  /* 0x0000007f0d0d7811 */ /* 0x001fca00078e38ff */
[----:B--2---:R-:W-:-:S05]  /*7d90*/  @P2 IMAD.HI.U32 R14, R13, R14, RZ ;  /* 0x0000000e0d0e2227 */ /* 0x004fca00078e00ff */
[----:B---3--:R-:W-:-:S04]  /*7da0*/  @P2 SHF.R.U32.HI R13, RZ, R15, R14 ;  /* 0x0000000fff0d2219 */ /* 0x008fc8000001160e */
[----:B------:R-:W-:-:S05]  /*7db0*/  IADD3 R13, R90, R13, RZ ;  /* 0x0000000d5a0d7210 */ /* 0x000fca0007ffe0ff */
[----:B------:R-:W-:Y:S01]  /*7dc0*/  VIADD R14, R13, -UR5 ;  /* 0x800000050d0e7c36 */ /* 0x000fe20008000000 */
[----:B------:R-:W-:Y:S06]  /*7dd0*/  @!P1 BRA `(.L_x_1015) ;  /* 0x0000000000449947 */ /* 0x000fec0003800000 */
[----:B------:R-:W-:-:S13]  /*7de0*/  ISETP.GT.AND P1, PT, R13, -0x1, PT ;  /* 0xffffffff0d00780c */ /* 0x000fda0003f24270 */
[----:B------:R-:W-:Y:S05]  /*7df0*/  @P1 BRA `(.L_x_1016) ;  /* 0x0000000000201947 */ /* 0x000fea0003800000 */
[----:B------:R-:W0:Y:S01]  /*7e00*/  LDC R92, c[0x0][0x9e4] ;  /* 0x00027900ff5c7b82 */ /* 0x000e220000000800 */
[----:B------:R-:W-:Y:S02]  /*7e10*/  LOP3.LUT R13, RZ, R13, RZ, 0x33, !PT ;  /* 0x0000000dff0d7212 */ /* 0x000fe400078e33ff */
[----:B0-----:R-:W-:-:S13]  /*7e20*/  ISETP.NE.AND P1, PT, R92, 0x1, PT ;  /* 0x000000015c00780c */ /* 0x001fda0003f25270 */
[----:B------:R-:W0:Y:S02]  /*7e30*/  @P1 LDC.64 R90, c[0x0][0x9e8] ;  /* 0x00027a00ff5a1b82 */ /* 0x000e240000000a00 */
[----:B0-----:R-:W-:-:S05]  /*7e40*/  @P1 IMAD.HI.U32 R90, R13, R90, RZ ;  /* 0x0000005a0d5a1227 */ /* 0x001fca00078e00ff */
[----:B------:R-:W-:-:S04]  /*7e50*/  @P1 SHF.R.U32.HI R13, RZ, R91, R90 ;  /* 0x0000005bff0d1219 */ /* 0x000fc8000001165a */
[----:B------:R-:W-:Y:S01]  /*7e60*/  LOP3.LUT R13, RZ, R13, RZ, 0x33, !PT ;  /* 0x0000000dff0d7212 */ /* 0x000fe200078e33ff */
[----:B------:R-:W-:Y:S06]  /*7e70*/  BRA `(.L_x_1017) ;  /* 0x0000000000147947 */ /* 0x000fec0003800000 */
.L_x_1016:
[----:B------:R-:W0:Y:S02]  /*7e80*/  LDC R92, c[0x0][0x9e4] ;  /* 0x00027900ff5c7b82 */ /* 0x000e240000000800 */
[----:B0-----:R-:W-:-:S13]  /*7e90*/  ISETP.NE.AND P1, PT, R92, 0x1, PT ;  /* 0x000000015c00780c */ /* 0x001fda0003f25270 */
[----:B------:R-:W0:Y:S02]  /*7ea0*/  @P1 LDC.64 R90, c[0x0][0x9e8] ;  /* 0x00027a00ff5a1b82 */ /* 0x000e240000000a00 */
[----:B0-----:R-:W-:-:S05]  /*7eb0*/  @P1 IMAD.HI.U32 R90, R13, R90, RZ ;  /* 0x0000005a0d5a1227 */ /* 0x001fca00078e00ff */
[----:B------:R-:W-:-:S07]  /*7ec0*/  @P1 SHF.R.U32.HI R13, RZ, R91, R90 ;  /* 0x0000005bff0d1219 */ /* 0x000fce000001165a */
.L_x_1017:
[----:B------:R-:W-:-:S05]  /*7ed0*/  IMAD R13, R13, R92, RZ ;  /* 0x0000005c0d0d7224 */ /* 0x000fca00078e02ff */
[----:B------:R-:W-:-:S07]  /*7ee0*/  VIMNMX R14, R14, R13, !PT ;  /* 0x0000000d0e0e7248 */ /* 0x000fce0007fe0100 */
.L_x_1015:
[----:B------:R-:W-:-:S04]  /*7ef0*/  VIADD R14, R14, 0x5f ;  /* 0x0000005f0e0e7836 */ /* 0x000fc80000000000 */
[----:B------:R-:W-:-:S05]  /*7f00*/  IMAD.HI R14, R14, 0x2aaaaaab, RZ ;  /* 0x2aaaaaab0e0e7827 */ /* 0x000fca00078e02ff */
[----:B------:R-:W-:-:S04]  /*7f10*/  SHF.R.U32.HI R13, RZ, 0x1f, R14 ;  /* 0x0000001fff0d7819 */ /* 0x000fc8000001160e */
[----:B------:R-:W-:-:S04]  /*7f20*/  LEA.HI.SX32 R14, R14, R13, 0x1c ;  /* 0x0000000d0e0e7211 */ /* 0x000fc800078fe2ff */
[----:B------:R-:W-:-:S04]  /*7f30*/  VIMNMX R13, R17, R14, !PT ;  /* 0x0000000e110d7248 */ /* 0x000fc80007fe0100 */
[----:B------:R-:W-:-:S13]  /*7f40*/  ISETP.GE.AND P1, PT, R20, R13, PT ;  /* 0x0000000d1400720c */ /* 0x000fda0003f26270 */
[----:B------:R-:W-:Y:S05]  /*7f50*/  @!P1 BRA `(.L_x_1018) ;  /* 0x0000002000709947 */ /* 0x000fea0003800000 */
[----:B------:R-:W-:Y:S01]  /*7f60*/  IMAD.MOV.U32 R21, RZ, RZ, R88 ;  /* 0x000000ffff157224 */ /* 0x000fe200078e0058 */
[----:B------:R-:W-:Y:S01]  /*7f70*/  UMOV UR7, UR4 ;  /* 0x0000000400077c82 */ /* 0x000fe20008000000 */
[----:B------:R-:W-:Y:S01]  /*7f80*/  IMAD.MOV.U32 R15, RZ, RZ, R12 ;  /* 0x000000ffff0f7224 */ /* 0x000fe200078e000c */
[----:B------:R-:W-:Y:S01]  /*7f90*/  ULDC UR5, c[0x0][0x9d8] ;  /* 0x0002760000057ab9 */ /* 0x000fe20000000800 */
[----:B------:R-:W-:-:S07]  /*7fa0*/  IMAD.MOV.U32 R14, RZ, RZ, R3 ;  /* 0x000000ffff0e7224 */ /* 0x000fce00078e0003 */
.L_x_1029:
[----:B------:R-:W-:-:S04]  /*7fb0*/  UIADD3 UR4, UR7, 0x1, URZ ;  /* 0x0000000107047890 */ /* 0x000fc8000fffe03f */
[----:B------:R-:W-:-:S04]  /*7fc0*/  UISETP.NE.AND UP0, UPT, UR4, 0x2, UPT ;  /* 0x000000020400788c */ /* 0x000fc8000bf05270 */
[----:B------:R-:W-:Y:S02]  /*7fd0*/  USEL UR6, URZ, 0x1, UP0 ;  /* 0x000000013f067887 */ /* 0x000fe40008000000 */
[----:B------:R-:W-:-:S04]  /*7fe0*/  USEL UR4, UR4, URZ, UP0 ;  /* 0x0000003f04047287 */ /* 0x000fc80008000000 */
[----:B------:R-:W-:Y:S01]  /*7ff0*/  LOP3.LUT R3, R14, UR6, RZ, 0x3c, !PT ;  /* 0x000000060e037c12 */ /* 0x000fe2000f8e3cff */
[----:B------:R-:W-:Y:S07]  /*8000*/  @!P0 BRA `(.L_x_1019) ;  /* 0x0000000000048947 */ /* 0x000fee0003800000 */
[----:B------:R-:W-:Y:S01]  /*8010*/  BPT.TRAP 0x1 ;  /* 0x000000040000795c */ /* 0x000fe20000300000 */
.L_x_1019:
[----:B------:R-:W-:Y:S01]  /*8020*/  ULEA UR6, UR4, UR58, 0x3 ;  /* 0x0000003a04067291 */ /* 0x000fe2000f8e183f */
[----:B------:R-:W-:-:S08]  /*8030*/  SHF.L.U32 R11, R3, 0x1f, RZ ;  /* 0x0000001f030b7819 */ /* 0x000fd000000006ff */
[----:B------:R0:W1:Y:S01]  /*8040*/  SYNCS.PHASECHK.TRANS64.TRYWAIT P1, [UR6+0x2a830], R11 ;  /* 0x02a8300bff0075a7 */ /* 0x0000620008020146 */
[----:B------:R-:W-:Y:S05]  /*8050*/  @!P0 BRA `(.L_x_1020) ;  /* 0x0000000000048947 */ /* 0x000fea0003800000 */
[----:B------:R-:W-:Y:S01]  /*8060*/  BPT.TRAP 0x1 ;  /* 0x000000040000795c */ /* 0x000fe20000300000 */
.L_x_1020:
[----:B-1----:R-:W-:Y:S05]  /*8070*/  @P1 BRA `(.L_x_1021) ;  /* 0x0000000000081947 */ /* 0x002fea0003800000 */
[----:B------:R-:W1:Y:S02]  /*8080*/  SYNCS.PHASECHK.TRANS64.TRYWAIT P1, [UR6+0x2a830], R11 ;  /* 0x02a8300bff0075a7 */ /* 0x000e640008020146 */
[----:B-1----:R-:W-:Y:S05]  /*8090*/  @!P1 BRA `(.L_x_1022) ;  /* 0x000000b8004c9947 */ /* 0x002fea0003800000 */
.L_x_1021:
        /* <DEDUP_REMOVED lines=129> */
.L_x_1023:
[----:B------:R-:W-:Y:S01]  /*88b0*/  ULEA UR6, UR7, UR58, 0x3 ;  /* 0x0000003a07067291 */ /* 0x000fe2000f8e183f */
[----:B------:R-:W-:-:S08]  /*88c0*/  SHF.L.U32 R0, R14, 0x1f, RZ ;  /* 0x0000001f0e007819 */ /* 0x000fd000000006ff */
[----:B------:R2:W3:Y:S01]  /*88d0*/  SYNCS.PHASECHK.TRANS64.TRYWAIT P1, [UR6+0x2a850], R0 ;  /* 0x02a85000ff0075a7 */ /* 0x0004e20008020146 */
[----:B------:R-:W-:Y:S05]  /*88e0*/  @!P0 BRA `(.L_x_1024) ;  /* 0x0000000000048947 */ /* 0x000fea0003800000 */
[----:B------:R-:W-:Y:S01]  /*88f0*/  BPT.TRAP 0x1 ;  /* 0x000000040000795c */ /* 0x000fe20000300000 */
.L_x_1024:
[----:B---3--:R-:W-:Y:S05]  /*8900*/  @P1 BRA `(.L_x_1025) ;  /* 0x0000000000081947 */ /* 0x008fea0003800000 */
[----:B------:R-:W3:Y:S02]  /*8910*/  SYNCS.PHASECHK.TRANS64.TRYWAIT P1, [UR6+0x2a850], R0 ;  /* 0x02a85000ff0075a7 */ /* 0x000ee40008020146 */
[----:B---3--:R-:W-:Y:S05]  /*8920*/  @!P1 BRA `(.L_x_1026) ;  /* 0x000000b000409947 */ /* 0x008fea0003800000 */
.L_x_1025:
[----:B------:R-:W-:Y:S01]  /*8930*/  UIADD3 UR10, UR58, 0x400, URZ ;  /* 0x000004003a0a7890 */ /* 0x000fe2000fffe03f */
[----:B------:R-:W-:Y:S01]  /*8940*/  WARPGROUP.ARRIVE ;  /* 0x00000000000079c5 */ /* 0x000fe20000000000 */
[----:B------:R-:W-:Y:S01]  /*8950*/  UMOV UR11, 0x40000040 ;  /* 0x40000040000b7882 */ /* 0x000fe20000000000 */
[----:B------:R-:W-:Y:S01]  /*8960*/  UMOV UR15, 0x40000040 ;  /* 0x40000040000f7882 */ /* 0x000fe20000000000 */
[----:B------:R-:W-:-:S04]  /*8970*/  USHF.R.U32.HI UR10, URZ, 0x4, UR10 ;  /* 0x000000043f0a7899 */ /* 0x000fc8000801160a */
[----:B------:R-:W-:-:S04]  /*8980*/  ULOP3.LUT UR10, UR10, 0x3fff, URZ, 0xc0, !UPT ;  /* 0x00003fff0a0a7892 */ /* 0x000fc8000f8ec03f */
[----:B------:R-:W-:-:S04]  /*8990*/  ULOP3.LUT UR10, UR10, 0x3000000, URZ, 0xfc, !UPT ;  /* 0x030000000a0a7892 */ /* 0x000fc8000f8efc3f */
[----:B------:R-:W-:-:S04]  /*89a0*/  UIMAD UR10, UR7, 0x600, UR10 ;  /* 0x00000600070a78a4 */ /* 0x000fc8000f8e020a */
[----:B------:R-:W-:-:S05]  /*89b0*/  UIADD3 UR14, UR10, 0x80, URZ ;  /* 0x000000800a0e7890 */ /* 0x000fca000fffe03f */
[----:B------:R-:W-:Y:S01]  /*89c0*/  HGMMA.64x128x16.F32.BF16 R24, R156, gdesc[UR8].tnspB, R24, gsb0 ;  /* 0x41e000089c187df0 */ /* 0x000fe20008001818 */
[----:B------:R-:W-:Y:S02]  /*89d0*/  UMOV UR11, 0x40000040 ;  /* 0x40000040000b7882 */ /* 0x000fe40000000000 */
        /* <DEDUP_REMOVED lines=18> */
[----:B------:R-:W-:Y:S03]  /*8b00*/  HGMMA.64x128x16.F32.BF16 R24, R140, gdesc[UR12].tnspB, R24, gsb0 ;  /* 0x41e0000c8c187df0 */ /* 0x000fe60008001818 */
[----:B------:R-:W-:Y:S02]  /*8b10*/  WARPGROUP.DEPBAR.LE gsb0, 0x0 ;  /* 0x00008000000079c5 */ /* 0x000fe40000010000 */
[----:B------:R-:W-:-:S07]  /*8b20*/  WARPGROUP.ARRIVE ;  /* 0x00000000000079c5 */ /* 0x000fce0000000000 */
[----:B------:R-:W-:Y:S03]  /*8b30*/  HGMMA.64x128x16.F32.BF16 R24, R136, gdesc[UR8].tnspB, R24, gsb0 ;  /* 0x41e0000888187df0 */ /* 0x000fe60008001818 */
[----:B------:R-:W-:Y:S02]  /*8b40*/  WARPGROUP.DEPBAR.LE gsb0, 0x0 ;  /* 0x00008000000079c5 */ /* 0x000fe40000010000 */
[----:B------:R-:W-:Y:S05]  /*8b50*/  @!P0 BRA `(.L_x_1027) ;  /* 0x0000000000048947 */ /* 0x000fea0003800000 */
[----:B------:R-:W-:Y:S01]  /*8b60*/  BPT.TRAP 0x1 ;  /* 0x000000040000795c */ /* 0x000fe20000300000 */
.L_x_1027:
        /* <DEDUP_REMOVED lines=38> */
[----:B------:R-:W1:Y:S01]  /*8dd0*/  MUFU.TANH R140, R140 ;  /* 0x0000008c008c7308 */ /* 0x000e620000002400 */
        /* <DEDUP_REMOVED lines=19> */
[----:B--2---:R-:W-:Y:S01]  /*8f10*/  FMUL.FTZ R0, R134, UR5 ;  /* 0x0000000586007c20 */ /* 0x004fe20008410000 */
[----:B------:R-:W-:Y:S01]  /*8f20*/  FMUL.FTZ R134, R135, UR5 ;  /* 0x0000000587867c20 */ /* 0x000fe20008410000 */
[----:B------:R-:W1:Y:S01]  /*8f30*/  S2UR UR10, SR_CgaCtaId ;  /* 0x00000000000a79c3 */ /* 0x000e620000008800 */
[----:B------:R-:W-:Y:S01]  /*8f40*/  ULEA UR7, UR4, UR58, 0x3 ;  /* 0x0000003a04077291 */ /* 0x000fe2000f8e183f */
[----:B------:R-:W2:Y:S01]  /*8f50*/  MUFU.TANH R94, R94 ;  /* 0x0000005e005e7308 */ /* 0x000ea20000002400 */
[----:B---3--:R-:W-:-:S02]  /*8f60*/  FMNMX.FTZ R11, R142, R11, !PT ;  /* 0x0000000b8e0b7209 */ /* 0x008fc40007810000 */
[----:B------:R-:W-:-:S05]  /*8f70*/  UIADD3 UR7, UR7, 0x2a840, URZ ;  /* 0x0002a84007077890 */ /* 0x000fca000fffe03f */
[----:B------:R-:W3:Y:S01]  /*8f80*/  MUFU.TANH R144, R144 ;  /* 0x0000009000907308 */ /* 0x000ee20000002400 */
[----:B0-----:R-:W-:-:S07]  /*8f90*/  FMNMX.FTZ R89, R92, R89, !PT ;  /* 0x000000595c597209 */ /* 0x001fce0007810000 */
[----:B------:R-:W0:Y:S01]  /*8fa0*/  MUFU.TANH R146, R146 ;  /* 0x0000009200927308 */ /* 0x000e220000002400 */
[----:B--2---:R-:W-:Y:S01]  /*8fb0*/  FMNMX.FTZ R89, R94, R89, !PT ;  /* 0x000000595e597209 */ /* 0x004fe20007810000 */
[----:B-1----:R-:W-:-:S06]  /*8fc0*/  UPRMT UR7, UR10, 0x654, UR7 ;  /* 0x000006540a077896 */ /* 0x002fcc0008000007 */
[----:B------:R-:W1:Y:S01]  /*8fd0*/  MUFU.TANH R96, R96 ;  /* 0x0000006000607308 */ /* 0x000e620000002400 */
[----:B---3--:R-:W-:Y:S02]  /*8fe0*/  FMNMX.FTZ R11, R144, R11, !PT ;  /* 0x0000000b900b7209 */ /* 0x008fe40007810000 */
[----:B------:R-:W-:Y:S05]  /*8ff0*/  SYNCS.ARRIVE.TRANS64.RED.A1T0 RZ, [UR7], RZ ;  /* 0x000000ffffff79a7 */ /* 0x000fea0008100407 */
        /* <DEDUP_REMOVED lines=70> */
[----:B------:R0:W1:Y:S01]  /*9460*/  MUFU.TANH R132, R0 ;  /* 0x0000000000847308 */ /* 0x0000620000002400 */
[----:B--2---:R-:W-:-:S07]  /*9470*/  FMNMX.FTZ R11, R180, R11, !PT ;  /* 0x0000000bb40b7209 */ /* 0x004fce0007810000 */
[----:B------:R-:W2:Y:S01]  /*9480*/  MUFU.TANH R134, R134 ;  /* 0x0000008600867308 */ /* 0x000ea20000002400 */
[----:B0-----:R-:W-:-:S05]  /*9490*/  FMNMX.FTZ R0, R182, R11, !PT ;  /* 0x0000000bb6007209 */ /* 0x001fca0007810000 */
[----:B------:R-:W0:Y:S01]  /*94a0*/  SHFL.BFLY PT, R11, R0, 0x2, 0x1f ;  /* 0x0c401f00000b7f89 */ /* 0x000e2200000e0000 */
[----:B-1----:R-:W-:-:S04]  /*94b0*/  FMNMX.FTZ R89, R132, R89, !PT ;  /* 0x0000005984597209 */ /* 0x002fc80007810000 */
[----:B--2---:R-:W-:-:S05]  /*94c0*/  FMNMX.FTZ R89, R134, R89, !PT ;  /* 0x0000005986597209 */ /* 0x004fca0007810000 */
[----:B------:R-:W1:Y:S01]  /*94d0*/  SHFL.BFLY PT, R12, R89, 0x2, 0x1f ;  /* 0x0c401f00590c7f89 */ /* 0x000e6200000e0000 */
[----:B0-----:R-:W-:Y:S02]  /*94e0*/  FMNMX.FTZ R2, R0, R11, !PT ;  /* 0x0000000b00027209 */ /* 0x001fe40007810000 */
[----:B------:R-:W0:Y:S03]  /*94f0*/  LDC R11, c[0x0][0x988] ;  /* 0x00026200ff0b7b82 */ /* 0x000e260000000800 */
[----:B------:R-:W2:Y:S01]  /*9500*/  SHFL.BFLY PT, R91, R2, 0x1, 0x1f ;  /* 0x0c201f00025b7f89 */ /* 0x000ea200000e0000 */
[----:B-1----:R-:W-:-:S05]  /*9510*/  FMNMX.FTZ R93, R89, R12, !PT ;  /* 0x0000000c595d7209 */ /* 0x002fca0007810000 */
[----:B------:R-:W1:Y:S01]  /*9520*/  SHFL.BFLY PT, R88, R93, 0x1, 0x1f ;  /* 0x0c201f005d587f89 */ /* 0x000e6200000e0000 */
[----:B--2---:R-:W-:-:S05]  /*9530*/  FMNMX.FTZ R12, R2, R91, !PT ;  /* 0x0000005b020c7209 */ /* 0x004fca0007810000 */
[C---:B0-----:R-:W-:Y:S01]  /*9540*/  FMUL.FTZ R109, R12.reuse, R11 ;  /* 0x0000000b0c6d7220 */ /* 0x041fe20000410000 */
[----:B------:R-:W-:-:S03]  /*9550*/  FADD.FTZ R184, -R12, R15 ;  /* 0x0000000f0cb87221 */ /* 0x000fc60000010100 */
        /* <DEDUP_REMOVED lines=11> */
[-C--:B------:R-:W-:Y:S01]  /*9610*/  FFMA.FTZ R93, R154, R11.reuse, -R109 ;  /* 0x0000000b9a5d7223 */ /* 0x080fe2000001086d */
[----:B------:R-:W-:Y:S01]  /*9620*/  FADD.FTZ R186, -R88, R21 ;  /* 0x0000001558ba7221 */ /* 0x000fe20000010100 */
        /* <DEDUP_REMOVED lines=13> */
[-C--:B------:R-:W-:Y:S01]  /*9700*/  FMUL.FTZ R109, R88, R11.reuse ;  /* 0x0000000b586d7220 */ /* 0x080fe20000410000 */
[-C--:B------:R-:W-:Y:S01]  /*9710*/  FMUL.FTZ R184, R184, R11.reuse ;  /* 0x0000000bb8b87220 */ /* 0x080fe20000410000 */
[-C--:B------:R-:W-:Y:S01]  /*9720*/  FMUL.FTZ R186, R186, R11.reuse ;  /* 0x0000000bbaba7220 */ /* 0x080fe20000410000 */
        /* <DEDUP_REMOVED lines=23> */
[----:B------:R-:W-:Y:S01]  /*98a0*/  FFMA.FTZ R130, R130, R11, -R109 ;  /* 0x0000000b82827223 */ /* 0x000fe2000001086d */
[----:B------:R-:W1:Y:S01]  /*98b0*/  MUFU.EX2 R157, R14 ;  /* 0x0000000e009d7308 */ /* 0x000e620000000800 */
[----:B0-----:R-:W-:Y:S01]  /*98c0*/  FFMA.FTZ R7, R0, R7, R15 ;  /* 0x0000000700077223 */ /* 0x001fe2000001000f */
[-CC-:B------:R-:W-:Y:S01]  /*98d0*/  FFMA.FTZ R178, R178, R11.reuse, -R109.reuse ;  /* 0x0000000bb2b27223 */ /* 0x180fe2000001086d */
[-CC-:B------:R-:W-:Y:S01]  /*98e0*/  FFMA.FTZ R132, R132, R11.reuse, -R109.reuse ;  /* 0x0000000b84847223 */ /* 0x180fe2000001086d */
[----:B------:R-:W-:-:S04]  /*98f0*/  FFMA.FTZ R109, R134, R11, -R109 ;  /* 0x0000000b866d7223 */ /* 0x000fc8000001086d */
[----:B------:R-:W0:Y:S08]  /*9900*/  MUFU.EX2 R136, R136 ;  /* 0x0000008800887308 */ /* 0x000e300000000800 */
[----:B------:R-:W2:Y:S01]  /*9910*/  MUFU.EX2 R90, R90 ;  /* 0x0000005a005a7308 */ /* 0x000ea20000000800 */
[----:B-1----:R-:W-:-:S07]  /*9920*/  FFMA.FTZ R6, R2, R6, R157 ;  /* 0x0000000602067223 */ /* 0x002fce000001009d */
        /* <DEDUP_REMOVED lines=92> */
.L_x_1028:
        /* <DEDUP_REMOVED lines=35> */
.L_x_1018:
[----:B------:R-:W-:-:S13]  /*a120*/  ISETP.GE.AND P1, PT, R20, R17, PT ;  /* 0x000000111400720c */ /* 0x000fda0003f26270 */
[----:B------:R-:W-:Y:S05]  /*a130*/  @!P1 BRA `(.L_x_1030) ;  /* 0x0000003000ec9947 */ /* 0x000fea0003800000 */
[----:B------:R-:W-:Y:S01]  /*a140*/  IMAD.MOV.U32 R14, RZ, RZ, R88 ;  /* 0x000000ffff0e7224 */ /* 0x000fe200078e0058 */
[----:B------:R-:W-:Y:S01]  /*a150*/  UMOV UR7, UR4 ;  /* 0x0000000400077c82 */ /* 0x000fe20008000000 */
[----:B------:R-:W-:Y:S01]  /*a160*/  IMAD.MOV.U32 R13, RZ, RZ, R12 ;  /* 0x000000ffff0d7224 */ /* 0x000fe200078e000c */
[----:B------:R-:W-:Y:S01]  /*a170*/  ULDC UR61, c[0x0][0x9e4] ;  /* 0x00027900003d7ab9 */ /* 0x000fe20000000800 */
[----:B------:R-:W-:Y:S01]  /*a180*/  IMAD.MOV.U32 R15, RZ, RZ, R3 ;  /* 0x000000ffff0f7224 */ /* 0x000fe200078e0003 */
[----:B------:R-:W-:-:S06]  /*a190*/  ULDC UR5, c[0x0][0x9d8] ;  /* 0x0002760000057ab9 */ /* 0x000fcc0000000800 */
.L_x_1049:
[----:B------:R-:W-:-:S04]  /*a1a0*/  UIADD3 UR4, UR7, 0x1, URZ ;  /* 0x0000000107047890 */ /* 0x000fc8000fffe03f */
[----:B------:R-:W-:-:S04]  /*a1b0*/  UISETP.NE.AND UP0, UPT, UR4, 0x2, UPT ;  /* 0x000000020400788c */ /* 0x000fc8000bf05270 */
[----:B------:R-:W-:Y:S02]  /*a1c0*/  USEL UR6, URZ, 0x1, UP0 ;  /* 0x000000013f067887 */ /* 0x000fe40008000000 */
[----:B------:R-:W-:-:S04]  /*a1d0*/  USEL UR4, UR4, URZ, UP0 ;  /* 0x0000003f04047287 */ /* 0x000fc80008000000 */
[----:B------:R-:W-:Y:S01]  /*a1e0*/  LOP3.LUT R3, R15, UR6, RZ, 0x3c, !PT ;  /* 0x000000060f037c12 */ /* 0x000fe2000f8e3cff */
[----:B------:R-:W-:Y:S07]  /*a1f0*/  @!P0 BRA `(.L_x_1031) ;  /* 0x0000000000048947 */ /* 0x000fee0003800000 */
[----:B------:R-:W-:Y:S01]  /*a200*/  BPT.TRAP 0x1 ;  /* 0x000000040000795c */ /* 0x000fe20000300000 */
.L_x_1031:
[----:B------:R-:W-:Y:S01]  /*a210*/  ULEA UR59, UR4, UR58, 0x3 ;  /* 0x0000003a043b7291 */ /* 0x000fe2000f8e183f */
[----:B------:R-:W-:-:S08]  /*a220*/  SHF.L.U32 R11, R3, 0x1f, RZ ;  /* 0x0000001f030b7819 */ /* 0x000fd000000006ff */
[----:B------:R0:W1:Y:S01]  /*a230*/  SYNCS.PHASECHK.TRANS64.TRYWAIT P1, [UR59+0x2a830], R11 ;  /* 0x02a8300bff0075a7 */ /* 0x000062000802017b */
[----:B------:R-:W-:Y:S05]  /*a240*/  @!P0 BRA `(.L_x_1032) ;  /* 0x0000000000048947 */ /* 0x000fea0003800000 */
[----:B------:R-:W-:Y:S01]  /*a250*/  BPT.TRAP 0x1 ;  /* 0x000000040000795c */ /* 0x000fe20000300000 */
.L_x_1032:
[----:B-1----:R-:W-:Y:S05]  /*a260*/  @P1 BRA `(.L_x_1033) ;  /* 0x0000000000081947 */ /* 0x002fea0003800000 */
[----:B------:R-:W1:Y:S02]  /*a270*/  SYNCS.PHASECHK.TRANS64.TRYWAIT P1, [UR59+0x2a830], R11 ;  /* 0x02a8300bff0075a7 */ /* 0x000e64000802017b */
[----:B-1----:R-:W-:Y:S05]  /*a280*/  @!P1 BRA `(.L_x_1034) ;  /* 0x0000009800009947 */ /* 0x002fea0003800000 */
.L_x_1033:
        /* <DEDUP_REMOVED lines=129> */
.L_x_1035:
[----:B------:R-:W-:Y:S01]  /*aaa0*/  ULEA UR10, UR7, UR58, 0x3 ;  /* 0x0000003a070a7291 */ /* 0x000fe2000f8e183f */
[----:B------:R-:W-:-:S08]  /*aab0*/  SHF.L.U32 R0, R15, 0x1f, RZ ;  /* 0x0000001f0f007819 */ /* 0x000fd000000006ff */
[----:B------:R2:W3:Y:S01]  /*aac0*/  SYNCS.PHASECHK.TRANS64.TRYWAIT P1, [UR10+0x2a850], R0 ;  /* 0x02a85000ff0075a7 */ /* 0x0004e2000802014a */
[----:B------:R-:W-:Y:S05]  /*aad0*/  @!P0 BRA `(.L_x_1036) ;  /* 0x0000000000048947 */ /* 0x000fea0003800000 */
[----:B------:R-:W-:Y:S01]  /*aae0*/  BPT.TRAP 0x1 ;  /* 0x000000040000795c */ /* 0x000fe20000300000 */
.L_x_1036:
[----:B---3--:R-:W-:Y:S05]  /*aaf0*/  @P1 BRA `(.L_x_1037) ;  /* 0x0000000000081947 */ /* 0x008fea0003800000 */
[----:B------:R-:W3:Y:S02]  /*ab00*/  SYNCS.PHASECHK.TRANS64.TRYWAIT P1, [UR10+0x2a850], R0 ;  /* 0x02a85000ff0075a7 */ /* 0x000ee4000802014a */
[----:B---3--:R-:W-:Y:S05]  /*ab10*/  @!P1 BRA `(.L_x_1038) ;  /* 0x0000008c00f49947 */ /* 0x008fea0003800000 */
.L_x_1037:
[----:B------:R-:W-:Y:S01]  /*ab20*/  UIADD3 UR6, UR58, 0x400, URZ ;  /* 0x000004003a067890 */ /* 0x000fe2000fffe03f */
[----:B------:R-:W-:-:S03]  /*ab30*/  WARPGROUP.ARRIVE ;  /* 0x00000000000079c5 */ /* 0x000fc60000000000 */
[----:B------:R-:W-:-:S04]  /*ab40*/  USHF.R.U32.HI UR6, URZ, 0x4, UR6 ;  /* 0x000000043f067899 */ /* 0x000fc80008011606 */
[----:B------:R-:W-:-:S04]  /*ab50*/  ULOP3.LUT UR6, UR6, 0x3fff, URZ, 0xc0, !UPT ;  /* 0x00003fff06067892 */ /* 0x000fc8000f8ec03f */
[----:B------:R-:W-:-:S04]  /*ab60*/  ULOP3.LUT UR6, UR6, 0x3000000, URZ, 0xfc, !UPT ;  /* 0x0300000006067892 */ /* 0x000fc8000f8efc3f */
[----:B------:R-:W-:-:S03]  /*ab70*/  UIMAD UR11, UR7, 0x600, UR6 ;  /* 0x00000600070b78a4 */ /* 0x000fc6000f8e0206 */
[----:B------:R-:W-:-:S04]  /*ab80*/  UMOV UR7, 0x40000040 ;  /* 0x4000004000077882 */ /* 0x000fc80000000000 */
        /* <DEDUP_REMOVED lines=30> */
.L_x_1039:
[----:B------:R-:W-:Y:S01]  /*ad70*/  ISETP.NE.AND P2, PT, R23, 0x1, PT ;  /* 0x000000011700780c */ /* 0x000fe20003f45270 */
[----:B------:R-:W-:Y:S01]  /*ad80*/  FMUL.FTZ R164, R93, UR5 ;  /* 0x000000055da47c20 */ /* 0x000fe20008410000 */
[----:B------:R-:W-:Y:S01]  /*ad90*/  FMUL.FTZ R139, R92, UR5 ;  /* 0x000000055c8b7c20 */ /* 0x000fe20008410000 */
[----:B------:R-:W3:Y:S01]  /*ada0*/  S2UR UR7, SR_CgaCtaId ;  /* 0x00000000000779c3 */ /* 0x000ee20000008800 */
[----:B------:R-:W-:Y:S01]  /*adb0*/  FMUL.FTZ R158, R105, UR5 ;  /* 0x00000005699e7c20 */ /* 0x000fe20008410000 */
[----:B------:R-:W-:Y:S02]  /*adc0*/  IMAD.MOV.U32 R105, RZ, RZ, R8 ;  /* 0x000000ffff697224 */ /* 0x000fe400078e0008 */
[----:B0-2---:R-:W-:Y:S01]  /*add0*/  FMUL.FTZ R0, R90, UR5 ;  /* 0x000000055a007c20 */ /* 0x005fe20008410000 */
[----:B------:R-:W-:Y:S01]  /*ade0*/  FMUL.FTZ R138, R114, UR5 ;  /* 0x00000005728a7c20 */ /* 0x000fe20008410000 */
[----:B------:R-:W-:Y:S01]  /*adf0*/  FMUL.FTZ R90, R103, UR5 ;  /* 0x00000005675a7c20 */ /* 0x000fe20008410000 */
[----:B------:R-:W-:Y:S01]  /*ae00*/  FMUL.FTZ R103, R111, UR5 ;  /* 0x000000056f677c20 */ /* 0x000fe20008410000 */
[----:B------:R-:W-:-:S02]  /*ae10*/  IMAD R111, R20, -0x60, RZ ;  /* 0xffffffa0146f7824 */ /* 0x000fc400078e02ff */
[----:B-1----:R-:W-:Y:S01]  /*ae20*/  FMUL.FTZ R11, R88, UR5 ;  /* 0x00000005580b7c20 */ /* 0x002fe20008410000 */
[----:B------:R-:W-:Y:S01]  /*ae30*/  FMUL.FTZ R137, R89, UR5 ;  /* 0x0000000559897c20 */ /* 0x000fe20008410000 */
[----:B------:R-:W0:Y:S01]  /*ae40*/  @P2 LDC R93, c[0x0][0x44c] ;  /* 0x00011300ff5d2b82 */ /* 0x000e220000000800 */
[----:B------:R-:W-:Y:S01]  /*ae50*/  FMUL.FTZ R2, R91, UR5 ;  /* 0x000000055b027c20 */ /* 0x000fe20008410000 */
[----:B------:R-:W-:Y:S01]  /*ae60*/  FMUL.FTZ R12, R94, UR5 ;  /* 0x000000055e0c7c20 */ /* 0x000fe20008410000 */
[----:B------:R-:W-:Y:S01]  /*ae70*/  FMUL.FTZ R88, R99, UR5 ;  /* 0x0000000563587c20 */ /* 0x000fe20008410000 */
[----:B------:R-:W-:Y:S01]  /*ae80*/  FMUL.FTZ R168, R101, UR5 ;  /* 0x0000000565a87c20 */ /* 0x000fe20008410000 */
[----:B------:R-:W-:Y:S01]  /*ae90*/  R2UR UR6, R10 ;  /* 0x000000000a0672ca */ /* 0x000fe200000e0000 */
[----:B------:R-:W-:Y:S01]  /*aea0*/  FMUL.FTZ R15, R95, UR5 ;  /* 0x000000055f0f7c20 */ /* 0x000fe20008410000 */
[----:B------:R-:W-:Y:S01]  /*aeb0*/  FMUL.FTZ R172, R96, UR5 ;  /* 0x0000000560ac7c20 */ /* 0x000fe20008410000 */
[----:B------:R-:W1:Y:S01]  /*aec0*/  @P2 LDC R92, c[0x0][0x450] ;  /* 0x00011400ff5c2b82 */ /* 0x000e620000000800 */
        /* <DEDUP_REMOVED lines=15> */
[----:B0-----:R-:W-:-:S04]  /*afc0*/  @P2 IMAD.HI.U32 R93, R8, R93, RZ ;  /* 0x0000005d085d2227 */ /* 0x001fc800078e00ff */
[----:B------:R-:W-:Y:S01]  /*afd0*/  FMUL.FTZ R146, R122, UR5 ;  /* 0x000000057a927c20 */ /* 0x000fe20008410000 */
[----:B------:R-:W-:Y:S01]  /*afe0*/  FMUL.FTZ R148, R123, UR5 ;  /* 0x000000057b947c20 */ /* 0x000fe20008410000 */
[----:B------:R-:W-:Y:S01]  /*aff0*/  FMUL.FTZ R152, R126, UR5 ;  /* 0x000000057e987c20 */ /* 0x000fe20008410000 */
[----:B------:R-:W-:Y:S01]  /*b000*/  FMUL.FTZ R154, R127, UR5 ;  /* 0x000000057f9a7c20 */ /* 0x000fe20008410000 */
[----:B------:R-:W-:Y:S01]  /*b010*/  FMUL.FTZ R129, R129, UR5 ;  /* 0x0000000581817c20 */ /* 0x000fe20008410000 */
[----:B------:R-:W-:Y:S01]  /*b020*/  FMUL.FTZ R156, R130, UR5 ;  /* 0x00000005829c7c20 */ /* 0x000fe20008410000 */
[----:B------:R-:W-:Y:S01]  /*b030*/  FMUL.FTZ R91, R131, UR5 ;  /* 0x00000005835b7c20 */ /* 0x000fe20008410000 */
[----:B-1----:R-:W-:Y:S01]  /*b040*/  @P2 SHF.R.U32.HI R105, RZ, R92, R93 ;  /* 0x0000005cff692219 */ /* 0x002fe2000001165d */
[----:B------:R-:W-:Y:S01]  /*b050*/  FMUL.FTZ R132, R132, UR5 ;  /* 0x0000000584847c20 */ /* 0x000fe20008410000 */
[----:B------:R-:W-:Y:S01]  /*b060*/  FMUL.FTZ R133, R133, UR5 ;  /* 0x0000000585857c20 */ /* 0x000fe20008410000 */
[----:B------:R-:W-:Y:S01]  /*b070*/  FMUL.FTZ R92, R134, UR5 ;  /* 0x00000005865c7c20 */ /* 0x000fe20008410000 */
[----:B------:R-:W-:Y:S01]  /*b080*/  VIADD R94, R111, 0x1 ;  /* 0x000000016f5e7836 */ /* 0x000fe20000000000 */
[----:B------:R-:W0:Y:S01]  /*b090*/  SHFL.IDX PT, R114, R105, RZ, 0x1c1f ;  /* 0x001c1fff69727589 */ /* 0x000e2200000e0000 */
[----:B------:R-:W-:Y:S01]  /*b0a0*/  FMUL.FTZ R93, R135, UR5 ;  /* 0x00000005875d7c20 */ /* 0x000fe20008410000 */
[----:B------:R-:W-:Y:S01]  /*b0b0*/  FMUL.FTZ R116, R116, UR5 ;  /* 0x0000000574747c20 */ /* 0x000fe20008410000 */
[----:B------:R-:W-:Y:S01]  /*b0c0*/  FMUL.FTZ R120, R120, UR5 ;  /* 0x0000000578787c20 */ /* 0x000fe20008410000 */
[----:B------:R-:W-:Y:S01]  /*b0d0*/  FMUL.FTZ R121, R121, UR5 ;  /* 0x0000000579797c20 */ /* 0x000fe20008410000 */
[----:B------:R-:W-:Y:S01]  /*b0e0*/  FMUL.FTZ R124, R124, UR5 ;  /* 0x000000057c7c7c20 */ /* 0x000fe20008410000 */
[----:B------:R-:W-:Y:S01]  /*b0f0*/  FMUL.FTZ R125, R125, UR5 ;  /* 0x000000057d7d7c20 */ /* 0x000fe20008410000 */
[----:B------:R-:W-:Y:S01]  /*b100*/  FMUL.FTZ R128, R128, UR5 ;  /* 0x0000000580807c20 */ /* 0x000fe20008410000 */
[----:B------:R-:W-:Y:S01]  /*b110*/  UIADD3 UR59, UR59, 0x2a840, URZ ;  /* 0x0002a8403b3b7890 */ /* 0x000fe2000fffe03f */
[----:B------:R-:W-:Y:S01]  /*b120*/  LOP3.LUT P1, RZ, R18, 0x80000, RZ, 0xc0, !PT ;  /* 0x0008000012ff7812 */ /* 0x000fe2000782c0ff */
[----:B------:R-:W-:Y:S01]  /*b130*/  IMAD R95, R9, -0x2, R94 ;  /* 0xfffffffe095f7824 */ /* 0x000fe200078e025e */
[----:B------:R-:W1:Y:S01]  /*b140*/  MUFU.TANH R11, R11 ;  /* 0x0000000b000b7308 */ /* 0x000e620000002400 */
[----:B---3--:R-:W-:Y:S01]  /*b150*/  UPRMT UR59, UR7, 0x654, UR59 ;  /* 0x00000654073b7896 */ /* 0x008fe2000800003b */
[----:B------:R-:W-:Y:S01]  /*b160*/  FMUL.FTZ R117, R117, UR5 ;  /* 0x0000000575757c20 */ /* 0x000fe20008410000 */
[----:B------:R-:W-:Y:S01]  /*b170*/  ULDC UR11, c[0x0][0x288] ;  /* 0x0000a200000b7ab9 */ /* 0x000fe20000000800 */
[----:B------:R-:W-:Y:S01]  /*b180*/  ULDC UR7, c[0x0][0x9e0] ;  /* 0x0002780000077ab9 */ /* 0x000fe20000000800 */
[C---:B------:R-:W-:Y:S01]  /*b190*/  IADD3 R94, R95.reuse, -UR11, R22 ;  /* 0x8000000b5f5e7c10 */ /* 0x040fe2000fffe016 */
[----:B------:R-:W-:-:S02]  /*b1a0*/  VIADD R122, R95, 0xffffffff ;  /* 0xffffffff5f7a7836 */ /* 0x000fc40000000000 */
[----:B------:R-:W2:Y:S02]  /*b1b0*/  MUFU.TANH R137, R137 ;  /* 0x0000008900897308 */ /* 0x000ea40000002400 */
[C---:B------:R-:W-:Y:S01]  /*b1c0*/  VIADD R115, R94.reuse, UR7 ;  /* 0x000000075e737c36 */ /* 0x040fe20008000000 */
[----:B------:R-:W-:Y:S03]  /*b1d0*/  SYNCS.ARRIVE.TRANS64.RED.A1T0 RZ, [UR59], RZ ;  /* 0x000000ffffff79a7 */ /* 0x000fe6000810043b */
[----:B0-----:R-:W-:Y:S02]  /*b1e0*/  IMAD.IADD R95, R115, 0x1, R114 ;  /* 0x00000001735f7824 */ /* 0x001fe400078e0272 */
[----:B------:R-:W0:Y:S08]  /*b1f0*/  MUFU.TANH R0, R0 ;  /* 0x0000000000007308 */ /* 0x000e300000002400 */
[----:B------:R-:W3:Y:S08]  /*b200*/  MUFU.TANH R2, R2 ;  /* 0x0000000200027308 */ /* 0x000ef00000002400 */
[----:B------:R-:W4:Y:S08]  /*b210*/  MUFU.TANH R139, R139 ;  /* 0x0000008b008b7308 */ /* 0x000f300000002400 */
        /* <DEDUP_REMOVED lines=42> */
[----:B------:R5:W0:Y:S02]  /*b4c0*/  MUFU.TANH R110, R117 ;  /* 0x00000075006e7308 */ /* 0x000a240000002400 */
[----:B-----5:R-:W-:-:S05]  /*b4d0*/  IADD3 R117, R94, UR6, RZ ;  /* 0x000000065e757c10 */ /* 0x020fca000fffe0ff */
[----:B------:R-:W-:Y:S01]  /*b4e0*/  IMAD.IADD R97, R117, 0x1, R114 ;  /* 0x0000000175617824 */ /* 0x000fe200078e0272 */
[----:B-1234-:R-:W-:Y:S06]  /*b4f0*/  @!P1 BRA `(.L_x_1040) ;  /* 0x0000000000609947 */ /* 0x01efec0003800000 */
[----:B------:R-:W-:Y:S01]  /*b500*/  ULDC UR7, c[0x0][0x2f0] ;  /* 0x0000bc0000077ab9 */ /* 0x000fe20000000800 */
[----:B------:R-:W-:Y:S01]  /*b510*/  ULDC UR6, c[0x0][0x288] ;  /* 0x0000a20000067ab9 */ /* 0x000fe20000000800 */
        /* <DEDUP_REMOVED lines=8> */
[----:B------:R-:W1:Y:S02]  /*b5a0*/  @P1 LDC.64 R118, c[0x0][0x9e8] ;  /* 0x00027a00ff761b82 */ /* 0x000e640000000a00 */
[----:B-1----:R-:W-:-:S05]  /*b5b0*/  @P1 IMAD.HI.U32 R94, R107, R118, RZ ;  /* 0x000000766b5e1227 */ /* 0x002fca00078e00ff */
[----:B------:R-:W-:-:S04]  /*b5c0*/  @P1 SHF.R.U32.HI R107, RZ, R119, R94 ;  /* 0x00000077ff6b1219 */ /* 0x000fc8000001165e */
[----:B------:R-:W-:Y:S01]  /*b5d0*/  LOP3.LUT R107, RZ, R107, RZ, 0x33, !PT ;  /* 0x0000006bff6b7212 */ /* 0x000fe200078e33ff */
[----:B------:R-:W-:Y:S06]  /*b5e0*/  BRA `(.L_x_1043) ;  /* 0x0000000000147947 */ /* 0x000fec0003800000 */
.L_x_1042:
[----:B------:R-:W-:-:S05]  /*b5f0*/  IMAD.U32 R114, RZ, RZ, UR61 ;  /* 0x0000003dff727e24 */ /* 0x000fca000f8e00ff */
[----:B------:R-:W-:-:S13]  /*b600*/  ISETP.NE.AND P1, PT, R114, 0x1, PT ;  /* 0x000000017200780c */ /* 0x000fda0003f25270 */
[----:B------:R-:W1:Y:S02]  /*b610*/  @P1 LDC.64 R118, c[0x0][0x9e8] ;  /* 0x00027a00ff761b82 */ /* 0x000e640000000a00 */
[----:B-1----:R-:W-:-:S05]  /*b620*/  @P1 IMAD.HI.U32 R94, R107, R118, RZ ;  /* 0x000000766b5e1227 */ /* 0x002fca00078e00ff */
[----:B------:R-:W-:-:S07]  /*b630*/  @P1 SHF.R.U32.HI R107, RZ, R119, R94 ;  /* 0x00000077ff6b1219 */ /* 0x000fce000001165e */
.L_x_1043:
[----:B------:R-:W-:Y:S05]  /*b640*/  BSYNC B0 ;  /* 0x0000000000007941 */ /* 0x000fea0003800000 */
.L_x_1041:
[----:B------:R-:W-:-:S05]  /*b650*/  IMAD R94, R107, R114, R122 ;  /* 0x000000726b5e7224 */ /* 0x000fca00078e027a */
[----:B------:R-:W-:Y:S02]  /*b660*/  VIADDMNMX R95, R94, R114, R95, PT ;  /* 0x000000725e5f7246 */ /* 0x000fe4000380015f */
[----:B------:R-:W-:-:S07]  /*b670*/  VIMNMX R97, R97, R94, !PT ;  /* 0x0000005e61617248 */ /* 0x000fce0007fe0100 */
.L_x_1040:
        /* <DEDUP_REMOVED lines=13> */
[----:B0-----:R-:W-:Y:S02]  /*b750*/  FSEL R164, R164, -INF , !P3 ;  /* 0xff800000a4a47808 */ /* 0x001fe40005800000 */
        /* <DEDUP_REMOVED lines=100> */
[----:B-1----:R-:W-:-:S03]  /*bda0*/  IMAD.IADD R97, R117, 0x1, R118 ;  /* 0x0000000175617824 */ /* 0x002fc600078e0276 */
[----:B------:R-:W-:Y:S01]  /*bdb0*/  ISETP.LT.OR P6, PT, R95, 0x5a, P6 ;  /* 0x0000005a5f00780c */ /* 0x000fe200037c1670 */
[----:B------:R-:W-:-:S03]  /*bdc0*/  IMAD.IADD R95, R115, 0x1, R118 ;  /* 0x00000001735f7824 */ /* 0x000fc600078e0276 */
[----:B------:R-:W-:Y:S02]  /*bdd0*/  FSEL R98, R133, -INF , !P6 ;  /* 0xff80000085627808 */ /* 0x000fe40007000000 */
[----:B------:R-:W-:-:S13]  /*bde0*/  LOP3.LUT P6, RZ, R18, 0x80000, RZ, 0xc0, !PT ;  /* 0x0008000012ff7812 */ /* 0x000fda00078cc0ff */
[----:B------:R-:W-:Y:S05]  /*bdf0*/  @!P6 BRA `(.L_x_1044) ;  /* 0x000000000060e947 */ /* 0x000fea0003800000 */
        /* <DEDUP_REMOVED lines=15> */
.L_x_1046:
[----:B------:R-:W-:-:S05]  /*bef0*/  IMAD.U32 R105, RZ, RZ, UR61 ;  /* 0x0000003dff697e24 */ /* 0x000fca000f8e00ff */
[----:B------:R-:W-:-:S13]  /*bf00*/  ISETP.NE.AND P6, PT, R105, 0x1, PT ;  /* 0x000000016900780c */ /* 0x000fda0003fc5270 */
[----:B------:R-:W0:Y:S02]  /*bf10*/  @P6 LDC.64 R118, c[0x0][0x9e8] ;  /* 0x00027a00ff766b82 */ /* 0x000e240000000a00 */
[----:B0-----:R-:W-:-:S05]  /*bf20*/  @P6 IMAD.HI.U32 R118, R11, R118, RZ ;  /* 0x000000760b766227 */ /* 0x001fca00078e00ff */
[----:B------:R-:W-:-:S07]  /*bf30*/  @P6 SHF.R.U32.HI R11, RZ, R119, R118 ;  /* 0x00000077ff0b6219 */ /* 0x000fce0000011676 */
.L_x_1047:
[----:B------:R-:W-:Y:S05]  /*bf40*/  BSYNC B0 ;  /* 0x0000000000007941 */ /* 0x000fea0003800000 */
.L_x_1045:
[----:B------:R-:W-:-:S05]  /*bf50*/  IMAD R118, R11, R105, R122 ;  /* 0x000000690b767224 */ /* 0x000fca00078e027a */
[----:B------:R-:W-:Y:S02]  /*bf60*/  VIADDMNMX R95, R118, R105, R95, PT ;  /* 0x00000069765f7246 */ /* 0x000fe4000380015f */
[----:B------:R-:W-:-:S07]  /*bf70*/  VIMNMX R97, R97, R118, !PT ;  /* 0x0000007661617248 */ /* 0x000fce0007fe0100 */
.L_x_1044:
        /* <DEDUP_REMOVED lines=34> */
[----:B------:R-:W-:Y:S02]  /*c1a0*/  ISETP.NE.AND P2, PT, R130, RZ, PT ;  /* 0x000000ff8200720c */ /* 0x000fe40003f45270 */
        /* <DEDUP_REMOVED lines=35> */
[----:B------:R-:W-:Y:S01]  /*c3e0*/  FSEL R138, R138, -INF , !P1 ;  /* 0xff8000008a8a7808 */ /* 0x000fe20004800000 */
[----:B------:R-:W0:Y:S01]  /*c3f0*/  LDC R11, c[0x0][0x988] ;  /* 0x00026200ff0b7b82 */ /* 0x000e220000000800 */
[----:B------:R-:W-:Y:S01]  /*c400*/  ISETP.NE.AND P1, PT, R137, RZ, PT ;  /* 0x000000ff8900720c */ /* 0x000fe20003f25270 */
[----:B------:R-:W1:Y:S01]  /*c410*/  SHFL.BFLY PT, R12, R15, 0x2, 0x1f ;  /* 0x0c401f000f0c7f89 */ /* 0x000e6200000e0000 */
[----:B------:R-:W-:-:S02]  /*c420*/  ISETP.NE.AND P6, PT, R145, RZ, PT ;  /* 0x000000ff9100720c */ /* 0x000fc40003fc5270 */
[C---:B------:R-:W-:Y:S02]  /*c430*/  ISETP.GT.AND P1, PT, R97.reuse, 0x31, !P1 ;  /* 0x000000316100780c */ /* 0x040fe40004f24270 */
[----:B------:R-:W-:Y:S02]  /*c440*/  ISETP.GT.AND P3, PT, R97, 0x50, !P3 ;  /* 0x000000506100780c */ /* 0x000fe40005f64270 */
[C---:B------:R-:W-:Y:S02]  /*c450*/  ISETP.LT.OR P1, PT, R95.reuse, 0x32, P1 ;  /* 0x000000325f00780c */ /* 0x040fe40000f21670 */
[----:B------:R-:W-:Y:S02]  /*c460*/  ISETP.LT.OR P3, PT, R95, 0x51, P3 ;  /* 0x000000515f00780c */ /* 0x000fe40001f61670 */
[----:B------:R-:W-:Y:S02]  /*c470*/  FSEL R140, R140, -INF , !P1 ;  /* 0xff8000008c8c7808 */ /* 0x000fe40004800000 */
[----:B------:R-:W-:-:S02]  /*c480*/  ISETP.NE.AND P1, PT, R113, RZ, PT ;  /* 0x000000ff7100720c */ /* 0x000fc40003f25270 */
[C---:B------:R-:W-:Y:S02]  /*c490*/  ISETP.GT.AND P4, PT, R97.reuse, 0x51, !P4 ;  /* 0x000000516100780c */ /* 0x040fe40006784270 */
[----:B------:R-:W-:Y:S02]  /*c4a0*/  ISETP.GT.AND P1, PT, R97, 0x38, !P1 ;  /* 0x000000386100780c */ /* 0x000fe40004f24270 */
[----:B------:R-:W-:Y:S02]  /*c4b0*/  FSEL R156, R156, -INF , !P3 ;  /* 0xff8000009c9c7808 */ /* 0x000fe40005800000 */
[----:B------:R-:W-:Y:S02]  /*c4c0*/  ISETP.LT.OR P1, PT, R95, 0x39, P1 ;  /* 0x000000395f00780c */ /* 0x000fe40000f21670 */
[----:B------:R-:W-:Y:S02]  /*c4d0*/  ISETP.GT.AND P5, PT, R97, 0x58, !P5 ;  /* 0x000000586100780c */ /* 0x000fe40006fa4270 */
[----:B------:R-:W-:-:S02]  /*c4e0*/  FSEL R142, R142, -INF , !P1 ;  /* 0xff8000008e8e7808 */ /* 0x000fc40004800000 */
[----:B------:R-:W-:Y:S02]  /*c4f0*/  ISETP.NE.AND P1, PT, R139, RZ, PT ;  /* 0x000000ff8b00720c */ /* 0x000fe40003f25270 */
[----:B-1----:R-:W-:Y:S02]  /*c500*/  FMNMX.FTZ R21, R15, R12, !PT ;  /* 0x0000000c0f157209 */ /* 0x002fe40007810000 */
[----:B------:R-:W-:Y:S02]  /*c510*/  ISETP.GT.AND P1, PT, R97, 0x39, !P1 ;  /* 0x000000396100780c */ /* 0x000fe40004f24270 */
[C---:B------:R-:W-:Y:S01]  /*c520*/  ISETP.LT.OR P4, PT, R95.reuse, 0x52, P4 ;  /* 0x000000525f00780c */ /* 0x040fe20002781670 */
[----:B------:R-:W1:Y:S01]  /*c530*/  SHFL.BFLY PT, R12, R21, 0x1, 0x1f ;  /* 0x0c201f00150c7f89 */ /* 0x000e6200000e0000 */
[C---:B------:R-:W-:Y:S02]  /*c540*/  ISETP.LT.OR P1, PT, R95.reuse, 0x3a, P1 ;  /* 0x0000003a5f00780c */ /* 0x040fe40000f21670 */
[----:B------:R-:W-:-:S02]  /*c550*/  ISETP.LT.OR P5, PT, R95, 0x59, P5 ;  /* 0x000000595f00780c */ /* 0x000fc40002fa1670 */
[----:B------:R-:W-:Y:S02]  /*c560*/  FSEL R144, R144, -INF , !P1 ;  /* 0xff80000090907808 */ /* 0x000fe40004800000 */
[----:B------:R-:W-:-:S04]  /*c570*/  ISETP.NE.AND P1, PT, R141, RZ, PT ;  /* 0x000000ff8d00720c */ /* 0x000fc80003f25270 */
[----:B------:R-:W-:-:S04]  /*c580*/  ISETP.GT.AND P1, PT, R97, 0x40, !P1 ;  /* 0x000000406100780c */ /* 0x000fc80004f24270 */
[----:B------:R-:W-:-:S04]  /*c590*/  ISETP.LT.OR P1, PT, R95, 0x41, P1 ;  /* 0x000000415f00780c */ /* 0x000fc80000f21670 */
[----:B------:R-:W-:Y:S02]  /*c5a0*/  FSEL R146, R146, -INF , !P1 ;  /* 0xff80000092927808 */ /* 0x000fe40004800000 */
[----:B------:R-:W-:Y:S02]  /*c5b0*/  ISETP.NE.AND P1, PT, R143, RZ, PT ;  /* 0x000000ff8f00720c */ /* 0x000fe40003f25270 */
[----:B-1----:R-:W-:Y:S02]  /*c5c0*/  FMNMX.FTZ R12, R21, R12, !PT ;  /* 0x0000000c150c7209 */ /* 0x002fe40007810000 */
        /* <DEDUP_REMOVED lines=40> */
[-C--:B------:R-:W-:Y:S01]  /*c850*/  FMUL.FTZ R96, R96, R11.reuse ;  /* 0x0000000b60607220 */ /* 0x080fe20000410000 */
[----:B------:R-:W-:Y:S01]  /*c860*/  MUFU.EX2 R162, R162 ;  /* 0x000000a200a27308 */ /* 0x000fe20000000800 */
[--C-:B------:R-:W-:Y:S01]  /*c870*/  FFMA.FTZ R166, R166, R11, -R111.reuse ;  /* 0x0000000ba6a67223 */ /* 0x100fe2000001086f */
[----:B------:R-:W-:Y:S01]  /*c880*/  FMNMX.FTZ R89, R90, R89, !PT ;  /* 0x000000595a597209 */ /* 0x000fe20007810000 */
[-CC-:B------:R-:W-:Y:S01]  /*c890*/  FFMA.FTZ R168, R168, R11.reuse, -R111.reuse ;  /* 0x0000000ba8a87223 */ /* 0x180fe2000001086f */
[-CC-:B------:R-:W-:Y:S01]  /*c8a0*/  FFMA.FTZ R150, R150, R11.reuse, -R111.reuse ;  /* 0x0000000b96967223 */ /* 0x180fe2000001086f */
[--C-:B------:R-:W-:Y:S01]  /*c8b0*/  FFMA.FTZ R91, R120, R11, -R111.reuse ;  /* 0x0000000b785b7223 */ /* 0x100fe2000001086f */
[----:B------:R-:W-:Y:S01]  /*c8c0*/  FMNMX.FTZ R89, R130, R89, !PT ;  /* 0x0000005982597209 */ /* 0x000fe20007810000 */
[-CC-:B------:R-:W-:Y:S01]  /*c8d0*/  FFMA.FTZ R95, R112, R11.reuse, -R111.reuse ;  /* 0x0000000b705f7223 */ /* 0x180fe2000001086f */
        /* <DEDUP_REMOVED lines=8> */
[----:B------:R0:W-:Y:S01]  /*c960*/  MUFU.EX2 R89, R172 ;  /* 0x000000ac00597308 */ /* 0x0001e20000000800 */
[----:B------:R-:W-:Y:S01]  /*c970*/  FFMA.FTZ R94, R94, R11, -R111 ;  /* 0x0000000b5e5e7223 */ /* 0x000fe2000001086f */
[----:B------:R-:W-:-:S04]  /*c980*/  FMNMX.FTZ R99, R134, R99, !PT ;  /* 0x0000006386637209 */ /* 0x000fc80007810000 */
[----:B------:R-:W-:Y:S02]  /*c990*/  FMNMX.FTZ R99, R138, R99, !PT ;  /* 0x000000638a637209 */ /* 0x000fe40007810000 */
[----:B------:R-:W-:Y:S01]  /*c9a0*/  MUFU.EX2 R164, R164 ;  /* 0x000000a400a47308 */ /* 0x000fe20000000800 */
[----:B0-----:R-:W-:Y:S01]  /*c9b0*/  FSEL R172, R93, -INF , !P2 ;  /* 0xff8000005dac7808 */ /* 0x001fe20005000000 */
[----:B------:R-:W-:Y:S01]  /*c9c0*/  FFMA.FTZ R93, R114, R11, -R111 ;  /* 0x0000000b725d7223 */ /* 0x000fe2000001086f */
[----:B------:R-:W-:-:S04]  /*c9d0*/  FMNMX.FTZ R101, R140, R99, !PT ;  /* 0x000000638c657209 */ /* 0x000fc80007810000 */
[----:B------:R-:W-:Y:S01]  /*c9e0*/  FMNMX.FTZ R101, R142, R101, !PT ;  /* 0x000000658e657209 */ /* 0x000fe20007810000 */
[----:B------:R0:W-:Y:S03]  /*c9f0*/  MUFU.EX2 R99, R170 ;  /* 0x000000aa00637308 */ /* 0x0001e60000000800 */
[----:B------:R-:W-:-:S04]  /*ca00*/  FMNMX.FTZ R101, R144, R101, !PT ;  /* 0x0000006590657209 */ /* 0x000fc80007810000 */
[----:B------:R-:W-:Y:S01]  /*ca10*/  FMNMX.FTZ R101, R146, R101, !PT ;  /* 0x0000006592657209 */ /* 0x000fe20007810000 */
        /* <DEDUP_REMOVED lines=8> */
[----:B------:R-:W-:Y:S03]  /*caa0*/  MUFU.EX2 R168, R168 ;  /* 0x000000a800a87308 */ /* 0x000fe60000000800 */
[----:B------:R-:W-:-:S04]  /*cab0*/  FMNMX.FTZ R103, R158, R103, !PT ;  /* 0x000000679e677209 */ /* 0x000fc80007810000 */
[----:B------:R-:W-:Y:S01]  /*cac0*/  FMNMX.FTZ R103, R170, R103, !PT ;  /* 0x00000067aa677209 */ /* 0x000fe20007810000 */
[----:B------:R-:W-:Y:S03]  /*cad0*/  MUFU.EX2 R160, R160 ;  /* 0x000000a000a07308 */ /* 0x000fe60000000800 */
[----:B------:R-:W-:-:S05]  /*cae0*/  FMNMX.FTZ R103, R172, R103, !PT ;  /* 0x00000067ac677209 */ /* 0x000fca0007810000 */
[----:B0-----:R-:W0:Y:S01]  /*caf0*/  SHFL.BFLY PT, R0, R103, 0x2, 0x1f ;  /* 0x0c401f0067007f89 */ /* 0x001e2200000e0000 */
[----:B------:R-:W-:Y:S08]  /*cb00*/  MUFU.EX2 R150, R150 ;  /* 0x0000009600967308 */ /* 0x000ff00000000800 */
[----:B------:R-:W-:Y:S08]  /*cb10*/  MUFU.EX2 R91, R91 ;  /* 0x0000005b005b7308 */ /* 0x000ff00000000800 */
[----:B------:R-:W-:Y:S01]  /*cb20*/  MUFU.EX2 R92, R92 ;  /* 0x0000005c005c7308 */ /* 0x000fe20000000800 */
[----:B0-----:R-:W-:-:S07]  /*cb30*/  FMNMX.FTZ R0, R103, R0, !PT ;  /* 0x0000000067007209 */ /* 0x001fce0007810000 */
[----:B------:R-:W-:Y:S01]  /*cb40*/  MUFU.EX2 R93, R93 ;  /* 0x0000005d005d7308 */ /* 0x000fe20000000800 */
[----:B------:R-:W-:Y:S01]  /*cb50*/  FFMA.FTZ R103, R104, R11, -R111 ;  /* 0x0000000b68677223 */ /* 0x000fe2000001086f */
[----:B------:R-:W0:Y:S06]  /*cb60*/  SHFL.BFLY PT, R109, R0, 0x1, 0x1f ;  /* 0x0c201f00006d7f89 */ /* 0x000e2c00000e0000 */
[----:B------:R-:W-:Y:S08]  /*cb70*/  MUFU.EX2 R95, R95 ;  /* 0x0000005f005f7308 */ /* 0x000ff00000000800 */
[----:B------:R-:W-:Y:S08]  /*cb80*/  MUFU.EX2 R110, R110 ;  /* 0x0000006e006e7308 */ /* 0x000ff00000000800 */
[----:B------:R-:W-:Y:S01]  /*cb90*/  MUFU.EX2 R97, R97 ;  /* 0x0000006100617308 */ /* 0x000fe20000000800 */
[----:B0-----:R-:W-:-:S04]  /*cba0*/  FMNMX.FTZ R88, R0, R109, !PT ;  /* 0x0000006d00587209 */ /* 0x001fc80007810000 */
[C---:B------:R-:W-:Y:S01]  /*cbb0*/  FSETP.NEU.FTZ.AND P1, PT, R88.reuse, -INF , PT ;  /* 0xff8000005800780b */ /* 0x040fe20003f3d000 */
[----:B------:R-:W-:Y:S02]  /*cbc0*/  FMUL.FTZ R0, R88, R11 ;  /* 0x0000000b58007220 */ /* 0x000fe40000410000 */
[----:B------:R-:W-:Y:S03]  /*cbd0*/  MUFU.EX2 R106, R106 ;  /* 0x0000006a006a7308 */ /* 0x000fe60000000800 */
[----:B------:R-:W-:-:S05]  /*cbe0*/  FSEL R109, R0, RZ, P1 ;  /* 0x000000ff006d7208 */ /* 0x000fca0000800000 */
[----:B------:R-:W0:Y:S01]  /*cbf0*/  MUFU.EX2 R0, R96 ;  /* 0x0000006000007308 */ /* 0x000e220000000800 */
[-CC-:B------:R-:W-:Y:S01]  /*cc00*/  FFMA.FTZ R157, R107, R11.reuse, -R109.reuse ;  /* 0x0000000b6b9d7223 */ /* 0x180fe2000001086d */
[-CC-:B------:R-:W-:Y:S01]  /*cc10*/  FFMA.FTZ R2, R2, R11.reuse, -R109.reuse ;  /* 0x0000000b02027223 */ /* 0x180fe2000001086d */
[----:B------:R-:W-:Y:S01]  /*cc20*/  FSEL R107, R88, RZ, P1 ;  /* 0x000000ff586b7208 */ /* 0x000fe20000800000 */
        /* <DEDUP_REMOVED lines=11> */
[----:B------:R-:W-:Y:S01]  /*cce0*/  FFMA.FTZ R138, R138, R11, -R109 ;  /* 0x0000000b8a8a7223 */ /* 0x000fe2000001086d */
[----:B------:R-:W-:Y:S01]  /*ccf0*/  MUFU.EX2 R157, R157 ;  /* 0x0000009d009d7308 */ /* 0x000fe20000000800 */
[----:B-1----:R-:W-:Y:S01]  /*cd00*/  FADD.FTZ R2, -R107, R14 ;  /* 0x0000000e6b027221 */ /* 0x002fe20000010100 */
[----:B0-----:R-:W-:Y:S01]  /*cd10*/  FFMA.FTZ R7, R0, R7, R15 ;  /* 0x0000000700077223 */ /* 0x001fe2000001000f */
[-CC-:B------:R-:W-:Y:S01]  /*cd20*/  FFMA.FTZ R140, R140, R11.reuse, -R109.reuse ;  /* 0x0000000b8c8c7223 */ /* 0x180fe2000001086d */
[-C--:B------:R-:W-:Y:S01]  /*cd30*/  FFMA.FTZ R142, R142, R11.reuse, -R109 ;  /* 0x0000000b8e8e7223 */ /* 0x080fe2000001086d */
[-C--:B------:R-:W-:Y:S01]  /*cd40*/  FMUL.FTZ R2, R2, R11.reuse ;  /* 0x0000000b02027220 */ /* 0x080fe20000410000 */
[----:B------:R-:W-:Y:S01]  /*cd50*/  FADD.FTZ R14, R162, R7 ;  /* 0x00000007a20e7221 */ /* 0x000fe20000010000 */
[-CC-:B------:R-:W-:Y:S01]  /*cd60*/  FFMA.FTZ R144, R144, R11.reuse, -R109.reuse ;  /* 0x0000000b90907223 */ /* 0x180fe2000001086d */
[----:B------:R-:W-:Y:S01]  /*cd70*/  MUFU.EX2 R159, R118 ;  /* 0x00000076009f7308 */ /* 0x000fe20000000800 */
[-CC-:B------:R-:W-:Y:S01]  /*cd80*/  FFMA.FTZ R146, R146, R11.reuse, -R109.reuse ;  /* 0x0000000b92927223 */ /* 0x180fe2000001086d */
[----:B------:R-:W-:Y:S01]  /*cd90*/  FADD.FTZ R7, R21, R14 ;  /* 0x0000000e15077221 */ /* 0x000fe20000010000 */
[-CC-:B------:R-:W-:Y:S01]  /*cda0*/  FFMA.FTZ R148, R148, R11.reuse, -R109.reuse ;  /* 0x0000000b94947223 */ /* 0x180fe2000001086d */
[-CC-:B------:R-:W-:Y:S01]  /*cdb0*/  FFMA.FTZ R152, R152, R11.reuse, -R109.reuse ;  /* 0x0000000b98987223 */ /* 0x180fe2000001086d */
[-C--:B------:R-:W-:Y:S01]  /*cdc0*/  FFMA.FTZ R154, R154, R11.reuse, -R109 ;  /* 0x0000000b9a9a7223 */ /* 0x080fe2000001086d */
[----:B------:R-:W-:Y:S01]  /*cdd0*/  FADD.FTZ R14, R164, R7 ;  /* 0x00000007a40e7221 */ /* 0x000fe20000010000 */
[-CC-:B------:R-:W-:Y:S01]  /*cde0*/  FFMA.FTZ R156, R156, R11.reuse, -R109.reuse ;  /* 0x0000000b9c9c7223 */ /* 0x180fe2000001086d */
[----:B------:R-:W0:Y:S01]  /*cdf0*/  MUFU.EX2 R2, R2 ;  /* 0x0000000200027308 */ /* 0x000e220000000800 */
[-CC-:B------:R-:W-:Y:S01]  /*ce00*/  FFMA.FTZ R158, R158, R11.reuse, -R109.reuse ;  /* 0x0000000b9e9e7223 */ /* 0x180fe2000001086d */
[----:B------:R-:W-:Y:S01]  /*ce10*/  FADD.FTZ R7, R89, R14 ;  /* 0x0000000e59077221 */ /* 0x000fe20000010000 */
[-CC-:B------:R-:W-:Y:S01]  /*ce20*/  FFMA.FTZ R170, R170, R11.reuse, -R109.reuse ;  /* 0x0000000baaaa7223 */ /* 0x180fe2000001086d */
[----:B------:R-:W-:-:S02]  /*ce30*/  FFMA.FTZ R109, R172, R11, -R109 ;  /* 0x0000000bac6d7223 */ /* 0x000fc4000001086d */
[----:B------:R-:W-:Y:S02]  /*ce40*/  FADD.FTZ R14, R166, R7 ;  /* 0x00000007a60e7221 */ /* 0x000fe40000010000 */
[----:B------:R-:W1:Y:S02]  /*ce50*/  MUFU.EX2 R122, R122 ;  /* 0x0000007a007a7308 */ /* 0x000e640000000800 */
[----:B------:R-:W-:-:S04]  /*ce60*/  FADD.FTZ R7, R99, R14 ;  /* 0x0000000e63077221 */ /* 0x000fc80000010000 */
[----:B------:R-:W-:Y:S02]  /*ce70*/  FADD.FTZ R14, R168, R7 ;  /* 0x00000007a80e7221 */ /* 0x000fe40000010000 */
[----:B------:R-:W2:Y:S01]  /*ce80*/  MUFU.EX2 R153, R124 ;  /* 0x0000007c00997308 */ /* 0x000ea20000000800 */
[----:B0-----:R-:W-:Y:S01]  /*ce90*/  FFMA.FTZ R6, R2, R6, R157 ;  /* 0x0000000602067223 */ /* 0x001fe2000001009d */
[----:B------:R-:W-:-:S03]  /*cea0*/  FADD.FTZ R7, R101, R14 ;  /* 0x0000000e65077221 */ /* 0x000fc60000010000 */
[----:B------:R-:W-:Y:S01]  /*ceb0*/  FADD.FTZ R6, R98, R6 ;  /* 0x0000000662067221 */ /* 0x000fe20000010000 */
[----:B------:R-:W-:Y:S02]  /*cec0*/  FADD.FTZ R7, R160, R7 ;  /* 0x00000007a0077221 */ /* 0x000fe40000010000 */
[----:B------:R-:W0:Y:S01]  /*ced0*/  MUFU.EX2 R126, R126 ;  /* 0x0000007e007e7308 */ /* 0x000e220000000800 */
[----:B------:R-:W-:Y:S01]  /*cee0*/  FADD.FTZ R6, R159, R6 ;  /* 0x000000069f067221 */ /* 0x000fe20000010000 */
[----:B------:R-:W-:-:S03]  /*cef0*/  FADD.FTZ R14, R150, R7 ;  /* 0x00000007960e7221 */ /* 0x000fc60000010000 */
[----:B-1----:R-:W-:Y:S01]  /*cf00*/  FADD.FTZ R6, R122, R6 ;  /* 0x000000067a067221 */ /* 0x002fe20000010000 */
        /* <DEDUP_REMOVED lines=54> */
[----:B-1----:R-:W-:Y:S01]  /*d270*/  FADD.FTZ R6, R139, R6 ;  /* 0x000000068b067221 */ /* 0x002fe20000010000 */
[----:B--2---:R-:W-:-:S03]  /*d280*/  FADD.FTZ R7, R13, R14 ;  /* 0x0000000e0d077221 */ /* 0x004fc60000010000 */
[----:B0-----:R-:W-:Y:S01]  /*d290*/  FADD.FTZ R6, R109, R6 ;  /* 0x000000066d067221 */ /* 0x001fe20000010000 */
[----:B------:R-:W-:Y:S06]  /*d2a0*/  @!P0 BRA `(.L_x_1048) ;  /* 0x0000000000048947 */ /* 0x000fec0003800000 */
[----:B------:R-:W-:Y:S01]  /*d2b0*/  BPT.TRAP 0x1 ;  /* 0x000000040000795c */ /* 0x000fe20000300000 */
.L_x_1048:
[----:B------:R-:W0:Y:S01]  /*d2c0*/  S2UR UR6, SR_CgaCtaId ;  /* 0x00000000000679c3 */ /* 0x000e220000008800 */
[----:B------:R-:W-:Y:S01]  /*d2d0*/  UIADD3 UR10, UR10, 0x2a860, URZ ;  /* 0x0002a8600a0a7890 */ /* 0x000fe2000fffe03f */
[----:B------:R-:W-:Y:S01]  /*d2e0*/  ISETP.GT.AND P1, PT, R20, R17, PT ;  /* 0x000000111400720c */ /* 0x000fe20003f24270 */
[----:B------:R-:W-:Y:S01]  /*d2f0*/  UMOV UR7, UR4 ;  /* 0x0000000400077c82 */ /* 0x000fe20008000000 */
[----:B------:R-:W-:Y:S01]  /*d300*/  F2FP.BF16.F32.PACK_AB R156, R162, R15 ;  /* 0x0000000fa29c723e */ /* 0x000fe200000010ff */
        /* <DEDUP_REMOVED lines=12> */
[----:B------:R-:W-:Y:S01]  /*d3d0*/  F2FP.BF16.F32.PACK_AB R155, R90, R155 ;  /* 0x0000009b5a9b723e */ /* 0x000fe200000010ff */
[----:B0-----:R-:W-:Y:S01]  /*d3e0*/  UPRMT UR10, UR6, 0x654, UR10 ;  /* 0x00000654060a7896 */ /* 0x001fe2000800000a */
[----:B------:R-:W-:-:S02]  /*d3f0*/  F2FP.BF16.F32.PACK_AB R148, R160, R101 ;  /* 0x00000065a094723e */ /* 0x000fc400000010ff */
[----:B------:R-:W-:Y:S02]  /*d400*/  F2FP.BF16.F32.PACK_AB R149, R132, R149 ;  /* 0x000000958495723e */ /* 0x000fe400000010ff */
[----:B------:R-:W-:Y:S02]  /*d410*/  F2FP.BF16.F32.PACK_AB R150, R91, R150 ;  /* 0x000000965b96723e */ /* 0x000fe400000010ff */
[----:B------:R-:W-:Y:S02]  /*d420*/  F2FP.BF16.F32.PACK_AB R151, R134, R151 ;  /* 0x000000978697723e */ /* 0x000fe400000010ff */
        /* <DEDUP_REMOVED lines=12> */
.L_x_1030:
        /* <DEDUP_REMOVED lines=67> */
.L_x_1050:
[----:B------:R-:W-:Y:S01]  /*d920*/  ULEA UR5, UR4, UR58, 0x3 ;  /* 0x0000003a04057291 */ /* 0x000fe2000f8e183f */
[----:B------:R-:W-:-:S08]  /*d930*/  SHF.L.U32 R3, R3, 0x1f, RZ ;  /* 0x0000001f03037819 */ /* 0x000fd000000006ff */
[----:B------:R0:W1:Y:S01]  /*d940*/  SYNCS.PHASECHK.TRANS64.TRYWAIT P1, [UR5+0x2a850], R3 ;  /* 0x02a85003ff0075a7 */ /* 0x0000620008020145 */
[----:B------:R-:W-:Y:S05]  /*d950*/  @!P0 BRA `(.L_x_1051) ;  /* 0x0000000000048947 */ /* 0x000fea0003800000 */
[----:B------:R-:W-:Y:S01]  /*d960*/  BPT.TRAP 0x1 ;  /* 0x000000040000795c */ /* 0x000fe20000300000 */
.L_x_1051:
[----:B-1----:R-:W-:Y:S05]  /*d970*/  @P1 BRA `(.L_x_1052) ;  /* 0x0000000000081947 */ /* 0x002fea0003800000 */
[----:B------:R-:W1:Y:S02]  /*d980*/  SYNCS.PHASECHK.TRANS64.TRYWAIT P1, [UR5+0x2a850], R3 ;  /* 0x02a85003ff0075a7 */ /* 0x000e640008020145 */
[----:B-1----:R-:W-:Y:S05]  /*d990*/  @!P1 BRA `(.L_x_1053) ;  /* 0x00000060006c9947 */ /* 0x002fea0003800000 */
.L_x_1052:
[----:B------:R-:W-:Y:S01]  /*d9a0*/  UIADD3 UR58, UR58, 0x400, URZ ;  /* 0x000004003a3a7890 */ /* 0x000fe2000fffe03f */
[----:B------:R-:W-:Y:S01]  /*d9b0*/  WARPGROUP.ARRIVE ;  /* 0x00000000000079c5 */ /* 0x000fe20000000000 */
[----:B------:R-:W-:Y:S01]  /*d9c0*/  UMOV UR7, 0x40000040 ;  /* 0x4000004000077882 */ /* 0x000fe20000000000 */
[----:B-1----:R-:W1:Y:S01]  /*d9d0*/  SHFL.BFLY PT, R0, R7, 0x2, 0x1f ;  /* 0x0c401f0007007f89 */ /* 0x002e6200000e0000 */
[----:B------:R-:W-:Y:S01]  /*d9e0*/  USHF.R.U32.HI UR58, URZ, 0x4, UR58 ;  /* 0x000000043f3a7899 */ /* 0x000fe2000801163a */
[----:B------:R-:W-:Y:S02]  /*d9f0*/  MOV R4, RZ ;  /* 0x000000ff00047202 */ /* 0x000fe40000000f00 */
[----:B0-----:R-:W0:Y:S01]  /*da00*/  SHFL.BFLY PT, R3, R6, 0x2, 0x1f ;  /* 0x0c401f0006037f89 */ /* 0x001e2200000e0000 */
[----:B------:R-:W-:-:S04]  /*da10*/  ULOP3.LUT UR58, UR58, 0x3fff, URZ, 0xc0, !UPT ;  /* 0x00003fff3a3a7892 */ /* 0x000fc8000f8ec03f */
[----:B------:R-:W-:-:S04]  /*da20*/  ULOP3.LUT UR58, UR58, 0x3000000, URZ, 0xfc, !UPT ;  /* 0x030000003a3a7892 */ /* 0x000fc8000f8efc3f */
[----:B------:R-:W-:-:S07]  /*da30*/  UIMAD UR4, UR4, 0x600, UR58 ;  /* 0x00000600040478a4 */ /* 0x000fce000f8e023a */
[----:B------:R-:W-:Y:S02]  /*da40*/  UMOV UR6, UR4 ;  /* 0x0000000400067c82 */ /* 0x000fe40008000000 */
[----:B------:R-:W-:Y:S01]  /*da50*/  HGMMA.64x128x16.F32.BF16 R24, R156, gdesc[UR4].tnspB, R24, gsb0 ;  /* 0x41e000049c187df0 */ /* 0x000fe20008001818 */
[----:B------:R-:W-:Y:S01]  /*da60*/  UIADD3 UR6, UR4, 0x80, URZ ;  /* 0x0000008004067890 */ /* 0x000fe2000fffe03f */
[----:B-1----:R-:W-:Y:S01]  /*da70*/  FADD.FTZ R0, R0, R7 ;  /* 0x0000000700007221 */ /* 0x002fe20000010000 */
[----:B------:R-:W-:Y:S01]  /*da80*/  UMOV UR7, 0x40000040 ;  /* 0x4000004000077882 */ /* 0x000fe20000000000 */
[----:B------:R-:W-:Y:S02]  /*da90*/  IMAD.MOV.U32 R7, RZ, RZ, RZ ;  /* 0x000000ffff077224 */ /* 0x000fe400078e00ff */
[----:B0-----:R-:W-:Y:S01]  /*daa0*/  FADD.FTZ R2, R3, R6 ;  /* 0x0000000603027221 */ /* 0x001fe20000010000 */
[----:B------:R-:W-:Y:S01]  /*dab0*/  IMAD.MOV.U32 R6, RZ, RZ, -0x800000 ;  /* 0xff800000ff067424 */ /* 0x000fe200078e00ff */
[----:B------:R-:W0:Y:S04]  /*dac0*/  SHFL.BFLY PT, R3, R0, 0x1, 0x1f ;  /* 0x0c201f0000037f89 */ /* 0x000e2800000e0000 */
[----:B------:R-:W1:Y:S01]  /*dad0*/  SHFL.BFLY PT, R5, R2, 0x1, 0x1f ;  /* 0x0c201f0002057f89 */ /* 0x000e6200000e0000 */
[----:B0-----:R-:W-:Y:S01]  /*dae0*/  FADD.FTZ R9, R0, R3 ;  /* 0x0000000300097221 */ /* 0x001fe20000010000 */
[----:B------:R-:W-:-:S02]  /*daf0*/  IMAD.MOV.U32 R0, RZ, RZ, -0x800000 ;  /* 0xff800000ff007424 */ /* 0x000fc400078e00ff */
        /* <DEDUP_REMOVED lines=40> */
.L_x_1054:
[----:B------:R-:W0:Y:S01]  /*dd80*/  S2UR UR6, SR_CgaCtaId ;  /* 0x00000000000679c3 */ /* 0x000e220000008800 */
[----:B------:R-:W-:Y:S01]  /*dd90*/  UIADD3 UR4, UR5, 0x2a860, URZ ;  /* 0x0002a86005047890 */ /* 0x000fe2000fffe03f */
        /* <DEDUP_REMOVED lines=22> */
[----:B0-----:R-:W-:Y:S01]  /*df00*/  UPRMT UR4, UR6, 0x654, UR4 ;  /* 0x0000065406047896 */ /* 0x001fe20008000004 */
        /* <DEDUP_REMOVED lines=44> */
.L_x_976:
[----:B------:R-:W-:Y:S05]  /*e1d0*/  @P0 BRA `(.L_x_1055) ;  /* 0x0000001400340947 */ /* 0x000fea0003800000 */
[----:B------:R-:W0:Y:S01]  /*e1e0*/  S2R R7, SR_TID.X ;  /* 0x0000000000077919 */ /* 0x000e220000002100 */
[----:B------:R-:W1:Y:S01]  /*e1f0*/  LDC R21, c[0x0][0xbe8] ;  /* 0x0002fa00ff157b82 */ /* 0x000e620000000800 */
[----:B------:R-:W-:Y:S01]  /*e200*/  ULDC.64 UR4, c[0x0][0xbd0] ;  /* 0x0002f40000047ab9 */ /* 0x000fe20000000a00 */
[----:B------:R-:W-:Y:S01]  /*e210*/  ULDC.64 UR6, c[0x0][0xb38] ;  /* 0x0002ce0000067ab9 */ /* 0x000fe20000000a00 */
[----:B------:R-:W2:Y:S01]  /*e220*/  S2R R20, SR_CTAID.X ;  /* 0x0000000000147919 */ /* 0x000ea20000002500 */
[----:B------:R-:W-:Y:S04]  /*e230*/  BSSY B0, `(.L_x_1056) ;  /* 0x00000e3000007945 */ /* 0x000fe80003800000 */
[----:B------:R-:W3:Y:S08]  /*e240*/  S2UR UR9, SR_CTAID.Z ;  /* 0x00000000000979c3 */ /* 0x000ef00000002700 */
[----:B------:R-:W4:Y:S08]  /*e250*/  LDC.64 R72, c[0x0][0xbd8] ;  /* 0x0002f600ff487b82 */ /* 0x000f300000000a00 */
[----:B------:R-:W-:Y:S01]  /*e260*/  BAR.SYNC.DEFER_BLOCKING 0x1, 0x100 ;  /* 0x0044000000007b1d */ /* 0x000fe20000010000 */
[----:B-1----:R-:W-:-:S07]  /*e270*/  ISETP.NE.AND P0, PT, R21, 0x1, PT ;  /* 0x000000011500780c */ /* 0x002fce0003f05270 */
[----:B------:R-:W1:Y:S01]  /*e280*/  S2UR UR8, SR_CTAID.Y ;  /* 0x00000000000879c3 */ /* 0x000e620000002600 */
[----:B0-----:R-:W-:-:S07]  /*e290*/  VIADD R7, R7, 0xffffff80 ;  /* 0xffffff8007077836 */ /* 0x001fce0000000000 */
[----:B------:R-:W1:Y:S01]  /*e2a0*/  LDC R18, c[0x0][0xc50] ;  /* 0x00031400ff127b82 */ /* 0x000e620000000800 */
[----:B------:R-:W-:-:S04]  /*e2b0*/  SHF.R.S32.HI R8, RZ, 0x1f, R7 ;  /* 0x0000001fff087819 */ /* 0x000fc80000011407 */
[----:B------:R-:W-:-:S03]  /*e2c0*/  LEA.HI R9, R8, R7, RZ, 0x7 ;  /* 0x0000000708097211 */ /* 0x000fc600078f38ff */
[----:B------:R-:W0:Y:S01]  /*e2d0*/  @P0 LDC R17, c[0x0][0xbec] ;  /* 0x0002fb00ff110b82 */ /* 0x000e220000000800 */
[----:B------:R-:W-:Y:S02]  /*e2e0*/  LEA.HI R8, R8, R7, RZ, 0x2 ;  /* 0x0000000708087211 */ /* 0x000fe400078f10ff */
[----:B------:R-:W-:Y:S02]  /*e2f0*/  LOP3.LUT R10, R9, 0xffffff80, RZ, 0xc0, !PT ;  /* 0xffffff80090a7812 */ /* 0x000fe400078ec0ff */
[----:B------:R-:W-:-:S03]  /*e300*/  LOP3.LUT R8, R8, 0xfffffffc, RZ, 0xc0, !PT ;  /* 0xfffffffc08087812 */ /* 0x000fc600078ec0ff */
[C---:B------:R-:W-:Y:S01]  /*e310*/  IMAD.IADD R22, R7.reuse, 0x1, -R10 ;  /* 0x0000000107167824 */ /* 0x040fe200078e0a0a */
[----:B------:R-:W-:Y:S01]  /*e320*/  SHF.R.S32.HI R10, RZ, 0x7, R9 ;  /* 0x00000007ff0a7819 */ /* 0x000fe20000011409 */
[----:B------:R-:W-:Y:S01]  /*e330*/  IMAD.IADD R14, R7, 0x1, -R8 ;  /* 0x00000001070e7824 */ /* 0x000fe200078e0a08 */
[----:B------:R-:W5:Y:S02]  /*e340*/  @P0 LDC R23, c[0x0][0xbf0] ;  /* 0x0002fc00ff170b82 */ /* 0x000f640000000800 */
[----:B------:R-:W-:Y:S02]  /*e350*/  SHF.R.S32.HI R11, RZ, 0x1f, R22 ;  /* 0x0000001fff0b7819 */ /* 0x000fe40000011416 */
[----:B------:R-:W-:Y:S02]  /*e360*/  LEA.HI R7, R9, R10, RZ, 0x1 ;  /* 0x0000000a09077211 */ /* 0x000fe400078f08ff */
[CC--:B------:R-:W-:Y:S02]  /*e370*/  LEA.HI R88, R11.reuse, R22.reuse, RZ, 0x2 ;  /* 0x000000160b587211 */ /* 0x0c0fe400078f10ff */
[----:B------:R-:W-:Y:S01]  /*e380*/  LEA.HI R11, R11, R22, RZ, 0x5 ;  /* 0x000000160b0b7211 */ /* 0x000fe200078f28ff */
[----:B------:R-:W1:Y:S01]  /*e390*/  LDC.64 R74, c[0x0][0xb40] ;  /* 0x0002d000ff4a7b82 */ /* 0x000e620000000a00 */
[----:B------:R-:W-:-:S02]  /*e3a0*/  SHF.R.S32.HI R12, RZ, 0x2, R88 ;  /* 0x00000002ff0c7819 */ /* 0x000fc40000011458 */
[----:B------:R-:W-:Y:S02]  /*e3b0*/  SHF.R.S32.HI R13, RZ, 0x1f, R88 ;  /* 0x0000001fff0d7819 */ /* 0x000fe40000011458 */
[----:B------:R-:W-:Y:S02]  /*e3c0*/  LOP3.LUT R7, R7, 0x3fffffe, RZ, 0xc0, !PT ;  /* 0x03fffffe07077812 */ /* 0x000fe400078ec0ff */
[----:B------:R-:W-:Y:S01]  /*e3d0*/  LEA.HI R13, R13, R12, RZ, 0x3 ;  /* 0x0000000c0d0d7211 */ /* 0x000fe200078f18ff */
[----:B------:R-:W1:Y:S01]  /*e3e0*/  @P0 LDC R89, c[0x0][0xbec] ;  /* 0x0002fb00ff590b82 */ /* 0x000e620000000800 */
[----:B------:R-:W-:Y:S01]  /*e3f0*/  LEA.HI R9, R14, R14, RZ, 0x1 ;  /* 0x0000000e0e097211 */ /* 0x000fe200078f08ff */
[----:B------:R-:W-:Y:S01]  /*e400*/  IMAD.IADD R7, R10, 0x1, -R7 ;  /* 0x000000010a077824 */ /* 0x000fe200078e0a07 */
[----:B------:R-:W-:Y:S02]  /*e410*/  LOP3.LUT R13, R13, 0xfffffff8, RZ, 0xc0, !PT ;  /* 0xfffffff80d0d7812 */ /* 0x000fe400078ec0ff */
[----:B------:R-:W-:-:S02]  /*e420*/  SHF.R.S32.HI R11, RZ, 0x5, R11 ;  /* 0x00000005ff0b7819 */ /* 0x000fc4000001140b */
[----:B------:R-:W-:Y:S01]  /*e430*/  LOP3.LUT R9, R9, 0x1ffffffe, RZ, 0xc0, !PT ;  /* 0x1ffffffe09097812 */ /* 0x000fe200078ec0ff */
[----:B------:R-:W-:Y:S01]  /*e440*/  IMAD.IADD R8, R12, 0x1, -R13 ;  /* 0x000000010c087824 */ /* 0x000fe200078e0a0d */
[----:B------:R-:W-:Y:S01]  /*e450*/  SHF.R.S32.HI R12, RZ, 0x1f, R19 ;  /* 0x0000001fff0c7819 */ /* 0x000fe20000011413 */
[----:B------:R-:W1:Y:S02]  /*e460*/  @P0 LDC R90, c[0x0][0xbf0] ;  /* 0x0002fc00ff5a0b82 */ /* 0x000e640000000800 */
[----:B------:R-:W-:Y:S02]  /*e470*/  IMAD R8, R11, 0x10, R8 ;  /* 0x000000100b087824 */ /* 0x000fe400078e0208 */
[----:B------:R-:W-:Y:S02]  /*e480*/  IMAD R10, R12, UR4, RZ ;  /* 0x000000040c0a7c24 */ /* 0x000fe4000f8e02ff */
[----:B------:R-:W-:Y:S02]  /*e490*/  IMAD.IADD R14, R14, 0x1, -R9 ;  /* 0x000000010e0e7824 */ /* 0x000fe400078e0a09 */
[----:B------:R-:W-:-:S02]  /*e4a0*/  IMAD R7, R7, 0x40, R8 ;  /* 0x0000004007077824 */ /* 0x000fc400078e0208 */
[----:B------:R-:W-:Y:S01]  /*e4b0*/  IMAD.WIDE.U32 R8, R19, UR4, RZ ;  /* 0x0000000413087c25 */ /* 0x000fe2000f8e00ff */
[----:B---3--:R-:W-:-:S03]  /*e4c0*/  USHF.R.S32.HI UR4, URZ, 0x1f, UR9 ;  /* 0x0000001f3f047899 */ /* 0x008fc60008011409 */
[----:B------:R-:W-:Y:S02]  /*e4d0*/  IMAD R13, R19, UR5, R10 ;  /* 0x00000005130d7c24 */ /* 0x000fe4000f8e020a */
[----:B------:R-:W-:Y:S02]  /*e4e0*/  IMAD R12, R12, UR6, RZ ;  /* 0x000000060c0c7c24 */ /* 0x000fe4000f8e02ff */
[----:B------:R-:W-:Y:S02]  /*e4f0*/  IMAD.IADD R9, R9, 0x1, R13 ;  /* 0x0000000109097824 */ /* 0x000fe400078e020d */
[----:B------:R-:W-:Y:S02]  /*e500*/  IMAD R13, R19, UR7, R12 ;  /* 0x00000007130d7c24 */ /* 0x000fe4000f8e020c */
[----:B------:R-:W-:Y:S02]  /*e510*/  IMAD R12, R14, 0x8, R7 ;  /* 0x000000080e0c7824 */ /* 0x000fe400078e0207 */
[----:B----4-:R-:W-:-:S02]  /*e520*/  IMAD R14, R72, UR4, RZ ;  /* 0x00000004480e7c24 */ /* 0x010fc4000f8e02ff */
[----:B--2---:R-:W-:Y:S02]  /*e530*/  IMAD R12, R20, 0x80, R12 ;  /* 0x00000080140c7824 */ /* 0x004fe400078e020c */
[C---:B------:R-:W-:Y:S01]  /*e540*/  IMAD.WIDE.U32 R10, R19.reuse, UR6, RZ ;  /* 0x00000006130a7c25 */ /* 0x040fe2000f8e00ff */
[----:B------:R-:W-:Y:S01]  /*e550*/  IADD3 R19, -R19, RZ, RZ ;  /* 0x000000ff13137210 */ /* 0x000fe20007ffe1ff */
[----:B------:R-:W-:Y:S02]  /*e560*/  ULDC.64 UR6, c[0x0][0xb48] ;  /* 0x0002d20000067ab9 */ /* 0x000fe40000000a00 */
[----:B------:R-:W-:Y:S02]  /*e570*/  IMAD R15, R73, UR9, R14 ;  /* 0x00000009490f7c24 */ /* 0x000fe4000f8e020e */
[----:B0-----:R-:W-:-:S04]  /*e580*/  @P0 IMAD.HI.U32 R14, R12, R17, RZ ;  /* 0x000000110c0e0227 */ /* 0x001fc800078e00ff */
[----:B------:R-:W-:Y:S02]  /*e590*/  IMAD.IADD R11, R11, 0x1, R13 ;  /* 0x000000010b0b7824 */ /* 0x000fe400078e020d */
[----:B------:R-:W-:Y:S01]  /*e5a0*/  IMAD.MOV.U32 R13, RZ, RZ, R12 ;  /* 0x000000ffff0d7224 */ /* 0x000fe200078e000c */
[----:B-----5:R-:W-:Y:S01]  /*e5b0*/  @P0 SHF.R.U32.HI R13, RZ, R23, R14 ;  /* 0x00000017ff0d0219 */ /* 0x020fe2000001160e */
[----:B-1----:R-:W-:Y:S01]  /*e5c0*/  IMAD R16, R74, UR4, RZ ;  /* 0x000000044a107c24 */ /* 0x002fe2000f8e02ff */
[----:B------:R-:W-:Y:S01]  /*e5d0*/  ULDC.64 UR4, c[0x0][0xbe0] ;  /* 0x0002f80000047ab9 */ /* 0x000fe20000000a00 */
[----:B------:R-:W-:Y:S02]  /*e5e0*/  IMAD R23, R18, R19, UR8 ;  /* 0x0000000812177e24 */ /* 0x000fe4000f8e0213 */
[----:B------:R-:W-:-:S04]  /*e5f0*/  IMAD.WIDE.U32 R8, R72, UR9, R8 ;  /* 0x0000000948087c25 */ /* 0x000fc8000f8e0008 */
[----:B------:R-:W-:Y:S01]  /*e600*/  IMAD R17, R75, UR9, R16 ;  /* 0x000000094b117c24 */ /* 0x000fe2000f8e0210 */
[----:B------:R-:W-:Y:S01]  /*e610*/  SHF.R.S32.HI R16, RZ, 0x1f, R23 ;  /* 0x0000001fff107819 */ /* 0x000fe20000011417 */
[----:B------:R-:W-:Y:S01]  /*e620*/  IMAD.WIDE.U32 R10, R74, UR9, R10 ;  /* 0x000000094a0a7c25 */ /* 0x000fe2000f8e000a */
[----:B------:R-:W-:-:S03]  /*e630*/  ULDC.64 UR8, c[0x0][0xb28] ;  /* 0x0002ca0000087ab9 */ /* 0x000fc60000000a00 */
[----:B------:R-:W-:Y:S02]  /*e640*/  IMAD.IADD R9, R9, 0x1, R15 ;  /* 0x0000000109097824 */ /* 0x000fe400078e020f */
[----:B------:R-:W-:-:S04]  /*e650*/  @P0 IMAD.HI.U32 R89, R12, R89, RZ ;  /* 0x000000590c590227 */ /* 0x000fc800078e00ff */
[----:B------:R-:W-:Y:S02]  /*e660*/  IMAD.IADD R11, R11, 0x1, R17 ;  /* 0x000000010b0b7824 */ /* 0x000fe400078e0211 */
[----:B------:R-:W-:Y:S02]  /*e670*/  IMAD R17, R16, UR6, RZ ;  /* 0x0000000610117c24 */ /* 0x000fe4000f8e02ff */
[----:B------:R-:W-:-:S04]  /*e680*/  IMAD.WIDE.U32 R8, R23, UR4, R8 ;  /* 0x0000000417087c25 */ /* 0x000fc8000f8e0008 */
[----:B------:R-:W-:Y:S01]  /*e690*/  IMAD.MOV.U32 R15, RZ, RZ, R12 ;  /* 0x000000ffff0f7224 */ /* 0x000fe200078e000c */
[----:B------:R-:W-:Y:S01]  /*e6a0*/  @P0 SHF.R.U32.HI R15, RZ, R90, R89 ;  /* 0x0000005aff0f0219 */ /* 0x000fe20000011659 */
[----:B------:R-:W-:Y:S01]  /*e6b0*/  IMAD R14, R16, UR4, RZ ;  /* 0x00000004100e7c24 */ /* 0x000fe2000f8e02ff */
[----:B------:R-:W-:Y:S01]  /*e6c0*/  IADD3 R8, P0, R13, R8, RZ ;  /* 0x000000080d087210 */ /* 0x000fe20007f1e0ff */
[C---:B------:R-:W-:Y:S01]  /*e6d0*/  IMAD R19, R23.reuse, UR7, R17 ;  /* 0x0000000717137c24 */ /* 0x040fe2000f8e0211 */
[--C-:B------:R-:W-:Y:S01]  /*e6e0*/  SHF.R.S32.HI R17, RZ, 0x1f, R13.reuse ;  /* 0x0000001fff117819 */ /* 0x100fe2000001140d */
[----:B------:R-:W-:Y:S02]  /*e6f0*/  IMAD.MOV R13, RZ, RZ, -R13 ;  /* 0x000000ffff0d7224 */ /* 0x000fe400078e0a0d */
[----:B------:R-:W-:Y:S01]  /*e700*/  IMAD R16, R23, UR5, R14 ;  /* 0x0000000517107c24 */ /* 0x000fe2000f8e020e */
[--C-:B------:R-:W-:Y:S01]  /*e710*/  SHF.R.S32.HI R14, RZ, 0x1f, R15.reuse ;  /* 0x0000001fff0e7819 */ /* 0x100fe2000001140f */
[----:B------:R-:W-:Y:S01]  /*e720*/  IMAD.MOV R18, RZ, RZ, -R15 ;  /* 0x000000ffff127224 */ /* 0x000fe200078e0a0f */
[----:B------:R-:W-:Y:S01]  /*e730*/  ULDC.64 UR4, c[0x0][0xb30] ;  /* 0x0002cc0000047ab9 */ /* 0x000fe20000000a00 */
[----:B------:R-:W-:Y:S01]  /*e740*/  IMAD R13, R21, R13, R12 ;  /* 0x0000000d150d7224 */ /* 0x000fe200078e020c */
[----:B------:R-:W-:Y:S01]  /*e750*/  IADD3.X R9, R17, R9, R16, P0, !PT ;  /* 0x0000000911097210 */ /* 0x000fe200007fe410 */
[----:B------:R-:W-:Y:S01]  /*e760*/  IMAD.WIDE.U32 R10, R23, UR6, R10 ;  /* 0x00000006170a7c25 */ /* 0x000fe2000f8e000a */
[----:B------:R-:W-:-:S03]  /*e770*/  ULDC.64 UR6, c[0x0][0xbc8] ;  /* 0x0002f20000067ab9 */ /* 0x000fc60000000a00 */
[----:B------:R-:W-:Y:S02]  /*e780*/  IMAD R14, R14, UR4, RZ ;  /* 0x000000040e0e7c24 */ /* 0x000fe4000f8e02ff */
[----:B------:R-:W-:Y:S01]  /*e790*/  IMAD R17, R21, R18, R12 ;  /* 0x0000001215117224 */ /* 0x000fe200078e020c */
[----:B------:R-:W-:Y:S01]  /*e7a0*/  SHF.R.S32.HI R12, RZ, 0x1f, R13 ;  /* 0x0000001fff0c7819 */ /* 0x000fe2000001140d */
[----:B------:R-:W-:Y:S02]  /*e7b0*/  IMAD.IADD R11, R11, 0x1, R19 ;  /* 0x000000010b0b7824 */ /* 0x000fe400078e0213 */
[C---:B------:R-:W-:Y:S01]  /*e7c0*/  IMAD R19, R15.reuse, UR5, R14 ;  /* 0x000000050f137c24 */ /* 0x040fe2000f8e020e */
[----:B------:R-:W-:Y:S01]  /*e7d0*/  SHF.R.S32.HI R14, RZ, 0x1f, R17 ;  /* 0x0000001fff0e7819 */ /* 0x000fe20000011411 */
[----:B------:R-:W-:Y:S01]  /*e7e0*/  IMAD.WIDE.U32 R10, R15, UR4, R10 ;  /* 0x000000040f0a7c25 */ /* 0x000fe2000f8e000a */
[----:B------:R-:W0:Y:S01]  /*e7f0*/  S2UR UR5, SR_CgaCtaId ;  /* 0x00000000000579c3 */ /* 0x000e220000008800 */
[----:B------:R-:W-:-:S02]  /*e800*/  UMOV UR4, 0x400 ;  /* 0x0000040000047882 */ /* 0x000fc40000000000 */
[----:B------:R-:W-:Y:S02]  /*e810*/  IMAD R12, R12, UR6, RZ ;  /* 0x000000060c0c7c24 */ /* 0x000fe4000f8e02ff */
[----:B------:R-:W-:Y:S02]  /*e820*/  IMAD.IADD R11, R11, 0x1, R19 ;  /* 0x000000010b0b7824 */ /* 0x000fe400078e0213 */
[----:B------:R-:W-:Y:S02]  /*e830*/  IMAD R14, R14, UR8, RZ ;  /* 0x000000080e0e7c24 */ /* 0x000fe4000f8e02ff */
[C---:B------:R-:W-:Y:S02]  /*e840*/  IMAD R15, R13.reuse, UR7, R12 ;  /* 0x000000070d0f7c24 */ /* 0x040fe4000f8e020c */
[----:B------:R-:W-:Y:S01]  /*e850*/  IMAD.WIDE.U32 R8, R13, UR6, R8 ;  /* 0x000000060d087c25 */ /* 0x000fe2000f8e0008 */
[----:B------:R-:W-:-:S03]  /*e860*/  ULDC.64 UR6, c[0x0][0xba8] ;  /* 0x0002ea0000067ab9 */ /* 0x000fc60000000a00 */
[C---:B------:R-:W-:Y:S01]  /*e870*/  IMAD R19, R17.reuse, UR9, R14 ;  /* 0x0000000911137c24 */ /* 0x040fe2000f8e020e */
[----:B------:R-:W-:Y:S01]  /*e880*/  LEA R12, P0, R8, UR6, 0x2 ;  /* 0x00000006080c7c11 */ /* 0x000fe2000f8010ff */
[----:B------:R-:W-:Y:S01]  /*e890*/  IMAD.WIDE.U32 R10, R17, UR8, R10 ;  /* 0x00000008110a7c25 */ /* 0x000fe2000f8e000a */
[----:B------:R-:W-:Y:S01]  /*e8a0*/  ULDC.64 UR8, c[0x0][0xb00] ;  /* 0x0002c00000087ab9 */ /* 0x000fe20000000a00 */
[----:B------:R-:W-:Y:S02]  /*e8b0*/  ULDC UR6, c[0x0][0xa88] ;  /* 0x0002a20000067ab9 */ /* 0x000fe40000000800 */
[----:B------:R-:W-:Y:S01]  /*e8c0*/  IMAD.IADD R13, R9, 0x1, R15 ;  /* 0x00000001090d7824 */ /* 0x000fe200078e020f */
[----:B------:R-:W-:Y:S01]  /*e8d0*/  LEA R72, P1, R10, UR8, 0x2 ;  /* 0x000000080a487c11 */ /* 0x000fe2000f8210ff */
[----:B------:R-:W-:Y:S01]  /*e8e0*/  IMAD.IADD R9, R11, 0x1, R19 ;  /* 0x000000010b097824 */ /* 0x000fe200078e0213 */
[----:B0-----:R-:W-:Y:S01]  /*e8f0*/  ULEA UR4, UR5, UR4, 0x18 ;  /* 0x0000000405047291 */ /* 0x001fe2000f8ec03f */
[----:B------:R-:W-:Y:S01]  /*e900*/  IMAD R7, R20, 0x80, R7 ;  /* 0x0000008014077824 */ /* 0x000fe200078e0207 */
[----:B------:R-:W-:Y:S01]  /*e910*/  LEA.HI.X R13, R8, UR7, R13, 0x2, P0 ;  /* 0x00000007080d7c11 */ /* 0x000fe200080f140d */
[----:B------:R-:W-:Y:S01]  /*e920*/  IMAD R20, R21, UR6, RZ ;  /* 0x0000000615147c24 */ /* 0x000fe2000f8e02ff */
[----:B------:R-:W-:Y:S01]  /*e930*/  LEA.HI.X R73, R10, UR9, R9, 0x2, P1 ;  /* 0x000000090a497c11 */ /* 0x000fe200088f1409 */
[----:B------:R-:W-:Y:S01]  /*e940*/  SHFL.IDX PT, R8, R12, RZ, 0x1c1f ;  /* 0x001c1fff0c087589 */ /* 0x000fe200000e0000 */
[----:B------:R-:W-:Y:S01]  /*e950*/  LOP3.LUT P0, RZ, R22, 0x3, RZ, 0xc0, !PT ;  /* 0x0000000316ff7812 */ /* 0x000fe2000780c0ff */
[C---:B------:R-:W-:Y:S01]  /*e960*/  VIADD R21, R7.reuse, 0x8 ;  /* 0x0000000807157836 */ /* 0x040fe20000000000 */
[----:B------:R-:W-:Y:S01]  /*e970*/  UIADD3 UR4, UR4, 0x2a820, URZ ;  /* 0x0002a82004047890 */ /* 0x000fe2000fffe03f */
[----:B------:R-:W0:Y:S01]  /*e980*/  SHFL.IDX PT, R9, R13, RZ, 0x1c1f ;  /* 0x001c1fff0d097589 */ /* 0x000e2200000e0000 */
[----:B------:R-:W-:-:S02]  /*e990*/  ISETP.GE.OR P1, PT, R7, R20, P0 ;  /* 0x000000140700720c */ /* 0x000fc40000726670 */
[-C--:B------:R-:W-:Y:S01]  /*e9a0*/  ISETP.GE.OR P0, PT, R21, R20.reuse, P0 ;  /* 0x000000141500720c */ /* 0x080fe20000706670 */
[----:B------:R-:W-:Y:S01]  /*e9b0*/  SHFL.IDX PT, R10, R12, 0x1, 0x1c1f ;  /* 0x003c1f000c0a7f89 */ /* 0x000fe200000e0000 */
[----:B------:R-:W-:Y:S01]  /*e9c0*/  UPRMT UR4, URZ, 0x654, UR4 ;  /* 0x000006543f047896 */ /* 0x000fe20008000004 */
[----:B------:R-:W-:Y:S02]  /*e9d0*/  ISETP.GE.AND P2, PT, R7, R20, PT ;  /* 0x000000140700720c */ /* 0x000fe40003f46270 */
[----:B------:R1:W2:Y:S04]  /*e9e0*/  SHFL.IDX PT, R11, R13, 0x1, 0x1c1f ;  /* 0x003c1f000d0b7f89 */ /* 0x0002a800000e0000 */
[----:B------:R3:W4:Y:S02]  /*e9f0*/  SHFL.IDX PT, R18, R72, RZ, 0x1c1f ;  /* 0x001c1fff48127589 */ /* 0x00072400000e0000 */
[----:B------:R-:W-:Y:S01]  /*ea00*/  SYNCS.ARRIVE.TRANS64.RED.A1T0 RZ, [UR4], RZ ;  /* 0x000000ffffff79a7 */ /* 0x000fe20008100404 */
[----:B-1----:R-:W-:Y:S01]  /*ea10*/  LOP3.LUT R13, R88, 0x7ffffffc, RZ, 0xc0, !PT ;  /* 0x7ffffffc580d7812 */ /* 0x002fe200078ec0ff */
[----:B------:R3:W1:Y:S04]  /*ea20*/  SHFL.IDX PT, R19, R73, RZ, 0x1c1f ;  /* 0x001c1fff49137589 */ /* 0x00066800000e0000 */
[----:B------:R-:W-:Y:S01]  /*ea30*/  IMAD.IADD R13, R22, 0x1, -R13 ;  /* 0x00000001160d7824 */ /* 0x000fe200078e0a0d */
[----:B0-----:R3:W-:Y:S03]  /*ea40*/  @!P1 ST.E desc[UR56][R8.64], R6 ;  /* 0x0000000608009985 */ /* 0x0017e6000c101938 */
[----:B------:R-:W-:Y:S01]  /*ea50*/  IMAD.SHL.U32 R23, R13, 0x2, RZ ;  /* 0x000000020d177824 */ /* 0x000fe200078e00ff */
[----:B--2---:R3:W-:Y:S01]  /*ea60*/  @!P0 ST.E desc[UR56][R10.64], R0 ;  /* 0x000000000a008985 */ /* 0x0047e2000c101938 */
[----:B------:R-:W-:Y:S05]  /*ea70*/  @P2 BRA `(.L_x_1057) ;  /* 0x0000000400782947 */ /* 0x000fea0003800000 */
[C---:B---3--:R-:W-:Y:S01]  /*ea80*/  VIADD R0, R23.reuse, 0x8 ;  /* 0x0000000817007836 */ /* 0x048fe20000000000 */
[----:B------:R-:W-:Y:S01]  /*ea90*/  ULDC UR4, c[0x0][0xac8] ;  /* 0x0002b20000047ab9 */ /* 0x000fe20000000800 */
[C---:B------:R-:W-:Y:S01]  /*eaa0*/  IADD3 R10, R23.reuse, 0x10, RZ ;  /* 0x00000010170a7810 */ /* 0x040fe20007ffe0ff */
        /* <DEDUP_REMOVED lines=8> */
[----:B------:R-:W-:Y:S01]  /*eb30*/  VIADD R15, R23, 0x40 ;  /* 0x00000040170f7836 */ /* 0x000fe20000000000 */
[----:B------:R-:W-:Y:S01]  /*eb40*/  ISETP.GE.AND P4, PT, R13, UR4, PT ;  /* 0x000000040d007c0c */ /* 0x000fe2000bf86270 */
[C---:B------:R-:W-:Y:S01]  /*eb50*/  VIADD R16, R23.reuse, 0x50 ;  /* 0x0000005017107836 */ /* 0x040fe20000000000 */
[----:B------:R-:W-:Y:S01]  /*eb60*/  ISETP.GE.AND P5, PT, R14, UR4, PT ;  /* 0x000000040e007c0c */ /* 0x000fe2000bfa6270 */
[----:B------:R-:W-:Y:S01]  /*eb70*/  VIADD R22, R23, 0x60 ;  /* 0x0000006017167836 */ /* 0x000fe20000000000 */
[----:B------:R-:W-:Y:S01]  /*eb80*/  ISETP.GE.AND P6, PT, R15, UR4, PT ;  /* 0x000000040f007c0c */ /* 0x000fe2000bfc6270 */
[----:B-1--4-:R-:W-:-:S02]  /*eb90*/  @!P2 IMAD.WIDE R6, R23, 0x4, R18 ;  /* 0x000000041706a825 */ /* 0x012fc400078e0212 */
[----:B------:R-:W-:Y:S02]  /*eba0*/  @!P3 LEA.HI R0, R0, R0, RZ, 0x1 ;  /* 0x000000000000b211 */ /* 0x000fe400078f08ff */
[----:B------:R-:W-:Y:S01]  /*ebb0*/  @!P0 LEA.HI R10, R10, R10, RZ, 0x1 ;  /* 0x0000000a0a0a8211 */ /* 0x000fe200078f08ff */
[----:B------:R0:W-:Y:S01]  /*ebc0*/  @!P2 ST.E.64 desc[UR56][R6.64], R24 ;  /* 0x000000180600a985 */ /* 0x0001e2000c101b38 */
[----:B------:R-:W-:Y:S01]  /*ebd0*/  @!P3 LOP3.LUT R9, R0, 0xfffffffe, RZ, 0xc0, !PT ;  /* 0xfffffffe0009b812 */ /* 0x000fe200078ec0ff */
[----:B------:R-:W-:Y:S01]  /*ebe0*/  VIADD R0, R23, 0x20 ;  /* 0x0000002017007836 */ /* 0x000fe20000000000 */
[----:B------:R-:W-:Y:S02]  /*ebf0*/  @!P1 LEA.HI R11, R11, R11, RZ, 0x1 ;  /* 0x0000000b0b0b9211 */ /* 0x000fe400078f08ff */
[----:B------:R-:W-:Y:S01]  /*ec00*/  @!P5 LEA.HI R14, R14, R14, RZ, 0x1 ;  /* 0x0000000e0e0ed211 */ /* 0x000fe200078f08ff */
[----:B------:R-:W-:Y:S01]  /*ec10*/  @!P3 IMAD.WIDE R8, R9, 0x4, R18 ;  /* 0x000000040908b825 */ /* 0x000fe200078e0212 */
[----:B------:R-:W-:-:S02]  /*ec20*/  ISETP.GE.AND P2, PT, R0, UR4, PT ;  /* 0x0000000400007c0c */ /* 0x000fc4000bf46270 */
[----:B------:R-:W-:Y:S02]  /*ec30*/  @!P5 LOP3.LUT R17, R14, 0xfffffffe, RZ, 0xc0, !PT ;  /* 0xfffffffe0e11d812 */ /* 0x000fe400078ec0ff */
[----:B------:R1:W-:Y:S01]  /*ec40*/  @!P3 ST.E.64 desc[UR56][R8.64], R28 ;  /* 0x0000001c0800b985 */ /* 0x0003e2000c101b38 */
[----:B------:R-:W-:Y:S02]  /*ec50*/  ISETP.GE.AND P3, PT, R12, UR4, PT ;  /* 0x000000040c007c0c */ /* 0x000fe4000bf66270 */
[----:B0-----:R-:W-:Y:S02]  /*ec60*/  @!P0 LOP3.LUT R7, R10, 0xfffffffe, RZ, 0xc0, !PT ;  /* 0xfffffffe0a078812 */ /* 0x001fe400078ec0ff */
[----:B------:R-:W-:-:S03]  /*ec70*/  @!P4 LEA.HI R10, R13, R13, RZ, 0x1 ;  /* 0x0000000d0d0ac211 */ /* 0x000fc600078f08ff */
[----:B------:R-:W-:Y:S01]  /*ec80*/  @!P0 IMAD.WIDE R6, R7, 0x4, R18 ;  /* 0x0000000407068825 */ /* 0x000fe200078e0212 */
[----:B------:R-:W-:-:S04]  /*ec90*/  @!P2 LEA.HI R0, R0, R0, RZ, 0x1 ;  /* 0x000000000000a211 */ /* 0x000fc800078f08ff */
[----:B------:R0:W-:Y:S01]  /*eca0*/  @!P0 ST.E.64 desc[UR56][R6.64], R32 ;  /* 0x0000002006008985 */ /* 0x0001e2000c101b38 */
[----:B------:R-:W-:Y:S02]  /*ecb0*/  @!P3 LEA.HI R12, R12, R12, RZ, 0x1 ;  /* 0x0000000c0c0cb211 */ /* 0x000fe400078f08ff */
[----:B-1----:R-:W-:Y:S02]  /*ecc0*/  @!P1 LOP3.LUT R9, R11, 0xfffffffe, RZ, 0xc0, !PT ;  /* 0xfffffffe0b099812 */ /* 0x002fe400078ec0ff */
[----:B------:R-:W-:Y:S02]  /*ecd0*/  @!P2 LOP3.LUT R11, R0, 0xfffffffe, RZ, 0xc0, !PT ;  /* 0xfffffffe000ba812 */ /* 0x000fe400078ec0ff */
        /* <DEDUP_REMOVED lines=8> */
[----:B0-----:R-:W-:-:S02]  /*ed60*/  @!P3 IMAD.WIDE R6, R13, 0x4, R18 ;  /* 0x000000040d06b825 */ /* 0x001fc400078e0212 */
[----:B------:R0:W-:Y:S02]  /*ed70*/  @!P2 ST.E.64 desc[UR56][R10.64], R40 ;  /* 0x000000280a00a985 */ /* 0x0001e4000c101b38 */
[----:B------:R-:W-:Y:S02]  /*ed80*/  VIADD R0, R23, 0x48 ;  /* 0x0000004817007836 */ /* 0x000fe40000000000 */
[--C-:B------:R-:W-:Y:S01]  /*ed90*/  @!P5 IMAD.WIDE R12, R17, 0x4, R18.reuse ;  /* 0x00000004110cd825 */ /* 0x100fe200078e0212 */
[----:B------:R2:W-:Y:S01]  /*eda0*/  @!P3 ST.E.64 desc[UR56][R6.64], R44 ;  /* 0x0000002c0600b985 */ /* 0x0005e2000c101b38 */
[----:B------:R-:W-:Y:S02]  /*edb0*/  ISETP.GE.AND P3, PT, R22, UR4, PT ;  /* 0x0000000416007c0c */ /* 0x000fe4000bf66270 */
[----:B------:R-:W-:Y:S01]  /*edc0*/  VIADD R17, R23, 0x58 ;  /* 0x0000005817117836 */ /* 0x000fe20000000000 */
[----:B------:R-:W-:Y:S01]  /*edd0*/  ISETP.GE.AND P0, PT, R0, UR4, PT ;  /* 0x0000000400007c0c */ /* 0x000fe2000bf06270 */
[----:B-1----:R-:W-:Y:S01]  /*ede0*/  @!P4 IMAD.WIDE R8, R15, 0x4, R18 ;  /* 0x000000040f08c825 */ /* 0x002fe200078e0212 */
[----:B------:R-:W-:-:S02]  /*edf0*/  @!P1 LEA.HI R16, R16, R16, RZ, 0x1 ;  /* 0x0000001010109211 */ /* 0x000fc400078f08ff */
[----:B------:R-:W-:Y:S01]  /*ee00*/  ISETP.GE.AND P2, PT, R17, UR4, PT ;  /* 0x0000000411007c0c */ /* 0x000fe2000bf46270 */
[----:B------:R-:W-:Y:S01]  /*ee10*/  @!P6 IMAD.WIDE R14, R25, 0x4, R18 ;  /* 0x00000004190ee825 */ /* 0x000fe200078e0212 */
[----:B------:R1:W-:Y:S03]  /*ee20*/  @!P4 ST.E.64 desc[UR56][R8.64], R48 ;  /* 0x000000300800c985 */ /* 0x0003e6000c101b38 */
[C---:B0-----:R-:W-:Y:S01]  /*ee30*/  VIADD R10, R23.reuse, 0x68 ;  /* 0x00000068170a7836 */ /* 0x041fe20000000000 */
[----:B------:R0:W-:Y:S01]  /*ee40*/  @!P5 ST.E.64 desc[UR56][R12.64], R52 ;  /* 0x000000340c00d985 */ /* 0x0001e2000c101b38 */
[C---:B--2---:R-:W-:Y:S01]  /*ee50*/  VIADD R7, R23.reuse, 0x78 ;  /* 0x0000007817077836 */ /* 0x044fe20000000000 */
[----:B------:R-:W-:Y:S01]  /*ee60*/  @!P3 LEA.HI R22, R22, R22, RZ, 0x1 ;  /* 0x000000161616b211 */ /* 0x000fe200078f08ff */
[----:B------:R-:W-:Y:S01]  /*ee70*/  VIADD R11, R23, 0x70 ;  /* 0x00000070170b7836 */ /* 0x000fe20000000000 */
[----:B------:R2:W-:Y:S01]  /*ee80*/  @!P6 ST.E.64 desc[UR56][R14.64], R56 ;  /* 0x000000380e00e985 */ /* 0x0005e2000c101b38 */
[----:B------:R-:W-:-:S02]  /*ee90*/  ISETP.GE.AND P4, PT, R10, UR4, PT ;  /* 0x000000040a007c0c */ /* 0x000fc4000bf86270 */
[----:B------:R-:W-:Y:S02]  /*eea0*/  ISETP.GE.AND P6, PT, R7, UR4, PT ;  /* 0x0000000407007c0c */ /* 0x000fe4000bfc6270 */
[----:B------:R-:W-:Y:S02]  /*eeb0*/  ISETP.GE.AND P5, PT, R11, UR4, PT ;  /* 0x000000040b007c0c */ /* 0x000fe4000bfa6270 */
[----:B------:R-:W-:Y:S02]  /*eec0*/  @!P0 LEA.HI R0, R0, R0, RZ, 0x1 ;  /* 0x0000000000008211 */ /* 0x000fe400078f08ff */
[----:B------:R-:W-:Y:S02]  /*eed0*/  @!P2 LEA.HI R17, R17, R17, RZ, 0x1 ;  /* 0x000000111111a211 */ /* 0x000fe400078f08ff */
[----:B-1----:R-:W-:Y:S02]  /*eee0*/  @!P1 LOP3.LUT R9, R16, 0xfffffffe, RZ, 0xc0, !PT ;  /* 0xfffffffe10099812 */ /* 0x002fe400078ec0ff */
[----:B0-----:R-:W-:-:S02]  /*eef0*/  @!P3 LOP3.LUT R13, R22, 0xfffffffe, RZ, 0xc0, !PT ;  /* 0xfffffffe160db812 */ /* 0x001fc400078ec0ff */
[----:B------:R-:W-:Y:S02]  /*ef00*/  @!P4 LEA.HI R10, R10, R10, RZ, 0x1 ;  /* 0x0000000a0a0ac211 */ /* 0x000fe400078f08ff */
[----:B------:R-:W-:Y:S01]  /*ef10*/  @!P6 LEA.HI R8, R7, R7, RZ, 0x1 ;  /* 0x000000070708e211 */ /* 0x000fe200078f08ff */
[----:B------:R-:W-:Y:S01]  /*ef20*/  @!P3 IMAD.WIDE R12, R13, 0x4, R18 ;  /* 0x000000040d0cb825 */ /* 0x000fe200078e0212 */
[----:B------:R-:W-:Y:S02]  /*ef30*/  @!P5 LEA.HI R6, R11, R11, RZ, 0x1 ;  /* 0x0000000b0b06d211 */ /* 0x000fe400078f08ff */
[----:B------:R-:W-:Y:S02]  /*ef40*/  @!P0 LOP3.LUT R7, R0, 0xfffffffe, RZ, 0xc0, !PT ;  /* 0xfffffffe00078812 */ /* 0x000fe400078ec0ff */
[----:B------:R-:W-:Y:S02]  /*ef50*/  @!P2 LOP3.LUT R11, R17, 0xfffffffe, RZ, 0xc0, !PT ;  /* 0xfffffffe110ba812 */ /* 0x000fe400078ec0ff */
[----:B--2---:R-:W-:-:S02]  /*ef60*/  @!P4 LOP3.LUT R15, R10, 0xfffffffe, RZ, 0xc0, !PT ;  /* 0xfffffffe0a0fc812 */ /* 0x004fc400078ec0ff */
[----:B------:R-:W-:Y:S01]  /*ef70*/  @!P5 LOP3.LUT R17, R6, 0xfffffffe, RZ, 0xc0, !PT ;  /* 0xfffffffe0611d812 */ /* 0x000fe200078ec0ff */
[----:B------:R-:W-:Y:S01]  /*ef80*/  @!P0 IMAD.WIDE R6, R7, 0x4, R18 ;  /* 0x0000000407068825 */ /* 0x000fe200078e0212 */
[----:B------:R-:W-:-:S03]  /*ef90*/  @!P6 LOP3.LUT R25, R8, 0xfffffffe, RZ, 0xc0, !PT ;  /* 0xfffffffe0819e812 */ /* 0x000fc600078ec0ff */
        /* <DEDUP_REMOVED lines=12> */
.L_x_1057:
[----:B------:R-:W-:Y:S05]  /*f060*/  BSYNC B0 ;  /* 0x0000000000007941 */ /* 0x000fea0003800000 */
.L_x_1056:
[----:B------:R-:W-:Y:S01]  /*f070*/  ISETP.GE.AND P0, PT, R21, R20, PT ;  /* 0x000000141500720c */ /* 0x000fe20003f06270 */
[----:B0-----:R0:W2:Y:S04]  /*f080*/  SHFL.IDX PT, R15, R73, 0x1, 0x1c1f ;  /* 0x003c1f00490f7f89 */ /* 0x0010a800000e0000 */
[----:B------:R0:W0:Y:S08]  /*f090*/  SHFL.IDX PT, R14, R72, 0x1, 0x1c1f ;  /* 0x003c1f00480e7f89 */ /* 0x00003000000e0000 */
[----:B------:R-:W-:Y:S05]  /*f0a0*/  @P0 BRA `(.L_x_968) ;  /* 0x0000004400e00947 */ /* 0x000fea0003800000 */
[----:B------:R-:W-:Y:S01]  /*f0b0*/  ULDC UR4, c[0x0][0xac8] ;  /* 0x0002b20000047ab9 */ /* 0x000fe20000000800 */
[C---:B---3--:R-:W-:Y:S01]  /*f0c0*/  VIADD R0, R23.reuse, 0x8 ;  /* 0x0000000817007836 */ /* 0x048fe20000000000 */
[C---:B------:R-:W-:Y:S01]  /*f0d0*/  ISETP.GE.AND P0, PT, R23.reuse, UR4, PT ;  /* 0x0000000417007c0c */ /* 0x040fe2000bf06270 */
[C---:B------:R-:W-:Y:S01]  /*f0e0*/  VIADD R6, R23.reuse, 0x10 ;  /* 0x0000001017067836 */ /* 0x040fe20000000000 */
[C---:B------:R-:W-:Y:S01]  /*f0f0*/  IADD3 R8, R23.reuse, 0x18, RZ ;  /* 0x0000001817087810 */ /* 0x040fe20007ffe0ff */
[C---:B------:R-:W-:Y:S01]  /*f100*/  VIADD R10, R23.reuse, 0x20 ;  /* 0x00000020170a7836 */ /* 0x040fe20000000000 */
[----:B------:R-:W-:Y:S01]  /*f110*/  ISETP.GE.AND P5, PT, R0, UR4, PT ;  /* 0x0000000400007c0c */ /* 0x000fe2000bfa6270 */
[C---:B------:R-:W-:Y:S01]  /*f120*/  VIADD R11, R23.reuse, 0x28 ;  /* 0x00000028170b7836 */ /* 0x040fe20000000000 */
[----:B------:R-:W-:Y:S01]  /*f130*/  ISETP.GE.AND P6, PT, R6, UR4, PT ;  /* 0x0000000406007c0c */ /* 0x000fe2000bfc6270 */
[C---:B------:R-:W-:Y:S01]  /*f140*/  VIADD R12, R23.reuse, 0x30 ;  /* 0x00000030170c7836 */ /* 0x040fe20000000000 */
[----:B------:R-:W-:Y:S01]  /*f150*/  ISETP.GE.AND P4, PT, R10, UR4, PT ;  /* 0x000000040a007c0c */ /* 0x000fe2000bf86270 */
[----:B------:R-:W-:Y:S01]  /*f160*/  VIADD R13, R23, 0x38 ;  /* 0x00000038170d7836 */ /* 0x000fe20000000000 */
[----:B------:R-:W-:Y:S01]  /*f170*/  ISETP.GE.AND P3, PT, R11, UR4, PT ;  /* 0x000000040b007c0c */ /* 0x000fe2000bf66270 */
[C---:B----4-:R-:W-:Y:S01]  /*f180*/  VIADD R18, R23.reuse, 0x40 ;  /* 0x0000004017127836 */ /* 0x050fe20000000000 */
[----:B------:R-:W-:Y:S01]  /*f190*/  ISETP.GE.AND P2, PT, R12, UR4, PT ;  /* 0x000000040c007c0c */ /* 0x000fe2000bf46270 */
[----:B0-2---:R-:W-:Y:S01]  /*f1a0*/  @!P0 IMAD.WIDE R2, R23, 0x4, R14 ;  /* 0x0000000417028825 */ /* 0x005fe200078e020e */
[----:B------:R-:W-:-:S03]  /*f1b0*/  ISETP.GE.AND P1, PT, R13, UR4, PT ;  /* 0x000000040d007c0c */ /* 0x000fc6000bf26270 */
[----:B------:R-:W-:Y:S01]  /*f1c0*/  @!P5 LEA.HI R0, R0, R0, RZ, 0x1 ;  /* 0x000000000000d211 */ /* 0x000fe200078f08ff */
[----:B------:R0:W-:Y:S01]  /*f1d0*/  @!P0 ST.E.64 desc[UR56][R2.64], R26 ;  /* 0x0000001a02008985 */ /* 0x0001e2000c101b38 */
[----:B------:R-:W-:Y:S01]  /*f1e0*/  ISETP.GE.AND P0, PT, R8, UR4, PT ;  /* 0x0000000408007c0c */ /* 0x000fe2000bf06270 */
[C---:B------:R-:W-:Y:S01]  /*f1f0*/  VIADD R20, R23.reuse, 0x48 ;  /* 0x0000004817147836 */ /* 0x040fe20000000000 */
[----:B------:R-:W-:Y:S01]  /*f200*/  @!P6 LEA.HI R6, R6, R6, RZ, 0x1 ;  /* 0x000000060606e211 */ /* 0x000fe200078f08ff */
[----:B------:R-:W-:Y:S01]  /*f210*/  VIADD R21, R23, 0x70 ;  /* 0x0000007017157836 */ /* 0x000fe20000000000 */
[----:B------:R-:W-:Y:S02]  /*f220*/  @!P5 LOP3.LUT R7, R0, 0xfffffffe, RZ, 0xc0, !PT ;  /* 0xfffffffe0007d812 */ /* 0x000fe400078ec0ff */
[----:B------:R-:W-:Y:S02]  /*f230*/  @!P6 LOP3.LUT R9, R6, 0xfffffffe, RZ, 0xc0, !PT ;  /* 0xfffffffe0609e812 */ /* 0x000fe400078ec0ff */
[----:B------:R-:W-:-:S02]  /*f240*/  @!P4 LEA.HI R10, R10, R10, RZ, 0x1 ;  /* 0x0000000a0a0ac211 */ /* 0x000fc400078f08ff */
[----:B------:R-:W-:Y:S02]  /*f250*/  @!P3 LEA.HI R0, R11, R11, RZ, 0x1 ;  /* 0x0000000b0b00b211 */ /* 0x000fe400078f08ff */
[----:B------:R-:W-:Y:S01]  /*f260*/  @!P2 LEA.HI R12, R12, R12, RZ, 0x1 ;  /* 0x0000000c0c0ca211 */ /* 0x000fe200078f08ff */
[--C-:B0-----:R-:W-:Y:S01]  /*f270*/  @!P5 IMAD.WIDE R2, R7, 0x4, R14.reuse ;  /* 0x000000040702d825 */ /* 0x101fe200078e020e */
[----:B------:R-:W-:Y:S02]  /*f280*/  @!P0 LEA.HI R8, R8, R8, RZ, 0x1 ;  /* 0x0000000808088211 */ /* 0x000fe400078f08ff */
[----:B------:R-:W-:Y:S01]  /*f290*/  @!P1 LEA.HI R16, R13, R13, RZ, 0x1 ;  /* 0x0000000d0d109211 */ /* 0x000fe200078f08ff */
[----:B------:R-:W-:Y:S01]  /*f2a0*/  @!P6 IMAD.WIDE R6, R9, 0x4, R14 ;  /* 0x000000040906e825 */ /* 0x000fe200078e020e */
[----:B------:R-:W-:Y:S01]  /*f2b0*/  @!P0 LOP3.LUT R9, R8, 0xfffffffe, RZ, 0xc0, !PT ;  /* 0xfffffffe08098812 */ /* 0x000fe200078ec0ff */
[----:B------:R0:W-:Y:S01]  /*f2c0*/  @!P5 ST.E.64 desc[UR56][R2.64], R30 ;  /* 0x0000001e0200d985 */ /* 0x0001e2000c101b38 */
[----:B------:R-:W-:-:S02]  /*f2d0*/  @!P4 LOP3.LUT R11, R10, 0xfffffffe, RZ, 0xc0, !PT ;  /* 0xfffffffe0a0bc812 */ /* 0x000fc400078ec0ff */
[----:B------:R-:W-:Y:S01]  /*f2e0*/  @!P3 LOP3.LUT R13, R0, 0xfffffffe, RZ, 0xc0, !PT ;  /* 0xfffffffe000db812 */ /* 0x000fe200078ec0ff */
[----:B------:R2:W-:Y:S01]  /*f2f0*/  @!P6 ST.E.64 desc[UR56][R6.64], R34 ;  /* 0x000000220600e985 */ /* 0x0005e2000c101b38 */
[----:B------:R-:W-:Y:S01]  /*f300*/  @!P2 LOP3.LUT R17, R12, 0xfffffffe, RZ, 0xc0, !PT ;  /* 0xfffffffe0c11a812 */ /* 0x000fe200078ec0ff */
[C---:B------:R-:W-:Y:S01]  /*f310*/  VIADD R0, R23.reuse, 0x50 ;  /* 0x0000005017007836 */ /* 0x040fe20000000000 */
[----:B-1----:R-:W-:Y:S01]  /*f320*/  @!P1 LOP3.LUT R19, R16, 0xfffffffe, RZ, 0xc0, !PT ;  /* 0xfffffffe10139812 */ /* 0x002fe200078ec0ff */
[----:B------:R-:W-:Y:S01]  /*f330*/  VIADD R16, R23, 0x58 ;  /* 0x0000005817107836 */ /* 0x000fe20000000000 */
[----:B------:R-:W-:Y:S02]  /*f340*/  ISETP.GE.AND P5, PT, R18, UR4, PT ;  /* 0x0000000412007c0c */ /* 0x000fe4000bfa6270 */
[----:B------:R-:W-:Y:S01]  /*f350*/  ISETP.GE.AND P6, PT, R20, UR4, PT ;  /* 0x0000000414007c0c */ /* 0x000fe2000bfc6270 */
[----:B0-----:R-:W-:-:S04]  /*f360*/  @!P0 IMAD.WIDE R2, R9, 0x4, R14 ;  /* 0x0000000409028825 */ /* 0x001fc800078e020e */
[--C-:B--2---:R-:W-:Y:S01]  /*f370*/  @!P4 IMAD.WIDE R6, R11, 0x4, R14.reuse ;  /* 0x000000040b06c825 */ /* 0x104fe200078e020e */
        /* <DEDUP_REMOVED lines=10> */
[----:B------:R-:W-:Y:S02]  /*f420*/  @!P6 LEA.HI R20, R20, R20, RZ, 0x1 ;  /* 0x000000141414e211 */ /* 0x000fe400078f08ff */
[C---:B------:R-:W-:Y:S01]  /*f430*/  VIADD R17, R23.reuse, 0x60 ;  /* 0x0000006017117836 */ /* 0x040fe20000000000 */
[----:B------:R4:W-:Y:S01]  /*f440*/  @!P1 ST.E.64 desc[UR56][R12.64], R54 ;  /* 0x000000360c009985 */ /* 0x0009e2000c101b38 */
[C---:B------:R-:W-:Y:S01]  /*f450*/  VIADD R19, R23.reuse, 0x68 ;  /* 0x0000006817137836 */ /* 0x040fe20000000000 */
[----:B------:R-:W-:Y:S01]  /*f460*/  ISETP.GE.AND P1, PT, R16, UR4, PT ;  /* 0x0000000410007c0c */ /* 0x000fe2000bf26270 */
[----:B------:R-:W-:Y:S01]  /*f470*/  VIADD R23, R23, 0x78 ;  /* 0x0000007817177836 */ /* 0x000fe20000000000 */
[----:B------:R-:W-:Y:S02]  /*f480*/  ISETP.GE.AND P2, PT, R17, UR4, PT ;  /* 0x0000000411007c0c */ /* 0x000fe4000bf46270 */
[----:B------:R-:W-:-:S02]  /*f490*/  ISETP.GE.AND P3, PT, R19, UR4, PT ;  /* 0x0000000413007c0c */ /* 0x000fc4000bf66270 */
        /* <DEDUP_REMOVED lines=33> */
.L_x_1055:
[----:B------:R-:W0:Y:S02]  /*f6b0*/  S2R R0, SR_TID.X ;  /* 0x0000000000007919 */ /* 0x000e240000002100 */
[----:B0-----:R-:W-:-:S05]  /*f6c0*/  VIADD R2, R0, 0xffffff80 ;  /* 0xffffff8000027836 */ /* 0x001fca0000000000 */
        /* <DEDUP_REMOVED lines=13> */
[----:B------:R-:W-:Y:S02]  /*f7a0*/  ULDC.64 UR6, c[0x0][0xbd0] ;  /* 0x0002f40000067ab9 */ /* 0x000fe40000000a00 */
[----:B------:R-:W-:-:S04]  /*f7b0*/  IMAD.WIDE.U32 R2, R19, UR6, RZ ;  /* 0x0000000613027c25 */ /* 0x000fc8000f8e00ff */
[----:B------:R-:W1:Y:S01]  /*f7c0*/  LDC.64 R10, c[0x0][0xbd8] ;  /* 0x0002f600ff0a7b82 */ /* 0x000e620000000a00 */
[----:B------:R-:W-:-:S04]  /*f7d0*/  IMAD R4, R4, UR6, RZ ;  /* 0x0000000604047c24 */ /* 0x000fc8000f8e02ff */
[C---:B------:R-:W-:Y:S01]  /*f7e0*/  IMAD R5, R19.reuse, UR7, R4 ;  /* 0x0000000713057c24 */ /* 0x040fe2000f8e0204 */
[----:B------:R-:W-:Y:S02]  /*f7f0*/  IADD3 R19, -R19, RZ, RZ ;  /* 0x000000ff13137210 */ /* 0x000fe40007ffe1ff */
        /* <DEDUP_REMOVED lines=15> */
[----:B0-----:R-:W-:Y:S02]  /*f8f0*/  @P0 SHF.R.U32.HI R5, RZ, R9, R4 ;  /* 0x00000009ff050219 */ /* 0x001fe40000011604 */
[----:B------:R-:W-:Y:S02]  /*f900*/  SHF.R.S32.HI R4, RZ, 0x1f, R19 ;  /* 0x0000001fff047819 */ /* 0x000fe40000011413 */
[--C-:B------:R-:W-:Y:S01]  /*f910*/  SHF.R.S32.HI R9, RZ, 0x1f, R5.reuse ;  /* 0x0000001fff097819 */ /* 0x100fe20000011405 */
[----:B------:R-:W-:Y:S01]  /*f920*/  IMAD.MOV R7, RZ, RZ, -R5 ;  /* 0x000000ffff077224 */ /* 0x000fe200078e0a05 */
[----:B------:R-:W-:Y:S01]  /*f930*/  IADD3 R2, P0, R5, R2, RZ ;  /* 0x0000000205027210 */ /* 0x000fe20007f1e0ff */
[----:B------:R-:W-:Y:S02]  /*f940*/  IMAD R4, R4, UR4, RZ ;  /* 0x0000000404047c24 */ /* 0x000fe4000f8e02ff */
[----:B------:R-:W-:-:S02]  /*f950*/  IMAD R7, R6, R7, R0 ;  /* 0x0000000706077224 */ /* 0x000fc400078e0200 */
[----:B------:R-:W-:Y:S01]  /*f960*/  IMAD R4, R19, UR5, R4 ;  /* 0x0000000513047c24 */ /* 0x000fe2000f8e0204 */
[----:B------:R-:W-:Y:S02]  /*f970*/  ULDC.64 UR4, c[0x0][0xbc8] ;  /* 0x0002f20000047ab9 */ /* 0x000fe40000000a00 */
[----:B------:R-:W-:Y:S02]  /*f980*/  SHF.R.S32.HI R0, RZ, 0x1f, R7 ;  /* 0x0000001fff007819 */ /* 0x000fe40000011407 */
[----:B------:R-:W-:-:S03]  /*f990*/  IADD3.X R3, R9, R3, R4, P0, !PT ;  /* 0x0000000309037210 */ /* 0x000fc600007fe404 */
[----:B------:R-:W-:Y:S02]  /*f9a0*/  IMAD R0, R0, UR4, RZ ;  /* 0x0000000400007c24 */ /* 0x000fe4000f8e02ff */
[----:B------:R-:W-:-:S04]  /*f9b0*/  IMAD.WIDE.U32 R2, R7, UR4, R2 ;  /* 0x0000000407027c25 */ /* 0x000fc8000f8e0002 */
[----:B------:R-:W-:Y:S01]  /*f9c0*/  IMAD R5, R7, UR5, R0 ;  /* 0x0000000507057c24 */ /* 0x000fe2000f8e0200 */
[----:B------:R-:W-:Y:S02]  /*f9d0*/  ULDC.64 UR4, c[0x0][0xba8] ;  /* 0x0002ea0000047ab9 */ /* 0x000fe40000000a00 */
[----:B------:R-:W-:Y:S01]  /*f9e0*/  LEA R4, P0, R2, UR4, 0x2 ;  /* 0x0000000402047c11 */ /* 0x000fe2000f8010ff */
[----:B------:R-:W-:-:S05]  /*f9f0*/  IMAD.IADD R3, R3, 0x1, R5 ;  /* 0x0000000103037824 */ /* 0x000fca00078e0205 */
[----:B------:R-:W-:Y:S01]  /*fa00*/  LEA.HI.X R5, R2, UR5, R3, 0x2, P0 ;  /* 0x0000000502057c11 */ /* 0x000fe200080f1403 */
[----:B------:R-:W-:-:S05]  /*fa10*/  IMAD.MOV.U32 R3, RZ, RZ, -0x800000 ;  /* 0xff800000ff037424 */ /* 0x000fca00078e00ff */
[----:B------:R0:W-:Y:S01]  /*fa20*/  STG.E desc[UR56][R4.64], R3 ;  /* 0x0000000304007986 */ /* 0x0001e2000c101938 */
[----:B------:R-:W-:Y:S05]  /*fa30*/  BRA `(.L_x_968) ;  /* 0x0000003c007c7947 */ /* 0x000fea0003800000 */
.L_x_966:
[----:B------:R-:W-:-:S08]  /*fa40*/  NOP ;  /* 0x0000000000007918 */ /* 0x000fd00000000000 */
[----:B0-----:R-:W0:-:S00]  /*fa50*/  USETMAXREG.DEALLOC.CTAPOOL 0x28 ;  /* 0x00000028000079c8 */ /* 0x001e0000080e0500 */
        /* <DEDUP_REMOVED lines=16> */
.L_x_1058:
[----:B------:R-:W-:Y:S01]  /*fb60*/  ULDC UR7, c[0x0][0xc50] ;  /* 0x0003140000077ab9 */ /* 0x000fe20000000800 */
[----:B------:R-:W-:Y:S01]  /*fb70*/  UMOV UR39, UR6 ;  /* 0x0000000600277c82 */ /* 0x000fe20008000000 */
[----:B------:R-:W-:-:S11]  /*fb80*/  UISETP.NE.AND UP0, UPT, UR7, 0x1, UPT ;  /* 0x000000010700788c */ /* 0x000fd6000bf05270 */
[----:B------:R-:W-:Y:S01]  /*fb90*/  @UP0 ULDC UR4, c[0x0][0xc54] ;  /* 0x0003150000040ab9 */ /* 0x000fe20000000800 */
[----:B------:R-:W-:Y:S01]  /*fba0*/  @UP0 ULDC UR8, c[0x0][0xc58] ;  /* 0x0003160000080ab9 */ /* 0x000fe20000000800 */
[----:B------:R-:W-:-:S04]  /*fbb0*/  UIMAD.WIDE.U32 UR4, UR6, UR4, URZ ;  /* 0x00000004060472a5 */ /* 0x000fc8000f8e003f */
[----:B------:R-:W-:-:S12]  /*fbc0*/  @UP0 USHF.R.U32.HI UR39, URZ, UR8, UR5 ;  /* 0x000000083f270299 */ /* 0x000fd80008011605 */
.L_x_1059:
[----:B------:R-:W-:Y:S01]  /*fbd0*/  ISETP.GE.AND P0, PT, R28, RZ, PT ;  /* 0x000000ff1c00720c */ /* 0x000fe20003f06270 */
[----:B------:R-:W-:Y:S01]  /*fbe0*/  UIADD3 UR45, -UR39, URZ, URZ ;  /* 0x0000003f272d7290 */ /* 0x000fe2000fffe13f */
[----:B------:R-:W-:Y:S02]  /*fbf0*/  IMAD.MOV.U32 R24, RZ, RZ, 0x1 ;  /* 0x00000001ff187424 */ /* 0x000fe400078e00ff */
[----:B------:R-:W-:Y:S01]  /*fc00*/  IMAD.MOV.U32 R0, RZ, RZ, RZ ;  /* 0x000000ffff007224 */ /* 0x000fe200078e00ff */
[----:B------:R-:W-:Y:S01]  /*fc10*/  UIMAD UR45, UR7, UR45, UR6 ;  /* 0x0000002d072d72a4 */ /* 0x000fe2000f8e0206 */
[----:B------:R-:W-:-:S07]  /*fc20*/  IMAD.MOV.U32 R8, RZ, RZ, 0x1 ;  /* 0x00000001ff087424 */ /* 0x000fce00078e00ff */
[----:B------:R-:W-:Y:S05]  /*fc30*/  @!P0 BRA `(.L_x_1060) ;  /* 0x0000003800348947 */ /* 0x000fea0003800000 */
[----:B------:R-:W0:Y:S01]  /*fc40*/  LDC.64 R2, c[0x0][0xa28] ;  /* 0x00028a00ff027b82 */ /* 0x000e220000000a00 */
[----:B------:R-:W-:Y:S01]  /*fc50*/  IMAD.MOV.U32 R23, RZ, RZ, RZ ;  /* 0x000000ffff177224 */ /* 0x000fe200078e00ff */
[----:B------:R-:W-:Y:S01]  /*fc60*/  ULDC UR4, c[0x0][0x448] ;  /* 0x0001120000047ab9 */ /* 0x000fe20000000800 */
[----:B------:R-:W-:Y:S01]  /*fc70*/  ULDC UR6, c[0x0][0x2f0] ;  /* 0x0000bc0000067ab9 */ /* 0x000fe20000000800 */
[----:B------:R-:W-:Y:S01]  /*fc80*/  ULDC UR10, c[0x0][0x288] ;  /* 0x0000a200000a7ab9 */ /* 0x000fe20000000800 */
[----:B0-----:R-:W-:-:S04]  /*fc90*/  ISETP.NE.U32.AND P0, PT, R2, RZ, PT ;  /* 0x000000ff0200720c */ /* 0x001fc80003f05070 */
[----:B------:R-:W-:-:S13]  /*fca0*/  ISETP.NE.AND.EX P0, PT, R3, RZ, PT, P0 ;  /* 0x000000ff0300720c */ /* 0x000fda0003f05300 */
[----:B------:R-:W0:Y:S02]  /*fcb0*/  @P0 LDC.64 R2, c[0x0][0xa28] ;  /* 0x00028a00ff020b82 */ /* 0x000e240000000a00 */
[----:B0-----:R-:W-:-:S05]  /*fcc0*/  @P0 IMAD.WIDE R2, R28, 0x4, R2 ;  /* 0x000000041c020825 */ /* 0x001fca00078e0202 */
[----:B------:R0:W5:Y:S01]  /*fcd0*/  @P0 LDG.E R23, desc[UR56][R2.64] ;  /* 0x0000003802170981 */ /* 0x000162000c1e1900 */
[----:B------:R-:W1:Y:S01]  /*fce0*/  S2UR UR40, SR_CTAID.X ;  /* 0x00000000002879c3 */ /* 0x000e620000002500 */
[----:B------:R-:W-:-:S03]  /*fcf0*/  UISETP.NE.AND UP1, UPT, UR4, 0x1, UPT ;  /* 0x000000010400788c */ /* 0x000fc6000bf25270 */
[----:B------:R-:W-:Y:S01]  /*fd00*/  ULDC.64 UR4, c[0x0][0x418] ;  /* 0x0001060000047ab9 */ /* 0x000fe20000000a00 */
[----:B------:R-:W-:Y:S02]  /*fd10*/  UP2UR UR48, UPR, URZ, 0x2 ;  /* 0x000000023f307883 */ /* 0x000fe40008000000 */
[----:B------:R-:W-:-:S03]  /*fd20*/  UISETP.NE.U32.AND UP0, UPT, UR4, URZ, UPT ;  /* 0x0000003f0400728c */ /* 0x000fc6000bf05070 */
[----:B------:R-:W-:Y:S01]  /*fd30*/  ULDC UR4, c[0x0][0x424] ;  /* 0x0001090000047ab9 */ /* 0x000fe20000000800 */
[----:B------:R-:W-:Y:S01]  /*fd40*/  UISETP.NE.AND.EX UP0, UPT, UR5, URZ, UPT, UP0 ;  /* 0x0000003f0500728c */ /* 0x000fe2000bf05300 */
[----:B------:R-:W-:Y:S02]  /*fd50*/  @UP1 ULDC UR9, c[0x0][0x450] ;  /* 0x0001140000091ab9 */ /* 0x000fe40000000800 */
[----:B------:R-:W-:Y:S01]  /*fd60*/  @UP1 ULDC UR5, c[0x0][0x44c] ;  /* 0x0001130000051ab9 */ /* 0x000fe20000000800 */
[----:B------:R-:W-:-:S04]  /*fd70*/  USEL UR41, UR4, 0x1, UP0 ;  /* 0x0000000104297887 */ /* 0x000fc80008000000 */
[----:B------:R-:W-:Y:S02]  /*fd80*/  UIMAD UR7, UR41, UR6, 0x5f ;  /* 0x0000005f290774a4 */ /* 0x000fe4000f8e0206 */
[----:B------:R-:W-:Y:S02]  /*fd90*/  UIMAD UR41, UR41, UR6, URZ ;  /* 0x00000006292972a4 */ /* 0x000fe4000f8e023f */
[----:B------:R-:W-:Y:S02]  /*fda0*/  UIMAD.WIDE UR6, UR7, 0x2aaaaaab, URZ ;  /* 0x2aaaaaab070678a5 */ /* 0x000fe4000f8e023f */
[----:B-1----:R-:W-:Y:S02]  /*fdb0*/  USHF.L.U32 UR40, UR40, 0x7, URZ ;  /* 0x0000000728287899 */ /* 0x002fe4000800063f */
[----:B------:R-:W-:Y:S02]  /*fdc0*/  USHF.R.U32.HI UR42, URZ, 0x1f, UR7 ;  /* 0x0000001f3f2a7899 */ /* 0x000fe40008011607 */
[----:B------:R-:W-:-:S02]  /*fdd0*/  UIADD3 UR8, UR40, 0x7f, URZ ;  /* 0x0000007f28087890 */ /* 0x000fc4000fffe03f */
[----:B------:R-:W-:Y:S02]  /*fde0*/  ULEA.HI.SX32 UR42, UR7, UR42, 0x1c ;  /* 0x0000002a072a7291 */ /* 0x000fe4000f8fe23f */
[----:B------:R-:W-:-:S04]  /*fdf0*/  UIMAD.WIDE.U32 UR4, UR8, UR5, URZ ;  /* 0x00000005080472a5 */ /* 0x000fc8000f8e003f */
[----:B------:R-:W-:Y:S02]  /*fe00*/  @UP1 USHF.R.U32.HI UR8, URZ, UR9, UR5 ;  /* 0x000000093f081299 */ /* 0x000fe40008011605 */
[----:B------:R-:W-:Y:S01]  /*fe10*/  UIADD3 UR9, UR41, 0x1, -UR10 ;  /* 0x0000000129097890 */ /* 0x000fe2000fffe80a */
[----:B------:R-:W-:Y:S02]  /*fe20*/  ULDC.64 UR4, c[0x0][0x9e0] ;  /* 0x0002780000047ab9 */ /* 0x000fe40000000a00 */
[----:B------:R-:W-:Y:S02]  /*fe30*/  UISETP.GE.AND UP0, UPT, UR5, 0x1, UPT ;  /* 0x000000010500788c */ /* 0x000fe4000bf06270 */
[----:B------:R-:W-:-:S04]  /*fe40*/  UIADD3 UR9, UR9, UR8, URZ ;  /* 0x0000000809097290 */ /* 0x000fc8000fffe03f */
[----:B------:R-:W-:Y:S01]  /*fe50*/  PLOP3.LUT P1, PT, PT, PT, UP0, 0x80, 0x0 ;  /* 0x000000000000781c */ /* 0x000fe20003f2f008 */
[----:B------:R-:W-:-:S12]  /*fe60*/  UIADD3 UR4, UR9, UR4, URZ ;  /* 0x0000000409047290 */ /* 0x000fd8000fffe03f */
[----:B0-----:R-:W-:Y:S05]  /*fe70*/  @!P1 BRA `(.L_x_1061) ;  /* 0x0000000000449947 */ /* 0x001fea0003800000 */
[----:B------:R-:W-:Y:S01]  /*fe80*/  ISETP.LT.AND P0, PT, RZ, UR9, PT ;  /* 0x00000009ff007c0c */ /* 0x000fe2000bf01270 */
[----:B------:R-:W-:-:S12]  /*fe90*/  UIADD3 UR8, UR9, -0x1, URZ ;  /* 0xffffffff09087890 */ /* 0x000fd8000fffe03f */
[----:B------:R-:W-:Y:S05]  /*fea0*/  @P0 BRA `(.L_x_1062) ;  /* 0x00000000001c0947 */ /* 0x000fea0003800000 */
[----:B------:R-:W-:Y:S02]  /*feb0*/  UISETP.NE.AND UP0, UPT, UR5, 0x1, UPT ;  /* 0x000000010500788c */ /* 0x000fe4000bf05270 */
[----:B------:R-:W-:-:S09]  /*fec0*/  UIADD3 UR8, -UR9, URZ, URZ ;  /* 0x0000003f09087290 */ /* 0x000fd2000fffe13f */
[----:B------:R-:W-:Y:S02]  /*fed0*/  @UP0 ULDC.64 UR12, c[0x0][0x9e8] ;  /* 0x00027a00000c0ab9 */ /* 0x000fe40000000a00 */
[----:B------:R-:W-:-:S04]  /*fee0*/  UIMAD.WIDE.U32 UR6, UR8, UR12, URZ ;  /* 0x0000000c080672a5 */ /* 0x000fc8000f8e003f */
[----:B------:R-:W-:-:S04]  /*fef0*/  @UP0 USHF.R.U32.HI UR8, URZ, UR13, UR7 ;  /* 0x0000000d3f080299 */ /* 0x000fc80008011607 */
[----:B------:R-:W-:Y:S01]  /*ff00*/  ULOP3.LUT UR8, URZ, UR8, URZ, 0x33, !UPT ;  /* 0x000000083f087292 */ /* 0x000fe2000f8e333f */
[----:B------:R-:W-:Y:S11]  /*ff10*/  BRA `(.L_x_1063) ;  /* 0x0000000000107947 */ /* 0x000ff60003800000 */
.L_x_1062:
[----:B------:R-:W-:-:S11]  /*ff20*/  UISETP.NE.AND UP0, UPT, UR5, 0x1, UPT ;  /* 0x000000010500788c */ /* 0x000fd6000bf05270 */
[----:B------:R-:W-:Y:S02]  /*ff30*/  @UP0 ULDC.64 UR12, c[0x0][0x9e8] ;  /* 0x00027a00000c0ab9 */ /* 0x000fe40000000a00 */
[----:B------:R-:W-:-:S04]  /*ff40*/  UIMAD.WIDE.U32 UR6, UR8, UR12, URZ ;  /* 0x0000000c080672a5 */ /* 0x000fc8000f8e003f */
[----:B------:R-:W-:-:S12]  /*ff50*/  @UP0 USHF.R.U32.HI UR8, URZ, UR13, UR7 ;  /* 0x0000000d3f080299 */ /* 0x000fd80008011607 */
.L_x_1063:
[----:B------:R-:W-:-:S04]  /*ff60*/  UIMAD UR8, UR8, UR5, UR5 ;  /* 0x00000005080872a4 */ /* 0x000fc8000f8e0205 */
[----:B------:R-:W-:-:S04]  /*ff70*/  UISETP.LT.AND UP0, UPT, UR4, UR8, UPT ;  /* 0x000000080400728c */ /* 0x000fc8000bf01270 */
[----:B------:R-:W-:-:S12]  /*ff80*/  USEL UR4, UR4, UR8, UP0 ;  /* 0x0000000804047287 */ /* 0x000fd80008000000 */
.L_x_1061:
[----:B------:R-:W-:Y:S02]  /*ff90*/  UISETP.NE.AND UP0, UPT, UR48, URZ, UPT ;  /* 0x0000003f3000728c */ /* 0x000fe4000bf05270 */
[----:B------:R-:W-:-:S03]  /*ffa0*/  UIADD3 UR6, UR4, 0x5f, URZ ;  /* 0x0000005f04067890 */ /* 0x000fc6000fffe03f */
[----:B------:R-:W-:Y:S01]  /*ffb0*/  UMOV UR4, UR40 ;  /* 0x0000002800047c82 */ /* 0x000fe20008000000 */
[----:B------:R-:W-:-:S04]  /*ffc0*/  UIMAD.WIDE UR6, UR6, 0x2aaaaaab, URZ ;  /* 0x2aaaaaab060678a5 */ /* 0x000fc8000f8e023f */
[----:B------:R-:W-:Y:S01]  /*ffd0*/  USHF.R.U32.HI UR43, URZ, 0x1f, UR7 ;  /* 0x0000001f3f2b7899 */ /* 0x000fe20008011607 */
[----:B------:R-:W-:Y:S02]  /*ffe0*/  @UP0 ULDC UR8, c[0x0][0x44c] ;  /* 0x0001130000080ab9 */ /* 0x000fe40000000800 */
[----:B------:R-:W-:Y:S01]  /*fff0*/  @UP0 ULDC UR6, c[0x0][0x450] ;  /* 0x0001140000060ab9 */ /* 0x000fe20000000800 */
[----:B------:R-:W-:Y:S02]  /*10000*/  UIMAD.WIDE.U32 UR8, UR40, UR8, URZ ;  /* 0x00000008280872a5 */ /* 0x000fe4000f8e003f */
[----:B------:R-:W-:Y:S02]  /*10010*/  ULEA.HI.SX32 UR43, UR7, UR43, 0x1c ;  /* 0x0000002b072b7291 */ /* 0x000fe4000f8fe23f */
[----:B------:R-:W-:Y:S02]  /*10020*/  @UP0 USHF.R.U32.HI UR4, URZ, UR6, UR9 ;  /* 0x000000063f040299 */ /* 0x000fe40008011609 */
[----:B------:R-:W-:-:S02]  /*10030*/  UISETP.LT.AND UP0, UPT, UR42, UR43, UPT ;  /* 0x0000002b2a00728c */ /* 0x000fc4000bf01270 */
[----:B------:R-:W-:Y:S01]  /*10040*/  UIADD3 UR4, UR4, -UR10, UR41 ;  /* 0x8000000a04047290 */ /* 0x000fe2000fffe029 */
[----:B------:R-:W-:Y:S01]  /*10050*/  ULDC UR8, c[0x0][0x9dc] ;  /* 0x0002770000087ab9 */ /* 0x000fe20000000800 */
[----:B------:R-:W-:Y:S02]  /*10060*/  USEL UR12, UR42, UR43, UP0 ;  /* 0x0000002b2a0c7287 */ /* 0x000fe40008000000 */
[----:B------:R-:W-:Y:S01]  /*10070*/  UIADD3 UR8, UR4, -UR8, URZ ;  /* 0x8000000804087290 */ /* 0x000fe2000fffe03f */
[----:B------:R-:W-:Y:S11]  /*10080*/  @!P1 BRA `(.L_x_1064) ;  /* 0x0000000000449947 */ /* 0x000ff60003800000 */
[----:B------:R-:W-:-:S06]  /*10090*/  UISETP.GT.AND UP0, UPT, UR4, -0x1, UPT ;  /* 0xffffffff0400788c */ /* 0x000fcc000bf04270 */
[----:B------:R-:W-:-:S13]  /*100a0*/  PLOP3.LUT P0, PT, PT, PT, UP0, 0x80, 0x0 ;  /* 0x000000000000781c */ /* 0x000fda0003f0f008 */
[----:B------:R-:W-:Y:S05]  /*100b0*/  @P0 BRA `(.L_x_1065) ;  /* 0x00000000001c0947 */ /* 0x000fea0003800000 */
[----:B------:R-:W-:Y:S02]  /*100c0*/  UISETP.NE.AND UP0, UPT, UR5, 0x1, UPT ;  /* 0x000000010500788c */ /* 0x000fe4000bf05270 */
[----:B------:R-:W-:-:S09]  /*100d0*/  ULOP3.LUT UR4, URZ, UR4, URZ, 0x33, !UPT ;  /* 0x000000043f047292 */ /* 0x000fd2000f8e333f */
[----:B------:R-:W-:Y:S02]  /*100e0*/  @UP0 ULDC.64 UR10, c[0x0][0x9e8] ;  /* 0x00027a00000a0ab9 */ /* 0x000fe40000000a00 */
[----:B------:R-:W-:-:S04]  /*100f0*/  UIMAD.WIDE.U32 UR6, UR4, UR10, URZ ;  /* 0x0000000a040672a5 */ /* 0x000fc8000f8e003f */
[----:B------:R-:W-:-:S04]  /*10100*/  @UP0 USHF.R.U32.HI UR4, URZ, UR11, UR7 ;  /* 0x0000000b3f040299 */ /* 0x000fc80008011607 */
[----:B------:R-:W-:Y:S01]  /*10110*/  ULOP3.LUT UR4, URZ, UR4, URZ, 0x33, !UPT ;  /* 0x000000043f047292 */ /* 0x000fe2000f8e333f */
[----:B------:R-:W-:Y:S11]  /*10120*/  BRA `(.L_x_1066) ;  /* 0x0000000000107947 */ /* 0x000ff60003800000 */
.L_x_1065:
[----:B------:R-:W-:-:S11]  /*10130*/  UISETP.NE.AND UP0, UPT, UR5, 0x1, UPT ;  /* 0x000000010500788c */ /* 0x000fd6000bf05270 */
[----:B------:R-:W-:Y:S02]  /*10140*/  @UP0 ULDC.64 UR10, c[0x0][0x9e8] ;  /* 0x00027a00000a0ab9 */ /* 0x000fe40000000a00 */
[----:B------:R-:W-:-:S04]  /*10150*/  UIMAD.WIDE.U32 UR6, UR4, UR10, URZ ;  /* 0x0000000a040672a5 */ /* 0x000fc8000f8e003f */
[----:B------:R-:W-:-:S12]  /*10160*/  @UP0 USHF.R.U32.HI UR4, URZ, UR11, UR7 ;  /* 0x0000000b3f040299 */ /* 0x000fd80008011607 */
.L_x_1066:
[----:B------:R-:W-:-:S04]  /*10170*/  UIMAD UR4, UR4, UR5, URZ ;  /* 0x00000005040472a4 */ /* 0x000fc8000f8e023f */
[----:B------:R-:W-:-:S04]  /*10180*/  UISETP.LT.AND UP0, UPT, UR8, UR4, UPT ;  /* 0x000000040800728c */ /* 0x000fc8000bf01270 */
[----:B------:R-:W-:-:S12]  /*10190*/  USEL UR8, UR8, UR4, !UP0 ;  /* 0x0000000408087287 */ /* 0x000fd8000c000000 */
.L_x_1064:
[----:B------:R-:W-:Y:S02]  /*101a0*/  UIMAD.WIDE UR4, UR8, 0x2aaaaaab, URZ ;  /* 0x2aaaaaab080478a5 */ /* 0x000fe4000f8e023f */
[----:B------:R-:W-:Y:S02]  /*101b0*/  USHF.R.U32.HI UR9, URZ, 0x10, UR45 ;  /* 0x000000103f097899 */ /* 0x000fe4000801162d */
[----:B------:R-:W-:Y:S02]  /*101c0*/  USHF.R.U32.HI UR4, URZ, 0x1f, UR5 ;  /* 0x0000001f3f047899 */ /* 0x000fe40008011605 */
[----:B------:R-:W-:Y:S02]  /*101d0*/  ULOP3.LUT UR45, UR45, 0xffff, URZ, 0xc0, !UPT ;  /* 0x0000ffff2d2d7892 */ /* 0x000fe4000f8ec03f */
[----:B------:R-:W-:Y:S01]  /*101e0*/  ULEA.HI.SX32 UR4, UR5, UR4, 0x1c ;  /* 0x0000000405047291 */ /* 0x000fe2000f8fe23f */
[----:B------:R-:W-:-:S03]  /*101f0*/  UMOV UR38, URZ ;  /* 0x0000003f00267c82 */ /* 0x000fc60008000000 */
[----:B------:R-:W-:-:S04]  /*10200*/  UISETP.LT.AND UP0, UPT, URZ, UR4, UPT ;  /* 0x000000043f00728c */ /* 0x000fc8000bf01270 */
[----:B------:R-:W-:Y:S02]  /*10210*/  USEL UR44, URZ, UR4, !UP0 ;  /* 0x000000043f2c7287 */ /* 0x000fe4000c000000 */
[----:B------:R-:W-:Y:S02]  /*10220*/  UISETP.NE.AND UP0, UPT, UR9, URZ, UPT ;  /* 0x0000003f0900728c */ /* 0x000fe4000bf05270 */
[----:B------:R-:W-:-:S06]  /*10230*/  UISETP.GT.AND UP1, UPT, UR12, UR44, UPT ;  /* 0x0000002c0c00728c */ /* 0x000fcc000bf24270 */
[----:B------:R-:W-:-:S03]  /*10240*/  PLOP3.LUT P0, PT, PT, PT, UP1, 0x80, 0x0 ;  /* 0x000000000000781c */ /* 0x000fc60003f0f018 */
[----:B------:R-:W-:-:S10]  /*10250*/  @!UP0 ULDC UR9, c[0x0][0x9f0] ;  /* 0x00027c0000098ab9 */ /* 0x000fd40000000800 */
[----:B------:R-:W-:Y:S05]  /*10260*/  @!P0 BRA `(.L_x_1067) ;  /* 0x00000000007c8947 */ /* 0x000fea0003800000 */
[----:B------:R-:W-:Y:S01]  /*10270*/  IABS R0, UR9 ;  /* 0x0000000900007c13 */ /* 0x000fe20008000000 */
[----:B------:R-:W-:Y:S02]  /*10280*/  UIADD3 UR4, UR9, -0x1, UR12 ;  /* 0xffffffff09047890 */ /* 0x000fe4000fffe00c */
[----:B------:R-:W-:Y:S02]  /*10290*/  IABS R4, UR9 ;  /* 0x0000000900047c13 */ /* 0x000fe40008000000 */
[----:B------:R-:W-:Y:S01]  /*102a0*/  R2UR UR10, R0 ;  /* 0x00000000000a72ca */ /* 0x000fe200000e0000 */
[----:B------:R-:W-:-:S03]  /*102b0*/  UIADD3 UR6, -UR44, UR4, URZ ;  /* 0x000000042c067290 */ /* 0x000fc6000fffe13f */
[----:B------:R-:W-:-:S03]  /*102c0*/  UMOV UR4, URZ ;  /* 0x0000003f00047c82 */ /* 0x000fc60008000000 */
[----:B------:R-:W-:Y:S01]  /*102d0*/  IABS R3, UR6 ;  /* 0x0000000600037c13 */ /* 0x000fe20008000000 */
[----:B------:R-:W-:-:S03]  /*102e0*/  ULOP3.LUT UR6, UR6, UR9, URZ, 0x3c, !UPT ;  /* 0x0000000906067292 */ /* 0x000fc6000f8e3c3f */
[----:B------:R-:W-:Y:S02]  /*102f0*/  R2UR UR8, R3 ;  /* 0x00000000030872ca */ /* 0x000fe400000e0000 */
        /* <DEDUP_REMOVED lines=22> */
.L_x_1067:
[----:B------:R-:W-:Y:S02]  /*10460*/  UIMAD UR49, UR45, UR38, UR44 ;  /* 0x000000262d3172a4 */ /* 0x000fe4000f8e022c */
[----:B------:R-:W-:Y:S01]  /*10470*/  IMAD.U32 R0, RZ, RZ, UR38 ;  /* 0x00000026ff007e24 */ /* 0x000fe2000f8e00ff */
[----:B------:R-:W-:Y:S01]  /*10480*/  MOV R24, 0x1 ;  /* 0x0000000100187802 */ /* 0x000fe20000000f00 */
[----:B------:R-:W-:Y:S02]  /*10490*/  IMAD.MOV.U32 R8, RZ, RZ, 0x1 ;  /* 0x00000001ff087424 */ /* 0x000fe400078e00ff */
[----:B------:R-:W-:-:S05]  /*104a0*/  IMAD.U32 R19, RZ, RZ, UR49 ;  /* 0x00000031ff137e24 */ /* 0x000fca000f8e00ff */
[----:B------:R-:W-:Y:S01]  /*104b0*/  VIADDMNMX R19, R19, R0, UR12, PT ;  /* 0x0000000c13137e46 */ /* 0x000fe2000b800100 */
[----:B------:R-:W-:-:S03]  /*104c0*/  IMAD.MOV.U32 R0, RZ, RZ, RZ ;  /* 0x000000ffff007224 */ /* 0x000fc600078e00ff */
[----:B------:R-:W-:-:S13]  /*104d0*/  ISETP.GT.AND P0, PT, R19, UR49, PT ;  /* 0x0000003113007c0c */ /* 0x000fda000bf04270 */
        /* <DEDUP_REMOVED lines=11> */
[----:B------:R-:W-:Y:S02]  /*10590*/  IMAD.U32 R4, RZ, RZ, UR4 ;  /* 0x00000004ff047e24 */ /* 0x000fe4000f8e00ff */
[----:B------:R-:W-:Y:S01]  /*105a0*/  IMAD.U32 R5, RZ, RZ, UR5 ;  /* 0x00000005ff057e24 */ /* 0x000fe2000f8e00ff */
[----:B------:R-:W0:Y:S01]  /*105b0*/  LDC.64 R2, c[0x4][R2] ;  /* 0x0100000002027b82 */ /* 0x000e220000000a00 */
[----:B------:R-:W-:Y:S01]  /*105c0*/  ULDC.64 UR4, c[0x4][0x8] ;  /* 0x0100020000047ab9 */ /* 0x000fe20000000a00 */
[----:B------:R-:W-:Y:S02]  /*105d0*/  IMAD.U32 R6, RZ, RZ, UR6 ;  /* 0x00000006ff067e24 */ /* 0x000fe4000f8e00ff */
[----:B------:R-:W-:-:S02]  /*105e0*/  IMAD.U32 R7, RZ, RZ, UR7 ;  /* 0x00000007ff077e24 */ /* 0x000fc4000f8e00ff */
[----:B------:R-:W-:Y:S02]  /*105f0*/  IMAD.U32 R10, RZ, RZ, UR4 ;  /* 0x00000004ff0a7e24 */ /* 0x000fe4000f8e00ff */
[----:B------:R-:W-:Y:S02]  /*10600*/  IMAD.U32 R11, RZ, RZ, UR5 ;  /* 0x00000005ff0b7e24 */ /* 0x000fe4000f8e00ff */
[----:B------:R-:W-:Y:S02]  /*10610*/  IMAD.MOV.U32 R8, RZ, RZ, 0x70 ;  /* 0x00000070ff087424 */ /* 0x000fe400078e00ff */
[----:B------:R-:W-:Y:S02]  /*10620*/  IMAD.MOV.U32 R12, RZ, RZ, 0x1 ;  /* 0x00000001ff0c7424 */ /* 0x000fe400078e00ff */
[----:B------:R-:W-:-:S07]  /*10630*/  IMAD.MOV.U32 R13, RZ, RZ, RZ ;  /* 0x000000ffff0d7224 */ /* 0x000fce00078e00ff */
[----:B------:R-:W-:-:S07]  /*10640*/  LEPC R20, `(.L_x_1068) ;  /* 0x000000001014794e */ /* 0x000fce0000000000 */
[----:B0----5:R-:W-:Y:S05]  /*10650*/  CALL.ABS.NOINC R2 ;  /* 0x0000000002007343 */ /* 0x021fea0003c00000 */
.L_x_1068:
[----:B------:R-:W-:-:S04]  /*10660*/  UIADD3 UR4, UR46, 0x400, URZ ;  /* 0x000004002e047890 */ /* 0x000fc8000fffe03f */
[----:B------:R-:W-:-:S06]  /*10670*/  ULOP3.LUT UP0, URZ, UR4, 0x3ff, URZ, 0xc0, !UPT ;  /* 0x000003ff043f7892 */ /* 0x000fcc000f80c03f */
[----:B------:R-:W-:-:S13]  /*10680*/  PLOP3.LUT P0, PT, PT, PT, UP0, 0x80, 0x0 ;  /* 0x000000000000781c */ /* 0x000fda0003f0f008 */
[----:B------:R-:W-:Y:S05]  /*10690*/  @!P0 BRA `(.L_x_1069) ;  /* 0x00000000007c8947 */ /* 0x000fea0003800000 */
        /* <DEDUP_REMOVED lines=15> */
[----:B-1---5:R-:W-:Y:S05]  /*10790*/  CALL.ABS.NOINC R2 ;  /* 0x0000000002007343 */ /* 0x022fea0003c00000 */
.L_x_1070:
[----:B------:R0:W1:Y:S01]  /*107a0*/  LDC.64 R2, c[0x4][R16] ;  /* 0x0100000010027b82 */ /* 0x0000620000000a00 */
[----:B------:R-:W-:Y:S01]  /*107b0*/  ULDC.64 UR4, c[0x4][0x90] ;  /* 0x0100240000047ab9 */ /* 0x000fe20000000a00 */
[----:B------:R-:W-:Y:S01]  /*107c0*/  ULDC.64 UR6, c[0x4][0x98] ;  /* 0x0100260000067ab9 */ /* 0x000fe20000000a00 */
[----:B------:R-:W-:Y:S02]  /*107d0*/  IMAD.U32 R4, RZ, RZ, UR4 ;  /* 0x00000004ff047e24 */ /* 0x000fe4000f8e00ff */
[----:B------:R-:W-:Y:S01]  /*107e0*/  IMAD.U32 R5, RZ, RZ, UR5 ;  /* 0x00000005ff057e24 */ /* 0x000fe2000f8e00ff */
[----:B------:R-:W-:Y:S01]  /*107f0*/  ULDC.64 UR4, c[0x4][0x18] ;  /* 0x0100060000047ab9 */ /* 0x000fe20000000a00 */
        /* <DEDUP_REMOVED lines=9> */
.L_x_1069:
[----:B------:R-:W0:Y:S01]  /*10890*/  LDC.64 R2, c[0x0][0x9f8] ;  /* 0x00027e00ff027b82 */ /* 0x000e220000000a00 */
[----:B------:R-:W-:-:S07]  /*108a0*/  IMAD.MOV.U32 R32, RZ, RZ, R28 ;  /* 0x000000ffff207224 */ /* 0x000fce00078e001c */
[----:B------:R-:W1:Y:S01]  /*108b0*/  LDC R37, c[0x0][0x430] ;  /* 0x00010c00ff257b82 */ /* 0x000e620000000800 */
[C---:B------:R-:W-:Y:S01]  /*108c0*/  IMAD.SHL.U32 R26, R25.reuse, 0x10, RZ ;  /* 0x00000010191a7824 */ /* 0x040fe200078e00ff */
[----:B------:R-:W-:Y:S01]  /*108d0*/  LOP3.LUT R8, R25, 0x7f, RZ, 0xc0, !PT ;  /* 0x0000007f19087812 */ /* 0x000fe200078ec0ff */
[----:B------:R-:W-:Y:S01]  /*108e0*/  VIADD R27, R19, 0xffffffff ;  /* 0xffffffff131b7836 */ /* 0x000fe20000000000 */
[----:B------:R-:W-:Y:S01]  /*108f0*/  LOP3.LUT R18, R18, 0xffffffdf, RZ, 0xc0, !PT ;  /* 0xffffffdf12127812 */ /* 0x000fe200078ec0ff */
[----:B------:R-:W-:Y:S01]  /*10900*/  ULDC UR4, c[0x0][0x2f4] ;  /* 0x0000bd0000047ab9 */ /* 0x000fe20000000800 */
[----:B------:R-:W-:Y:S01]  /*10910*/  ULDC UR5, c[0x0][0x320] ;  /* 0x0000c80000057ab9 */ /* 0x000fe20000000800 */
[----:B0-----:R-:W-:-:S04]  /*10920*/  ISETP.NE.U32.AND P0, PT, R2, RZ, PT ;  /* 0x000000ff0200720c */ /* 0x001fc80003f05070 */
[----:B------:R-:W-:-:S13]  /*10930*/  ISETP.NE.AND.EX P0, PT, R3, RZ, PT, P0 ;  /* 0x000000ff0300720c */ /* 0x000fda0003f05300 */
[----:B------:R-:W0:Y:S02]  /*10940*/  @P0 LDC.64 R2, c[0x0][0x9f8] ;  /* 0x00027e00ff020b82 */ /* 0x000e240000000a00 */
[----:B0-----:R-:W-:-:S05]  /*10950*/  @P0 IMAD.WIDE R2, R28, 0x4, R2 ;  /* 0x000000041c020825 */ /* 0x001fca00078e0202 */
[----:B------:R0:W2:Y:S01]  /*10960*/  @P0 LDG.E R32, desc[UR56][R2.64] ;  /* 0x0000003802200981 */ /* 0x0000a2000c1e1900 */
[----:B------:R-:W-:Y:S02]  /*10970*/  LOP3.LUT R26, R26, 0x70, RZ, 0xc0, !PT ;  /* 0x000000701a1a7812 */ /* 0x000fe400078ec0ff */
[----:B------:R-:W-:Y:S02]  /*10980*/  SHF.R.U32.HI R36, RZ, 0x3, R8 ;  /* 0x00000003ff247819 */ /* 0x000fe40000011608 */
[----:B-1----:R-:W-:Y:S02]  /*10990*/  ISETP.NE.AND P1, PT, R37, 0x1, PT ;  /* 0x000000012500780c */ /* 0x002fe40003f25270 */
[----:B------:R-:W-:-:S05]  /*109a0*/  LOP3.LUT R33, R26, R36, RZ, 0xfc, !PT ;  /* 0x000000241a217212 */ /* 0x000fca00078efcff */
[----:B------:R-:W-:-:S05]  /*109b0*/  IMAD R10, R27, 0x60, R33 ;  /* 0x000000601b0a7824 */ /* 0x000fca00078e0221 */
[C---:B------:R-:W-:Y:S01]  /*109c0*/  ISETP.GE.AND P0, PT, R10.reuse, UR41, PT ;  /* 0x000000290a007c0c */ /* 0x040fe2000bf06270 */
[----:B0-----:R-:W0:Y:S01]  /*109d0*/  @P1 LDC R3, c[0x0][0x434] ;  /* 0x00010d00ff031b82 */ /* 0x001e220000000800 */
[----:B-----5:R-:W-:Y:S02]  /*109e0*/  IADD3 R10, R10, R23, RZ ;  /* 0x000000170a0a7210 */ /* 0x020fe40007ffe0ff */
[----:B------:R-:W-:Y:S02]  /*109f0*/  ISETP.GT.U32.OR P0, PT, R33, 0x5f, P0 ;  /* 0x0000005f2100780c */ /* 0x000fe40000704470 */
[----:B------:R-:W-:Y:S01]  /*10a00*/  @P1 LOP3.LUT R18, R18, 0x20, RZ, 0xfc, !PT ;  /* 0x0000002012121812 */ /* 0x000fe200078efcff */
[----:B------:R-:W-:Y:S02]  /*10a10*/  IMAD.MOV.U32 R9, RZ, RZ, R10 ;  /* 0x000000ffff097224 */ /* 0x000fe400078e000a */
[----:B------:R-:W1:Y:S08]  /*10a20*/  @P1 LDC R11, c[0x0][0x438] ;  /* 0x00010e00ff0b1b82 */ /* 0x000e700000000800 */
[----:B------:R-:W3:Y:S08]  /*10a30*/  @!P0 LDC.64 R6, c[0x0][0x428] ;  /* 0x00010a00ff068b82 */ /* 0x000ef00000000a00 */
[----:B------:R-:W4:Y:S01]  /*10a40*/  @!P0 LDC.64 R4, c[0x0][0x418] ;  /* 0x00010600ff048b82 */ /* 0x000f220000000a00 */
[----:B0-----:R-:W-:-:S05]  /*10a50*/  @P1 IMAD.HI.U32 R0, R10, R3, RZ ;  /* 0x000000030a001227 */ /* 0x001fca00078e00ff */
[----:B-1----:R-:W-:-:S04]  /*10a60*/  @P1 SHF.R.U32.HI R9, RZ, R11, R0 ;  /* 0x0000000bff091219 */ /* 0x002fc80000011600 */
[--C-:B------:R-:W-:Y:S01]  /*10a70*/  @!P0 SHF.R.S32.HI R3, RZ, 0x1f, R9.reuse ;  /* 0x0000001fff038819 */ /* 0x100fe20000011409 */
[----:B------:R-:W-:Y:S01]  /*10a80*/  @!P0 IMAD.MOV.U32 R2, RZ, RZ, R9 ;  /* 0x000000ffff028224 */ /* 0x000fe200078e0009 */
[----:B------:R-:W-:Y:S01]  /*10a90*/  LOP3.LUT R18, R18, 0xfffffffb, RZ, 0xc0, !PT ;  /* 0xfffffffb12127812 */ /* 0x000fe200078ec0ff */
[----:B------:R-:W-:Y:S01]  /*10aa0*/  UMOV UR6, 0xffffffff ;  /* 0xffffffff00067882 */ /* 0x000fe20000000000 */
[----:B--2---:R-:W-:Y:S01]  /*10ab0*/  SHF.R.S32.HI R34, RZ, 0x1f, R32 ;  /* 0x0000001fff227819 */ /* 0x004fe20000011420 */
[----:B---3--:R-:W-:-:S04]  /*10ac0*/  @!P0 IMAD.WIDE.U32 R2, R32, R6, R2 ;  /* 0x0000000620028225 */ /* 0x008fc800078e0002 */
[----:B------:R-:W-:Y:S01]  /*10ad0*/  @!P0 IMAD R0, R34, R6, RZ ;  /* 0x0000000622008224 */ /* 0x000fe200078e02ff */
[----:B----4-:R-:W-:-:S03]  /*10ae0*/  @!P0 LEA R4, P1, R2, R4, 0x2 ;  /* 0x0000000402048211 */ /* 0x010fc600078210ff */
[----:B------:R-:W-:-:S04]  /*10af0*/  @!P0 IMAD R7, R32, R7, R0 ;  /* 0x0000000720078224 */ /* 0x000fc800078e0200 */
[----:B------:R-:W-:-:S05]  /*10b00*/  @!P0 IMAD.IADD R0, R3, 0x1, R7 ;  /* 0x0000000103008824 */ /* 0x000fca00078e0207 */
[----:B------:R-:W-:Y:S01]  /*10b10*/  @!P0 LEA.HI.X R5, R2, R5, R0, 0x2, P1 ;  /* 0x0000000502058211 */ /* 0x000fe200008f1400 */
[----:B------:R-:W-:-:S06]  /*10b20*/  IMAD.MOV.U32 R0, RZ, RZ, RZ ;  /* 0x000000ffff007224 */ /* 0x000fcc00078e00ff */
[----:B------:R0:W5:Y:S02]  /*10b30*/  @!P0 LDG.E R0, desc[UR56][R4.64] ;  /* 0x0000003804008981 */ /* 0x000164000c1e1900 */
[----:B0-----:R-:W-:-:S05]  /*10b40*/  IMAD.SHL.U32 R4, R25, 0x8, RZ ;  /* 0x0000000819047824 */ /* 0x001fca00078e00ff */
[----:B------:R-:W-:-:S04]  /*10b50*/  LOP3.LUT R30, R4, 0x38, RZ, 0xc0, !PT ;  /* 0x00000038041e7812 */ /* 0x000fc800078ec0ff */
[C---:B------:R-:W-:Y:S02]  /*10b60*/  ISETP.GE.AND P1, PT, R30.reuse, UR4, PT ;  /* 0x000000041e007c0c */ /* 0x040fe4000bf26270 */
[C---:B------:R-:W-:Y:S02]  /*10b70*/  LOP3.LUT R22, R30.reuse, 0x40, RZ, 0xfc, !PT ;  /* 0x000000401e167812 */ /* 0x040fe400078efcff */
[----:B------:R-:W-:Y:S02]  /*10b80*/  LOP3.LUT R24, R30, 0x80, RZ, 0xfc, !PT ;  /* 0x000000801e187812 */ /* 0x000fe400078efcff */
[----:B------:R-:W-:Y:S02]  /*10b90*/  ISETP.GE.AND P3, PT, R22, UR4, PT ;  /* 0x0000000416007c0c */ /* 0x000fe4000bf66270 */
[----:B------:R-:W-:Y:S02]  /*10ba0*/  ISETP.GE.AND P2, PT, R24, UR4, PT ;  /* 0x0000000418007c0c */ /* 0x000fe4000bf46270 */
[----:B------:R-:W-:-:S03]  /*10bb0*/  ISETP.GE.AND P0, PT, R30, UR5, PT ;  /* 0x000000051e007c0c */ /* 0x000fc6000bf06270 */
[----:B------:R-:W-:Y:S02]  /*10bc0*/  @P1 LOP3.LUT R18, R18, 0x4, RZ, 0xfc, !PT ;  /* 0x0000000412121812 */ /* 0x000fe400078efcff */
[----:B------:R-:W-:Y:S02]  /*10bd0*/  ISETP.GE.AND P1, PT, R22, UR5, PT ;  /* 0x0000000516007c0c */ /* 0x000fe4000bf26270 */
[----:B------:R-:W-:-:S04]  /*10be0*/  LOP3.LUT R18, R18, 0xfffffffd, RZ, 0xc0, !PT ;  /* 0xfffffffd12127812 */ /* 0x000fc800078ec0ff */
[----:B------:R-:W-:-:S04]  /*10bf0*/  @P3 LOP3.LUT R18, R18, 0x2, RZ, 0xfc, !PT ;  /* 0x0000000212123812 */ /* 0x000fc800078efcff */
[----:B------:R-:W-:-:S04]  /*10c00*/  LOP3.LUT R18, R18, 0xfffffffe, RZ, 0xc0, !PT ;  /* 0xfffffffe12127812 */ /* 0x000fc800078ec0ff */
[----:B------:R-:W-:Y:S01]  /*10c10*/  @P2 LOP3.LUT R18, R18, 0x1, RZ, 0xfc, !PT ;  /* 0x0000000112122812 */ /* 0x000fe200078efcff */
[----:B------:R-:W-:Y:S06]  /*10c20*/  BRA.DIV UR6, `(.L_x_1071) ;  /* 0x0000002e06e07947 */ /* 0x000fec000b800000 */
.L_x_1113:
[----:B------:R-:W2:Y:S01]  /*10c30*/  LDL R2, [R1] ;  /* 0x0000000001027983 */ /* 0x000ea20000100800 */
[----:B------:R-:W-:Y:S01]  /*10c40*/  SEL R29, RZ, 0x1, P0 ;  /* 0x00000001ff1d7807 */ /* 0x000fe20000000000 */
[----:B------:R-:W-:Y:S01]  /*10c50*/  IMAD.U32 R31, RZ, RZ, UR39 ;  /* 0x00000027ff1f7e24 */ /* 0x000fe2000f8e00ff */
[----:B------:R-:W-:Y:S01]  /*10c60*/  ISETP.GT.U32.AND P0, PT, R33, 0x5f, PT ;  /* 0x0000005f2100780c */ /* 0x000fe20003f04070 */
[----:B------:R-:W-:Y:S01]  /*10c70*/  IMAD.MOV R6, RZ, RZ, -R9 ;  /* 0x000000ffff067224 */ /* 0x000fe200078e0a09 */
[----:B------:R-:W-:Y:S02]  /*10c80*/  LOP3.LUT R18, R18, 0xffffffef, RZ, 0xc0, !PT ;  /* 0xffffffef12127812 */ /* 0x000fe400078ec0ff */
[----:B------:R-:W-:Y:S01]  /*10c90*/  SHF.R.S32.HI R31, RZ, 0x1f, R31 ;  /* 0x0000001fff1f7819 */ /* 0x000fe2000001141f */
[----:B------:R-:W-:Y:S01]  /*10ca0*/  IMAD R6, R37, R6, R10 ;  /* 0x0000000625067224 */ /* 0x000fe200078e020a */
[----:B------:R-:W-:-:S07]  /*10cb0*/  LOP3.LUT R18, R18, 0xfffffff7, RZ, 0xc0, !PT ;  /* 0xfffffff712127812 */ /* 0x000fce00078ec0ff */
[----:B------:R-:W-:Y:S02]  /*10cc0*/  @P0 LOP3.LUT R18, R18, 0x8, RZ, 0xfc, !PT ;  /* 0x0000000812120812 */ /* 0x000fe400078efcff */
[----:B--2---:R-:W-:Y:S02]  /*10cd0*/  R2UR UR4, R2 ;  /* 0x00000000020472ca */ /* 0x004fe400000e0000 */
[----:B------:R-:W-:-:S05]  /*10ce0*/  SEL R2, RZ, 0xffffffff, P1 ;  /* 0xffffffffff027807 */ /* 0x000fca0000800000 */
[----:B------:R-:W-:-:S05]  /*10cf0*/  IMAD.SHL.U32 R2, R2, 0x2, RZ ;  /* 0x0000000202027824 */ /* 0x000fca00078e00ff */
[----:B------:R-:W-:Y:S01]  /*10d00*/  LOP3.LUT R29, R2, 0x2, R29, 0xe2, !PT ;  /* 0x00000002021d7812 */ /* 0x000fe200078ee21d */
[----:B------:R-:W-:-:S06]  /*10d10*/  ULOP3.LUT UR4, UR4, 0x2, URZ, 0xfc, !UPT ;  /* 0x0000000204047892 */ /* 0x000fcc000f8efc3f */
[----:B------:R-:W-:-:S05]  /*10d20*/  IMAD.U32 R3, RZ, RZ, UR4 ;  /* 0x00000004ff037e24 */ /* 0x000fca000f8e00ff */
[----:B------:R-:W-:-:S13]  /*10d30*/  ISETP.NE.AND P2, PT, R3, 0x3, PT ;  /* 0x000000030300780c */ /* 0x000fda0003f45270 */
[----:B------:R-:W-:Y:S01]  /*10d40*/  @P2 LOP3.LUT R18, R18, 0x10, RZ, 0xfc, !PT ;  /* 0x0000001012122812 */ /* 0x000fe200078efcff */
[----:B------:R-:W-:Y:S06]  /*10d50*/  @!P2 BRA `(.L_x_1072) ;  /* 0x000000000004a947 */ /* 0x000fec0003800000 */
[----:B------:R-:W-:Y:S01]  /*10d60*/  BPT.TRAP 0x1 ;  /* 0x000000040000795c */ /* 0x000fe20000300000 */
.L_x_1072:
[----:B------:R-:W-:Y:S01]  /*10d70*/  SHF.R.S32.HI R7, RZ, 0x1f, R6 ;  /* 0x0000001fff077819 */ /* 0x000fe20000011406 */
[----:B------:R-:W-:Y:S01]  /*10d80*/  ULDC.64 UR4, c[0x0][0x328] ;  /* 0x0000ca0000047ab9 */ /* 0x000fe20000000a00 */
[----:B------:R-:W-:-:S03]  /*10d90*/  R2UR UR6, R31 ;  /* 0x000000001f0672ca */ /* 0x000fc600000e0000 */
        /* <DEDUP_REMOVED lines=11> */
[----:B------:R-:W-:Y:S01]  /*10e50*/  IMAD.U32 R9, RZ, RZ, UR4 ;  /* 0x00000004ff097e24 */ /* 0x000fe2000f8e00ff */
[----:B------:R-:W-:-:S03]  /*10e60*/  UIMAD UR4, UR6, UR4, URZ ;  /* 0x00000004060472a4 */ /* 0x000fc6000f8e023f */
[----:B------:R-:W-:Y:S01]  /*10e70*/  IMAD.WIDE.U32 R2, R9, UR39, R2 ;  /* 0x0000002709027c25 */ /* 0x000fe2000f8e0002 */
[----:B------:R-:W-:Y:S01]  /*10e80*/  UIMAD UR4, UR39, UR5, UR4 ;  /* 0x00000005270472a4 */ /* 0x000fe2000f8e0204 */
[----:B------:R-:W-:Y:S02]  /*10e90*/  ULDC.64 UR6, c[0x0][0x318] ;  /* 0x0000c60000067ab9 */ /* 0x000fe40000000a00 */
[----:B------:R-:W-:-:S03]  /*10ea0*/  LEA R16, P0, R2, UR6, 0x1 ;  /* 0x0000000602107c11 */ /* 0x000fc6000f8008ff */
[----:B------:R-:W-:-:S05]  /*10eb0*/  VIADD R17, R3, UR4 ;  /* 0x0000000403117c36 */ /* 0x000fca0008000000 */
[----:B------:R-:W-:Y:S01]  /*10ec0*/  LEA.HI.X R17, R2, UR7, R17, 0x1, P0 ;  /* 0x0000000702117c11 */ /* 0x000fe200080f0c11 */
[----:B------:R-:W-:-:S05]  /*10ed0*/  IMAD.MOV.U32 R2, RZ, RZ, 0x1 ;  /* 0x00000001ff027424 */ /* 0x000fca00078e00ff */
[----:B------:R-:W-:-:S04]  /*10ee0*/  SHF.L.U32 R2, R2, 0x1f, RZ ;  /* 0x0000001f02027819 */ /* 0x000fc800000006ff */
[----:B------:R-:W0:Y:S02]  /*10ef0*/  SYNCS.PHASECHK.TRANS64.TRYWAIT P0, [UR46+0x2a840], R2 ;  /* 0x02a84002ff0075a7 */ /* 0x000e24000800016e */
[----:B0-----:R-:W-:Y:S05]  /*10f00*/  @!P0 BRA `(.L_x_1073) ;  /* 0x0000002c00488947 */ /* 0x001fea0003800000 */
.L_x_1114:
[----:B------:R-:W-:Y:S01]  /*10f10*/  ULDC.64 UR4, c[0x0][0x300] ;  /* 0x0000c00000047ab9 */ /* 0x000fe20000000a00 */
[----:B------:R-:W-:Y:S01]  /*10f20*/  R2UR UR6, R31 ;  /* 0x000000001f0672ca */ /* 0x000fe200000e0000 */
[----:B------:R-:W-:Y:S01]  /*10f30*/  IMAD R7, R7, UR4, RZ ;  /* 0x0000000407077c24 */ /* 0x000fe2000f8e02ff */
[----:B------:R-:W-:Y:S01]  /*10f40*/  LOP3.LUT P3, RZ, R18, 0x4, RZ, 0xc0, !PT ;  /* 0x0000000412ff7812 */ /* 0x000fe2000786c0ff */
[----:B0-----:R-:W-:Y:S01]  /*10f50*/  IMAD.WIDE.U32 R2, R6, UR4, RZ ;  /* 0x0000000406027c25 */ /* 0x001fe2000f8e00ff */
[C---:B------:R-:W-:Y:S02]  /*10f60*/  LOP3.LUT P2, RZ, R18.reuse, 0x2, RZ, 0xc0, !PT ;  /* 0x0000000212ff7812 */ /* 0x040fe4000784c0ff */
[----:B------:R-:W-:Y:S01]  /*10f70*/  LOP3.LUT P1, RZ, R18, 0x1, RZ, 0xc0, !PT ;  /* 0x0000000112ff7812 */ /* 0x000fe2000782c0ff */
[----:B------:R-:W-:Y:S01]  /*10f80*/  IMAD R7, R6, UR5, R7 ;  /* 0x0000000506077c24 */ /* 0x000fe2000f8e0207 */
[----:B------:R-:W-:Y:S02]  /*10f90*/  ULDC.64 UR4, c[0x0][0x310] ;  /* 0x0000c40000047ab9 */ /* 0x000fe40000000a00 */
[----:B------:R-:W-:-:S02]  /*10fa0*/  IMAD R5, R5, UR4, RZ ;  /* 0x0000000405057c24 */ /* 0x000fc4000f8e02ff */
[----:B------:R-:W-:Y:S02]  /*10fb0*/  IMAD.IADD R3, R3, 0x1, R7 ;  /* 0x0000000103037824 */ /* 0x000fe400078e0207 */
[C---:B------:R-:W-:Y:S02]  /*10fc0*/  IMAD R5, R0.reuse, UR5, R5 ;  /* 0x0000000500057c24 */ /* 0x040fe4000f8e0205 */
[----:B------:R-:W-:Y:S01]  /*10fd0*/  IMAD.WIDE.U32 R2, R0, UR4, R2 ;  /* 0x0000000400027c25 */ /* 0x000fe2000f8e0002 */
        /* <DEDUP_REMOVED lines=8> */
[----:B------:R-:W-:Y:S01]  /*11060*/  VIADD R7, R3, UR4 ;  /* 0x0000000403077c36 */ /* 0x000fe20008000000 */
[----:B------:R-:W-:Y:S01]  /*11070*/  LOP3.LUT R3, R4, 0x1c0, RZ, 0xc0, !PT ;  /* 0x000001c004037812 */ /* 0x000fe200078ec0ff */
[----:B------:R-:W-:-:S03]  /*11080*/  UMOV UR4, 0xffffffff ;  /* 0xffffffff00047882 */ /* 0x000fc60000000000 */
[----:B------:R-:W-:Y:S01]  /*11090*/  LEA.HI.X R7, R2, UR7, R7, 0x1, P0 ;  /* 0x0000000702077c11 */ /* 0x000fe200080f0c07 */
[----:B------:R-:W-:Y:S01]  /*110a0*/  IMAD.MOV.U32 R2, RZ, RZ, -0x60 ;  /* 0xffffffa0ff027424 */ /* 0x000fe200078e00ff */
[----:B------:R-:W-:-:S03]  /*110b0*/  LOP3.LUT R4, R3, 0x38, R4, 0xf8, !PT ;  /* 0x0000003803047812 */ /* 0x000fc600078ef804 */
[----:B------:R-:W-:Y:S01]  /*110c0*/  IMAD R5, R27, R2, UR41 ;  /* 0x000000291b057e24 */ /* 0x000fe2000f8e0202 */
[----:B------:R-:W-:Y:S01]  /*110d0*/  LOP3.LUT R4, R4, 0x38, R25, 0x78, !PT ;  /* 0x0000003804047812 */ /* 0x000fe200078e7819 */
[----:B------:R-:W-:Y:S02]  /*110e0*/  IMAD.SHL.U32 R25, R8, 0x8, RZ ;  /* 0x0000000808197824 */ /* 0x000fe400078e00ff */
[----:B------:R-:W-:-:S03]  /*110f0*/  IMAD.IADD R6, R5, 0x1, -R36 ;  /* 0x0000000105067824 */ /* 0x000fc600078e0a24 */
[----:B------:R-:W-:Y:S02]  /*11100*/  LOP3.LUT R25, R4, 0x200, R25, 0xf8, !PT ;  /* 0x0000020004197812 */ /* 0x000fe400078ef819 */
[----:B------:R-:W-:Y:S01]  /*11110*/  ISETP.GE.AND P0, PT, R6, 0x1, PT ;  /* 0x000000010600780c */ /* 0x000fe20003f06270 */
[----:B------:R-:W-:-:S12]  /*11120*/  BRA.DIV UR4, `(.L_x_1074) ;  /* 0x0000002a04d87947 */ /* 0x000fd8000b800000 */
[----:B------:R-:W-:Y:S01]  /*11130*/  SHFL.IDX PT, R3, R7, RZ, 0x181f ;  /* 0x00181fff07037589 */ /* 0x000fe200000e0000 */
[----:B------:R-:W-:-:S03]  /*11140*/  @P0 LEA R9, R25, UR46, 0x1 ;  /* 0x0000002e19090c11 */ /* 0x000fc6000f8e08ff */
[----:B------:R-:W0:Y:S04]  /*11150*/  SHFL.IDX PT, R2, R0, RZ, 0x181f ;  /* 0x00181fff00027589 */ /* 0x000e2800000e0000 */
[----:B------:R-:W-:Y:S04]  /*11160*/  SHFL.IDX PT, R5, R7, 0x1, 0x181f ;  /* 0x00381f0007057f89 */ /* 0x000fe800000e0000 */
[----:B------:R-:W-:Y:S04]  /*11170*/  SHFL.IDX PT, R4, R0, 0x1, 0x181f ;  /* 0x00381f0000047f89 */ /* 0x000fe800000e0000 */
[----:B------:R-:W-:Y:S04]  /*11180*/  SHFL.IDX PT, R8, R7, 0x2, 0x181f ;  /* 0x00581f0007087f89 */ /* 0x000fe800000e0000 */
[----:B------:R-:W1:Y:S04]  /*11190*/  SHFL.IDX PT, R14, R0, 0x2, 0x181f ;  /* 0x00581f00000e7f89 */ /* 0x000e6800000e0000 */
[----:B------:R-:W2:Y:S01]  /*111a0*/  SHFL.IDX PT, R10, R0, 0x3, 0x181f ;  /* 0x00781f00000a7f89 */ /* 0x000ea200000e0000 */
[----:B0-----:R-:W-:-:S05]  /*111b0*/  @P0 IMAD.WIDE.U32 R2, R30, 0x2, R2 ;  /* 0x000000021e020825 */ /* 0x001fca00078e0002 */
[----:B------:R-:W-:Y:S04]  /*111c0*/  @P0 LDGSTS.E.BYPASS.LTC128B.128 [R9+0x18400], desc[UR56][R2.64], !P3 ;  /* 0x1840000002090fae */ /* 0x000fe8000d901d78 */
[----:B------:R-:W-:Y:S04]  /*111d0*/  @P0 LDGSTS.E.BYPASS.LTC128B.128 [R9+0x1b400], desc[UR56][R2.64+0x80], !P2 ;  /* 0x1b40008002090fae */ /* 0x000fe8000d101d78 */
[----:B------:R0:W-:Y:S01]  /*111e0*/  @P0 LDGSTS.E.BYPASS.LTC128B.128 [R9+0x1e400], desc[UR56][R2.64+0x100], !P1 ;  /* 0x1e40010002090fae */ /* 0x0001e2000c901d78 */
[----:B------:R-:W-:-:S03]  /*111f0*/  ISETP.GE.AND P0, PT, R6, 0x11, PT ;  /* 0x000000110600780c */ /* 0x000fc60003f06270 */
[----:B0-----:R-:W0:Y:S01]  /*11200*/  SHFL.IDX PT, R9, R7, 0x3, 0x181f ;  /* 0x00781f0007097f89 */ /* 0x001e2200000e0000 */
[----:B-1----:R-:W-:-:S09]  /*11210*/  IMAD.MOV.U32 R2, RZ, RZ, R14 ;  /* 0x000000ffff027224 */ /* 0x002fd200078e000e */
[----:B------:R-:W-:Y:S01]  /*11220*/  @P0 LEA R21, R25, UR46, 0x1 ;  /* 0x0000002e19150c11 */ /* 0x000fe2000f8e08ff */
[----:B------:R-:W-:Y:S01]  /*11230*/  @P0 IMAD.WIDE.U32 R4, R30, 0x2, R4 ;  /* 0x000000021e040825 */ /* 0x000fe200078e0004 */
[----:B------:R-:W1:Y:S03]  /*11240*/  SHFL.IDX PT, R14, R0, 0x4, 0x181f ;  /* 0x00981f00000e7f89 */ /* 0x000e6600000e0000 */
[----:B------:R-:W-:Y:S01]  /*11250*/  IMAD.MOV.U32 R3, RZ, RZ, R8 ;  /* 0x000000ffff037224 */ /* 0x000fe200078e0008 */
[----:B------:R-:W-:Y:S04]  /*11260*/  @P0 LDGSTS.E.BYPASS.LTC128B.128 [R21+0x18c00], desc[UR56][R4.64], !P3 ;  /* 0x18c0000004150fae */ /* 0x000fe8000d901d78 */
[----:B------:R-:W-:Y:S04]  /*11270*/  @P0 LDGSTS.E.BYPASS.LTC128B.128 [R21+0x1bc00], desc[UR56][R4.64+0x80], !P2 ;  /* 0x1bc0008004150fae */ /* 0x000fe8000d101d78 */
[----:B------:R2:W-:Y:S01]  /*11280*/  @P0 LDGSTS.E.BYPASS.LTC128B.128 [R21+0x1ec00], desc[UR56][R4.64+0x100], !P1 ;  /* 0x1ec0010004150fae */ /* 0x0005e2000c901d78 */
[----:B------:R-:W-:-:S03]  /*11290*/  ISETP.GE.AND P0, PT, R6, 0x21, PT ;  /* 0x000000210600780c */ /* 0x000fc60003f06270 */
[----:B------:R-:W3:Y:S04]  /*112a0*/  SHFL.IDX PT, R8, R7, 0x4, 0x181f ;  /* 0x00981f0007087f89 */ /* 0x000ee800000e0000 */
[----:B------:R-:W4:Y:S01]  /*112b0*/  SHFL.IDX PT, R7, R7, 0x5, 0x181f ;  /* 0x00b81f0007077f89 */ /* 0x000f2200000e0000 */
[----:B--2---:R-:W-:-:S05]  /*112c0*/  IMAD.MOV.U32 R4, RZ, RZ, R10 ;  /* 0x000000ffff047224 */ /* 0x004fca00078e000a */
[----:B------:R-:W-:Y:S01]  /*112d0*/  @P0 IMAD.WIDE.U32 R2, R30, 0x2, R2 ;  /* 0x000000021e020825 */ /* 0x000fe200078e0002 */
[----:B------:R-:W-:-:S03]  /*112e0*/  @P0 LEA R35, R25, UR46, 0x1 ;  /* 0x0000002e19230c11 */ /* 0x000fc6000f8e08ff */
[----:B0-----:R-:W-:Y:S02]  /*112f0*/  IMAD.MOV.U32 R5, RZ, RZ, R9 ;  /* 0x000000ffff057224 */ /* 0x001fe400078e0009 */
[----:B------:R-:W-:Y:S04]  /*11300*/  @P0 LDGSTS.E.BYPASS.LTC128B.128 [R35+0x19400], desc[UR56][R2.64], !P3 ;  /* 0x1940000002230fae */ /* 0x000fe8000d901d78 */
[----:B------:R-:W-:Y:S04]  /*11310*/  @P0 LDGSTS.E.BYPASS.LTC128B.128 [R35+0x1c400], desc[UR56][R2.64+0x80], !P2 ;  /* 0x1c40008002230fae */ /* 0x000fe8000d101d78 */
[----:B------:R1:W-:Y:S01]  /*11320*/  @P0 LDGSTS.E.BYPASS.LTC128B.128 [R35+0x1f400], desc[UR56][R2.64+0x100], !P1 ;  /* 0x1f40010002230fae */ /* 0x0003e2000c901d78 */
[----:B------:R-:W-:Y:S01]  /*11330*/  ISETP.GE.AND P0, PT, R6, 0x31, PT ;  /* 0x000000310600780c */ /* 0x000fe20003f06270 */
[----:B-1----:R-:W-:-:S12]  /*11340*/  IMAD.MOV.U32 R2, RZ, RZ, R14 ;  /* 0x000000ffff027224 */ /* 0x002fd800078e000e */
[----:B------:R-:W-:Y:S01]  /*11350*/  @P0 IMAD.WIDE.U32 R4, R30, 0x2, R4 ;  /* 0x000000021e040825 */ /* 0x000fe200078e0004 */
[----:B------:R-:W-:Y:S01]  /*11360*/  @P0 LEA R9, R25, UR46, 0x1 ;  /* 0x0000002e19090c11 */ /* 0x000fe2000f8e08ff */
[----:B------:R0:W1:Y:S02]  /*11370*/  SHFL.IDX PT, R14, R0, 0x5, 0x181f ;  /* 0x00b81f00000e7f89 */ /* 0x00006400000e0000 */
[----:B---3--:R-:W-:Y:S02]  /*11380*/  IMAD.MOV.U32 R3, RZ, RZ, R8 ;  /* 0x000000ffff037224 */ /* 0x008fe400078e0008 */
        /* <DEDUP_REMOVED lines=8> */
[----:B-1--4-:R0:W-:Y:S02]  /*11410*/  @P0 LDGSTS.E.BYPASS.LTC128B.128 [R21+0x20400], desc[UR56][R2.64+0x100], !P1 ;  /* 0x2040010002150fae */ /* 0x0121e4000c901d78 */
.L_x_1128:
[----:B------:R-:W-:Y:S01]  /*11420*/  ISETP.GE.AND P0, PT, R6, 0x51, PT ;  /* 0x000000510600780c */ /* 0x000fe20003f06270 */
[----:B0-----:R-:W-:Y:S02]  /*11430*/  IMAD.MOV.U32 R2, RZ, RZ, R14 ;  /* 0x000000ffff027224 */ /* 0x001fe400078e000e */
[----:B------:R-:W-:-:S10]  /*11440*/  IMAD.MOV.U32 R3, RZ, RZ, R7 ;  /* 0x000000ffff037224 */ /* 0x000fd400078e0007 */
        /* <DEDUP_REMOVED lines=12> */
[----:B------:R-:W-:-:S13]  /*11510*/  LOP3.LUT P1, RZ, R18, 0x10, RZ, 0xc0, !PT ;  /* 0x0000001012ff7812 */ /* 0x000fda000782c0ff */
[----:B0-----:R-:W-:Y:S05]  /*11520*/  @!P1 BRA `(.L_x_1075) ;  /* 0x0000000000049947 */ /* 0x001fea0003800000 */
[----:B------:R-:W-:Y:S01]  /*11530*/  BPT.TRAP 0x1 ;  /* 0x000000040000795c */ /* 0x000fe20000300000 */
.L_x_1075:
        /* <DEDUP_REMOVED lines=23> */
[----:B------:R-:W-:-:S02]  /*116b0*/  IMAD.U32 R10, RZ, RZ, UR4 ;  /* 0x00000004ff0a7e24 */ /* 0x000fc4000f8e00ff */
[----:B------:R-:W-:Y:S02]  /*116c0*/  IMAD.U32 R11, RZ, RZ, UR5 ;  /* 0x00000005ff0b7e24 */ /* 0x000fe4000f8e00ff */
[----:B------:R-:W-:Y:S02]  /*116d0*/  IMAD.MOV.U32 R8, RZ, RZ, 0x70 ;  /* 0x00000070ff087424 */ /* 0x000fe400078e00ff */
[----:B------:R-:W-:Y:S02]  /*116e0*/  IMAD.MOV.U32 R12, RZ, RZ, 0x1 ;  /* 0x00000001ff0c7424 */ /* 0x000fe400078e00ff */
[----:B------:R-:W-:-:S07]  /*116f0*/  IMAD.MOV.U32 R13, RZ, RZ, RZ ;  /* 0x000000ffff0d7224 */ /* 0x000fce00078e00ff */
[----:B------:R-:W-:-:S07]  /*11700*/  LEPC R20, `(.L_x_1076) ;  /* 0x000000001014794e */ /* 0x000fce0000000000 */
[----:B0-----:R-:W-:Y:S05]  /*11710*/  CALL.ABS.NOINC R2 ;  /* 0x0000000002007343 */ /* 0x001fea0003c00000 */
.L_x_1076:
[----:B------:R-:W-:Y:S01]  /*11720*/  UISETP.NE.AND UP0, UPT, UR48, URZ, UPT ;  /* 0x0000003f3000728c */ /* 0x000fe2000bf05270 */
[----:B------:R-:W-:Y:S01]  /*11730*/  VIADD R7, R33, UR40 ;  /* 0x0000002821077c36 */ /* 0x000fe20008000000 */
[----:B------:R-:W0:Y:S01]  /*11740*/  LDC R6, c[0x0][0x448] ;  /* 0x00011200ff067b82 */ /* 0x000e220000000800 */
[----:B------:R-:W-:Y:S01]  /*11750*/  IMAD.U32 R4, RZ, RZ, UR36 ;  /* 0x00000024ff047e24 */ /* 0x000fe2000f8e00ff */
[----:B------:R-:W-:Y:S01]  /*11760*/  ULDC.64 UR4, c[0x0][0x2e0] ;  /* 0x0000b80000047ab9 */ /* 0x000fe20000000a00 */
[----:B------:R-:W-:Y:S01]  /*11770*/  IMAD.U32 R3, RZ, RZ, UR47 ;  /* 0x0000002fff037e24 */ /* 0x000fe2000f8e00ff */
[----:B------:R-:W-:Y:S01]  /*11780*/  PLOP3.LUT P0, PT, PT, PT, UP0, 0x80, 0x0 ;  /* 0x000000000000781c */ /* 0x000fe20003f0f008 */
[----:B------:R-:W-:Y:S02]  /*11790*/  IMAD.MOV.U32 R2, RZ, RZ, R4 ;  /* 0x000000ffff027224 */ /* 0x000fe400078e0004 */
[----:B------:R-:W-:Y:S02]  /*117a0*/  IMAD R35, R35, UR4, RZ ;  /* 0x0000000423237c24 */ /* 0x000fe4000f8e02ff */
[----:B------:R-:W-:Y:S01]  /*117b0*/  @UP0 ULDC UR6, c[0x0][0x44c] ;  /* 0x0001130000060ab9 */ /* 0x000fe20000000800 */
[----:B------:R-:W-:Y:S01]  /*117c0*/  IMAD.WIDE.U32 R2, R28, UR4, R2 ;  /* 0x000000041c027c25 */ /* 0x000fe2000f8e0002 */
[----:B------:R-:W-:-:S03]  /*117d0*/  @UP0 ULDC UR4, c[0x0][0x450] ;  /* 0x0001140000040ab9 */ /* 0x000fc60000000800 */
[----:B------:R-:W-:Y:S02]  /*117e0*/  IMAD.U32 R5, RZ, RZ, UR37 ;  /* 0x00000025ff057e24 */ /* 0x000fe4000f8e00ff */
[----:B------:R-:W-:Y:S02]  /*117f0*/  IMAD.MOV.U32 R5, RZ, RZ, R7 ;  /* 0x000000ffff057224 */ /* 0x000fe400078e0007 */
[----:B------:R-:W-:Y:S01]  /*11800*/  @P0 IMAD.HI.U32 R0, R7, UR6, RZ ;  /* 0x0000000607000c27 */ /* 0x000fe2000f8e00ff */
[----:B------:R-:W-:-:S03]  /*11810*/  PLOP3.LUT P0, PT, PT, PT, UP0, 0x80, 0x0 ;  /* 0x000000000000781c */ /* 0x000fc60003f0f008 */
[----:B------:R-:W-:-:S04]  /*11820*/  IMAD R35, R28, UR5, R35 ;  /* 0x000000051c237c24 */ /* 0x000fc8000f8e0223 */
[----:B------:R-:W-:-:S06]  /*11830*/  IMAD.IADD R3, R3, 0x1, R35 ;  /* 0x0000000103037824 */ /* 0x000fcc00078e0223 */
[----:B------:R-:W-:Y:S01]  /*11840*/  @P0 SHF.R.U32.HI R5, RZ, UR4, R0 ;  /* 0x00000004ff050c19 */ /* 0x000fe20008011600 */
[----:B------:R-:W-:-:S04]  /*11850*/  ULDC.64 UR4, c[0x0][0x2d0] ;  /* 0x0000b40000047ab9 */ /* 0x000fc80000000a00 */
[----:B------:R-:W-:Y:S02]  /*11860*/  IMAD.MOV R0, RZ, RZ, -R5 ;  /* 0x000000ffff007224 */ /* 0x000fe400078e0a05 */
[----:B------:R-:W-:-:S04]  /*11870*/  IMAD.WIDE.U32 R2, R5, UR4, R2 ;  /* 0x0000000405027c25 */ /* 0x000fc8000f8e0002 */
[----:B0-----:R-:W-:Y:S01]  /*11880*/  IMAD R7, R6, R0, R7 ;  /* 0x0000000006077224 */ /* 0x001fe200078e0207 */
[----:B------:R-:W-:-:S05]  /*11890*/  SHF.R.S32.HI R0, RZ, 0x1f, R5 ;  /* 0x0000001fff007819 */ /* 0x000fca0000011405 */
[----:B------:R-:W-:-:S04]  /*118a0*/  IMAD R0, R0, UR4, RZ ;  /* 0x0000000400007c24 */ /* 0x000fc8000f8e02ff */
[----:B------:R-:W-:Y:S01]  /*118b0*/  IMAD R5, R5, UR5, R0 ;  /* 0x0000000505057c24 */ /* 0x000fe2000f8e0200 */
[----:B------:R-:W-:Y:S01]  /*118c0*/  SHF.R.S32.HI R0, RZ, 0x1f, R7 ;  /* 0x0000001fff007819 */ /* 0x000fe20000011407 */
[----:B------:R-:W-:Y:S02]  /*118d0*/  ULDC.64 UR4, c[0x0][0x2c8] ;  /* 0x0000b20000047ab9 */ /* 0x000fe40000000a00 */
[----:B------:R-:W-:Y:S02]  /*118e0*/  IMAD.IADD R3, R3, 0x1, R5 ;  /* 0x0000000103037824 */ /* 0x000fe400078e0205 */
[----:B------:R-:W-:Y:S02]  /*118f0*/  IMAD R0, R0, UR4, RZ ;  /* 0x0000000400007c24 */ /* 0x000fe4000f8e02ff */
[----:B------:R-:W-:-:S04]  /*11900*/  IMAD.WIDE.U32 R2, R7, UR4, R2 ;  /* 0x0000000407027c25 */ /* 0x000fc8000f8e0002 */
[----:B------:R-:W-:Y:S01]  /*11910*/  IMAD R5, R7, UR5, R0 ;  /* 0x0000000507057c24 */ /* 0x000fe2000f8e0200 */
[----:B------:R-:W-:Y:S02]  /*11920*/  ULDC.64 UR4, c[0x0][0x280] ;  /* 0x0000a00000047ab9 */ /* 0x000fe40000000a00 */
[----:B------:R-:W-:Y:S01]  /*11930*/  LEA R0, P0, R2, UR4, 0x1 ;  /* 0x0000000402007c11 */ /* 0x000fe2000f8008ff */
[----:B------:R-:W-:Y:S01]  /*11940*/  ULDC UR4, c[0x0][0x2b8] ;  /* 0x0000ae0000047ab9 */ /* 0x000fe20000000800 */
[----:B------:R-:W-:Y:S02]  /*11950*/  IADD3 R3, R3, R5, RZ ;  /* 0x0000000503037210 */ /* 0x000fe40007ffe0ff */
[----:B------:R-:W-:Y:S02]  /*11960*/  ISETP.GE.AND P2, PT, R22, UR4, PT ;  /* 0x0000000416007c0c */ /* 0x000fe4000bf46270 */
[----:B------:R-:W-:Y:S01]  /*11970*/  LEA.HI.X R8, R2, UR5, R3, 0x1, P0 ;  /* 0x0000000502087c11 */ /* 0x000fe200080f0c03 */
[----:B------:R-:W-:Y:S01]  /*11980*/  UMOV UR5, 0xffffffff ;  /* 0xffffffff00057882 */ /* 0x000fe20000000000 */
[----:B------:R-:W-:-:S02]  /*11990*/  ISETP.GE.AND P0, PT, R24, UR4, PT ;  /* 0x0000000418007c0c */ /* 0x000fc4000bf06270 */
[----:B------:R-:W-:Y:S01]  /*119a0*/  ISETP.GE.AND P3, PT, R30, UR4, PT ;  /* 0x000000041e007c0c */ /* 0x000fe2000bf66270 */
[----:B------:R-:W-:-:S12]  /*119b0*/  BRA.DIV UR5, `(.L_x_1077) ;  /* 0x0000002a05987947 */ /* 0x000fd8000b800000 */
[----:B------:R-:W-:Y:S01]  /*119c0*/  SHFL.IDX PT, R3, R8, RZ, 0x181f ;  /* 0x00181fff08037589 */ /* 0x000fe200000e0000 */
[----:B------:R-:W-:Y:S01]  /*119d0*/  ULDC UR4, c[0x0][0x288] ;  /* 0x0000a20000047ab9 */ /* 0x000fe20000000800 */
[----:B------:R-:W-:Y:S02]  /*119e0*/  VIADD R7, R36, UR40 ;  /* 0x0000002824077c36 */ /* 0x000fe40008000000 */
[----:B------:R-:W0:Y:S01]  /*119f0*/  SHFL.IDX PT, R2, R0, RZ, 0x181f ;  /* 0x00181fff00027589 */ /* 0x000e2200000e0000 */
[----:B------:R-:W-:Y:S02]  /*11a00*/  IMAD R6, R6, UR4, RZ ;  /* 0x0000000406067c24 */ /* 0x000fe4000f8e02ff */
[C---:B------:R-:W-:Y:S01]  /*11a10*/  VIADD R11, R7.reuse, 0x10 ;  /* 0x00000010070b7836 */ /* 0x040fe20000000000 */
        /* <DEDUP_REMOVED lines=61> */
.L_x_1145:
[----:B------:R-:W-:Y:S01]  /*11df0*/  VIADD R7, R7, 0x70 ;  /* 0x0000007007077836 */ /* 0x000fe20000000000 */
[----:B------:R-:W-:Y:S01]  /*11e00*/  BSSY B0, `(.L_x_1078) ;  /* 0x000000d000007945 */ /* 0x000fe20003800000 */
[----:B-1----:R-:W-:Y:S02]  /*11e10*/  IMAD.MOV.U32 R2, RZ, RZ, R14 ;  /* 0x000000ffff027224 */ /* 0x002fe400078e000e */
[----:B--2---:R-:W-:Y:S01]  /*11e20*/  IMAD.MOV.U32 R3, RZ, RZ, R4 ;  /* 0x000000ffff037224 */ /* 0x004fe200078e0004 */
[----:B------:R-:W-:-:S13]  /*11e30*/  ISETP.GE.AND P1, PT, R7, R6, PT ;  /* 0x000000060700720c */ /* 0x000fda0003f26270 */
        /* <DEDUP_REMOVED lines=9> */
.L_x_1079:
[----:B------:R-:W-:Y:S05]  /*11ed0*/  BSYNC B0 ;  /* 0x0000000000007941 */ /* 0x000fea0003800000 */
.L_x_1078:
[----:B------:R-:W-:Y:S01]  /*11ee0*/  NOP ;  /* 0x0000000000007918 */ /* 0x000fe20000000000 */
[----:B------:R-:W-:Y:S01]  /*11ef0*/  SYNCS.ARRIVE.TRANS64.RED.A0T1 RZ, [UR46+0x2a800], RZ ;  /* 0x02a800ffffff79a7 */ /* 0x000fe2000820042e */
[----:B------:R-:W-:Y:S01]  /*11f00*/  IMAD.MOV.U32 R0, RZ, RZ, 0x1 ;  /* 0x00000001ff007424 */ /* 0x000fe200078e00ff */
[----:B------:R-:W-:Y:S04]  /*11f10*/  ARRIVES.LDGSTSBAR.64.TRANSCNT [UR46+0x2a800] ;  /* 0x02a80000ff0079b0 */ /* 0x000fe80008000aae */
[----:B------:R-:W-:Y:S01]  /*11f20*/  SHF.L.U32 R0, R0, 0x1f, RZ ;  /* 0x0000001f00007819 */ /* 0x000fe200000006ff */
[----:B------:R-:W-:Y:S01]  /*11f30*/  NOP ;  /* 0x0000000000007918 */ /* 0x000fe20000000000 */
[----:B------:R-:W-:Y:S01]  /*11f40*/  SYNCS.ARRIVE.TRANS64.A1T0 RZ, [UR46+0x2a800], RZ ;  /* 0x02a800ffffff79a7 */ /* 0x000fe2000810002e */
[----:B------:R-:W-:Y:S01]  /*11f50*/  VIADD R19, R19, 0xfffffffe ;  /* 0xfffffffe13137836 */ /* 0x000fe20000000000 */
[----:B------:R-:W1:Y:S02]  /*11f60*/  SYNCS.PHASECHK.TRANS64.TRYWAIT P0, [UR46+0x2a820], R0 ;  /* 0x02a82000ff0075a7 */ /* 0x000e64000800016e */
[----:B-1----:R-:W-:Y:S05]  /*11f70*/  @!P0 BRA `(.L_x_1080) ;  /* 0x0000002c00b08947 */ /* 0x002fea0003800000 */
.L_x_1146:
[----:B------:R-:W-:Y:S01]  /*11f80*/  ISETP.GE.AND P0, PT, R19, UR49, PT ;  /* 0x0000003113007c0c */ /* 0x000fe2000bf06270 */
[----:B------:R-:W-:Y:S02]  /*11f90*/  IMAD.MOV.U32 R24, RZ, RZ, 0x1 ;  /* 0x00000001ff187424 */ /* 0x000fe400078e00ff */
[----:B------:R-:W-:-:S10]  /*11fa0*/  IMAD.MOV.U32 R22, RZ, RZ, RZ ;  /* 0x000000ffff167224 */ /* 0x000fd400078e00ff */
[----:B------:R-:W-:Y:S05]  /*11fb0*/  @!P0 BRA `(.L_x_1081) ;  /* 0x0000000c00e08947 */ /* 0x000fea0003800000 */
[----:B------:R-:W-:Y:S01]  /*11fc0*/  UIADD3 UR4, UR45, 0x1, URZ ;  /* 0x000000012d047890 */ /* 0x000fe2000fffe03f */
[----:B0-----:R-:W-:Y:S01]  /*11fd0*/  LOP3.LUT R3, RZ, UR43, RZ, 0x33, !PT ;  /* 0x0000002bff037c12 */ /* 0x001fe2000f8e33ff */
[----:B------:R-:W-:Y:S01]  /*11fe0*/  BSSY B0, `(.L_x_1081) ;  /* 0x00000f5000007945 */ /* 0x000fe20003800000 */
[----:B------:R-:W-:Y:S01]  /*11ff0*/  LOP3.LUT R5, RZ, UR42, RZ, 0x33, !PT ;  /* 0x0000002aff057c12 */ /* 0x000fe2000f8e33ff */
[----:B------:R-:W-:Y:S01]  /*12000*/  UIMAD UR4, UR4, UR38, URZ ;  /* 0x00000026040472a4 */ /* 0x000fe2000f8e023f */
[----:B------:R-:W-:Y:S01]  /*12010*/  IADD3 R23, R26, R23, R36 ;  /* 0x000000171a177210 */ /* 0x000fe20007ffe024 */
[----:B------:R-:W-:Y:S01]  /*12020*/  IMAD.MOV.U32 R20, RZ, RZ, RZ ;  /* 0x000000ffff147224 */ /* 0x000fe200078e00ff */
[----:B------:R-:W-:-:S03]  /*12030*/  SHF.L.U32 R35, R30, 0x1, RZ ;  /* 0x000000011e237819 */ /* 0x000fc600000006ff */
[----:B------:R-:W-:Y:S01]  /*12040*/  LOP3.LUT R0, RZ, UR4, RZ, 0x33, !PT ;  /* 0x00000004ff007c12 */ /* 0x000fe2000f8e33ff */
[----:B------:R-:W-:Y:S02]  /*12050*/  VIADD R9, R23, 0xfffffee0 ;  /* 0xfffffee017097836 */ /* 0x000fe40000000000 */
[----:B------:R-:W-:Y:S01]  /*12060*/  IMAD.MOV.U32 R23, RZ, RZ, 0x1 ;  /* 0x00000001ff177424 */ /* 0x000fe200078e00ff */
[----:B------:R-:W-:Y:S02]  /*12070*/  VIADDMNMX R0, R0, -UR44, R3, !PT ;  /* 0x8000002c00007c46 */ /* 0x000fe4000f800103 */
[----:B------:R-:W-:Y:S02]  /*12080*/  IADD3 R3, -R36, UR41, RZ ;  /* 0x0000002924037c10 */ /* 0x000fe4000fffe1ff */
[----:B------:R-:W-:-:S04]  /*12090*/  VIMNMX R0, R0, R5, !PT ;  /* 0x0000000500007248 */ /* 0x000fc80007fe0100 */
[C---:B------:R-:W-:Y:S01]  /*120a0*/  IADD3 R27, -R0.reuse, -0x2, RZ ;  /* 0xfffffffe001b7810 */ /* 0x040fe20007ffe1ff */
[C---:B------:R-:W-:Y:S02]  /*120b0*/  IMAD R3, R0.reuse, 0x60, R3 ;  /* 0x0000006000037824 */ /* 0x040fe400078e0203 */
[----:B------:R-:W-:Y:S02]  /*120c0*/  IMAD R9, R0, -0x60, R9 ;  /* 0xffffffa000097824 */ /* 0x000fe400078e0209 */
[----:B------:R-:W-:-:S07]  /*120d0*/  VIADD R0, R3, 0xc0 ;  /* 0x000000c003007836 */ /* 0x000fce0000000000 */
.L_x_1094:
[----:B------:R-:W-:Y:S01]  /*120e0*/  ISETP.NE.AND P0, PT, R37, 0x1, PT ;  /* 0x000000012500780c */ /* 0x000fe20003f05270 */
[----:B------:R-:W-:Y:S01]  /*120f0*/  IMAD.MOV.U32 R10, RZ, RZ, R9 ;  /* 0x000000ffff0a7224 */ /* 0x000fe200078e0009 */
[----:B------:R-:W-:Y:S02]  /*12100*/  ISETP.GT.U32.AND P2, PT, R33, 0x5f, PT ;  /* 0x0000005f2100780c */ /* 0x000fe40003f44070 */
[----:B------:R-:W-:-:S09]  /*12110*/  LOP3.LUT P1, RZ, R18, 0x10, RZ, 0xc0, !PT ;  /* 0x0000001012ff7812 */ /* 0x000fd2000782c0ff */
[----:B------:R-:W0:Y:S08]  /*12120*/  @P0 LDC R2, c[0x0][0x434] ;  /* 0x00010d00ff020b82 */ /* 0x000e300000000800 */
[----:B------:R-:W1:Y:S08]  /*12130*/  @P0 LDC R3, c[0x0][0x438] ;  /* 0x00010e00ff030b82 */ /* 0x000e700000000800 */
[----:B------:R-:W2:Y:S08]  /*12140*/  @!P2 LDC.64 R6, c[0x0][0x428] ;  /* 0x00010a00ff06ab82 */ /* 0x000eb00000000a00 */
[----:B------:R-:W3:Y:S01]  /*12150*/  @!P2 LDC.64 R4, c[0x0][0x418] ;  /* 0x00010600ff04ab82 */ /* 0x000ee20000000a00 */
[----:B0-----:R-:W-:-:S05]  /*12160*/  @P0 IMAD.HI.U32 R2, R9, R2, RZ ;  /* 0x0000000209020227 */ /* 0x001fca00078e00ff */
[----:B-1----:R-:W-:-:S04]  /*12170*/  @P0 SHF.R.U32.HI R10, RZ, R3, R2 ;  /* 0x00000003ff0a0219 */ /* 0x002fc80000011602 */
[----:B------:R-:W-:Y:S01]  /*12180*/  @!P2 SHF.R.S32.HI R3, RZ, 0x1f, R10 ;  /* 0x0000001fff03a819 */ /* 0x000fe2000001140a */
[----:B--2---:R-:W-:-:S04]  /*12190*/  @!P2 IMAD R2, R34, R6, RZ ;  /* 0x000000062202a224 */ /* 0x004fc800078e02ff */
[----:B------:R-:W-:Y:S02]  /*121a0*/  @!P2 IMAD R7, R32, R7, R2 ;  /* 0x000000072007a224 */ /* 0x000fe400078e0202 */
[----:B------:R-:W-:-:S04]  /*121b0*/  @!P2 IMAD.MOV.U32 R2, RZ, RZ, R10 ;  /* 0x000000ffff02a224 */ /* 0x000fc800078e000a */
[----:B------:R-:W-:-:S04]  /*121c0*/  @!P2 IMAD.WIDE.U32 R2, R32, R6, R2 ;  /* 0x000000062002a225 */ /* 0x000fc800078e0002 */
[----:B------:R-:W-:Y:S01]  /*121d0*/  @!P2 IMAD.IADD R3, R7, 0x1, R3 ;  /* 0x000000010703a824 */ /* 0x000fe200078e0203 */
[----:B---3--:R-:W-:Y:S01]  /*121e0*/  @!P2 LEA R4, P0, R2, R4, 0x2 ;  /* 0x000000040204a211 */ /* 0x008fe200078010ff */
[----:B------:R-:W-:-:S03]  /*121f0*/  IMAD.MOV.U32 R6, RZ, RZ, RZ ;  /* 0x000000ffff067224 */ /* 0x000fc600078e00ff */
[----:B------:R-:W-:-:S05]  /*12200*/  @!P2 LEA.HI.X R5, R2, R5, R3, 0x2, P0 ;  /* 0x000000050205a211 */ /* 0x000fca00000f1403 */
[----:B------:R0:W5:Y:S01]  /*12210*/  @!P2 LDG.E R6, desc[UR56][R4.64] ;  /* 0x000000380406a981 */ /* 0x000162000c1e1900 */
[----:B------:R-:W-:-:S05]  /*12220*/  VIADD R22, R20, 0x1 ;  /* 0x0000000114167836 */ /* 0x000fca0000000000 */
[----:B------:R-:W-:-:S04]  /*12230*/  ISETP.NE.AND P0, PT, R22, 0x2, PT ;  /* 0x000000021600780c */ /* 0x000fc80003f05270 */
[----:B------:R-:W-:Y:S02]  /*12240*/  SEL R24, RZ, 0x1, P0 ;  /* 0x00000001ff187807 */ /* 0x000fe40000000000 */
[----:B------:R-:W-:Y:S02]  /*12250*/  SEL R22, R22, RZ, P0 ;  /* 0x000000ff16167207 */ /* 0x000fe40000000000 */
[----:B------:R-:W-:Y:S01]  /*12260*/  LOP3.LUT R24, R23, R24, RZ, 0x3c, !PT ;  /* 0x0000001817187212 */ /* 0x000fe200078e3cff */
[----:B0-----:R-:W-:Y:S06]  /*12270*/  @!P1 BRA `(.L_x_1082) ;  /* 0x0000000000049947 */ /* 0x001fec0003800000 */
[----:B------:R-:W-:Y:S01]  /*12280*/  BPT.TRAP 0x1 ;  /* 0x000000040000795c */ /* 0x000fe20000300000 */
.L_x_1082:
[----:B------:R-:W-:Y:S01]  /*12290*/  LEA R8, R22, UR46, 0x3 ;  /* 0x0000002e16087c11 */ /* 0x000fe2000f8e18ff */
[----:B------:R-:W-:Y:S01]  /*122a0*/  BSSY B1, `(.L_x_1083) ;  /* 0x0000004000017945 */ /* 0x000fe20003800000 */
[----:B------:R-:W-:-:S04]  /*122b0*/  SHF.L.U32 R3, R24, 0x1f, RZ ;  /* 0x0000001f18037819 */ /* 0x000fc800000006ff */
[----:B------:R-:W0:Y:S02]  /*122c0*/  SYNCS.PHASECHK.TRANS64.TRYWAIT P0, [R8+URZ+0x2a840], R3 ;  /* 0x02a84003080075a7 */ /* 0x000e24000800017f */
[----:B0-----:R-:W-:Y:S05]  /*122d0*/  @!P0 BRA `(.L_x_1084) ;  /* 0x0000002800f08947 */ /* 0x001fea0003800000 */
.L_x_1147:
[----:B------:R-:W-:Y:S05]  /*122e0*/  BSYNC B1 ;  /* 0x0000000000017941 */ /* 0x000fea0003800000 */
.L_x_1083:
[----:B------:R-:W-:Y:S01]  /*122f0*/  ULDC UR4, c[0x0][0x430] ;  /* 0x00010c0000047ab9 */ /* 0x000fe20000000800 */
[----:B-----5:R-:W-:Y:S01]  /*12300*/  SHF.R.S32.HI R28, RZ, 0x1f, R6 ;  /* 0x0000001fff1c7819 */ /* 0x020fe20000011406 */
[----:B------:R-:W-:Y:S01]  /*12310*/  UIADD3 UR4, -UR4, URZ, URZ ;  /* 0x0000003f04047290 */ /* 0x000fe2000fffe13f */
[----:B------:R-:W-:Y:S01]  /*12320*/  R2UR UR6, R31 ;  /* 0x000000001f0672ca */ /* 0x000fe200000e0000 */
[----:B------:R-:W-:Y:S01]  /*12330*/  IMAD R19, R22, 0x4800, R25 ;  /* 0x0000480016137824 */ /* 0x000fe200078e0219 */
[C---:B------:R-:W-:Y:S02]  /*12340*/  LOP3.LUT P3, RZ, R18.reuse, 0x4, RZ, 0xc0, !PT ;  /* 0x0000000412ff7812 */ /* 0x040fe4000786c0ff */
[----:B------:R-:W-:Y:S01]  /*12350*/  LOP3.LUT P2, RZ, R18, 0x2, RZ, 0xc0, !PT ;  /* 0x0000000212ff7812 */ /* 0x000fe2000784c0ff */
        /* <DEDUP_REMOVED lines=20> */
[----:B------:R-:W-:Y:S01]  /*124a0*/  VIADD R21, R3, UR4 ;  /* 0x0000000403157c36 */ /* 0x000fe20008000000 */
[----:B------:R-:W-:-:S04]  /*124b0*/  UMOV UR4, 0xffffffff ;  /* 0xffffffff00047882 */ /* 0x000fc80000000000 */
[----:B------:R-:W-:Y:S01]  /*124c0*/  LEA.HI.X R21, R2, UR7, R21, 0x1, P0 ;  /* 0x0000000702157c11 */ /* 0x000fe200080f0c15 */
[----:B------:R-:W-:Y:S06]  /*124d0*/  BRA.DIV UR4, `(.L_x_1085) ;  /* 0x0000002a04847947 */ /* 0x000fec000b800000 */
        /* <DEDUP_REMOVED lines=13> */
[----:B------:R-:W0:Y:S03]  /*125b0*/  SHFL.IDX PT, R14, R10, 0x3, 0x181f ;  /* 0x00781f000a0e7f89 */ /* 0x000e2600000e0000 */
[----:B------:R-:W-:Y:S01]  /*125c0*/  IMAD.X R3, RZ, RZ, R4, P0 ;  /* 0x000000ffff037224 */ /* 0x000fe200000e0604 */
        /* <DEDUP_REMOVED lines=14> */
[----:B-1----:R-:W-:-:S05]  /*126b0*/  IADD3.X R3, RZ, R3, RZ, P0, !PT ;  /* 0x00000003ff037210 */ /* 0x002fca00007fe4ff */
[----:B------:R-:W-:Y:S04]  /*126c0*/  LDGSTS.E.BYPASS.LTC128B.128 [R19+0x19c00], desc[UR56][R2.64], !P3 ;  /* 0x19c0000002137fae */ /* 0x000fe8000d901d78 */
[----:B------:R-:W-:Y:S04]  /*126d0*/  LDGSTS.E.BYPASS.LTC128B.128 [R19+0x1cc00], desc[UR56][R2.64+0x80], !P2 ;  /* 0x1cc0008002137fae */ /* 0x000fe8000d101d78 */
[----:B------:R1:W-:Y:S02]  /*126e0*/  LDGSTS.E.BYPASS.LTC128B.128 [R19+0x1fc00], desc[UR56][R2.64+0x100], !P1 ;  /* 0x1fc0010002137fae */ /* 0x0003e4000c901d78 */
[----:B-1----:R-:W-:-:S05]  /*126f0*/  IADD3 R2, P0, R12, R35, RZ ;  /* 0x000000230c027210 */ /* 0x002fca0007f1e0ff */
[----:B0-----:R-:W-:-:S05]  /*12700*/  IMAD.X R3, RZ, RZ, R4, P0 ;  /* 0x000000ffff037224 */ /* 0x001fca00000e0604 */
[----:B------:R0:W-:Y:S04]  /*12710*/  LDGSTS.E.BYPASS.LTC128B.128 [R19+0x1a400], desc[UR56][R2.64], !P3 ;  /* 0x1a40000002137fae */ /* 0x0001e8000d901d78 */
[----:B------:R0:W-:Y:S04]  /*12720*/  LDGSTS.E.BYPASS.LTC128B.128 [R19+0x1d400], desc[UR56][R2.64+0x80], !P2 ;  /* 0x1d40008002137fae */ /* 0x0001e8000d101d78 */
[----:B--2---:R0:W-:Y:S02]  /*12730*/  LDGSTS.E.BYPASS.LTC128B.128 [R19+0x20400], desc[UR56][R2.64+0x100], !P1 ;  /* 0x2040010002137fae */ /* 0x0041e4000c901d78 */
.L_x_1161:
        /* <DEDUP_REMOVED lines=10> */
.L_x_1086:
        /* <DEDUP_REMOVED lines=10> */
.L_x_1087:
[----:B------:R1:W-:Y:S01]  /*12880*/  SYNCS.ARRIVE.TRANS64.A1T0 RZ, [R8+URZ+0x2a830], RZ ;  /* 0x02a830ff08ff79a7 */ /* 0x0003e2000810003f */
[----:B------:R-:W-:Y:S05]  /*12890*/  @!P2 BRA `(.L_x_1088) ;  /* 0x000000000004a947 */ /* 0x000fea0003800000 */
[----:B------:R-:W-:Y:S01]  /*128a0*/  BPT.TRAP 0x1 ;  /* 0x000000040000795c */ /* 0x000fe20000300000 */
.L_x_1088:
[----:B0-----:R-:W-:Y:S01]  /*128b0*/  SHF.L.U32 R3, R23, 0x1f, RZ ;  /* 0x0000001f17037819 */ /* 0x001fe200000006ff */
[----:B------:R-:W-:Y:S01]  /*128c0*/  BSSY B1, `(.L_x_1089) ;  /* 0x0000004000017945 */ /* 0x000fe20003800000 */
[----:B------:R-:W-:-:S04]  /*128d0*/  LEA R4, R20, UR46, 0x3 ;  /* 0x0000002e14047c11 */ /* 0x000fc8000f8e18ff */
[----:B------:R-:W0:Y:S02]  /*128e0*/  SYNCS.PHASECHK.TRANS64.TRYWAIT P0, [R4+URZ+0x2a860], R3 ;  /* 0x02a86003040075a7 */ /* 0x000e24000800017f */
[----:B0-----:R-:W-:Y:S05]  /*128f0*/  @!P0 BRA `(.L_x_1090) ;  /* 0x0000002c00388947 */ /* 0x001fea0003800000 */
.L_x_1162:
[----:B------:R-:W-:Y:S05]  /*12900*/  BSYNC B1 ;  /* 0x0000000000017941 */ /* 0x000fea0003800000 */
.L_x_1089:
        /* <DEDUP_REMOVED lines=17> */
[----:B------:R-:W0:Y:S03]  /*12a20*/  SHFL.IDX PT, R14, R16, 0x2, 0x181f ;  /* 0x00581f00100e7f89 */ /* 0x000e2600000e0000 */
[----:B------:R-:W-:Y:S01]  /*12a30*/  IMAD.X R3, RZ, RZ, R8, P2 ;  /* 0x000000ffff037224 */ /* 0x000fe200010e0608 */
        /* <DEDUP_REMOVED lines=22> */
[----:B------:R2:W3:Y:S03]  /*12ba0*/  SHFL.IDX PT, R14, R16, 0x5, 0x181f ;  /* 0x00b81f00100e7f89 */ /* 0x0004e600000e0000 */
[----:B-1----:R-:W-:Y:S01]  /*12bb0*/  IMAD.X R3, RZ, RZ, R8, P2 ;  /* 0x000000ffff037224 */ /* 0x002fe200010e0608 */
[----:B------:R-:W-:Y:S01]  /*12bc0*/  ISETP.LT.OR P2, PT, R0, 0x41, !P1 ;  /* 0x000000410000780c */ /* 0x000fe20004f41670 */
[----:B------:R2:W1:-:S12]  /*12bd0*/  SHFL.IDX PT, R8, R17, 0x5, 0x181f ;  /* 0x00b81f0011087f89 */ /* 0x00045800000e0000 */
[----:B------:R2:W-:Y:S01]  /*12be0*/  LDGSTS.E.BYPASS.LTC128B.128 [R5+0x2400], desc[UR56][R2.64], !P2 ;  /* 0x0240000002057fae */ /* 0x0005e2000d101d78 */
[----:B------:R-:W-:-:S13]  /*12bf0*/  ISETP.LT.OR P2, PT, R0, 0x41, !P0 ;  /* 0x000000410000780c */ /* 0x000fda0004741670 */
[----:B-1-3--:R2:W-:Y:S02]  /*12c00*/  LDGSTS.E.BYPASS.LTC128B.128 [R5+0x5400], desc[UR56][R2.64+0x80], !P2 ;  /* 0x0540008002057fae */ /* 0x00a5e4000d101d78 */
.L_x_1176:
[C---:B------:R-:W-:Y:S01]  /*12c10*/  ISETP.LT.OR P1, PT, R0.reuse, 0x51, !P1 ;  /* 0x000000510000780c */ /* 0x040fe20004f21670 */
[----:B------:R-:W-:Y:S01]  /*12c20*/  ULDC.64 UR4, c[0x0][0x328] ;  /* 0x0000ca0000047ab9 */ /* 0x000fe20000000a00 */
[----:B------:R-:W-:Y:S01]  /*12c30*/  ISETP.LT.OR P0, PT, R0, 0x51, !P0 ;  /* 0x000000510000780c */ /* 0x000fe20004701670 */
[----:B------:R-:W-:Y:S01]  /*12c40*/  IMAD R26, R26, UR4, RZ ;  /* 0x000000041a1a7c24 */ /* 0x000fe2000f8e02ff */
[----:B0-2---:R-:W-:-:S03]  /*12c50*/  IADD3 R2, P2, R14, R35, RZ ;  /* 0x000000230e027210 */ /* 0x005fc60007f5e0ff */
        /* <DEDUP_REMOVED lines=16> */
.L_x_1092:
        /* <DEDUP_REMOVED lines=10> */
.L_x_1093:
        /* <DEDUP_REMOVED lines=14> */
[----:B------:R-:W-:Y:S01]  /*12ee0*/  LEA R16, P0, R2, UR6, 0x1 ;  /* 0x0000000602107c11 */ /* 0x000fe2000f8008ff */
[----:B------:R-:W-:-:S05]  /*12ef0*/  VIADD R17, R3, UR4 ;  /* 0x0000000403117c36 */ /* 0x000fca0008000000 */
[----:B------:R-:W-:Y:S02]  /*12f00*/  LEA.HI.X R17, R2, UR7, R17, 0x1, P0 ;  /* 0x0000000702117c11 */ /* 0x000fe400080f0c11 */
[----:B------:R-:W-:-:S13]  /*12f10*/  ISETP.GT.AND P0, PT, R27, UR49, PT ;  /* 0x000000311b007c0c */ /* 0x000fda000bf04270 */
[----:B0-----:R-:W-:Y:S05]  /*12f20*/  @P0 BRA `(.L_x_1094) ;  /* 0xfffffff0006c0947 */ /* 0x001fea000383ffff */
[----:B------:R-:W-:Y:S05]  /*12f30*/  BSYNC B0 ;  /* 0x0000000000007941 */ /* 0x000fea0003800000 */
.L_x_1081:
[----:B------:R-:W-:-:S13]  /*12f40*/  LOP3.LUT P0, RZ, R18, 0x10, RZ, 0xc0, !PT ;  /* 0x0000001012ff7812 */ /* 0x000fda000780c0ff */
[----:B------:R-:W-:Y:S05]  /*12f50*/  @!P0 BRA `(.L_x_1095) ;  /* 0x0000000000048947 */ /* 0x000fea0003800000 */
[----:B------:R-:W-:Y:S01]  /*12f60*/  BPT.TRAP 0x1 ;  /* 0x000000040000795c */ /* 0x000fe20000300000 */
.L_x_1095:
[----:B0-----:R-:W-:Y:S01]  /*12f70*/  LEA R0, R22, UR46, 0x3 ;  /* 0x0000002e16007c11 */ /* 0x001fe2000f8e18ff */
[----:B------:R-:W-:Y:S01]  /*12f80*/  IMAD.MOV.U32 R2, RZ, RZ, -0x60 ;  /* 0xffffffa0ff027424 */ /* 0x000fe200078e00ff */
[----:B------:R-:W-:Y:S01]  /*12f90*/  SHF.L.U32 R3, R24, 0x1f, RZ ;  /* 0x0000001f18037819 */ /* 0x000fe200000006ff */
[----:B------:R-:W-:Y:S01]  /*12fa0*/  BSSY B0, `(.L_x_1096) ;  /* 0x0000006000007945 */ /* 0x000fe20003800000 */
[----:B------:R-:W-:Y:S02]  /*12fb0*/  IMAD R25, R22, 0x3000, R25 ;  /* 0x0000300016197824 */ /* 0x000fe400078e0219 */
[----:B------:R-:W0:Y:S01]  /*12fc0*/  SYNCS.PHASECHK.TRANS64.TRYWAIT P0, [R0+URZ+0x2a860], R3 ;  /* 0x02a86003000075a7 */ /* 0x000e22000800017f */
[----:B------:R-:W-:-:S04]  /*12fd0*/  IMAD R5, R27, R2, UR41 ;  /* 0x000000291b057e24 */ /* 0x000fc8000f8e0202 */
[----:B------:R-:W-:Y:S01]  /*12fe0*/  IMAD.IADD R5, R5, 0x1, -R36 ;  /* 0x0000000105057824 */ /* 0x000fe200078e0a24 */
[----:B0-----:R-:W-:Y:S06]  /*12ff0*/  @!P0 BRA `(.L_x_1097) ;  /* 0x0000002c00948947 */ /* 0x001fec0003800000 */
.L_x_1177:
[----:B------:R-:W-:Y:S05]  /*13000*/  BSYNC B0 ;  /* 0x0000000000007941 */ /* 0x000fea0003800000 */
.L_x_1096:
        /* <DEDUP_REMOVED lines=8> */
[----:B------:R-:W-:Y:S01]  /*13090*/  SHFL.IDX PT, R6, R17, 0x1, 0x181f ;  /* 0x00381f0011067f89 */ /* 0x000fe200000e0000 */
[----:B------:R-:W-:Y:S02]  /*130a0*/  ISETP.LT.OR P2, PT, R5, 0x1, P1 ;  /* 0x000000010500780c */ /* 0x000fe40000f41670 */
[----:B------:R-:W-:Y:S01]  /*130b0*/  LEA R4, R25, UR46, 0x1 ;  /* 0x0000002e19047c11 */ /* 0x000fe2000f8e08ff */
[----:B------:R-:W1:Y:S01]  /*130c0*/  SHFL.IDX PT, R14, R16, 0x1, 0x181f ;  /* 0x00381f00100e7f89 */ /* 0x000e6200000e0000 */
[----:B------:R-:W-:-:S02]  /*130d0*/  ISETP.LT.OR P4, PT, R5, 0x11, P1 ;  /* 0x000000110500780c */ /* 0x000fc40000f81670 */
[----:B------:R-:W-:Y:S01]  /*130e0*/  ISETP.LT.OR P5, PT, R5, 0x11, !P0 ;  /* 0x000000110500780c */ /* 0x000fe200047a1670 */
[----:B------:R-:W-:Y:S04]  /*130f0*/  SHFL.IDX PT, R10, R17, 0x2, 0x181f ;  /* 0x00581f00110a7f89 */ /* 0x000fe800000e0000 */
[----:B------:R-:W2:Y:S04]  /*13100*/  SHFL.IDX PT, R19, R16, 0x2, 0x181f ;  /* 0x00581f0010137f89 */ /* 0x000ea800000e0000 */
[----:B------:R-:W-:Y:S04]  /*13110*/  SHFL.IDX PT, R9, R17, 0x3, 0x181f ;  /* 0x00781f0011097f89 */ /* 0x000fe800000e0000 */
[----:B------:R-:W3:Y:S01]  /*13120*/  SHFL.IDX PT, R20, R16, 0x3, 0x181f ;  /* 0x00781f0010147f89 */ /* 0x000ee200000e0000 */
[----:B0-----:R-:W-:-:S03]  /*13130*/  IMAD.WIDE.U32 R2, R30, 0x2, R2 ;  /* 0x000000021e027825 */ /* 0x001fc600078e0002 */
[----:B------:R-:W-:Y:S04]  /*13140*/  SHFL.IDX PT, R8, R17, 0x4, 0x181f ;  /* 0x00981f0011087f89 */ /* 0x000fe800000e0000 */
[----:B------:R-:W0:Y:S04]  /*13150*/  SHFL.IDX PT, R21, R16, 0x4, 0x181f ;  /* 0x00981f0010157f89 */ /* 0x000e2800000e0000 */
[----:B------:R-:W-:Y:S01]  /*13160*/  LDGSTS.E.BYPASS.LTC128B.128 [R4+0x400], desc[UR56][R2.64], !P2 ;  /* 0x0040000002047fae */ /* 0x000fe2000d101d78 */
[----:B------:R-:W-:-:S03]  /*13170*/  ISETP.LT.OR P2, PT, R5, 0x21, P1 ;  /* 0x000000210500780c */ /* 0x000fc60000f41670 */
[----:B------:R1:W-:Y:S01]  /*13180*/  LDGSTS.E.BYPASS.LTC128B.128 [R4+0x3400], desc[UR56][R2.64+0x80], !P3 ;  /* 0x0340008002047fae */ /* 0x0003e2000d901d78 */
[----:B------:R-:W-:-:S03]  /*13190*/  ISETP.LT.OR P3, PT, R5, 0x21, !P0 ;  /* 0x000000210500780c */ /* 0x000fc60004761670 */
[----:B------:R-:W4:Y:S01]  /*131a0*/  SHFL.IDX PT, R17, R17, 0x5, 0x181f ;  /* 0x00b81f0011117f89 */ /* 0x000f2200000e0000 */
[----:B-1----:R-:W-:Y:S02]  /*131b0*/  IMAD.MOV.U32 R2, RZ, RZ, R14 ;  /* 0x000000ffff027224 */ /* 0x002fe400078e000e */
[----:B------:R-:W-:Y:S01]  /*131c0*/  IMAD.MOV.U32 R3, RZ, RZ, R6 ;  /* 0x000000ffff037224 */ /* 0x000fe200078e0006 */
[----:B------:R1:W0:Y:S01]  /*131d0*/  SHFL.IDX PT, R14, R16, 0x5, 0x181f ;  /* 0x00b81f00100e7f89 */ /* 0x00022200000e0000 */
[----:B------:R-:W-:-:S04]  /*131e0*/  IMAD.WIDE.U32 R6, R30, 0x2, R2 ;  /* 0x000000021e067825 */ /* 0x000fc800078e0002 */
[----:B--2---:R-:W-:Y:S01]  /*131f0*/  IMAD.MOV.U32 R2, RZ, RZ, R19 ;  /* 0x000000ffff027224 */ /* 0x004fe200078e0013 */
[----:B------:R-:W-:Y:S01]  /*13200*/  LDGSTS.E.BYPASS.LTC128B.128 [R4+0xc00], desc[UR56][R6.64], !P4 ;  /* 0x00c0000006047fae */ /* 0x000fe2000e101d78 */
[----:B------:R-:W-:Y:S01]  /*13210*/  IMAD.MOV.U32 R3, RZ, RZ, R10 ;  /* 0x000000ffff037224 */ /* 0x000fe200078e000a */
[C---:B------:R-:W-:Y:S02]  /*13220*/  ISETP.LT.OR P4, PT, R5.reuse, 0x31, P1 ;  /* 0x000000310500780c */ /* 0x040fe40000f81670 */
[----:B------:R-:W-:Y:S01]  /*13230*/  LDGSTS.E.BYPASS.LTC128B.128 [R4+0x3c00], desc[UR56][R6.64+0x80], !P5 ;  /* 0x03c0008006047fae */ /* 0x000fe2000e901d78 */
[----:B------:R-:W-:Y:S01]  /*13240*/  IMAD.WIDE.U32 R2, R30, 0x2, R2 ;  /* 0x000000021e027825 */ /* 0x000fe200078e0002 */
[----:B------:R-:W-:-:S04]  /*13250*/  ISETP.LT.OR P5, PT, R5, 0x31, !P0 ;  /* 0x000000310500780c */ /* 0x000fc800047a1670 */
[----:B------:R-:W-:Y:S01]  /*13260*/  LDGSTS.E.BYPASS.LTC128B.128 [R4+0x1400], desc[UR56][R2.64], !P2 ;  /* 0x0140000002047fae */ /* 0x000fe2000d101d78 */
[----:B------:R-:W-:-:S03]  /*13270*/  ISETP.LT.OR P2, PT, R5, 0x41, P1 ;  /* 0x000000410500780c */ /* 0x000fc60000f41670 */
[----:B------:R3:W-:Y:S01]  /*13280*/  LDGSTS.E.BYPASS.LTC128B.128 [R4+0x4400], desc[UR56][R2.64+0x80], !P3 ;  /* 0x0440008002047fae */ /* 0x0007e2000d901d78 */
[----:B------:R-:W-:Y:S01]  /*13290*/  ISETP.LT.OR P3, PT, R5, 0x41, !P0 ;  /* 0x000000410500780c */ /* 0x000fe20004761670 */
[----:B---3--:R-:W-:Y:S02]  /*132a0*/  IMAD.MOV.U32 R2, RZ, RZ, R20 ;  /* 0x000000ffff027224 */ /* 0x008fe400078e0014 */
[----:B------:R-:W-:Y:S02]  /*132b0*/  IMAD.MOV.U32 R3, RZ, RZ, R9 ;  /* 0x000000ffff037224 */ /* 0x000fe400078e0009 */
[----:B------:R-:W-:-:S04]  /*132c0*/  IMAD.WIDE.U32 R6, R30, 0x2, R2 ;  /* 0x000000021e067825 */ /* 0x000fc800078e0002 */
[----:B0-----:R-:W-:Y:S01]  /*132d0*/  IMAD.MOV.U32 R2, RZ, RZ, R21 ;  /* 0x000000ffff027224 */ /* 0x001fe200078e0015 */
[----:B------:R1:W-:Y:S01]  /*132e0*/  LDGSTS.E.BYPASS.LTC128B.128 [R4+0x1c00], desc[UR56][R6.64], !P4 ;  /* 0x01c0000006047fae */ /* 0x0003e2000e101d78 */
[----:B------:R-:W-:Y:S02]  /*132f0*/  IMAD.MOV.U32 R3, RZ, RZ, R8 ;  /* 0x000000ffff037224 */ /* 0x000fe400078e0008 */
[----:B------:R-:W-:Y:S01]  /*13300*/  IMAD.MOV.U32 R8, RZ, RZ, RZ ;  /* 0x000000ffff087224 */ /* 0x000fe200078e00ff */
[----:B------:R1:W-:Y:S01]  /*13310*/  LDGSTS.E.BYPASS.LTC128B.128 [R4+0x4c00], desc[UR56][R6.64+0x80], !P5 ;  /* 0x04c0008006047fae */ /* 0x0003e2000e901d78 */
[----:B------:R-:W-:-:S05]  /*13320*/  IMAD.WIDE.U32 R2, R30, 0x2, R2 ;  /* 0x000000021e027825 */ /* 0x000fca00078e0002 */
[----:B------:R1:W-:Y:S04]  /*13330*/  LDGSTS.E.BYPASS.LTC128B.128 [R4+0x2400], desc[UR56][R2.64], !P2 ;  /* 0x0240000002047fae */ /* 0x0003e8000d101d78 */
[----:B----4-:R1:W-:Y:S02]  /*13340*/  LDGSTS.E.BYPASS.LTC128B.128 [R4+0x5400], desc[UR56][R2.64+0x80], !P3 ;  /* 0x0540008002047fae */ /* 0x0103e4000d901d78 */
.L_x_1191:
[C---:B------:R-:W-:Y:S01]  /*13350*/  ISETP.LT.OR P1, PT, R5.reuse, 0x51, P1 ;  /* 0x000000510500780c */ /* 0x040fe20000f21670 */
[----:B-1----:R-:W-:Y:S01]  /*13360*/  IMAD.MOV.U32 R2, RZ, RZ, R14 ;  /* 0x000000ffff027224 */ /* 0x002fe200078e000e */
[----:B------:R-:W-:Y:S01]  /*13370*/  ISETP.LT.OR P0, PT, R5, 0x51, !P0 ;  /* 0x000000510500780c */ /* 0x000fe20004701670 */
[----:B------:R-:W-:Y:S02]  /*13380*/  IMAD.MOV.U32 R3, RZ, RZ, R17 ;  /* 0x000000ffff037224 */ /* 0x000fe400078e0011 */
[----:B------:R-:W-:-:S08]  /*13390*/  IMAD.WIDE.U32 R2, R30, 0x2, R2 ;  /* 0x000000021e027825 */ /* 0x000fd000078e0002 */
[----:B------:R-:W-:Y:S01]  /*133a0*/  @!PT LDS RZ, [RZ] ;  /* 0x00000000fffff984 */ /* 0x000fe20000000800 */
[----:B------:R-:W-:Y:S01]  /*133b0*/  @!PT LDS RZ, [RZ] ;  /* 0x00000000fffff984 */ /* 0x000fe20000000800 */
[----:B------:R-:W-:Y:S01]  /*133c0*/  @!PT LDS RZ, [RZ] ;  /* 0x00000000fffff984 */ /* 0x000fe20000000800 */
[----:B------:R0:W-:Y:S04]  /*133d0*/  LDGSTS.E.BYPASS.LTC128B.128 [R4+0x2c00], desc[UR56][R2.64], !P1 ;  /* 0x02c0000002047fae */ /* 0x0001e8000c901d78 */
[----:B------:R0:W-:Y:S01]  /*133e0*/  LDGSTS.E.BYPASS.LTC128B.128 [R4+0x5c00], desc[UR56][R2.64+0x80], !P0 ;  /* 0x05c0008002047fae */ /* 0x0001e2000c101d78 */
[----:B------:R-:W-:Y:S01]  /*133f0*/  PLOP3.LUT P0, PT, PT, PT, PT, 0x80, 0x0 ;  /* 0x000000000000781c */ /* 0x000fe20003f0f070 */
[----:B------:R-:W-:-:S12]  /*13400*/  NOP ;  /* 0x0000000000007918 */ /* 0x000fd80000000000 */
.L_x_1099:
        /* <DEDUP_REMOVED lines=10> */
.L_x_1100:
[----:B------:R1:W-:Y:S02]  /*134b0*/  SYNCS.ARRIVE.TRANS64.A1T0 RZ, [R0+URZ+0x2a850], RZ ;  /* 0x02a850ff00ff79a7 */ /* 0x0003e4000810003f */
[----:B-1----:R-:W-:-:S04]  /*134c0*/  IADD3 R0, R22, 0x1, RZ ;  /* 0x0000000116007810 */ /* 0x002fc80007ffe0ff */
[----:B------:R-:W-:-:S04]  /*134d0*/  ISETP.NE.AND P0, PT, R0, 0x2, PT ;  /* 0x000000020000780c */ /* 0x000fc80003f05270 */
[----:B0-----:R-:W-:Y:S02]  /*134e0*/  SEL R3, RZ, 0x1, P0 ;  /* 0x00000001ff037807 */ /* 0x001fe40000000000 */
[----:B------:R-:W-:Y:S02]  /*134f0*/  SEL R0, R0, RZ, P0 ;  /* 0x000000ff00007207 */ /* 0x000fe40000000000 */
[----:B------:R-:W-:-:S07]  /*13500*/  LOP3.LUT R24, R24, R3, RZ, 0x3c, !PT ;  /* 0x0000000318187212 */ /* 0x000fce00078e3cff */
.L_x_1060:
[----:B------:R-:W0:Y:S01]  /*13510*/  S2R R3, SR_CgaCtaId ;  /* 0x0000000000037919 */ /* 0x000e220000008800 */
[----:B------:R-:W-:Y:S02]  /*13520*/  MOV R2, 0x400 ;  /* 0x0000040000027802 */ /* 0x000fe40000000f00 */
[----:B------:R-:W-:Y:S02]  /*13530*/  SHF.L.U32 R8, R8, 0x1f, RZ ;  /* 0x0000001f08087819 */ /* 0x000fe400000006ff */
[----:B0-----:R-:W-:-:S04]  /*13540*/  LEA R7, R3, R2, 0x18 ;  /* 0x0000000203077211 */ /* 0x001fc800078ec0ff */
[----:B------:R-:W0:Y:S02]  /*13550*/  SYNCS.PHASECHK.TRANS64.TRYWAIT P0, [R7+URZ+0x2a820], R8 ;  /* 0x02a82008070075a7 */ /* 0x000e24000800017f */
[----:B0-----:R-:W-:Y:S05]  /*13560*/  @!P0 BRA `(.L_x_1101) ;  /* 0x0000003000408947 */ /* 0x001fea0003800000 */
.L_x_1192:
[----:B------:R-:W-:-:S03]  /*13570*/  UMOV UR4, 0xffffffff ;  /* 0xffffffff00047882 */ /* 0x000fc60000000000 */
[----:B------:R-:W-:Y:S05]  /*13580*/  BRA.DIV UR4, `(.L_x_1102) ;  /* 0x00000032044c7947 */ /* 0x000fea000b800000 */
[----:B------:R-:W1:Y:S02]  /*13590*/  S2R R2, SR_TID.X ;  /* 0x0000000000027919 */ /* 0x000e640000002100 */
[----:B-1----:R-:W-:-:S04]  /*135a0*/  SHF.R.U32.HI R2, RZ, 0x5, R2 ;  /* 0x00000005ff027819 */ /* 0x002fc80000011602 */
[----:B------:R-:W-:-:S05]  /*135b0*/  LOP3.LUT R2, R2, 0x3, RZ, 0xc0, !PT ;  /* 0x0000000302027812 */ /* 0x000fca00078ec0ff */
[----:B------:R1:W2:Y:S02]  /*135c0*/  SHFL.IDX PT, R14, R2, RZ, 0x1f ;  /* 0x00001fff020e7589 */ /* 0x0002a400000e0000 */
.L_x_1195:
[----:B--2---:R-:W-:-:S13]  /*135d0*/  ISETP.NE.AND P0, PT, R14, RZ, PT ;  /* 0x000000ff0e00720c */ /* 0x004fda0003f05270 */
[----:B------:R-:W-:Y:S05]  /*135e0*/  @P0 BRA `(.L_x_968) ;  /* 0x0000000000900947 */ /* 0x000fea0003800000 */
[----:B------:R-:W-:-:S03]  /*135f0*/  UMOV UR4, 0xffffffff ;  /* 0xffffffff00047882 */ /* 0x000fc60000000000 */
[----:B------:R-:W-:Y:S05]  /*13600*/  BRA.DIV UR4, `(.L_x_1103) ;  /* 0x0000003204607947 */ /* 0x000fea000b800000 */
[----:B------:R-:W-:-:S13]  /*13610*/  ELECT P6, URZ, PT ;  /* 0x00000000003f782f */ /* 0x000fda00038c0000 */
.L_x_1198:
[----:B------:R-:W-:Y:S05]  /*13620*/  @!P6 BRA `(.L_x_968) ;  /* 0x000000000080e947 */ /* 0x000fea0003800000 */
[----:B-1----:R-:W2:Y:S02]  /*13630*/  LDL R2, [R1] ;  /* 0x0000000001027983 */ /* 0x002ea40000100800 */
[----:B--2---:R-:W-:-:S13]  /*13640*/  R2UR UR4, R2 ;  /* 0x00000000020472ca */ /* 0x004fda00000e0000 */
[----:B------:R-:W-:-:S06]  /*13650*/  ULOP3.LUT UR4, UR4, 0x2, URZ, 0xfc, !UPT ;  /* 0x0000000204047892 */ /* 0x000fcc000f8efc3f */
[----:B------:R-:W-:-:S05]  /*13660*/  IMAD.U32 R2, RZ, RZ, UR4 ;  /* 0x00000004ff027e24 */ /* 0x000fca000f8e00ff */
[----:B------:R-:W-:-:S13]  /*13670*/  ISETP.NE.AND P0, PT, R2, 0x3, PT ;  /* 0x000000030200780c */ /* 0x000fda0003f05270 */
[----:B------:R-:W-:Y:S05]  /*13680*/  @!P0 BRA `(.L_x_1104) ;  /* 0x0000000000048947 */ /* 0x000fea0003800000 */
[----:B------:R-:W-:Y:S01]  /*13690*/  BPT.TRAP 0x1 ;  /* 0x000000040000795c */ /* 0x000fe20000300000 */
.L_x_1104:
[----:B------:R-:W-:Y:S01]  /*136a0*/  IMAD R5, R0, 0x8, R7 ;  /* 0x0000000800057824 */ /* 0x000fe200078e0207 */
[----:B------:R-:W-:Y:S01]  /*136b0*/  SHF.L.U32 R2, R24, 0x1f, RZ ;  /* 0x0000001f18027819 */ /* 0x000fe200000006ff */
[----:B------:R-:W-:-:S03]  /*136c0*/  VIADD R0, R0, 0x1 ;  /* 0x0000000100007836 */ /* 0x000fc60000000000 */
[----:B------:R-:W1:Y:S02]  /*136d0*/  SYNCS.PHASECHK.TRANS64.TRYWAIT P1, [R5+URZ+0x2a840], R2 ;  /* 0x02a84002050075a7 */ /* 0x000e64000802017f */
[----:B------:R-:W-:-:S04]  /*136e0*/  ISETP.NE.AND P2, PT, R0, 0x2, PT ;  /* 0x000000020000780c */ /* 0x000fc80003f45270 */
[----:B------:R-:W-:Y:S01]  /*136f0*/  SEL R3, RZ, 0x1, P2 ;  /* 0x00000001ff037807 */ /* 0x000fe20001000000 */
[----:B-1----:R-:W-:Y:S08]  /*13700*/  @!P1 BRA `(.L_x_1105) ;  /* 0x0000003000409947 */ /* 0x002ff00003800000 */
.L_x_1199:
[----:B------:R-:W-:Y:S02]  /*13710*/  SEL R0, R0, RZ, P2 ;  /* 0x000000ff00007207 */ /* 0x000fe40001000000 */
[----:B------:R-:W-:Y:S01]  /*13720*/  LOP3.LUT R3, R24, R3, RZ, 0x3c, !PT ;  /* 0x0000000318037212 */ /* 0x000fe200078e3cff */
[----:B------:R-:W-:Y:S06]  /*13730*/  @!P0 BRA `(.L_x_1106) ;  /* 0x0000000000048947 */ /* 0x000fec0003800000 */
[----:B------:R-:W-:Y:S01]  /*13740*/  BPT.TRAP 0x1 ;  /* 0x000000040000795c */ /* 0x000fe20000300000 */
.L_x_1106:
[----:B0-----:R-:W-:Y:S01]  /*13750*/  IMAD R7, R0, 0x8, R7 ;  /* 0x0000000800077824 */ /* 0x001fe200078e0207 */
[----:B------:R-:W-:-:S04]  /*13760*/  SHF.L.U32 R0, R3, 0x1f, RZ ;  /* 0x0000001f03007819 */ /* 0x000fc800000006ff */
[----:B------:R-:W0:Y:S02]  /*13770*/  SYNCS.PHASECHK.TRANS64.TRYWAIT P1, [R7+URZ+0x2a840], R0 ;  /* 0x02a84000070075a7 */ /* 0x000e24000802017f */
[----:B0-----:R-:W-:Y:S05]  /*13780*/  @!P1 BRA `(.L_x_1107) ;  /* 0x0000003000349947 */ /* 0x001fea0003800000 */
.L_x_1200:
[----:B------:R-:W-:Y:S05]  /*13790*/  @!P0 BRA `(.L_x_1108) ;  /* 0x0000000000048947 */ /* 0x000fea0003800000 */
[----:B------:R-:W-:Y:S01]  /*137a0*/  BPT.TRAP 0x1 ;  /* 0x000000040000795c */ /* 0x000fe20000300000 */
.L_x_1108:
[----:B------:R-:W2:Y:S02]  /*137b0*/  SYNCS.PHASECHK.TRANS64.TRYWAIT P1, [R5+URZ+0x2a860], R2 ;  /* 0x02a86002050075a7 */ /* 0x000ea4000802017f */
[----:B--2---:R-:W-:Y:S05]  /*137c0*/  @!P1 BRA `(.L_x_1109) ;  /* 0x0000003000389947 */ /* 0x004fea0003800000 */
.L_x_1201:
[----:B------:R-:W-:Y:S05]  /*137d0*/  @!P0 BRA `(.L_x_1110) ;  /* 0x0000000000048947 */ /* 0x000fea0003800000 */
[----:B------:R-:W-:Y:S01]  /*137e0*/  BPT.TRAP 0x1 ;  /* 0x000000040000795c */ /* 0x000fe20000300000 */
.L_x_1110:
[----:B---3--:R3:W4:Y:S02]  /*137f0*/  SYNCS.PHASECHK.TRANS64.TRYWAIT P0, [R7+URZ+0x2a860], R0 ;  /* 0x02a86000070075a7 */ /* 0x008724000800017f */
[----:B----4-:R-:W-:Y:S05]  /*13800*/  @!P0 NANOSLEEP.SYNCS 0x989680 ;  /* 0x009896800000895d */ /* 0x010fea0003900000 */
[----:B------:R-:W4:Y:S02]  /*13810*/  @!P0 SYNCS.PHASECHK.TRANS64 P0, [R7+URZ+0x2a860], R0 ;  /* 0x02a86000070085a7 */ /* 0x000f24000800007f */
[----:B----4-:R-:W-:Y:S05]  /*13820*/  @!P0 BRA `(.L_x_1110) ;  /* 0xfffffffc00f08947 */ /* 0x010fea000383ffff */
.L_x_968:
[----:B------:R-:W-:Y:S05]  /*13830*/  BSYNC B6 ;  /* 0x0000000000067941 */ /* 0x000fea0003800000 */
.L_x_965:
[----:B------:R-:W-:Y:S05]  /*13840*/  EXIT ;  /* 0x000000000000794d */ /* 0x000fea0003800000 */
.L_x_978:
[----:B0-----:R-:W-:-:S04]  /*13850*/  IMAD.U32 R3, RZ, RZ, UR58 ;  /* 0x0000003aff037e24 */ /* 0x001fc8000f8e00ff */
[----:B------:R0:W1:Y:S03]  /*13860*/  SYNCS.PHASECHK.TRANS64.TRYWAIT P0, [R3+URZ+0x2a800], R0 ;  /* 0x02a80000030075a7 */ /* 0x000066000800017f */
[----:B-1----:R-:W-:Y:S05]  /*13870*/  @!P0 NANOSLEEP.SYNCS 0x989680 ;  /* 0x009896800000895d */ /* 0x002fea0003900000 */
[----:B------:R-:W1:Y:S02]  /*13880*/  @!P0 SYNCS.PHASECHK.TRANS64 P0, [R3+URZ+0x2a800], R0 ;  /* 0x02a80000030085a7 */ /* 0x000e64000800007f */
[----:B-1----:R-:W-:Y:S05]  /*13890*/  @!P0 BRA `(.L_x_978) ;  /* 0xfffffffc00ec8947 */ /* 0x002fea000383ffff */
[----:B------:R-:W-:Y:S05]  /*138a0*/  BRA `(.L_x_1111) ;  /* 0xfffffedc00587947 */ /* 0x000fea000383ffff */
.L_x_982:
[----:B0-----:R-:W-:-:S04]  /*138b0*/  IMAD.U32 R3, RZ, RZ, UR58 ;  /* 0x0000003aff037e24 */ /* 0x001fc8000f8e00ff */
[----:B------:R0:W2:Y:S03]  /*138c0*/  SYNCS.PHASECHK.TRANS64.TRYWAIT P1, [R3+URZ+0x2a830], R0 ;  /* 0x02a83000030075a7 */ /* 0x0000a6000802017f */
[----:B--2---:R-:W-:Y:S05]  /*138d0*/  @!P1 NANOSLEEP.SYNCS 0x989680 ;  /* 0x009896800000995d */ /* 0x004fea0003900000 */
[----:B------:R-:W2:Y:S02]  /*138e0*/  @!P1 SYNCS.PHASECHK.TRANS64 P1, [R3+URZ+0x2a830], R0 ;  /* 0x02a83000030095a7 */ /* 0x000ea4000802007f */
[----:B--2---:R-:W-:Y:S05]  /*138f0*/  @!P1 BRA `(.L_x_982) ;  /* 0xfffffffc00ec9947 */ /* 0x004fea000383ffff */
[----:B------:R-:W-:Y:S05]  /*13900*/  BRA `(.L_x_981) ;  /* 0xfffffedc007c7947 */ /* 0x000fea000383ffff */
.L_x_999:
[----:B-1----:R-:W-:-:S04]  /*13910*/  IMAD.U32 R12, RZ, RZ, UR61 ;  /* 0x0000003dff0c7e24 */ /* 0x002fc8000f8e00ff */
[----:B------:R1:W2:Y:S03]  /*13920*/  SYNCS.PHASECHK.TRANS64.TRYWAIT P1, [R12+URZ+0x2a830], R11 ;  /* 0x02a8300b0c0075a7 */ /* 0x0002a6000802017f */
[----:B--2---:R-:W-:Y:S05]  /*13930*/  @!P1 NANOSLEEP.SYNCS 0x989680 ;  /* 0x009896800000995d */ /* 0x004fea0003900000 */
[----:B------:R-:W2:Y:S02]  /*13940*/  @!P1 SYNCS.PHASECHK.TRANS64 P1, [R12+URZ+0x2a830], R11 ;  /* 0x02a8300b0c0095a7 */ /* 0x000ea4000802007f */
[----:B--2---:R-:W-:Y:S05]  /*13950*/  @!P1 BRA `(.L_x_999) ;  /* 0xfffffffc00ec9947 */ /* 0x004fea000383ffff */
[----:B------:R-:W-:Y:S05]  /*13960*/  BRA `(.L_x_998) ;  /* 0xffffff1000547947 */ /* 0x000fea000383ffff */
.L_x_1003:
[----:B01----:R-:W-:-:S04]  /*13970*/  IMAD.U32 R11, RZ, RZ, UR14 ;  /* 0x0000000eff0b7e24 */ /* 0x003fc8000f8e00ff */
[----:B------:R0:W1:Y:S03]  /*13980*/  SYNCS.PHASECHK.TRANS64.TRYWAIT P1, [R11+URZ+0x2a850], R0 ;  /* 0x02a850000b0075a7 */ /* 0x000066000802017f */
[----:B-1----:R-:W-:Y:S05]  /*13990*/  @!P1 NANOSLEEP.SYNCS 0x989680 ;  /* 0x009896800000995d */ /* 0x002fea0003900000 */
[----:B------:R-:W1:Y:S02]  /*139a0*/  @!P1 SYNCS.PHASECHK.TRANS64 P1, [R11+URZ+0x2a850], R0 ;  /* 0x02a850000b0095a7 */ /* 0x000e64000802007f */
[----:B-1----:R-:W-:Y:S05]  /*139b0*/  @!P1 BRA `(.L_x_1003) ;  /* 0xfffffffc00ec9947 */ /* 0x002fea000383ffff */
[----:B------:R-:W-:Y:S05]  /*139c0*/  BRA `(.L_x_1002) ;  /* 0xffffff1800607947 */ /* 0x000fea000383ffff */
.L_x_1022:
[----:B-1----:R-:W-:-:S04]  /*139d0*/  IMAD.U32 R12, RZ, RZ, UR6 ;  /* 0x00000006ff0c7e24 */ /* 0x002fc8000f8e00ff */
[----:B------:R1:W2:Y:S03]  /*139e0*/  SYNCS.PHASECHK.TRANS64.TRYWAIT P1, [R12+URZ+0x2a830], R11 ;  /* 0x02a8300b0c0075a7 */ /* 0x0002a6000802017f */
[----:B--2---:R-:W-:Y:S05]  /*139f0*/  @!P1 NANOSLEEP.SYNCS 0x989680 ;  /* 0x009896800000995d */ /* 0x004fea0003900000 */
[----:B------:R-:W2:Y:S02]  /*13a00*/  @!P1 SYNCS.PHASECHK.TRANS64 P1, [R12+URZ+0x2a830], R11 ;  /* 0x02a8300b0c0095a7 */ /* 0x000ea4000802007f */
[----:B--2---:R-:W-:Y:S05]  /*13a10*/  @!P1 BRA `(.L_x_1022) ;  /* 0xfffffffc00ec9947 */ /* 0x004fea000383ffff */
[----:B------:R-:W-:Y:S05]  /*13a20*/  BRA `(.L_x_1021) ;  /* 0xffffff44009c7947 */ /* 0x000fea000383ffff */
.L_x_1026:
[----:B01----:R-:W-:-:S04]  /*13a30*/  IMAD.U32 R11, RZ, RZ, UR6 ;  /* 0x00000006ff0b7e24 */ /* 0x003fc8000f8e00ff */
[----:B------:R0:W1:Y:S03]  /*13a40*/  SYNCS.PHASECHK.TRANS64.TRYWAIT P1, [R11+URZ+0x2a850], R0 ;  /* 0x02a850000b0075a7 */ /* 0x000066000802017f */
[----:B-1----:R-:W-:Y:S05]  /*13a50*/  @!P1 NANOSLEEP.SYNCS 0x989680 ;  /* 0x009896800000995d */ /* 0x002fea0003900000 */
[----:B------:R-:W1:Y:S02]  /*13a60*/  @!P1 SYNCS.PHASECHK.TRANS64 P1, [R11+URZ+0x2a850], R0 ;  /* 0x02a850000b0095a7 */ /* 0x000e64000802007f */
[----:B-1----:R-:W-:Y:S05]  /*13a70*/  @!P1 BRA `(.L_x_1026) ;  /* 0xfffffffc00ec9947 */ /* 0x002fea000383ffff */
[----:B------:R-:W-:Y:S05]  /*13a80*/  BRA `(.L_x_1025) ;  /* 0xffffff4c00a87947 */ /* 0x000fea000383ffff */
.L_x_1034:
[----:B-1----:R-:W-:-:S04]  /*13a90*/  IMAD.U32 R12, RZ, RZ, UR59 ;  /* 0x0000003bff0c7e24 */ /* 0x002fc8000f8e00ff */
[----:B------:R1:W2:Y:S03]  /*13aa0*/  SYNCS.PHASECHK.TRANS64.TRYWAIT P1, [R12+URZ+0x2a830], R11 ;  /* 0x02a8300b0c0075a7 */ /* 0x0002a6000802017f */
[----:B--2---:R-:W-:Y:S05]  /*13ab0*/  @!P1 NANOSLEEP.SYNCS 0x989680 ;  /* 0x009896800000995d */ /* 0x004fea0003900000 */
[----:B------:R-:W2:Y:S02]  /*13ac0*/  @!P1 SYNCS.PHASECHK.TRANS64 P1, [R12+URZ+0x2a830], R11 ;  /* 0x02a8300b0c0095a7 */ /* 0x000ea4000802007f */
[----:B--2---:R-:W-:Y:S05]  /*13ad0*/  @!P1 BRA `(.L_x_1034) ;  /* 0xfffffffc00ec9947 */ /* 0x004fea000383ffff */
[----:B------:R-:W-:Y:S05]  /*13ae0*/  BRA `(.L_x_1033) ;  /* 0xffffff6400e87947 */ /* 0x000fea000383ffff */
.L_x_1038:
[----:B01----:R-:W-:-:S04]  /*13af0*/  IMAD.U32 R11, RZ, RZ, UR10 ;  /* 0x0000000aff0b7e24 */ /* 0x003fc8000f8e00ff */
[----:B------:R0:W1:Y:S03]  /*13b00*/  SYNCS.PHASECHK.TRANS64.TRYWAIT P1, [R11+URZ+0x2a850], R0 ;  /* 0x02a850000b0075a7 */ /* 0x000066000802017f */
[----:B-1----:R-:W-:Y:S05]  /*13b10*/  @!P1 NANOSLEEP.SYNCS 0x989680 ;  /* 0x009896800000995d */ /* 0x002fea0003900000 */
[----:B------:R-:W1:Y:S02]  /*13b20*/  @!P1 SYNCS.PHASECHK.TRANS64 P1, [R11+URZ+0x2a850], R0 ;  /* 0x02a850000b0095a7 */ /* 0x000e64000802007f */
[----:B-1----:R-:W-:Y:S05]  /*13b30*/  @!P1 BRA `(.L_x_1038) ;  /* 0xfffffffc00ec9947 */ /* 0x002fea000383ffff */
[----:B------:R-:W-:Y:S05]  /*13b40*/  BRA `(.L_x_1037) ;  /* 0xffffff6c00f47947 */ /* 0x000fea000383ffff */
.L_x_1053:
[----:B-1----:R-:W-:-:S04]  /*13b50*/  IMAD.U32 R0, RZ, RZ, UR5 ;  /* 0x00000005ff007e24 */ /* 0x002fc8000f8e00ff */
[----:B------:R1:W2:Y:S03]  /*13b60*/  SYNCS.PHASECHK.TRANS64.TRYWAIT P1, [R0+URZ+0x2a850], R3 ;  /* 0x02a85003000075a7 */ /* 0x0002a6000802017f */
[----:B--2---:R-:W-:Y:S05]  /*13b70*/  @!P1 NANOSLEEP.SYNCS 0x989680 ;  /* 0x009896800000995d */ /* 0x004fea0003900000 */
[----:B------:R-:W2:Y:S02]  /*13b80*/  @!P1 SYNCS.PHASECHK.TRANS64 P1, [R0+URZ+0x2a850], R3 ;  /* 0x02a85003000095a7 */ /* 0x000ea4000802007f */
[----:B--2---:R-:W-:Y:S05]  /*13b90*/  @!P1 BRA `(.L_x_1053) ;  /* 0xfffffffc00ec9947 */ /* 0x004fea000383ffff */
[----:B------:R-:W-:Y:S05]  /*13ba0*/  BRA `(.L_x_1052) ;  /* 0xffffff9c007c7947 */ /* 0x000fea000383ffff */
.L_x_1071:
[----:B------:R-:W-:Y:S01]  /*13bb0*/  IMAD.MOV.U32 R13, RZ, RZ, R17 ;  /* 0x000000ffff0d7224 */ /* 0x000fe200078e0011 */
[----:B------:R-:W-:Y:S01]  /*13bc0*/  MOV R11, 0x1f ;  /* 0x0000001f000b7802 */ /* 0x000fe20000000f00 */
[----:B------:R-:W-:Y:S02]  /*13bd0*/  IMAD.MOV.U32 R12, RZ, RZ, RZ ;  /* 0x000000ffff0c7224 */ /* 0x000fe400078e00ff */
[----:B------:R-:W-:-:S07]  /*13be0*/  IMAD.MOV.U32 R15, RZ, RZ, -0x1 ;  /* 0xffffffffff0f7424 */ /* 0x000fce00078e00ff */
[----:B-----5:R-:W-:Y:S05]  /*13bf0*/  WARPSYNC.COLLECTIVE R15, `(.L_x_1112) ;  /* 0x000000000f087348 */ /* 0x020fea0003c00000 */
[----:B------:R0:W1:Y:S02]  /*13c00*/  SHFL.IDX P6, R14, R13, R12, R11 ;  /* 0x0000000c0d0e7389 */ /* 0x00006400000c000b */
[----:B01---5:R-:W-:Y:S01]  /*13c10*/  ENDCOLLECTIVE ;  /* 0x000000000000791b */ /* 0x023fe20003800000 */
.L_x_1112:
[----:B------:R-:W-:Y:S05]  /*13c20*/  BRA `(.L_x_1113) ;  /* 0xffffffd000007947 */ /* 0x000fea000383ffff */
.L_x_1073:
[----:B0-----:R-:W-:-:S04]  /*13c30*/  IMAD.U32 R3, RZ, RZ, UR46 ;  /* 0x0000002eff037e24 */ /* 0x001fc8000f8e00ff */
[----:B------:R0:W1:Y:S03]  /*13c40*/  SYNCS.PHASECHK.TRANS64.TRYWAIT P0, [R3+URZ+0x2a840], R2 ;  /* 0x02a84002030075a7 */ /* 0x000066000800017f */
[----:B-1----:R-:W-:Y:S05]  /*13c50*/  @!P0 NANOSLEEP.SYNCS 0x989680 ;  /* 0x009896800000895d */ /* 0x002fea0003900000 */
[----:B------:R-:W1:Y:S02]  /*13c60*/  @!P0 SYNCS.PHASECHK.TRANS64 P0, [R3+URZ+0x2a840], R2 ;  /* 0x02a84002030085a7 */ /* 0x000e64000800007f */
[----:B-1----:R-:W-:Y:S05]  /*13c70*/  @!P0 BRA `(.L_x_1073) ;  /* 0xfffffffc00ec8947 */ /* 0x002fea000383ffff */
[----:B------:R-:W-:Y:S05]  /*13c80*/  BRA `(.L_x_1114) ;  /* 0xffffffd000a07947 */ /* 0x000fea000383ffff */
.L_x_1074:
        /* <DEDUP_REMOVED lines=8> */
.L_x_1116:
[----:B------:R-:W-:Y:S05]  /*13d10*/  BSYNC B0 ;  /* 0x0000000000007941 */ /* 0x000fea0003800000 */
.L_x_1115:
[----:B------:R-:W-:Y:S01]  /*13d20*/  IMAD.MOV.U32 R13, RZ, RZ, R0 ;  /* 0x000000ffff0d7224 */ /* 0x000fe200078e0000 */
[----:B------:R-:W-:Y:S01]  /*13d30*/  @P0 LEA R9, R25, UR46, 0x1 ;  /* 0x0000002e19090c11 */ /* 0x000fe2000f8e08ff */
[----:B------:R-:W-:Y:S02]  /*13d40*/  IMAD.MOV.U32 R12, RZ, RZ, RZ ;  /* 0x000000ffff0c7224 */ /* 0x000fe400078e00ff */
[----:B------:R-:W-:Y:S02]  /*13d50*/  IMAD.MOV.U32 R11, RZ, RZ, 0x181f ;  /* 0x0000181fff0b7424 */ /* 0x000fe400078e00ff */
[----:B------:R-:W-:Y:S02]  /*13d60*/  IMAD.MOV.U32 R15, RZ, RZ, -0x1 ;  /* 0xffffffffff0f7424 */ /* 0x000fe400078e00ff */
[----:B------:R-:W-:-:S07]  /*13d70*/  IMAD.MOV.U32 R3, RZ, RZ, R14 ;  /* 0x000000ffff037224 */ /* 0x000fce00078e000e */
[----:B------:R-:W-:Y:S05]  /*13d80*/  WARPSYNC.COLLECTIVE R15, `(.L_x_1117) ;  /* 0x000000000f087348 */ /* 0x000fea0003c00000 */
[----:B------:R0:W1:Y:S02]  /*13d90*/  SHFL.IDX P6, R14, R13, R12, R11 ;  /* 0x0000000c0d0e7389 */ /* 0x00006400000c000b */
[----:B01----:R-:W-:Y:S01]  /*13da0*/  ENDCOLLECTIVE ;  /* 0x000000000000791b */ /* 0x003fe20003800000 */
.L_x_1117:
[----:B------:R-:W-:Y:S02]  /*13db0*/  IMAD.MOV.U32 R13, RZ, RZ, R7 ;  /* 0x000000ffff0d7224 */ /* 0x000fe400078e0007 */
[----:B------:R-:W-:Y:S02]  /*13dc0*/  IMAD.MOV.U32 R12, RZ, RZ, 0x1 ;  /* 0x00000001ff0c7424 */ /* 0x000fe400078e00ff */
[----:B------:R-:W-:-:S07]  /*13dd0*/  IMAD.MOV.U32 R2, RZ, RZ, R14 ;  /* 0x000000ffff027224 */ /* 0x000fce00078e000e */
[----:B------:R-:W-:Y:S05]  /*13de0*/  WARPSYNC.COLLECTIVE R15, `(.L_x_1118) ;  /* 0x000000000f087348 */ /* 0x000fea0003c00000 */
[----:B------:R0:W1:Y:S02]  /*13df0*/  SHFL.IDX P6, R14, R13, R12, R11 ;  /* 0x0000000c0d0e7389 */ /* 0x00006400000c000b */
[----:B01----:R-:W-:Y:S01]  /*13e00*/  ENDCOLLECTIVE ;  /* 0x000000000000791b */ /* 0x003fe20003800000 */
.L_x_1118:
        /* <DEDUP_REMOVED lines=13> */
.L_x_1119:
[----:B------:R-:W-:Y:S01]  /*13ee0*/  @P0 LEA R21, R25, UR46, 0x1 ;  /* 0x0000002e19150c11 */ /* 0x000fe2000f8e08ff */
[----:B------:R-:W-:Y:S02]  /*13ef0*/  IMAD.MOV.U32 R13, RZ, RZ, R7 ;  /* 0x000000ffff0d7224 */ /* 0x000fe400078e0007 */
[----:B------:R-:W-:Y:S02]  /*13f00*/  IMAD.MOV.U32 R12, RZ, RZ, 0x2 ;  /* 0x00000002ff0c7424 */ /* 0x000fe400078e00ff */
[----:B------:R-:W-:-:S07]  /*13f10*/  IMAD.MOV.U32 R4, RZ, RZ, R14 ;  /* 0x000000ffff047224 */ /* 0x000fce00078e000e */
[----:B------:R-:W-:Y:S05]  /*13f20*/  WARPSYNC.COLLECTIVE R15, `(.L_x_1120) ;  /* 0x000000000f087348 */ /* 0x000fea0003c00000 */
[----:B------:R0:W1:Y:S02]  /*13f30*/  SHFL.IDX P6, R14, R13, R12, R11 ;  /* 0x0000000c0d0e7389 */ /* 0x00006400000c000b */
[----:B01----:R-:W-:Y:S01]  /*13f40*/  ENDCOLLECTIVE ;  /* 0x000000000000791b */ /* 0x003fe20003800000 */
.L_x_1120:
        /* <DEDUP_REMOVED lines=8> */
[----:B------:R-:W-:Y:S01]  /*13fd0*/  ISETP.GE.AND P0, PT, R6, 0x21, PT ;  /* 0x000000210600780c */ /* 0x000fe20003f06270 */
[----:B------:R-:W-:-:S12]  /*13fe0*/  IMAD.MOV.U32 R8, RZ, RZ, R14 ;  /* 0x000000ffff087224 */ /* 0x000fd800078e000e */
[----:B0-----:R-:W-:Y:S05]  /*13ff0*/  WARPSYNC.COLLECTIVE R15, `(.L_x_1121) ;  /* 0x000000000f087348 */ /* 0x001fea0003c00000 */
[----:B------:R1:W2:Y:S02]  /*14000*/  SHFL.IDX P6, R14, R13, R12, R11 ;  /* 0x0000000c0d0e7389 */ /* 0x0002a400000c000b */
[----:B012---:R-:W-:Y:S01]  /*14010*/  ENDCOLLECTIVE ;  /* 0x000000000000791b */ /* 0x007fe20003800000 */
.L_x_1121:
[----:B------:R-:W-:Y:S01]  /*14020*/  IMAD.MOV.U32 R3, RZ, RZ, R8 ;  /* 0x000000ffff037224 */ /* 0x000fe200078e0008 */
[----:B------:R-:W-:Y:S01]  /*14030*/  @P0 LEA R35, R25, UR46, 0x1 ;  /* 0x0000002e19230c11 */ /* 0x000fe2000f8e08ff */
[----:B------:R-:W-:Y:S02]  /*14040*/  IMAD.MOV.U32 R13, RZ, RZ, R7 ;  /* 0x000000ffff0d7224 */ /* 0x000fe400078e0007 */
[----:B------:R-:W-:Y:S02]  /*14050*/  IMAD.MOV.U32 R12, RZ, RZ, 0x3 ;  /* 0x00000003ff0c7424 */ /* 0x000fe400078e00ff */
[----:B------:R-:W-:-:S07]  /*14060*/  IMAD.MOV.U32 R2, RZ, RZ, R14 ;  /* 0x000000ffff027224 */ /* 0x000fce00078e000e */
[----:B------:R-:W-:Y:S05]  /*14070*/  WARPSYNC.COLLECTIVE R15, `(.L_x_1122) ;  /* 0x000000000f087348 */ /* 0x000fea0003c00000 */
[----:B------:R0:W1:Y:S02]  /*14080*/  SHFL.IDX P6, R14, R13, R12, R11 ;  /* 0x0000000c0d0e7389 */ /* 0x00006400000c000b */
[----:B01----:R-:W-:Y:S01]  /*14090*/  ENDCOLLECTIVE ;  /* 0x000000000000791b */ /* 0x003fe20003800000 */
.L_x_1122:
        /* <DEDUP_REMOVED lines=13> */
.L_x_1123:
[----:B------:R-:W-:Y:S01]  /*14170*/  IMAD.MOV.U32 R5, RZ, RZ, R9 ;  /* 0x000000ffff057224 */ /* 0x000fe200078e0009 */
[----:B------:R-:W-:Y:S01]  /*14180*/  @P0 LEA R9, R25, UR46, 0x1 ;  /* 0x0000002e19090c11 */ /* 0x000fe2000f8e08ff */
[----:B------:R-:W-:Y:S01]  /*14190*/  IMAD.MOV.U32 R13, RZ, RZ, R7 ;  /* 0x000000ffff0d7224 */ /* 0x000fe200078e0007 */
[----:B------:R-:W-:Y:S01]  /*141a0*/  MOV R12, 0x4 ;  /* 0x00000004000c7802 */ /* 0x000fe20000000f00 */
[----:B------:R-:W-:-:S07]  /*141b0*/  IMAD.MOV.U32 R10, RZ, RZ, R14 ;  /* 0x000000ffff0a7224 */ /* 0x000fce00078e000e */
[----:B------:R-:W-:Y:S05]  /*141c0*/  WARPSYNC.COLLECTIVE R15, `(.L_x_1124) ;  /* 0x000000000f087348 */ /* 0x000fea0003c00000 */
[----:B------:R0:W1:Y:S02]  /*141d0*/  SHFL.IDX P6, R14, R13, R12, R11 ;  /* 0x0000000c0d0e7389 */ /* 0x00006400000c000b */
[----:B01----:R-:W-:Y:S01]  /*141e0*/  ENDCOLLECTIVE ;  /* 0x000000000000791b */ /* 0x003fe20003800000 */
.L_x_1124:
[----:B------:R-:W-:-:S04]  /*141f0*/  IMAD.MOV.U32 R4, RZ, RZ, R10 ;  /* 0x000000ffff047224 */ /* 0x000fc800078e000a */
[----:B------:R-:W-:-:S05]  /*14200*/  @P0 IMAD.WIDE.U32 R4, R30, 0x2, R4 ;  /* 0x000000021e040825 */ /* 0x000fca00078e0004 */
[----:B------:R-:W-:Y:S01]  /*14210*/  @!PT LDS RZ, [RZ] ;  /* 0x00000000fffff984 */ /* 0x000fe20000000800 */
[----:B------:R-:W-:Y:S01]  /*14220*/  @!PT LDS RZ, [RZ] ;  /* 0x00000000fffff984 */ /* 0x000fe20000000800 */
[----:B------:R-:W-:Y:S01]  /*14230*/  @!PT LDS RZ, [RZ] ;  /* 0x00000000fffff984 */ /* 0x000fe20000000800 */
[----:B------:R0:W-:Y:S01]  /*14240*/  @P0 LDGSTS.E.BYPASS.LTC128B.128 [R9+0x19c00], desc[UR56][R4.64], !P3 ;  /* 0x19c0000004090fae */ /* 0x0001e2000d901d78 */
[----:B------:R-:W-:-:S03]  /*14250*/  IMAD.MOV.U32 R13, RZ, RZ, R0 ;  /* 0x000000ffff0d7224 */ /* 0x000fc600078e0000 */
[----:B------:R0:W-:Y:S04]  /*14260*/  @P0 LDGSTS.E.BYPASS.LTC128B.128 [R9+0x1cc00], desc[UR56][R4.64+0x80], !P2 ;  /* 0x1cc0008004090fae */ /* 0x0001e8000d101d78 */
[----:B------:R0:W-:Y:S01]  /*14270*/  @P0 LDGSTS.E.BYPASS.LTC128B.128 [R9+0x1fc00], desc[UR56][R4.64+0x100], !P1 ;  /* 0x1fc0010004090fae */ /* 0x0001e2000c901d78 */
[----:B------:R-:W-:Y:S01]  /*14280*/  ISETP.GE.AND P0, PT, R6, 0x41, PT ;  /* 0x000000410600780c */ /* 0x000fe20003f06270 */
[----:B------:R-:W-:-:S12]  /*14290*/  IMAD.MOV.U32 R8, RZ, RZ, R14 ;  /* 0x000000ffff087224 */ /* 0x000fd800078e000e */
[----:B0-----:R-:W-:Y:S05]  /*142a0*/  WARPSYNC.COLLECTIVE R15, `(.L_x_1125) ;  /* 0x000000000f087348 */ /* 0x001fea0003c00000 */
[----:B------:R1:W2:Y:S02]  /*142b0*/  SHFL.IDX P6, R14, R13, R12, R11 ;  /* 0x0000000c0d0e7389 */ /* 0x0002a400000c000b */
[----:B012---:R-:W-:Y:S01]  /*142c0*/  ENDCOLLECTIVE ;  /* 0x000000000000791b */ /* 0x007fe20003800000 */
.L_x_1125:
        /* <DEDUP_REMOVED lines=8> */
.L_x_1126:
        /* <DEDUP_REMOVED lines=8> */
[----:B------:R-:W-:-:S07]  /*143d0*/  IMAD.MOV.U32 R7, RZ, RZ, R14 ;  /* 0x000000ffff077224 */ /* 0x000fce00078e000e */
[----:B0-----:R-:W-:Y:S05]  /*143e0*/  WARPSYNC.COLLECTIVE R15, `(.L_x_1127) ;  /* 0x000000000f087348 */ /* 0x001fea0003c00000 */
[----:B------:R1:W2:Y:S02]  /*143f0*/  SHFL.IDX P6, R14, R13, R12, R11 ;  /* 0x0000000c0d0e7389 */ /* 0x0002a400000c000b */
[----:B012---:R-:W-:Y:S01]  /*14400*/  ENDCOLLECTIVE ;  /* 0x000000000000791b */ /* 0x007fe20003800000 */
.L_x_1127:
[----:B------:R-:W-:Y:S05]  /*14410*/  BRA `(.L_x_1128) ;  /* 0xffffffd000007947 */ /* 0x000fea000383ffff */
.L_x_1077:
[----:B------:R-:W-:Y:S01]  /*14420*/  IMAD.MOV.U32 R13, RZ, RZ, R8 ;  /* 0x000000ffff0d7224 */ /* 0x000fe200078e0008 */
[----:B------:R-:W-:Y:S01]  /*14430*/  IADD3 R7, R36, UR40, RZ ;  /* 0x0000002824077c10 */ /* 0x000fe2000fffe0ff */
[----:B------:R-:W-:Y:S02]  /*14440*/  IMAD.MOV.U32 R12, RZ, RZ, RZ ;  /* 0x000000ffff0c7224 */ /* 0x000fe400078e00ff */
[----:B------:R-:W-:Y:S02]  /*14450*/  IMAD.MOV.U32 R11, RZ, RZ, 0x181f ;  /* 0x0000181fff0b7424 */ /* 0x000fe400078e00ff */
[----:B------:R-:W-:Y:S02]  /*14460*/  IMAD.MOV.U32 R15, RZ, RZ, -0x1 ;  /* 0xffffffffff0f7424 */ /* 0x000fe400078e00ff */
[----:B------:R-:W-:-:S07]  /*14470*/  VIADD R5, R7, 0x10 ;  /* 0x0000001007057836 */ /* 0x000fce0000000000 */
[----:B------:R-:W-:Y:S05]  /*14480*/  WARPSYNC.COLLECTIVE R15, `(.L_x_1129) ;  /* 0x000000000f087348 */ /* 0x000fea0003c00000 */
[----:B------:R0:W1:Y:S02]  /*14490*/  SHFL.IDX P6, R14, R13, R12, R11 ;  /* 0x0000000c0d0e7389 */ /* 0x00006400000c000b */
[----:B01----:R-:W-:Y:S01]  /*144a0*/  ENDCOLLECTIVE ;  /* 0x000000000000791b */ /* 0x003fe20003800000 */
.L_x_1129:
[----:B------:R-:W-:Y:S02]  /*144b0*/  IMAD.MOV.U32 R13, RZ, RZ, R0 ;  /* 0x000000ffff0d7224 */ /* 0x000fe400078e0000 */
[----:B------:R-:W-:-:S07]  /*144c0*/  IMAD.MOV.U32 R3, RZ, RZ, R14 ;  /* 0x000000ffff037224 */ /* 0x000fce00078e000e */
[----:B------:R-:W-:Y:S05]  /*144d0*/  WARPSYNC.COLLECTIVE R15, `(.L_x_1130) ;  /* 0x000000000f087348 */ /* 0x000fea0003c00000 */
[----:B------:R0:W1:Y:S02]  /*144e0*/  SHFL.IDX P6, R14, R13, R12, R11 ;  /* 0x0000000c0d0e7389 */ /* 0x00006400000c000b */
[----:B01----:R-:W-:Y:S01]  /*144f0*/  ENDCOLLECTIVE ;  /* 0x000000000000791b */ /* 0x003fe20003800000 */
.L_x_1130:
[----:B------:R-:W-:Y:S02]  /*14500*/  ULDC UR4, c[0x0][0x288] ;  /* 0x0000a20000047ab9 */ /* 0x000fe40000000800 */
[----:B------:R-:W-:-:S05]  /*14510*/  IMAD R6, R6, UR4, RZ ;  /* 0x0000000406067c24 */ /* 0x000fca000f8e02ff */
[----:B------:R-:W-:Y:S01]  /*14520*/  ISETP.GE.AND P1, PT, R7, R6, PT ;  /* 0x000000060700720c */ /* 0x000fe20003f26270 */
[----:B------:R-:W-:Y:S02]  /*14530*/  IMAD.MOV.U32 R13, RZ, RZ, R8 ;  /* 0x000000ffff0d7224 */ /* 0x000fe400078e0008 */
[----:B------:R-:W-:-:S10]  /*14540*/  IMAD.MOV.U32 R12, RZ, RZ, 0x1 ;  /* 0x00000001ff0c7424 */ /* 0x000fd400078e00ff */
[----:B------:R-:W-:Y:S01]  /*14550*/  @!P1 LEA R9, R25, UR46, 0x1 ;  /* 0x0000002e19099c11 */ /* 0x000fe2000f8e08ff */
[----:B------:R-:W-:-:S07]  /*14560*/  IMAD.MOV.U32 R2, RZ, RZ, R14 ;  /* 0x000000ffff027224 */ /* 0x000fce00078e000e */
[----:B------:R-:W-:Y:S05]  /*14570*/  WARPSYNC.COLLECTIVE R15, `(.L_x_1131) ;  /* 0x000000000f087348 */ /* 0x000fea0003c00000 */
[----:B------:R0:W1:Y:S02]  /*14580*/  SHFL.IDX P6, R14, R13, R12, R11 ;  /* 0x0000000c0d0e7389 */ /* 0x00006400000c000b */
[----:B01----:R-:W-:Y:S01]  /*14590*/  ENDCOLLECTIVE ;  /* 0x000000000000791b */ /* 0x003fe20003800000 */
.L_x_1131:
        /* <DEDUP_REMOVED lines=8> */
[----:B------:R-:W-:Y:S01]  /*14620*/  ISETP.GE.AND P1, PT, R5, R6, PT ;  /* 0x000000060500720c */ /* 0x000fe20003f26270 */
[----:B------:R-:W-:-:S12]  /*14630*/  IMAD.MOV.U32 R5, RZ, RZ, R14 ;  /* 0x000000ffff057224 */ /* 0x000fd800078e000e */
[----:B0-----:R-:W-:Y:S05]  /*14640*/  WARPSYNC.COLLECTIVE R15, `(.L_x_1132) ;  /* 0x000000000f087348 */ /* 0x001fea0003c00000 */
[----:B------:R1:W2:Y:S02]  /*14650*/  SHFL.IDX P6, R14, R13, R12, R11 ;  /* 0x0000000c0d0e7389 */ /* 0x0002a400000c000b */
[----:B012---:R-:W-:Y:S01]  /*14660*/  ENDCOLLECTIVE ;  /* 0x000000000000791b */ /* 0x007fe20003800000 */
.L_x_1132:
[----:B------:R-:W-:Y:S01]  /*14670*/  VIADD R3, R7, 0x20 ;  /* 0x0000002007037836 */ /* 0x000fe20000000000 */
[----:B------:R-:W-:Y:S01]  /*14680*/  @!P1 LEA R21, R25, UR46, 0x1 ;  /* 0x0000002e19159c11 */ /* 0x000fe2000f8e08ff */
[----:B------:R-:W-:Y:S02]  /*14690*/  IMAD.MOV.U32 R13, RZ, RZ, R8 ;  /* 0x000000ffff0d7224 */ /* 0x000fe400078e0008 */
[----:B------:R-:W-:Y:S02]  /*146a0*/  IMAD.MOV.U32 R12, RZ, RZ, 0x2 ;  /* 0x00000002ff0c7424 */ /* 0x000fe400078e00ff */
[----:B------:R-:W-:-:S07]  /*146b0*/  IMAD.MOV.U32 R4, RZ, RZ, R14 ;  /* 0x000000ffff047224 */ /* 0x000fce00078e000e */
[----:B------:R-:W-:Y:S05]  /*146c0*/  WARPSYNC.COLLECTIVE R15, `(.L_x_1133) ;  /* 0x000000000f087348 */ /* 0x000fea0003c00000 */
[----:B------:R0:W1:Y:S02]  /*146d0*/  SHFL.IDX P6, R14, R13, R12, R11 ;  /* 0x0000000c0d0e7389 */ /* 0x00006400000c000b */
[----:B01----:R-:W-:Y:S01]  /*146e0*/  ENDCOLLECTIVE ;  /* 0x000000000000791b */ /* 0x003fe20003800000 */
.L_x_1133:
        /* <DEDUP_REMOVED lines=13> */
.L_x_1134:
        /* <DEDUP_REMOVED lines=8> */
.L_x_1135:
        /* <DEDUP_REMOVED lines=13> */
.L_x_1136:
        /* <DEDUP_REMOVED lines=8> */
.L_x_1137:
        /* <DEDUP_REMOVED lines=13> */
.L_x_1138:
        /* <DEDUP_REMOVED lines=8> */
.L_x_1139:
        /* <DEDUP_REMOVED lines=13> */
.L_x_1140:
[----:B------:R-:W-:Y:S01]  /*14bb0*/  VIADD R3, R7, 0x60 ;  /* 0x0000006007037836 */ /* 0x000fe20000000000 */
[----:B------:R-:W-:Y:S02]  /*14bc0*/  @!P1 LEA R21, R25, UR46, 0x1 ;  /* 0x0000002e19159c11 */ /* 0x000fe4000f8e08ff */
[----:B------:R-:W-:Y:S01]  /*14bd0*/  MOV R13, R8 ;  /* 0x00000008000d7202 */ /* 0x000fe20000000f00 */
[----:B------:R-:W-:Y:S02]  /*14be0*/  IMAD.MOV.U32 R12, RZ, RZ, 0x6 ;  /* 0x00000006ff0c7424 */ /* 0x000fe400078e00ff */
[----:B------:R-:W-:-:S07]  /*14bf0*/  IMAD.MOV.U32 R4, RZ, RZ, R14 ;  /* 0x000000ffff047224 */ /* 0x000fce00078e000e */
[----:B------:R-:W-:Y:S05]  /*14c00*/  WARPSYNC.COLLECTIVE R15, `(.L_x_1141) ;  /* 0x000000000f087348 */ /* 0x000fea0003c00000 */
[----:B------:R0:W1:Y:S02]  /*14c10*/  SHFL.IDX P6, R14, R13, R12, R11 ;  /* 0x0000000c0d0e7389 */ /* 0x00006400000c000b */
[----:B01----:R-:W-:Y:S01]  /*14c20*/  ENDCOLLECTIVE ;  /* 0x000000000000791b */ /* 0x003fe20003800000 */
.L_x_1141:
        /* <DEDUP_REMOVED lines=13> */
.L_x_1142:
[----:B------:R-:W-:Y:S01]  /*14d00*/  @!P1 LEA R9, R25, UR46, 0x1 ;  /* 0x0000002e19099c11 */ /* 0x000fe2000f8e08ff */
[----:B------:R-:W-:Y:S02]  /*14d10*/  IMAD.MOV.U32 R13, RZ, RZ, R8 ;  /* 0x000000ffff0d7224 */ /* 0x000fe400078e0008 */
[----:B------:R-:W-:Y:S02]  /*14d20*/  IMAD.MOV.U32 R12, RZ, RZ, 0x7 ;  /* 0x00000007ff0c7424 */ /* 0x000fe400078e00ff */
[----:B------:R-:W-:-:S07]  /*14d30*/  IMAD.MOV.U32 R2, RZ, RZ, R14 ;  /* 0x000000ffff027224 */ /* 0x000fce00078e000e */
[----:B------:R-:W-:Y:S05]  /*14d40*/  WARPSYNC.COLLECTIVE R15, `(.L_x_1143) ;  /* 0x000000000f087348 */ /* 0x000fea0003c00000 */
[----:B------:R0:W1:Y:S02]  /*14d50*/  SHFL.IDX P6, R14, R13, R12, R11 ;  /* 0x0000000c0d0e7389 */ /* 0x00006400000c000b */
[----:B01----:R-:W-:Y:S01]  /*14d60*/  ENDCOLLECTIVE ;  /* 0x000000000000791b */ /* 0x003fe20003800000 */
.L_x_1143:
        /* <DEDUP_REMOVED lines=12> */
.L_x_1144:
[----:B------:R-:W-:Y:S05]  /*14e30*/  BRA `(.L_x_1145) ;  /* 0xffffffcc00ec7947 */ /* 0x000fea000383ffff */
.L_x_1080:
[----:B0-----:R-:W-:-:S04]  /*14e40*/  IMAD.U32 R3, RZ, RZ, UR46 ;  /* 0x0000002eff037e24 */ /* 0x001fc8000f8e00ff */
[----:B------:R0:W1:Y:S03]  /*14e50*/  SYNCS.PHASECHK.TRANS64.TRYWAIT P0, [R3+URZ+0x2a820], R0 ;  /* 0x02a82000030075a7 */ /* 0x000066000800017f */
[----:B-1----:R-:W-:Y:S05]  /*14e60*/  @!P0 NANOSLEEP.SYNCS 0x989680 ;  /* 0x009896800000895d */ /* 0x002fea0003900000 */
[----:B------:R-:W1:Y:S02]  /*14e70*/  @!P0 SYNCS.PHASECHK.TRANS64 P0, [R3+URZ+0x2a820], R0 ;  /* 0x02a82000030085a7 */ /* 0x000e64000800007f */
[----:B-1----:R-:W-:Y:S05]  /*14e80*/  @!P0 BRA `(.L_x_1080) ;  /* 0xfffffffc00ec8947 */ /* 0x002fea000383ffff */
[----:B------:R-:W-:Y:S05]  /*14e90*/  BRA `(.L_x_1146) ;  /* 0xffffffd000387947 */ /* 0x000fea000383ffff */
.L_x_1084:
[----:B0-----:R0:W1:Y:S02]  /*14ea0*/  SYNCS.PHASECHK.TRANS64.TRYWAIT P0, [R8+URZ+0x2a840], R3 ;  /* 0x02a84003080075a7 */ /* 0x001064000800017f */
[----:B-1----:R-:W-:Y:S05]  /*14eb0*/  @!P0 NANOSLEEP.SYNCS 0x989680 ;  /* 0x009896800000895d */ /* 0x002fea0003900000 */
[----:B------:R-:W1:Y:S02]  /*14ec0*/  @!P0 SYNCS.PHASECHK.TRANS64 P0, [R8+URZ+0x2a840], R3 ;  /* 0x02a84003080085a7 */ /* 0x000e64000800007f */
[----:B-1----:R-:W-:Y:S05]  /*14ed0*/  @!P0 BRA `(.L_x_1084) ;  /* 0xfffffffc00f08947 */ /* 0x002fea000383ffff */
[----:B------:R-:W-:Y:S05]  /*14ee0*/  BRA `(.L_x_1147) ;  /* 0xffffffd000fc7947 */ /* 0x000fea000383ffff */
.L_x_1085:
        /* <DEDUP_REMOVED lines=8> */
.L_x_1149:
[----:B------:R-:W-:Y:S05]  /*14f70*/  BSYNC B1 ;  /* 0x0000000000017941 */ /* 0x000fea0003800000 */
.L_x_1148:
[----:B------:R-:W-:Y:S01]  /*14f80*/  IMAD.MOV.U32 R13, RZ, RZ, R10 ;  /* 0x000000ffff0d7224 */ /* 0x000fe200078e000a */
[----:B------:R-:W-:Y:S01]  /*14f90*/  MOV R12, RZ ;  /* 0x000000ff000c7202 */ /* 0x000fe20000000f00 */
[----:B------:R-:W-:Y:S01]  /*14fa0*/  IMAD.MOV.U32 R11, RZ, RZ, 0x181f ;  /* 0x0000181fff0b7424 */ /* 0x000fe200078e00ff */
[----:B------:R-:W-:Y:S01]  /*14fb0*/  LEA R19, R19, UR46, 0x1 ;  /* 0x0000002e13137c11 */ /* 0x000fe2000f8e08ff */
[----:B------:R-:W-:Y:S02]  /*14fc0*/  IMAD.MOV.U32 R15, RZ, RZ, -0x1 ;  /* 0xffffffffff0f7424 */ /* 0x000fe400078e00ff */
[----:B------:R-:W-:-:S07]  /*14fd0*/  IMAD.MOV.U32 R3, RZ, RZ, R14 ;  /* 0x000000ffff037224 */ /* 0x000fce00078e000e */
[----:B------:R-:W-:Y:S05]  /*14fe0*/  WARPSYNC.COLLECTIVE R15, `(.L_x_1150) ;  /* 0x000000000f087348 */ /* 0x000fea0003c00000 */
[----:B------:R0:W1:Y:S02]  /*14ff0*/  SHFL.IDX P6, R14, R13, R12, R11 ;  /* 0x0000000c0d0e7389 */ /* 0x00006400000c000b */
[----:B01----:R-:W-:Y:S01]  /*15000*/  ENDCOLLECTIVE ;  /* 0x000000000000791b */ /* 0x003fe20003800000 */
.L_x_1150:
[----:B------:R-:W-:Y:S02]  /*15010*/  IMAD.MOV.U32 R13, RZ, RZ, R21 ;  /* 0x000000ffff0d7224 */ /* 0x000fe400078e0015 */
[----:B------:R-:W-:Y:S01]  /*15020*/  IMAD.MOV.U32 R12, RZ, RZ, 0x1 ;  /* 0x00000001ff0c7424 */ /* 0x000fe200078e00ff */
[----:B------:R-:W-:-:S13]  /*15030*/  IADD3 R2, P0, R14, R35, RZ ;  /* 0x000000230e027210 */ /* 0x000fda0007f1e0ff */
[----:B------:R-:W-:Y:S05]  /*15040*/  WARPSYNC.COLLECTIVE R15, `(.L_x_1151) ;  /* 0x000000000f087348 */ /* 0x000fea0003c00000 */
[----:B------:R0:W1:Y:S02]  /*15050*/  SHFL.IDX P6, R14, R13, R12, R11 ;  /* 0x0000000c0d0e7389 */ /* 0x00006400000c000b */
[----:B01----:R-:W-:Y:S01]  /*15060*/  ENDCOLLECTIVE ;  /* 0x000000000000791b */ /* 0x003fe20003800000 */
.L_x_1151:
        /* <DEDUP_REMOVED lines=8> */
[----:B------:R-:W-:-:S07]  /*150f0*/  IMAD.MOV.U32 R4, RZ, RZ, R14 ;  /* 0x000000ffff047224 */ /* 0x000fce00078e000e */
[----:B0-----:R-:W-:Y:S05]  /*15100*/  WARPSYNC.COLLECTIVE R15, `(.L_x_1152) ;  /* 0x000000000f087348 */ /* 0x001fea0003c00000 */
[----:B------:R1:W2:Y:S02]  /*15110*/  SHFL.IDX P6, R14, R13, R12, R11 ;  /* 0x0000000c0d0e7389 */ /* 0x0002a400000c000b */
[----:B012---:R-:W-:Y:S01]  /*15120*/  ENDCOLLECTIVE ;  /* 0x000000000000791b */ /* 0x007fe20003800000 */
.L_x_1152:
[----:B------:R-:W-:Y:S02]  /*15130*/  IMAD.MOV.U32 R13, RZ, RZ, R21 ;  /* 0x000000ffff0d7224 */ /* 0x000fe400078e0015 */
[----:B------:R-:W-:Y:S01]  /*15140*/  IMAD.MOV.U32 R12, RZ, RZ, 0x2 ;  /* 0x00000002ff0c7424 */ /* 0x000fe200078e00ff */
[----:B------:R-:W-:-:S13]  /*15150*/  IADD3 R2, P0, R14, R35, RZ ;  /* 0x000000230e027210 */ /* 0x000fda0007f1e0ff */
[----:B------:R-:W-:Y:S05]  /*15160*/  WARPSYNC.COLLECTIVE R15, `(.L_x_1153) ;  /* 0x000000000f087348 */ /* 0x000fea0003c00000 */
[----:B------:R0:W1:Y:S02]  /*15170*/  SHFL.IDX P6, R14, R13, R12, R11 ;  /* 0x0000000c0d0e7389 */ /* 0x00006400000c000b */
[----:B01----:R-:W-:Y:S01]  /*15180*/  ENDCOLLECTIVE ;  /* 0x000000000000791b */ /* 0x003fe20003800000 */
.L_x_1153:
        /* <DEDUP_REMOVED lines=12> */
.L_x_1154:
[----:B------:R-:W-:Y:S02]  /*15250*/  IMAD.MOV.U32 R13, RZ, RZ, R21 ;  /* 0x000000ffff0d7224 */ /* 0x000fe400078e0015 */
[----:B------:R-:W-:-:S05]  /*15260*/  IMAD.MOV.U32 R12, RZ, RZ, R14 ;  /* 0x000000ffff0c7224 */ /* 0x000fca00078e000e */
[----:B------:R-:W-:Y:S02]  /*15270*/  IADD3 R2, P0, R12, R35, RZ ;  /* 0x000000230c027210 */ /* 0x000fe40007f1e0ff */
[----:B------:R-:W-:-:S03]  /*15280*/  MOV R12, 0x3 ;  /* 0x00000003000c7802 */ /* 0x000fc60000000f00 */
[----:B------:R-:W-:-:S08]  /*15290*/  IMAD.X R3, RZ, RZ, R5, P0 ;  /* 0x000000ffff037224 */ /* 0x000fd000000e0605 */
[----:B------:R-:W-:Y:S05]  /*152a0*/  WARPSYNC.COLLECTIVE R15, `(.L_x_1155) ;  /* 0x000000000f087348 */ /* 0x000fea0003c00000 */
[----:B------:R0:W1:Y:S02]  /*152b0*/  SHFL.IDX P6, R14, R13, R12, R11 ;  /* 0x0000000c0d0e7389 */ /* 0x00006400000c000b */
[----:B01----:R-:W-:Y:S01]  /*152c0*/  ENDCOLLECTIVE ;  /* 0x000000000000791b */ /* 0x003fe20003800000 */
.L_x_1155:
[----:B------:R-:W-:Y:S01]  /*152d0*/  @!PT LDS RZ, [RZ] ;  /* 0x00000000fffff984 */ /* 0x000fe20000000800 */
[----:B------:R-:W-:Y:S01]  /*152e0*/  @!PT LDS RZ, [RZ] ;  /* 0x00000000fffff984 */ /* 0x000fe20000000800 */
[----:B------:R-:W-:Y:S01]  /*152f0*/  @!PT LDS RZ, [RZ] ;  /* 0x00000000fffff984 */ /* 0x000fe20000000800 */
[----:B------:R-:W-:Y:S04]  /*15300*/  LDGSTS.E.BYPASS.LTC128B.128 [R19+0x19400], desc[UR56][R2.64], !P3 ;  /* 0x1940000002137fae */ /* 0x000fe8000d901d78 */
[----:B------:R-:W-:Y:S04]  /*15310*/  LDGSTS.E.BYPASS.LTC128B.128 [R19+0x1c400], desc[UR56][R2.64+0x80], !P2 ;  /* 0x1c40008002137fae */ /* 0x000fe8000d101d78 */
[----:B------:R0:W-:Y:S01]  /*15320*/  LDGSTS.E.BYPASS.LTC128B.128 [R19+0x1f400], desc[UR56][R2.64+0x100], !P1 ;  /* 0x1f40010002137fae */ /* 0x0001e2000c901d78 */
[----:B------:R-:W-:Y:S02]  /*15330*/  IMAD.MOV.U32 R13, RZ, RZ, R10 ;  /* 0x000000ffff0d7224 */ /* 0x000fe400078e000a */
[----:B0-----:R-:W-:-:S07]  /*15340*/  IMAD.MOV.U32 R3, RZ, RZ, R14 ;  /* 0x000000ffff037224 */ /* 0x001fce00078e000e */
[----:B------:R-:W-:Y:S05]  /*15350*/  WARPSYNC.COLLECTIVE R15, `(.L_x_1156) ;  /* 0x000000000f087348 */ /* 0x000fea0003c00000 */
[----:B------:R0:W1:Y:S02]  /*15360*/  SHFL.IDX P6, R14, R13, R12, R11 ;  /* 0x0000000c0d0e7389 */ /* 0x00006400000c000b */
[----:B01----:R-:W-:Y:S01]  /*15370*/  ENDCOLLECTIVE ;  /* 0x000000000000791b */ /* 0x003fe20003800000 */
.L_x_1156:
[----:B------:R-:W-:Y:S02]  /*15380*/  IMAD.MOV.U32 R13, RZ, RZ, R21 ;  /* 0x000000ffff0d7224 */ /* 0x000fe400078e0015 */
[----:B------:R-:W-:Y:S01]  /*15390*/  IMAD.MOV.U32 R12, RZ, RZ, 0x4 ;  /* 0x00000004ff0c7424 */ /* 0x000fe200078e00ff */
[----:B------:R-:W-:-:S13]  /*153a0*/  IADD3 R2, P0, R14, R35, RZ ;  /* 0x000000230e027210 */ /* 0x000fda0007f1e0ff */
[----:B------:R-:W-:Y:S05]  /*153b0*/  WARPSYNC.COLLECTIVE R15, `(.L_x_1157) ;  /* 0x000000000f087348 */ /* 0x000fea0003c00000 */
[----:B------:R0:W1:Y:S02]  /*153c0*/  SHFL.IDX P6, R14, R13, R12, R11 ;  /* 0x0000000c0d0e7389 */ /* 0x00006400000c000b */
[----:B01----:R-:W-:Y:S01]  /*153d0*/  ENDCOLLECTIVE ;  /* 0x000000000000791b */ /* 0x003fe20003800000 */
.L_x_1157:
        /* <DEDUP_REMOVED lines=12> */
.L_x_1158:
[----:B------:R-:W-:Y:S02]  /*154a0*/  IMAD.MOV.U32 R13, RZ, RZ, R21 ;  /* 0x000000ffff0d7224 */ /* 0x000fe400078e0015 */
[----:B------:R-:W-:-:S05]  /*154b0*/  IMAD.MOV.U32 R12, RZ, RZ, R14 ;  /* 0x000000ffff0c7224 */ /* 0x000fca00078e000e */
[----:B------:R-:W-:Y:S01]  /*154c0*/  IADD3 R2, P0, R12, R35, RZ ;  /* 0x000000230c027210 */ /* 0x000fe20007f1e0ff */
[----:B------:R-:W-:-:S04]  /*154d0*/  IMAD.MOV.U32 R12, RZ, RZ, 0x5 ;  /* 0x00000005ff0c7424 */ /* 0x000fc800078e00ff */
[----:B------:R-:W-:-:S08]  /*154e0*/  IMAD.X R3, RZ, RZ, R4, P0 ;  /* 0x000000ffff037224 */ /* 0x000fd000000e0604 */
[----:B------:R-:W-:Y:S05]  /*154f0*/  WARPSYNC.COLLECTIVE R15, `(.L_x_1159) ;  /* 0x000000000f087348 */ /* 0x000fea0003c00000 */
[----:B------:R0:W1:Y:S02]  /*15500*/  SHFL.IDX P6, R14, R13, R12, R11 ;  /* 0x0000000c0d0e7389 */ /* 0x00006400000c000b */
[----:B01----:R-:W-:Y:S01]  /*15510*/  ENDCOLLECTIVE ;  /* 0x000000000000791b */ /* 0x003fe20003800000 */
.L_x_1159:
[----:B------:R-:W-:Y:S01]  /*15520*/  @!PT LDS RZ, [RZ] ;  /* 0x00000000fffff984 */ /* 0x000fe20000000800 */
[----:B------:R-:W-:Y:S01]  /*15530*/  @!PT LDS RZ, [RZ] ;  /* 0x00000000fffff984 */ /* 0x000fe20000000800 */
[----:B------:R-:W-:Y:S01]  /*15540*/  @!PT LDS RZ, [RZ] ;  /* 0x00000000fffff984 */ /* 0x000fe20000000800 */
[----:B------:R0:W-:Y:S04]  /*15550*/  LDGSTS.E.BYPASS.LTC128B.128 [R19+0x1a400], desc[UR56][R2.64], !P3 ;  /* 0x1a40000002137fae */ /* 0x0001e8000d901d78 */
[----:B------:R0:W-:Y:S04]  /*15560*/  LDGSTS.E.BYPASS.LTC128B.128 [R19+0x1d400], desc[UR56][R2.64+0x80], !P2 ;  /* 0x1d40008002137fae */ /* 0x0001e8000d101d78 */
[----:B------:R0:W-:Y:S01]  /*15570*/  LDGSTS.E.BYPASS.LTC128B.128 [R19+0x20400], desc[UR56][R2.64+0x100], !P1 ;  /* 0x2040010002137fae */ /* 0x0001e2000c901d78 */
[----:B------:R-:W-:Y:S02]  /*15580*/  IMAD.MOV.U32 R13, RZ, RZ, R10 ;  /* 0x000000ffff0d7224 */ /* 0x000fe400078e000a */
[----:B------:R-:W-:-:S07]  /*15590*/  IMAD.MOV.U32 R21, RZ, RZ, R14 ;  /* 0x000000ffff157224 */ /* 0x000fce00078e000e */
[----:B0-----:R-:W-:Y:S05]  /*155a0*/  WARPSYNC.COLLECTIVE R15, `(.L_x_1160) ;  /* 0x000000000f087348 */ /* 0x001fea0003c00000 */
[----:B------:R1:W2:Y:S02]  /*155b0*/  SHFL.IDX P6, R14, R13, R12, R11 ;  /* 0x0000000c0d0e7389 */ /* 0x0002a400000c000b */
[----:B012---:R-:W-:Y:S01]  /*155c0*/  ENDCOLLECTIVE ;  /* 0x000000000000791b */ /* 0x007fe20003800000 */
.L_x_1160:
[----:B------:R-:W-:Y:S05]  /*155d0*/  BRA `(.L_x_1161) ;  /* 0xffffffd000587947 */ /* 0x000fea000383ffff */
.L_x_1090:
[----:B0-----:R0:W2:Y:S02]  /*155e0*/  SYNCS.PHASECHK.TRANS64.TRYWAIT P0, [R4+URZ+0x2a860], R3 ;  /* 0x02a86003040075a7 */ /* 0x0010a4000800017f */
[----:B--2---:R-:W-:Y:S05]  /*155f0*/  @!P0 NANOSLEEP.SYNCS 0x989680 ;  /* 0x009896800000895d */ /* 0x004fea0003900000 */
[----:B------:R-:W2:Y:S02]  /*15600*/  @!P0 SYNCS.PHASECHK.TRANS64 P0, [R4+URZ+0x2a860], R3 ;  /* 0x02a86003040085a7 */ /* 0x000ea4000800007f */
[----:B--2---:R-:W-:Y:S05]  /*15610*/  @!P0 BRA `(.L_x_1090) ;  /* 0xfffffffc00f08947 */ /* 0x004fea000383ffff */
[----:B------:R-:W-:Y:S05]  /*15620*/  BRA `(.L_x_1162) ;  /* 0xffffffd000b47947 */ /* 0x000fea000383ffff */
.L_x_1091:
[----:B------:R-:W-:Y:S01]  /*15630*/  BSSY B1, `(.L_x_1163) ;  /* 0x0000008000017945 */ /* 0x000fe20003800000 */
[----:B------:R-:W-:Y:S01]  /*15640*/  IMAD.MOV.U32 R13, RZ, RZ, R17 ;  /* 0x000000ffff0d7224 */ /* 0x000fe200078e0011 */
[----:B------:R-:W-:Y:S01]  /*15650*/  MOV R11, 0x181f ;  /* 0x0000181f000b7802 */ /* 0x000fe20000000f00 */
[----:B------:R-:W-:Y:S02]  /*15660*/  IMAD.MOV.U32 R12, RZ, RZ, RZ ;  /* 0x000000ffff0c7224 */ /* 0x000fe400078e00ff */
[----:B------:R-:W-:-:S07]  /*15670*/  IMAD.MOV.U32 R15, RZ, RZ, -0x1 ;  /* 0xffffffffff0f7424 */ /* 0x000fce00078e00ff */
[----:B01----:R-:W-:Y:S05]  /*15680*/  WARPSYNC.COLLECTIVE R15, `(.L_x_1164) ;  /* 0x000000000f087348 */ /* 0x003fea0003c00000 */
[----:B------:R2:W3:Y:S02]  /*15690*/  SHFL.IDX P6, R14, R13, R12, R11 ;  /* 0x0000000c0d0e7389 */ /* 0x0004e400000c000b */
[----:B0123--:R-:W-:Y:S01]  /*156a0*/  ENDCOLLECTIVE ;  /* 0x000000000000791b */ /* 0x00ffe20003800000 */
.L_x_1164:
[----:B------:R-:W-:Y:S05]  /*156b0*/  BSYNC B1 ;  /* 0x0000000000017941 */ /* 0x000fea0003800000 */
.L_x_1163:
[----:B------:R-:W-:Y:S01]  /*156c0*/  IMAD.MOV.U32 R13, RZ, RZ, R16 ;  /* 0x000000ffff0d7224 */ /* 0x000fe200078e0010 */
[----:B------:R-:W-:Y:S01]  /*156d0*/  LEA R5, R5, UR46, 0x1 ;  /* 0x0000002e05057c11 */ /* 0x000fe2000f8e08ff */
[----:B------:R-:W-:Y:S02]  /*156e0*/  IMAD.MOV.U32 R12, RZ, RZ, RZ ;  /* 0x000000ffff0c7224 */ /* 0x000fe400078e00ff */
[----:B------:R-:W-:Y:S02]  /*156f0*/  IMAD.MOV.U32 R11, RZ, RZ, 0x181f ;  /* 0x0000181fff0b7424 */ /* 0x000fe400078e00ff */
[----:B------:R-:W-:Y:S02]  /*15700*/  IMAD.MOV.U32 R15, RZ, RZ, -0x1 ;  /* 0xffffffffff0f7424 */ /* 0x000fe400078e00ff */
[----:B------:R-:W-:-:S07]  /*15710*/  IMAD.MOV.U32 R3, RZ, RZ, R14 ;  /* 0x000000ffff037224 */ /* 0x000fce00078e000e */
[----:B------:R-:W-:Y:S05]  /*15720*/  WARPSYNC.COLLECTIVE R15, `(.L_x_1165) ;  /* 0x000000000f087348 */ /* 0x000fea0003c00000 */
[----:B------:R0:W1:Y:S02]  /*15730*/  SHFL.IDX P6, R14, R13, R12, R11 ;  /* 0x0000000c0d0e7389 */ /* 0x00006400000c000b */
[----:B01----:R-:W-:Y:S01]  /*15740*/  ENDCOLLECTIVE ;  /* 0x000000000000791b */ /* 0x003fe20003800000 */
.L_x_1165:
[----:B------:R-:W-:Y:S02]  /*15750*/  IMAD.MOV.U32 R13, RZ, RZ, R17 ;  /* 0x000000ffff0d7224 */ /* 0x000fe400078e0011 */
[----:B------:R-:W-:Y:S01]  /*15760*/  IMAD.MOV.U32 R12, RZ, RZ, 0x1 ;  /* 0x00000001ff0c7424 */ /* 0x000fe200078e00ff */
[----:B------:R-:W-:-:S13]  /*15770*/  IADD3 R2, P1, R14, R35, RZ ;  /* 0x000000230e027210 */ /* 0x000fda0007f3e0ff */
[----:B------:R-:W-:Y:S05]  /*15780*/  WARPSYNC.COLLECTIVE R15, `(.L_x_1166) ;  /* 0x000000000f087348 */ /* 0x000fea0003c00000 */
[----:B------:R0:W1:Y:S02]  /*15790*/  SHFL.IDX P6, R14, R13, R12, R11 ;  /* 0x0000000c0d0e7389 */ /* 0x00006400000c000b */
[----:B01----:R-:W-:Y:S01]  /*157a0*/  ENDCOLLECTIVE ;  /* 0x000000000000791b */ /* 0x003fe20003800000 */
.L_x_1166:
        /* <DEDUP_REMOVED lines=13> */
.L_x_1167:
[----:B------:R-:W-:Y:S01]  /*15880*/  @!PT LDS RZ, [RZ] ;  /* 0x00000000fffff984 */ /* 0x000fe20000000800 */
[----:B------:R-:W-:Y:S01]  /*15890*/  @!PT LDS RZ, [RZ] ;  /* 0x00000000fffff984 */ /* 0x000fe20000000800 */
[----:B------:R-:W-:Y:S01]  /*158a0*/  @!PT LDS RZ, [RZ] ;  /* 0x00000000fffff984 */ /* 0x000fe20000000800 */
[----:B------:R0:W-:Y:S01]  /*158b0*/  LDGSTS.E.BYPASS.LTC128B.128 [R5+0x3400], desc[UR56][R2.64+0x80], !P2 ;  /* 0x0340008002057fae */ /* 0x0001e2000d101d78 */
[----:B------:R-:W-:Y:S02]  /*158c0*/  IMAD.MOV.U32 R13, RZ, RZ, R17 ;  /* 0x000000ffff0d7224 */ /* 0x000fe400078e0011 */
[----:B------:R-:W-:Y:S01]  /*158d0*/  IMAD.MOV.U32 R12, RZ, RZ, 0x2 ;  /* 0x00000002ff0c7424 */ /* 0x000fe200078e00ff */
[----:B0-----:R-:W-:-:S13]  /*158e0*/  IADD3 R2, P2, R14, R35, RZ ;  /* 0x000000230e027210 */ /* 0x001fda0007f5e0ff */
[----:B------:R-:W-:Y:S05]  /*158f0*/  WARPSYNC.COLLECTIVE R15, `(.L_x_1168) ;  /* 0x000000000f087348 */ /* 0x000fea0003c00000 */
[----:B------:R0:W1:Y:S02]  /*15900*/  SHFL.IDX P6, R14, R13, R12, R11 ;  /* 0x0000000c0d0e7389 */ /* 0x00006400000c000b */
[----:B01----:R-:W-:Y:S01]  /*15910*/  ENDCOLLECTIVE ;  /* 0x000000000000791b */ /* 0x003fe20003800000 */
.L_x_1168:
[----:B------:R-:W-:Y:S01]  /*15920*/  IMAD.X R3, RZ, RZ, R8, P2 ;  /* 0x000000ffff037224 */ /* 0x000fe200010e0608 */
        /* <DEDUP_REMOVED lines=11> */
.L_x_1169:
        /* <DEDUP_REMOVED lines=10> */
.L_x_1170:
        /* <DEDUP_REMOVED lines=12> */
.L_x_1171:
        /* <DEDUP_REMOVED lines=10> */
.L_x_1172:
        /* <DEDUP_REMOVED lines=12> */
.L_x_1173:
        /* <DEDUP_REMOVED lines=10> */
.L_x_1174:
        /* <DEDUP_REMOVED lines=12> */
.L_x_1175:
[----:B------:R-:W-:Y:S01]  /*15e00*/  @!PT LDS RZ, [RZ] ;  /* 0x00000000fffff984 */ /* 0x000fe20000000800 */
[----:B------:R-:W-:Y:S01]  /*15e10*/  @!PT LDS RZ, [RZ] ;  /* 0x00000000fffff984 */ /* 0x000fe20000000800 */
[----:B------:R-:W-:Y:S01]  /*15e20*/  @!PT LDS RZ, [RZ] ;  /* 0x00000000fffff984 */ /* 0x000fe20000000800 */
[----:B------:R0:W-:Y:S01]  /*15e30*/  LDGSTS.E.BYPASS.LTC128B.128 [R5+0x5400], desc[UR56][R2.64+0x80], !P2 ;  /* 0x0540008002057fae */ /* 0x0001e2000d101d78 */
[----:B------:R-:W-:Y:S05]  /*15e40*/  BRA `(.L_x_1176) ;  /* 0xffffffcc00707947 */ /* 0x000fea000383ffff */
.L_x_1097:
[----:B0-----:R0:W1:Y:S02]  /*15e50*/  SYNCS.PHASECHK.TRANS64.TRYWAIT P0, [R0+URZ+0x2a860], R3 ;  /* 0x02a86003000075a7 */ /* 0x001064000800017f */
[----:B-1----:R-:W-:Y:S05]  /*15e60*/  @!P0 NANOSLEEP.SYNCS 0x989680 ;  /* 0x009896800000895d */ /* 0x002fea0003900000 */
[----:B------:R-:W1:Y:S02]  /*15e70*/  @!P0 SYNCS.PHASECHK.TRANS64 P0, [R0+URZ+0x2a860], R3 ;  /* 0x02a86003000085a7 */ /* 0x000e64000800007f */
[----:B-1----:R-:W-:Y:S05]  /*15e80*/  @!P0 BRA `(.L_x_1097) ;  /* 0xfffffffc00f08947 */ /* 0x002fea000383ffff */
[----:B------:R-:W-:Y:S05]  /*15e90*/  BRA `(.L_x_1177) ;  /* 0xffffffd000587947 */ /* 0x000fea000383ffff */
.L_x_1098:
        /* <DEDUP_REMOVED lines=8> */
.L_x_1179:
[----:B------:R-:W-:Y:S05]  /*15f20*/  BSYNC B0 ;  /* 0x0000000000007941 */ /* 0x000fea0003800000 */
.L_x_1178:
        /* <DEDUP_REMOVED lines=9> */
[----:B------:R-:W-:-:S13]  /*15fc0*/  ISETP.LT.OR P2, PT, R5, 0x1, P1 ;  /* 0x000000010500780c */ /* 0x000fda0000f41670 */
[----:B------:R-:W-:Y:S05]  /*15fd0*/  WARPSYNC.COLLECTIVE R15, `(.L_x_1180) ;  /* 0x000000000f087348 */ /* 0x000fea0003c00000 */
[----:B------:R0:W1:Y:S02]  /*15fe0*/  SHFL.IDX P6, R14, R13, R12, R11 ;  /* 0x0000000c0d0e7389 */ /* 0x00006400000c000b */
[----:B01----:R-:W-:Y:S01]  /*15ff0*/  ENDCOLLECTIVE ;  /* 0x000000000000791b */ /* 0x003fe20003800000 */
.L_x_1180:
[----:B------:R-:W-:Y:S01]  /*16000*/  LEA R4, R25, UR46, 0x1 ;  /* 0x0000002e19047c11 */ /* 0x000fe2000f8e08ff */
[----:B------:R-:W-:Y:S02]  /*16010*/  IMAD.MOV.U32 R13, RZ, RZ, R17 ;  /* 0x000000ffff0d7224 */ /* 0x000fe400078e0011 */
[----:B------:R-:W-:Y:S02]  /*16020*/  IMAD.MOV.U32 R12, RZ, RZ, 0x1 ;  /* 0x00000001ff0c7424 */ /* 0x000fe400078e00ff */
[----:B------:R-:W-:-:S07]  /*16030*/  IMAD.MOV.U32 R2, RZ, RZ, R14 ;  /* 0x000000ffff027224 */ /* 0x000fce00078e000e */
[----:B------:R-:W-:Y:S05]  /*16040*/  WARPSYNC.COLLECTIVE R15, `(.L_x_1181) ;  /* 0x000000000f087348 */ /* 0x000fea0003c00000 */
[----:B------:R0:W1:Y:S02]  /*16050*/  SHFL.IDX P6, R14, R13, R12, R11 ;  /* 0x0000000c0d0e7389 */ /* 0x00006400000c000b */
[----:B01----:R-:W-:Y:S01]  /*16060*/  ENDCOLLECTIVE ;  /* 0x000000000000791b */ /* 0x003fe20003800000 */
.L_x_1181:
        /* <DEDUP_REMOVED lines=13> */
.L_x_1182:
[----:B------:R-:W-:Y:S01]  /*16140*/  IMAD.MOV.U32 R3, RZ, RZ, R6 ;  /* 0x000000ffff037224 */ /* 0x000fe200078e0006 */
[----:B------:R-:W-:Y:S01]  /*16150*/  MOV R13, R17 ;  /* 0x00000011000d7202 */ /* 0x000fe20000000f00 */
[----:B------:R-:W-:Y:S02]  /*16160*/  IMAD.MOV.U32 R12, RZ, RZ, 0x2 ;  /* 0x00000002ff0c7424 */ /* 0x000fe400078e00ff */
[----:B------:R-:W-:-:S07]  /*16170*/  IMAD.MOV.U32 R2, RZ, RZ, R14 ;  /* 0x000000ffff027224 */ /* 0x000fce00078e000e */
[----:B------:R-:W-:Y:S05]  /*16180*/  WARPSYNC.COLLECTIVE R15, `(.L_x_1183) ;  /* 0x000000000f087348 */ /* 0x000fea0003c00000 */
[----:B------:R0:W1:Y:S02]  /*16190*/  SHFL.IDX P6, R14, R13, R12, R11 ;  /* 0x0000000c0d0e7389 */ /* 0x00006400000c000b */
[----:B01----:R-:W-:Y:S01]  /*161a0*/  ENDCOLLECTIVE ;  /* 0x000000000000791b */ /* 0x003fe20003800000 */
.L_x_1183:
        /* <DEDUP_REMOVED lines=13> */
.L_x_1184:
[----:B------:R-:W-:Y:S02]  /*16280*/  IMAD.MOV.U32 R3, RZ, RZ, R10 ;  /* 0x000000ffff037224 */ /* 0x000fe400078e000a */
[----:B------:R-:W-:Y:S02]  /*16290*/  IMAD.MOV.U32 R13, RZ, RZ, R17 ;  /* 0x000000ffff0d7224 */ /* 0x000fe400078e0011 */
[----:B------:R-:W-:Y:S02]  /*162a0*/  IMAD.MOV.U32 R12, RZ, RZ, 0x3 ;  /* 0x00000003ff0c7424 */ /* 0x000fe400078e00ff */
[----:B------:R-:W-:-:S07]  /*162b0*/  IMAD.MOV.U32 R19, RZ, RZ, R14 ;  /* 0x000000ffff137224 */ /* 0x000fce00078e000e */
[----:B------:R-:W-:Y:S05]  /*162c0*/  WARPSYNC.COLLECTIVE R15, `(.L_x_1185) ;  /* 0x000000000f087348 */ /* 0x000fea0003c00000 */
[----:B------:R0:W1:Y:S02]  /*162d0*/  SHFL.IDX P6, R14, R13, R12, R11 ;  /* 0x0000000c0d0e7389 */ /* 0x00006400000c000b */
[----:B01----:R-:W-:Y:S01]  /*162e0*/  ENDCOLLECTIVE ;  /* 0x000000000000791b */ /* 0x003fe20003800000 */
.L_x_1185:
[----:B------:R-:W-:-:S04]  /*162f0*/  IMAD.MOV.U32 R2, RZ, RZ, R19 ;  /* 0x000000ffff027224 */ /* 0x000fc800078e0013 */
[----:B------:R-:W-:-:S05]  /*16300*/  IMAD.WIDE.U32 R2, R30, 0x2, R2 ;  /* 0x000000021e027825 */ /* 0x000fca00078e0002 */
[----:B------:R-:W-:Y:S01]  /*16310*/  @!PT LDS RZ, [RZ] ;  /* 0x00000000fffff984 */ /* 0x000fe20000000800 */
[----:B------:R-:W-:Y:S01]  /*16320*/  @!PT LDS RZ, [RZ] ;  /* 0x00000000fffff984 */ /* 0x000fe20000000800 */
[----:B------:R-:W-:Y:S01]  /*16330*/  @!PT LDS RZ, [RZ] ;  /* 0x00000000fffff984 */ /* 0x000fe20000000800 */
[----:B------:R0:W-:Y:S01]  /*16340*/  LDGSTS.E.BYPASS.LTC128B.128 [R4+0x1400], desc[UR56][R2.64], !P2 ;  /* 0x0140000002047fae */ /* 0x0001e2000d101d78 */
[C---:B------:R-:W-:Y:S01]  /*16350*/  ISETP.LT.OR P2, PT, R5.reuse, 0x31, P1 ;  /* 0x000000310500780c */ /* 0x040fe20000f41670 */
[----:B------:R-:W-:Y:S02]  /*16360*/  IMAD.MOV.U32 R13, RZ, RZ, R16 ;  /* 0x000000ffff0d7224 */ /* 0x000fe400078e0010 */
[----:B------:R0:W-:Y:S01]  /*16370*/  LDGSTS.E.BYPASS.LTC128B.128 [R4+0x4400], desc[UR56][R2.64+0x80], !P3 ;  /* 0x0440008002047fae */ /* 0x0001e2000d901d78 */
[----:B------:R-:W-:Y:S01]  /*16380*/  ISETP.LT.OR P3, PT, R5, 0x31, !P0 ;  /* 0x000000310500780c */ /* 0x000fe20004761670 */
[----:B------:R-:W-:-:S12]  /*16390*/  IMAD.MOV.U32 R9, RZ, RZ, R14 ;  /* 0x000000ffff097224 */ /* 0x000fd800078e000e */
[----:B0-----:R-:W-:Y:S05]  /*163a0*/  WARPSYNC.COLLECTIVE R15, `(.L_x_1186) ;  /* 0x000000000f087348 */ /* 0x001fea0003c00000 */
[----:B------:R1:W2:Y:S02]  /*163b0*/  SHFL.IDX P6, R14, R13, R12, R11 ;  /* 0x0000000c0d0e7389 */ /* 0x0002a400000c000b */
[----:B012---:R-:W-:Y:S01]  /*163c0*/  ENDCOLLECTIVE ;  /* 0x000000000000791b */ /* 0x007fe20003800000 */
.L_x_1186:
[----:B------:R-:W-:Y:S02]  /*163d0*/  IMAD.MOV.U32 R3, RZ, RZ, R9 ;  /* 0x000000ffff037224 */ /* 0x000fe400078e0009 */
[----:B------:R-:W-:Y:S02]  /*163e0*/  IMAD.MOV.U32 R13, RZ, RZ, R17 ;  /* 0x000000ffff0d7224 */ /* 0x000fe400078e0011 */
[----:B------:R-:W-:Y:S02]  /*163f0*/  IMAD.MOV.U32 R12, RZ, RZ, 0x4 ;  /* 0x00000004ff0c7424 */ /* 0x000fe400078e00ff */
[----:B------:R-:W-:-:S07]  /*16400*/  IMAD.MOV.U32 R20, RZ, RZ, R14 ;  /* 0x000000ffff147224 */ /* 0x000fce00078e000e */
[----:B------:R-:W-:Y:S05]  /*16410*/  WARPSYNC.COLLECTIVE R15, `(.L_x_1187) ;  /* 0x000000000f087348 */ /* 0x000fea0003c00000 */
[----:B------:R0:W1:Y:S02]  /*16420*/  SHFL.IDX P6, R14, R13, R12, R11 ;  /* 0x0000000c0d0e7389 */ /* 0x00006400000c000b */
[----:B01----:R-:W-:Y:S01]  /*16430*/  ENDCOLLECTIVE ;  /* 0x000000000000791b */ /* 0x003fe20003800000 */
.L_x_1187:
        /* <DEDUP_REMOVED lines=9> */
[----:B------:R-:W-:Y:S02]  /*164d0*/  ISETP.LT.OR P3, PT, R5, 0x41, !P0 ;  /* 0x000000410500780c */ /* 0x000fe40004761670 */
[----:B------:R-:W-:-:S11]  /*164e0*/  MOV R8, R14 ;  /* 0x0000000e00087202 */ /* 0x000fd60000000f00 */
[----:B0-----:R-:W-:Y:S05]  /*164f0*/  WARPSYNC.COLLECTIVE R15, `(.L_x_1188) ;  /* 0x000000000f087348 */ /* 0x001fea0003c00000 */
[----:B------:R1:W2:Y:S02]  /*16500*/  SHFL.IDX P6, R14, R13, R12, R11 ;  /* 0x0000000c0d0e7389 */ /* 0x0002a400000c000b */
[----:B012---:R-:W-:Y:S01]  /*16510*/  ENDCOLLECTIVE ;  /* 0x000000000000791b */ /* 0x007fe20003800000 */
.L_x_1188:
[----:B------:R-:W-:Y:S02]  /*16520*/  IMAD.MOV.U32 R3, RZ, RZ, R8 ;  /* 0x000000ffff037224 */ /* 0x000fe400078e0008 */
[----:B------:R-:W-:Y:S02]  /*16530*/  IMAD.MOV.U32 R8, RZ, RZ, RZ ;  /* 0x000000ffff087224 */ /* 0x000fe400078e00ff */
[----:B------:R-:W-:Y:S02]  /*16540*/  IMAD.MOV.U32 R13, RZ, RZ, R17 ;  /* 0x000000ffff0d7224 */ /* 0x000fe400078e0011 */
[----:B------:R-:W-:Y:S02]  /*16550*/  IMAD.MOV.U32 R12, RZ, RZ, 0x5 ;  /* 0x00000005ff0c7424 */ /* 0x000fe400078e00ff */
[----:B------:R-:W-:-:S07]  /*16560*/  IMAD.MOV.U32 R21, RZ, RZ, R14 ;  /* 0x000000ffff157224 */ /* 0x000fce00078e000e */
[----:B------:R-:W-:Y:S05]  /*16570*/  WARPSYNC.COLLECTIVE R15, `(.L_x_1189) ;  /* 0x000000000f087348 */ /* 0x000fea0003c00000 */
[----:B------:R0:W1:Y:S02]  /*16580*/  SHFL.IDX P6, R14, R13, R12, R11 ;  /* 0x0000000c0d0e7389 */ /* 0x00006400000c000b */
[----:B01----:R-:W-:Y:S01]  /*16590*/  ENDCOLLECTIVE ;  /* 0x000000000000791b */ /* 0x003fe20003800000 */
.L_x_1189:
[----:B------:R-:W-:-:S04]  /*165a0*/  IMAD.MOV.U32 R2, RZ, RZ, R21 ;  /* 0x000000ffff027224 */ /* 0x000fc800078e0015 */
[----:B------:R-:W-:-:S05]  /*165b0*/  IMAD.WIDE.U32 R2, R30, 0x2, R2 ;  /* 0x000000021e027825 */ /* 0x000fca00078e0002 */
        /* <DEDUP_REMOVED lines=10> */
.L_x_1190:
[----:B------:R-:W-:Y:S05]  /*16660*/  BRA `(.L_x_1191) ;  /* 0xffffffcc00387947 */ /* 0x000fea000383ffff */
.L_x_1101:
[----:B0-----:R0:W1:Y:S02]  /*16670*/  SYNCS.PHASECHK.TRANS64.TRYWAIT P0, [R7+URZ+0x2a820], R8 ;  /* 0x02a82008070075a7 */ /* 0x001064000800017f */
[----:B-1----:R-:W-:Y:S05]  /*16680*/  @!P0 NANOSLEEP.SYNCS 0x989680 ;  /* 0x009896800000895d */ /* 0x002fea0003900000 */
[----:B------:R-:W1:Y:S02]  /*16690*/  @!P0 SYNCS.PHASECHK.TRANS64 P0, [R7+URZ+0x2a820], R8 ;  /* 0x02a82008070085a7 */ /* 0x000e64000800007f */
[----:B-1----:R-:W-:Y:S05]  /*166a0*/  @!P0 BRA `(.L_x_1101) ;  /* 0xfffffffc00f08947 */ /* 0x002fea000383ffff */
[----:B------:R-:W-:Y:S05]  /*166b0*/  BRA `(.L_x_1192) ;  /* 0xffffffcc00ac7947 */ /* 0x000fea000383ffff */
.L_x_1102:
[----:B------:R-:W1:Y:S01]  /*166c0*/  S2R R2, SR_TID.X ;  /* 0x0000000000027919 */ /* 0x000e620000002100 */
[----:B------:R-:W-:Y:S01]  /*166d0*/  BSSY B0, `(.L_x_1193) ;  /* 0x000000a000007945 */ /* 0x000fe20003800000 */
[----:B------:R-:W-:Y:S02]  /*166e0*/  IMAD.MOV.U32 R12, RZ, RZ, RZ ;  /* 0x000000ffff0c7224 */ /* 0x000fe400078e00ff */
[----:B------:R-:W-:Y:S02]  /*166f0*/  IMAD.MOV.U32 R11, RZ, RZ, 0x1f ;  /* 0x0000001fff0b7424 */ /* 0x000fe400078e00ff */
[----:B------:R-:W-:Y:S01]  /*16700*/  IMAD.MOV.U32 R15, RZ, RZ, -0x1 ;  /* 0xffffffffff0f7424 */ /* 0x000fe200078e00ff */
[----:B-1----:R-:W-:-:S04]  /*16710*/  SHF.R.U32.HI R2, RZ, 0x5, R2 ;  /* 0x00000005ff027819 */ /* 0x002fc80000011602 */
[----:B------:R-:W-:-:S05]  /*16720*/  LOP3.LUT R2, R2, 0x3, RZ, 0xc0, !PT ;  /* 0x0000000302027812 */ /* 0x000fca00078ec0ff */
[----:B------:R-:W-:-:S07]  /*16730*/  IMAD.MOV.U32 R13, RZ, RZ, R2 ;  /* 0x000000ffff0d7224 */ /* 0x000fce00078e0002 */
[----:B0----5:R-:W-:Y:S05]  /*16740*/  WARPSYNC.COLLECTIVE R15, `(.L_x_1194) ;  /* 0x000000000f087348 */ /* 0x021fea0003c00000 */
[----:B------:R1:W2:Y:S02]  /*16750*/  SHFL.IDX P6, R14, R13, R12, R11 ;  /* 0x0000000c0d0e7389 */ /* 0x0002a400000c000b */
[----:B012--5:R-:W-:Y:S01]  /*16760*/  ENDCOLLECTIVE ;  /* 0x000000000000791b */ /* 0x027fe20003800000 */
.L_x_1194:
[----:B------:R-:W-:Y:S05]  /*16770*/  BSYNC B0 ;  /* 0x0000000000007941 */ /* 0x000fea0003800000 */
.L_x_1193:
[----:B------:R-:W-:Y:S05]  /*16780*/  BRA `(.L_x_1195) ;  /* 0xffffffcc00907947 */ /* 0x000fea000383ffff */
.L_x_1103:
[----:B------:R-:W-:Y:S01]  /*16790*/  BSSY B0, `(.L_x_1196) ;  /* 0x0000006000007945 */ /* 0x000fe20003800000 */
[----:B------:R-:W-:-:S07]  /*167a0*/  IMAD.MOV.U32 R15, RZ, RZ, -0x1 ;  /* 0xffffffffff0f7424 */ /* 0x000fce00078e00ff */
[----:B01---5:R-:W-:Y:S05]  /*167b0*/  WARPSYNC.COLLECTIVE R15, `(.L_x_1197) ;  /* 0x000000000f0c7348 */ /* 0x023fea0003c00000 */
[----:B------:R-:W-:Y:S02]  /*167c0*/  ELECT P6, UR62, PT ;  /* 0x00000000003e782f */ /* 0x000fe400038c0000 */
[----:B------:R-:W-:Y:S01]  /*167d0*/  MOV R14, UR62 ;  /* 0x0000003e000e7c02 */ /* 0x000fe20008000f00 */
[----:B01---5:R-:W-:Y:S10]  /*167e0*/  ENDCOLLECTIVE ;  /* 0x000000000000791b */ /* 0x023ff40003800000 */
.L_x_1197:
[----:B------:R-:W-:Y:S05]  /*167f0*/  BSYNC B0 ;  /* 0x0000000000007941 */ /* 0x000fea0003800000 */
.L_x_1196:
[----:B------:R-:W-:Y:S05]  /*16800*/  BRA `(.L_x_1198) ;  /* 0xffffffcc00847947 */ /* 0x000fea000383ffff */
.L_x_1105:
[----:B-1----:R1:W2:Y:S02]  /*16810*/  SYNCS.PHASECHK.TRANS64.TRYWAIT P1, [R5+URZ+0x2a840], R2 ;  /* 0x02a84002050075a7 */ /* 0x0022a4000802017f */
[----:B--2---:R-:W-:Y:S05]  /*16820*/  @!P1 NANOSLEEP.SYNCS 0x989680 ;  /* 0x009896800000995d */ /* 0x004fea0003900000 */
[----:B------:R-:W2:Y:S02]  /*16830*/  @!P1 SYNCS.PHASECHK.TRANS64 P1, [R5+URZ+0x2a840], R2 ;  /* 0x02a84002050095a7 */ /* 0x000ea4000802007f */
[----:B--2---:R-:W-:Y:S05]  /*16840*/  @!P1 BRA `(.L_x_1105) ;  /* 0xfffffffc00f09947 */ /* 0x004fea000383ffff */
[----:B------:R-:W-:Y:S05]  /*16850*/  BRA `(.L_x_1199) ;  /* 0xffffffcc00ac7947 */ /* 0x000fea000383ffff */
.L_x_1107:
[----:B0-----:R0:W2:Y:S02]  /*16860*/  SYNCS.PHASECHK.TRANS64.TRYWAIT P1, [R7+URZ+0x2a840], R0 ;  /* 0x02a84000070075a7 */ /* 0x0010a4000802017f */
[----:B--2---:R-:W-:Y:S05]  /*16870*/  @!P1 NANOSLEEP.SYNCS 0x989680 ;  /* 0x009896800000995d */ /* 0x004fea0003900000 */
[----:B------:R-:W2:Y:S02]  /*16880*/  @!P1 SYNCS.PHASECHK.TRANS64 P1, [R7+URZ+0x2a840], R0 ;  /* 0x02a84000070095a7 */ /* 0x000ea4000802007f */
[----:B--2---:R-:W-:Y:S05]  /*16890*/  @!P1 BRA `(.L_x_1107) ;  /* 0xfffffffc00f09947 */ /* 0x004fea000383ffff */
[----:B------:R-:W-:Y:S05]  /*168a0*/  BRA `(.L_x_1200) ;  /* 0xffffffcc00b87947 */ /* 0x000fea000383ffff */
.L_x_1109:
[----:B--2---:R2:W3:Y:S02]  /*168b0*/  SYNCS.PHASECHK.TRANS64.TRYWAIT P1, [R5+URZ+0x2a860], R2 ;  /* 0x02a86002050075a7 */ /* 0x0044e4000802017f */
[----:B---3--:R-:W-:Y:S05]  /*168c0*/  @!P1 NANOSLEEP.SYNCS 0x989680 ;  /* 0x009896800000995d */ /* 0x008fea0003900000 */
[----:B------:R-:W3:Y:S02]  /*168d0*/  @!P1 SYNCS.PHASECHK.TRANS64 P1, [R5+URZ+0x2a860], R2 ;  /* 0x02a86002050095a7 */ /* 0x000ee4000802007f */
[----:B---3--:R-:W-:Y:S05]  /*168e0*/  @!P1 BRA `(.L_x_1109) ;  /* 0xfffffffc00f09947 */ /* 0x008fea000383ffff */
[----:B------:R-:W-:Y:S05]  /*168f0*/  BRA `(.L_x_1201) ;  /* 0xffffffcc00b47947 */ /* 0x000fea000383ffff */
.L_x_1202:
        /* <DEDUP_REMOVED lines=16> */
.L_x_3207:


//--------------------- .text._ZN7cutlass13device_kernelIN5flash11enable_sm90INS1_16FlashAttnFwdSm90INS1_25CollectiveMainloopFwdSm90ILi2EN4cute5tupleIJNS5_1CILi1EEES8_S8_EEENS6_IJNS7_ILi128EEENS7_ILi96EEENS7_ILi192EEEEEELi128ENS_10bfloat16_tEfNS_4arch4Sm90ELb0ELb1ELb1ELb1ELb1ELb0ELb0ELb1ELb1ELb1ELb1ELb0EEENS1_21CollectiveEpilogueFwdINS6_IJSA_SA_SB_EEES9_SE_SG_Li256ELb1ELb1ELb1ELb0EEENS1_36VarlenDynamicPersistentTileSchedulerILi128ELi96ELi256ELi128ELb1ELb1ELb1ELb1ELb0ELb1EEEEEEEEEvNT_6ParamsE --------------------------
	.section	.text._ZN7cutlass13device_kernelIN5flash11enable_sm90INS1_16FlashAttnFwdSm90INS1_25CollectiveMainloopFwdSm90ILi2EN4cute5tupleIJNS5_1CILi1EEES8_S8_EEENS6_IJNS7_ILi128EEENS7_ILi96EEENS7_ILi192EEEEEELi128ENS_10bfloat16_tEfNS_4arch4Sm90ELb0ELb1ELb1ELb1ELb1ELb0ELb0ELb1ELb1ELb1ELb1ELb0EEENS1_21CollectiveEpilogueFwdINS6_IJSA_SA_SB_EEES9_SE_SG_Li256ELb1ELb1ELb1ELb0EEENS1_36VarlenDynamicPersistentTileSchedulerILi128ELi96ELi256ELi128ELb1ELb1ELb1ELb1ELb0ELb1EEEEEEEEEvNT_6ParamsE,"ax",@progbits
	.align	128
.text._ZN7cutlass13device_kernelIN5flash11enable_sm90INS1_16FlashAttnFwdSm90INS1_25CollectiveMainloopFwdSm90ILi2EN4cute5tupleIJNS5_1CILi1EEES8_S8_EEENS6_IJNS7_ILi128EEENS7_ILi96EEENS7_ILi192EEEEEELi128ENS_10bfloat16_tEfNS_4arch4Sm90ELb0ELb1ELb1ELb1ELb1ELb0ELb0ELb1ELb1ELb1ELb1ELb0EEENS1_21CollectiveEpilogueFwdINS6_IJSA_SA_SB_EEES9_SE_SG_Li256ELb1ELb1ELb1ELb0EEENS1_36VarlenDynamicPersistentTileSchedulerILi128ELi96ELi256ELi128ELb1ELb1ELb1ELb1ELb0ELb1EEEEEEEEEvNT_6ParamsE:
        .type           _ZN7cutlass13device_kernelIN5flash11enable_sm90INS1_16FlashAttnFwdSm90INS1_25CollectiveMainloopFwdSm90ILi2EN4cute5tupleIJNS5_1CILi1EEES8_S8_EEENS6_IJNS7_ILi128EEENS7_ILi96EEENS7_ILi192EEEEEELi128ENS_10bfloat16_tEfNS_4arch4Sm90ELb0ELb1ELb1ELb1ELb1ELb0ELb0ELb1ELb1ELb1ELb1ELb0EEENS1_21CollectiveEpilogueFwdINS6_IJSA_SA_SB_EEES9_SE_SG_Li256ELb1ELb1ELb1ELb0EEENS1_36VarlenDynamicPersistentTileSchedulerILi128ELi96ELi256ELi128ELb1ELb1ELb1ELb1ELb0ELb1EEEEEEEEEvNT_6ParamsE,@function
        .size           _ZN7cutlass13device_kernelIN5flash11enable_sm90INS1_16FlashAttnFwdSm90INS1_25CollectiveMainloopFwdSm90ILi2EN4cute5tupleIJNS5_1CILi1EEES8_S8_EEENS6_IJNS7_ILi128EEENS7_ILi96EEENS7_ILi192EEEEEELi128ENS_10bfloat16_tEfNS_4arch4Sm90ELb0ELb1ELb1ELb1ELb1ELb0ELb0ELb1ELb1ELb1ELb1ELb0EEENS1_21CollectiveEpilogueFwdINS6_IJSA_SA_SB_EEES9_SE_SG_Li256ELb1ELb1ELb1ELb0EEENS1_36VarlenDynamicPersistentTileSchedulerILi128ELi96ELi256ELi128ELb1ELb1ELb1ELb1ELb0ELb1EEEEEEEEEvNT_6ParamsE,(.L_x_3208 - _ZN7cutlass13device_kernelIN5flash11enable_sm90INS1_16FlashAttnFwdSm90INS1_25CollectiveMainloopFwdSm90ILi2EN4cute5tupleIJNS5_1CILi1EEES8_S8_EEENS6_IJNS7_ILi128EEENS7_ILi96EEENS7_ILi192EEEEEELi128ENS_10bfloat16_tEfNS_4arch4Sm90ELb0ELb1ELb1ELb1ELb1ELb0ELb0ELb1ELb1ELb1ELb1ELb0EEENS1_21CollectiveEpilogueFwdINS6_IJSA_SA_SB_EEES9_SE_SG_Li256ELb1ELb1ELb1ELb0EEENS1_36VarlenDynamicPersistentTileSchedulerILi128ELi96ELi256ELi128ELb1ELb1ELb1ELb1ELb0ELb1EEEEEEEEEvNT_6ParamsE)
        .other          _ZN7cutlass13device_kernelIN5flash11enable_sm90INS1_16FlashAttnFwdSm90INS1_25CollectiveMainloopFwdSm90ILi2EN4cute5tupleIJNS5_1CILi1EEES8_S8_EEENS6_IJNS7_ILi128EEENS7_ILi96EEENS7_ILi192EEEEEELi128ENS_10bfloat16_tEfNS_4arch4Sm90ELb0ELb1ELb1ELb1ELb1ELb0ELb0ELb1ELb1ELb1ELb1ELb0EEENS1_21CollectiveEpilogueFwdINS6_IJSA_SA_SB_EEES9_SE_SG_Li256ELb1ELb1ELb1ELb0EEENS1_36VarlenDynamicPersistentTileSchedulerILi128ELi96ELi256ELi128ELb1ELb1ELb1ELb1ELb0ELb1EEEEEEEEEvNT_6ParamsE,@"STO_CUDA_ENTRY STV_DEFAULT"
_ZN7cutlass13device_kernelIN5flash11enable_sm90INS1_16FlashAttnFwdSm90INS1_25CollectiveMainloopFwdSm90ILi2EN4cute5tupleIJNS5_1CILi1EEES8_S8_EEENS6_IJNS7_ILi128EEENS7_ILi96EEENS7_ILi192EEEEEELi128ENS_10bfloat16_tEfNS_4arch4Sm90ELb0ELb1ELb1ELb1ELb1ELb0ELb0ELb1ELb1ELb1ELb1ELb0EEENS1_21CollectiveEpilogueFwdINS6_IJSA_SA_SB_EEES9_SE_SG_Li256ELb1ELb1ELb1ELb0EEENS1_36VarlenDynamicPersistentTileSchedulerILi128ELi96ELi256ELi128ELb1ELb1ELb1ELb1ELb0ELb1EEEEEEEEEvNT_6ParamsE:
        /* <DEDUP_REMOVED lines=45> */
.L_x_1203:
        /* <DEDUP_REMOVED lines=22> */
.L_x_1204:
        /* <DEDUP_REMOVED lines=18> */
.L_x_1205:
        /* <DEDUP_REMOVED lines=22> */
.L_x_1206:
        /* <DEDUP_REMOVED lines=23> */
.L_x_1207:
        /* <DEDUP_REMOVED lines=10> */
.L_x_1209:
        /* <DEDUP_REMOVED lines=14> */
[----:B------:R-:W2:Y:S01]  /*09a0*/  LDL R2, [R1+0x14] ;  /* 0x0000140001027983 */ /* 0x000ea20000100800 */
[----:B------:R-:W-:Y:S01]  /*09b0*/  VIADD R207, R0, 0xffffff80 ;  /* 0xffffff8000cf7836 */ /* 0x000fe20000000000 */
[----:B------:R-:W-:Y:S01]  /*09c0*/  R2UR UR6, R13 ;  /* 0x000000000d0672ca */ /* 0x000fe200000e0000 */
[----:B------:R-:W-:Y:S01]  /*09d0*/  UMOV UR39, URZ ;  /* 0x0000003f00277c82 */ /* 0x000fe20008000000 */
[----:B------:R-:W-:Y:S01]  /*09e0*/  R2UR UR5, R14 ;  /* 0x000000000e0572ca */ /* 0x000fe200000e0000 */
[----:B------:R-:W-:Y:S01]  /*09f0*/  UMOV UR38, URZ ;  /* 0x0000003f00267c82 */ /* 0x000fe20008000000 */
[----:B------:R-:W-:Y:S02]  /*0a00*/  SHF.R.S32.HI R0, RZ, 0x1f, R207 ;  /* 0x0000001fff007819 */ /* 0x000fe400000114cf */
[----:B------:R-:W-:Y:S02]  /*0a10*/  R2UR UR7, R15 ;  /* 0x000000000f0772ca */ /* 0x000fe400000e0000 */
[----:B0-----:R-:W-:-:S04]  /*0a20*/  LEA.HI R3, R0, R207, RZ, 0x4 ;  /* 0x000000cf00037211 */ /* 0x001fc800078f20ff */
[----:B------:R-:W-:Y:S02]  /*0a30*/  SHF.R.S32.HI R6, RZ, 0x4, R3 ;  /* 0x00000004ff067819 */ /* 0x000fe40000011403 */
[----:B--2---:R-:W-:Y:S02]  /*0a40*/  R2UR UR4, R2 ;  /* 0x00000000020472ca */ /* 0x004fe400000e0000 */
[----:B------:R-:W-:-:S04]  /*0a50*/  LEA.HI R2, R0, R207, RZ, 0x7 ;  /* 0x000000cf00027211 */ /* 0x000fc800078f38ff */
[----:B------:R-:W-:Y:S02]  /*0a60*/  LOP3.LUT R4, R2, 0xffffff80, RZ, 0xc0, !PT ;  /* 0xffffff8002047812 */ /* 0x000fe400078ec0ff */
[----:B------:R-:W-:-:S03]  /*0a70*/  SHF.R.S32.HI R201, RZ, 0x7, R2 ;  /* 0x00000007ffc97819 */ /* 0x000fc60000011402 */
[----:B------:R-:W-:Y:S01]  /*0a80*/  IMAD.IADD R185, R207, 0x1, -R4 ;  /* 0x00000001cfb97824 */ /* 0x000fe200078e0a04 */
[----:B------:R-:W-:Y:S01]  /*0a90*/  LEA.HI R4, R0, R207, RZ, 0x5 ;  /* 0x000000cf00047211 */ /* 0x000fe200078f28ff */
[----:B------:R-:W-:Y:S01]  /*0aa0*/  ULOP3.LUT UR8, UR4, 0x1, URZ, 0xfc, !UPT ;  /* 0x0000000104087892 */ /* 0x000fe2000f8efc3f */
[----:B------:R-:W-:Y:S02]  /*0ab0*/  LEA.HI R2, R2, R201, RZ, 0x1 ;  /* 0x000000c902027211 */ /* 0x000fe400078f08ff */
[----:B------:R-:W-:Y:S01]  /*0ac0*/  SHF.R.S32.HI R8, RZ, 0x1f, R185 ;  /* 0x0000001fff087819 */ /* 0x000fe200000114b9 */
[----:B------:R-:W-:Y:S01]  /*0ad0*/  IMAD.SHL.U32 R5, R4, 0x20, RZ ;  /* 0x0000002004057824 */ /* 0x000fe200078e00ff */
[C---:B------:R-:W-:Y:S01]  /*0ae0*/  LOP3.LUT R4, R3.reuse, 0x3fffff0, RZ, 0xc0, !PT ;  /* 0x03fffff003047812 */ /* 0x040fe200078ec0ff */
[----:B------:R-:W-:Y:S01]  /*0af0*/  UMOV UR4, URZ ;  /* 0x0000003f00047c82 */ /* 0x000fe20008000000 */
[----:B------:R-:W-:Y:S01]  /*0b00*/  LEA.HI R3, R3, R6, RZ, 0x1 ;  /* 0x0000000603037211 */ /* 0x000fe200078f08ff */
[----:B------:R-:W-:Y:S01]  /*0b10*/  IMAD.U32 R204, RZ, RZ, UR8 ;  /* 0x00000008ffcc7e24 */ /* 0x000fe2000f8e00ff */
[----:B------:R-:W-:Y:S01]  /*0b20*/  LOP3.LUT R5, R5, 0xfffffc00, RZ, 0xc0, !PT ;  /* 0xfffffc0005057812 */ /* 0x000fe200078ec0ff */
[----:B------:R-:W-:Y:S01]  /*0b30*/  IMAD.IADD R4, R207, 0x1, -R4 ;  /* 0x00000001cf047824 */ /* 0x000fe200078e0a04 */
[----:B------:R-:W-:Y:S01]  /*0b40*/  LOP3.LUT R3, R3, 0x1ffffffe, RZ, 0xc0, !PT ;  /* 0x1ffffffe03037812 */ /* 0x000fe200078ec0ff */
[----:B------:R-:W-:Y:S01]  /*0b50*/  IMAD.U32 R184, RZ, RZ, UR4 ;  /* 0x00000004ffb87e24 */ /* 0x000fe2000f8e00ff */
[----:B------:R-:W-:Y:S01]  /*0b60*/  LEA.HI R7, R8, R185, RZ, 0x2 ;  /* 0x000000b908077211 */ /* 0x000fe200078f10ff */
[----:B------:R-:W-:Y:S01]  /*0b70*/  IMAD R4, R4, 0x40, R5 ;  /* 0x0000004004047824 */ /* 0x000fe200078e0205 */
[-C--:B------:R-:W-:Y:S01]  /*0b80*/  LEA.HI R5, R0, R207.reuse, RZ, 0x2 ;  /* 0x000000cf00057211 */ /* 0x080fe200078f10ff */
[----:B------:R-:W-:Y:S01]  /*0b90*/  IMAD.IADD R3, R6, 0x1, -R3 ;  /* 0x0000000106037824 */ /* 0x000fe200078e0a03 */
[----:B------:R-:W-:-:S02]  /*0ba0*/  LEA.HI R0, R0, R207, RZ, 0x3 ;  /* 0x000000cf00007211 */ /* 0x000fc400078f18ff */
[--C-:B------:R-:W-:Y:S01]  /*0bb0*/  SHF.R.S32.HI R9, RZ, 0x2, R7.reuse ;  /* 0x00000002ff097819 */ /* 0x100fe20000011407 */
[----:B------:R-:W-:Y:S01]  /*0bc0*/  IMAD R203, R3, 0x8, R4 ;  /* 0x0000000803cb7824 */ /* 0x000fe200078e0204 */
[----:B------:R-:W-:Y:S02]  /*0bd0*/  LOP3.LUT R4, R5, 0xfffffffc, RZ, 0xc0, !PT ;  /* 0xfffffffc05047812 */ /* 0x000fe400078ec0ff */
[----:B------:R-:W-:Y:S02]  /*0be0*/  SHF.R.S32.HI R10, RZ, 0x1f, R7 ;  /* 0x0000001fff0a7819 */ /* 0x000fe40000011407 */
[----:B------:R-:W-:Y:S01]  /*0bf0*/  LEA.HI R8, R8, R185, RZ, 0x5 ;  /* 0x000000b908087211 */ /* 0x000fe200078f28ff */
[----:B------:R-:W-:Y:S01]  /*0c00*/  IMAD.IADD R3, R207, 0x1, -R4 ;  /* 0x00000001cf037824 */ /* 0x000fe200078e0a04 */
[----:B------:R-:W-:Y:S02]  /*0c10*/  LOP3.LUT R4, R2, 0x3fffffe, RZ, 0xc0, !PT ;  /* 0x03fffffe02047812 */ /* 0x000fe400078ec0ff */
[----:B------:R-:W-:-:S02]  /*0c20*/  LOP3.LUT R2, R0, 0xfffffff8, RZ, 0xc0, !PT ;  /* 0xfffffff800027812 */ /* 0x000fc400078ec0ff */
[----:B------:R-:W-:Y:S01]  /*0c30*/  LEA.HI R10, R10, R9, RZ, 0x3 ;  /* 0x000000090a0a7211 */ /* 0x000fe200078f18ff */
[----:B------:R-:W-:Y:S01]  /*0c40*/  IMAD.IADD R4, R201, 0x1, -R4 ;  /* 0x00000001c9047824 */ /* 0x000fe200078e0a04 */
[----:B------:R-:W-:Y:S01]  /*0c50*/  SHF.R.S32.HI R8, RZ, 0x5, R8 ;  /* 0x00000005ff087819 */ /* 0x000fe20000011408 */
[----:B------:R-:W-:Y:S01]  /*0c60*/  IMAD.IADD R163, R207, 0x1, -R2 ;  /* 0x00000001cfa37824 */ /* 0x000fe200078e0a02 */
[----:B------:R-:W-:Y:S02]  /*0c70*/  LOP3.LUT R2, R7, 0x7ffffffc, RZ, 0xc0, !PT ;  /* 0x7ffffffc07027812 */ /* 0x000fe400078ec0ff */
[----:B------:R-:W-:Y:S01]  /*0c80*/  LOP3.LUT R10, R10, 0xfffffff8, RZ, 0xc0, !PT ;  /* 0xfffffff80a0a7812 */ /* 0x000fe200078ec0ff */
[----:B------:R-:W-:Y:S01]  /*0c90*/  IMAD.SHL.U32 R160, R163, 0x8, RZ ;  /* 0x00000008a3a07824 */ /* 0x000fe200078e00ff */
[----:B------:R-:W-:Y:S01]  /*0ca0*/  LEA.HI R5, R3, R3, RZ, 0x1 ;  /* 0x0000000303057211 */ /* 0x000fe200078f08ff */
[----:B------:R-:W-:Y:S01]  /*0cb0*/  IMAD.IADD R2, R185, 0x1, -R2 ;  /* 0x00000001b9027824 */ /* 0x000fe200078e0a02 */
[----:B------:R-:W-:Y:S01]  /*0cc0*/  SHF.R.S32.HI R182, RZ, 0x3, R0 ;  /* 0x00000003ffb67819 */ /* 0x000fe20000011400 */
[----:B------:R-:W-:Y:S01]  /*0cd0*/  IMAD.IADD R9, R9, 0x1, -R10 ;  /* 0x0000000109097824 */ /* 0x000fe200078e0a0a */
[----:B------:R-:W-:Y:S01]  /*0ce0*/  LOP3.LUT R6, R5, 0x1ffffffe, RZ, 0xc0, !PT ;  /* 0x1ffffffe05067812 */ /* 0x000fe200078ec0ff */
[----:B------:R-:W-:Y:S01]  /*0cf0*/  IMAD.SHL.U32 R18, R2, 0x2, RZ ;  /* 0x0000000202127824 */ /* 0x000fe200078e00ff */
[----:B------:R-:W-:Y:S01]  /*0d00*/  SHF.R.S32.HI R206, RZ, 0x1f, R160 ;  /* 0x0000001fffce7819 */ /* 0x000fe200000114a0 */
[----:B------:R-:W-:-:S02]  /*0d10*/  IMAD R9, R8, 0x10, R9 ;  /* 0x0000001008097824 */ /* 0x000fc400078e0209 */
[----:B------:R-:W-:Y:S02]  /*0d20*/  VIADD R162, R160, 0x40 ;  /* 0x00000040a0a27836 */ /* 0x000fe40000000000 */
[C---:B------:R-:W-:Y:S02]  /*0d30*/  VIADD R181, R18.reuse, 0x8 ;  /* 0x0000000812b57836 */ /* 0x040fe40000000000 */
        /* <DEDUP_REMOVED lines=28> */
[----:B------:R-:W-:Y:S01]  /*0f00*/  IMAD.IADD R23, R3, 0x1, -R6 ;  /* 0x0000000103177824 */ /* 0x000fe200078e0a06 */
[----:B------:R-:W-:Y:S01]  /*0f10*/  SHF.R.S32.HI R187, RZ, 0x1f, R168 ;  /* 0x0000001fffbb7819 */ /* 0x000fe200000114a8 */
[----:B------:R-:W-:Y:S01]  /*0f20*/  IMAD R202, R4, 0x40, R9 ;  /* 0x0000004004ca7824 */ /* 0x000fe200078e0209 */
[----:B------:R-:W-:-:S03]  /*0f30*/  SHF.R.S32.HI R186, RZ, 0x1f, R167 ;  /* 0x0000001fffba7819 */ /* 0x000fc600000114a7 */
[----:B------:R-:W-:-:S07]  /*0f40*/  IMAD R23, R23, 0x8, R202 ;  /* 0x0000000817177824 */ /* 0x000fce00078e02ca */
.L_x_1321:
[----:B0--34-:R-:W0:Y:S01]  /*0f50*/  LDC.64 R4, c[0x0][0xa18] ;  /* 0x00028600ff047b82 */ /* 0x019e220000000a00 */
[----:B------:R-:W-:Y:S01]  /*0f60*/  IMAD.U32 R9, RZ, RZ, UR7 ;  /* 0x00000007ff097e24 */ /* 0x000fe2000f8e00ff */
[----:B------:R-:W-:Y:S01]  /*0f70*/  ULDC.64 UR8, c[0x0][0xa20] ;  /* 0x0002880000087ab9 */ /* 0x000fe20000000a00 */
[----:B------:R-:W-:-:S05]  /*0f80*/  IMAD.MOV.U32 R7, RZ, RZ, RZ ;  /* 0x000000ffff077224 */ /* 0x000fca00078e00ff */
[----:B-12---:R-:W1:Y:S08]  /*0f90*/  LDC.64 R2, c[0x0][0xa28] ;  /* 0x00028a00ff027b82 */ /* 0x006e700000000a00 */
[----:B------:R-:W2:Y:S01]  /*0fa0*/  LDC R0, c[0x0][0x424] ;  /* 0x00010900ff007b82 */ /* 0x000ea20000000800 */
[----:B0-----:R-:W-:-:S07]  /*0fb0*/  ISETP.NE.U32.AND P1, PT, R4, RZ, PT ;  /* 0x000000ff0400720c */ /* 0x001fce0003f25070 */
[----:B------:R-:W0:Y:S01]  /*0fc0*/  LDC R11, c[0x0][0x2f0] ;  /* 0x0000bc00ff0b7b82 */ /* 0x000e220000000800 */
[----:B------:R-:W-:Y:S02]  /*0fd0*/  ISETP.NE.AND.EX P1, PT, R5, RZ, PT, P1 ;  /* 0x000000ff0500720c */ /* 0x000fe40003f25310 */
[----:B-1----:R-:W-:-:S04]  /*0fe0*/  ISETP.NE.U32.AND P0, PT, R2, RZ, PT ;  /* 0x000000ff0200720c */ /* 0x002fc80003f05070 */
[----:B------:R-:W-:-:S07]  /*0ff0*/  ISETP.NE.AND.EX P0, PT, R3, RZ, PT, P0 ;  /* 0x000000ff0300720c */ /* 0x000fce0003f05300 */
[----:B------:R-:W1:Y:S08]  /*1000*/  @P1 LDC.64 R4, c[0x0][0xa18] ;  /* 0x00028600ff041b82 */ /* 0x000e700000000a00 */
[----:B------:R-:W3:Y:S01]  /*1010*/  @P0 LDC.64 R2, c[0x0][0xa28] ;  /* 0x00028a00ff020b82 */ /* 0x000ee20000000a00 */
[----:B-1----:R-:W-:-:S05]  /*1020*/  @P1 IMAD.WIDE R4, R9, 0x4, R4 ;  /* 0x0000000409041825 */ /* 0x002fca00078e0204 */
[----:B------:R1:W5:Y:S01]  /*1030*/  @P1 LDG.E R17, desc[UR36][R4.64] ;  /* 0x0000002404111981 */ /* 0x000362000c1e1900 */
[----:B---3--:R-:W-:Y:S02]  /*1040*/  @P0 IMAD.WIDE R2, R9, 0x4, R2 ;  /* 0x0000000409020825 */ /* 0x008fe400078e0202 */
[----:B------:R-:W3:Y:S01]  /*1050*/  LDC.64 R8, c[0x0][0x418] ;  /* 0x00010600ff087b82 */ /* 0x000ee20000000a00 */
[----:B------:R-:W-:Y:S02]  /*1060*/  ULOP3.LUT UR4, UR5, 0xffff, URZ, 0xc0, !UPT ;  /* 0x0000ffff05047892 */ /* 0x000fe4000f8ec03f */
[----:B------:R1:W5:Y:S01]  /*1070*/  @P0 LDG.E R7, desc[UR36][R2.64] ;  /* 0x0000002402070981 */ /* 0x000362000c1e1900 */
[----:B------:R-:W-:-:S03]  /*1080*/  ISETP.NE.U32.AND P2, PT, RZ, UR8, PT ;  /* 0x00000008ff007c0c */ /* 0x000fc6000bf45070 */
[----:B------:R-:W-:Y:S01]  /*1090*/  IMAD.U32 R166, RZ, RZ, UR4 ;  /* 0x00000004ffa67e24 */ /* 0x000fe2000f8e00ff */
[----:B------:R-:W-:Y:S02]  /*10a0*/  ISETP.NE.AND.EX P2, PT, RZ, UR9, PT, P2 ;  /* 0x00000009ff007c0c */ /* 0x000fe4000bf45320 */
[----:B---3--:R-:W-:-:S04]  /*10b0*/  ISETP.NE.U32.AND P0, PT, R8, RZ, PT ;  /* 0x000000ff0800720c */ /* 0x008fc80003f05070 */
[----:B------:R-:W-:-:S04]  /*10c0*/  ISETP.NE.AND.EX P0, PT, R9, RZ, PT, P0 ;  /* 0x000000ff0900720c */ /* 0x000fc80003f05300 */
[----:B--2---:R-:W-:Y:S01]  /*10d0*/  SEL R0, R0, 0x1, P0 ;  /* 0x0000000100007807 */ /* 0x004fe20000000000 */
[----:B01----:R-:W-:Y:S08]  /*10e0*/  @P1 BRA `(.L_x_1210) ;  /* 0x00000000002c1947 */ /* 0x003ff00003800000 */
[----:B------:R-:W-:Y:S01]  /*10f0*/  ULDC.64 UR8, c[0x0][0xa00] ;  /* 0x0002800000087ab9 */ /* 0x000fe20000000a00 */
[----:B-----5:R-:W0:Y:S01]  /*1100*/  LDC R17, c[0x0][0x288] ;  /* 0x0000a200ff117b82 */ /* 0x020e220000000800 */
[----:B------:R-:W-:-:S04]  /*1110*/  ISETP.NE.U32.AND P0, PT, RZ, UR8, PT ;  /* 0x00000008ff007c0c */ /* 0x000fc8000bf05070 */
[----:B------:R-:W-:-:S13]  /*1120*/  ISETP.NE.AND.EX P0, PT, RZ, UR9, PT, P0 ;  /* 0x00000009ff007c0c */ /* 0x000fda000bf05300 */
[----:B------:R-:W-:Y:S05]  /*1130*/  @!P0 BRA `(.L_x_1210) ;  /* 0x0000000000188947 */ /* 0x000fea0003800000 */
[----:B------:R-:W1:Y:S01]  /*1140*/  LDC.64 R2, c[0x0][0xa00] ;  /* 0x00028000ff027b82 */ /* 0x000e620000000a00 */
[----:B------:R-:W-:-:S04]  /*1150*/  IMAD.U32 R5, RZ, RZ, UR7 ;  /* 0x00000007ff057e24 */ /* 0x000fc8000f8e00ff */
[----:B-1----:R-:W-:-:S05]  /*1160*/  IMAD.WIDE R2, R5, 0x4, R2 ;  /* 0x0000000405027825 */ /* 0x002fca00078e0202 */
[----:B0-----:R-:W2:Y:S04]  /*1170*/  LDG.E R17, desc[UR36][R2.64] ;  /* 0x0000002402117981 */ /* 0x001ea8000c1e1900 */
[----:B------:R-:W2:Y:S02]  /*1180*/  LDG.E R4, desc[UR36][R2.64+0x4] ;  /* 0x0000042402047981 */ /* 0x000ea4000c1e1900 */
[----:B--2---:R-:W-:-:S07]  /*1190*/  IMAD.IADD R17, R4, 0x1, -R17 ;  /* 0x0000000104117824 */ /* 0x004fce00078e0a11 */
.L_x_1210:
[----:B------:R-:W-:Y:S02]  /*11a0*/  IMAD R16, R0, R11, RZ ;  /* 0x0000000b00107224 */ /* 0x000fe400078e02ff */
[----:B------:R-:W-:Y:S01]  /*11b0*/  IMAD.U32 R183, RZ, RZ, UR7 ;  /* 0x00000007ffb77e24 */ /* 0x000fe2000f8e00ff */
[----:B------:R-:W-:Y:S06]  /*11c0*/  @!P2 BRA `(.L_x_1211) ;  /* 0x000000000018a947 */ /* 0x000fec0003800000 */
[----:B------:R-:W-:Y:S02]  /*11d0*/  ULDC.64 UR8, c[0x0][0xa20] ;  /* 0x0002880000087ab9 */ /* 0x000fe40000000a00 */
[----:B------:R-:W-:-:S06]  /*11e0*/  UIMAD.WIDE UR8, UR7, 0x4, UR8 ;  /* 0x00000004070878a5 */ /* 0x000fcc000f8e0208 */
[----:B------:R-:W-:Y:S02]  /*11f0*/  IMAD.U32 R2, RZ, RZ, UR8 ;  /* 0x00000008ff027e24 */ /* 0x000fe4000f8e00ff */
[----:B------:R-:W-:-:S05]  /*1200*/  IMAD.U32 R3, RZ, RZ, UR9 ;  /* 0x00000009ff037e24 */ /* 0x000fca000f8e00ff */
[----:B------:R1:W5:Y:S01]  /*1210*/  LDG.E R16, desc[UR36][R2.64] ;  /* 0x0000002402107981 */ /* 0x000362000c1e1900 */
[----:B------:R-:W-:Y:S05]  /*1220*/  BRA `(.L_x_1212) ;  /* 0x0000000000287947 */ /* 0x000fea0003800000 */
.L_x_1211:
[----:B------:R-:W-:Y:S02]  /*1230*/  ULDC.64 UR8, c[0x0][0xa08] ;  /* 0x0002820000087ab9 */ /* 0x000fe40000000a00 */
[----:B------:R-:W-:-:S04]  /*1240*/  ISETP.NE.U32.AND P0, PT, RZ, UR8, PT ;  /* 0x00000008ff007c0c */ /* 0x000fc8000bf05070 */
[----:B------:R-:W-:-:S13]  /*1250*/  ISETP.NE.AND.EX P0, PT, RZ, UR9, PT, P0 ;  /* 0x00000009ff007c0c */ /* 0x000fda000bf05300 */
[----:B------:R-:W-:Y:S05]  /*1260*/  @!P0 BRA `(.L_x_1212) ;  /* 0x0000000000188947 */ /* 0x000fea0003800000 */
[----:B------:R-:W1:Y:S01]  /*1270*/  LDC.64 R2, c[0x0][0xa08] ;  /* 0x00028200ff027b82 */ /* 0x000e620000000a00 */
[----:B------:R-:W-:-:S04]  /*1280*/  IMAD.U32 R5, RZ, RZ, UR7 ;  /* 0x00000007ff057e24 */ /* 0x000fc8000f8e00ff */
[----:B-1----:R-:W-:-:S05]  /*1290*/  IMAD.WIDE R2, R5, 0x4, R2 ;  /* 0x0000000405027825 */ /* 0x002fca00078e0202 */
[----:B------:R-:W2:Y:S04]  /*12a0*/  LDG.E R16, desc[UR36][R2.64] ;  /* 0x0000002402107981 */ /* 0x000ea8000c1e1900 */
[----:B------:R-:W2:Y:S02]  /*12b0*/  LDG.E R5, desc[UR36][R2.64+0x4] ;  /* 0x0000042402057981 */ /* 0x000ea4000c1e1900 */
[----:B--2---:R-:W-:-:S07]  /*12c0*/  IMAD.IADD R16, R5, 0x1, -R16 ;  /* 0x0000000105107824 */ /* 0x004fce00078e0a10 */
.L_x_1212:
[----:B------:R-:W-:Y:S01]  /*12d0*/  ULDC UR4, c[0x0][0x448] ;  /* 0x0001120000047ab9 */ /* 0x000fe20000000800 */
[----:B-----5:R-:W-:Y:S01]  /*12e0*/  IMAD.IADD R16, R16, 0x1, -R7 ;  /* 0x0000000110107824 */ /* 0x020fe200078e0a07 */
[----:B------:R-:W-:Y:S02]  /*12f0*/  UISETP.NE.AND UP0, UPT, UR4, 0x1, UPT ;  /* 0x000000010400788c */ /* 0x000fe4000bf05270 */
[----:B------:R-:W-:Y:S02]  /*1300*/  USHF.L.U32 UR6, UR6, 0x7, URZ ;  /* 0x0000000706067899 */ /* 0x000fe4000800063f */
[----:B0-----:R-:W-:Y:S01]  /*1310*/  IADD3 R0, R16, 0x1, -R17 ;  /* 0x0000000110007810 */ /* 0x001fe20007ffe811 */
[----:B------:R-:W-:Y:S02]  /*1320*/  UP2UR UR7, UPR, URZ, 0x1 ;  /* 0x000000013f077883 */ /* 0x000fe40008000000 */
[----:B------:R-:W-:Y:S01]  /*1330*/  UIADD3 UR4, UR6, 0x7f, URZ ;  /* 0x0000007f06047890 */ /* 0x000fe2000fffe03f */
[----:B------:R-:W-:Y:S01]  /*1340*/  R2UR UR10, R0 ;  /* 0x00000000000a72ca */ /* 0x000fe200000e0000 */
[----:B------:R-:W-:-:S02]  /*1350*/  IMAD.U32 R22, RZ, RZ, UR6 ;  /* 0x00000006ff167e24 */ /* 0x000fc4000f8e00ff */
[----:B------:R-:W-:Y:S01]  /*1360*/  @UP0 ULDC UR8, c[0x0][0x44c] ;  /* 0x0001130000080ab9 */ /* 0x000fe20000000800 */
[----:B------:R-:W-:Y:S01]  /*1370*/  IMAD.U32 R19, RZ, RZ, UR7 ;  /* 0x00000007ff137e24 */ /* 0x000fe2000f8e00ff */
[----:B------:R-:W-:Y:S01]  /*1380*/  UIMAD.WIDE.U32 UR8, UR4, UR8, URZ ;  /* 0x00000008040872a5 */ /* 0x000fe2000f8e003f */
[----:B------:R-:W-:Y:S01]  /*1390*/  @UP0 ULDC UR11, c[0x0][0x450] ;  /* 0x00011400000b0ab9 */ /* 0x000fe20000000800 */
[----:B------:R-:W-:Y:S02]  /*13a0*/  ULDC.64 UR6, c[0x0][0x9e0] ;  /* 0x0002780000067ab9 */ /* 0x000fe40000000a00 */
[----:B------:R-:W-:Y:S02]  /*13b0*/  @UP0 USHF.R.U32.HI UR4, URZ, UR11, UR9 ;  /* 0x0000000b3f040299 */ /* 0x000fe40008011609 */
[----:B------:R-:W-:Y:S02]  /*13c0*/  UISETP.GE.AND UP0, UPT, UR7, 0x1, UPT ;  /* 0x000000010700788c */ /* 0x000fe4000bf06270 */
[----:B------:R-:W-:-:S02]  /*13d0*/  UIADD3 UR8, UR10, UR4, URZ ;  /* 0x000000040a087290 */ /* 0x000fc4000fffe03f */
[----:B------:R-:W-:Y:S02]  /*13e0*/  UP2UR UR61, UPR, URZ, 0x1 ;  /* 0x000000013f3d7883 */ /* 0x000fe40008000000 */
[----:B------:R-:W-:Y:S01]  /*13f0*/  PLOP3.LUT P0, PT, PT, PT, UP0, 0x40, 0x0 ;  /* 0x000000000000781c */ /* 0x000fe20003f0e808 */
[----:B------:R-:W-:-:S06]  /*1400*/  UIADD3 UR6, UR8, UR6, URZ ;  /* 0x0000000608067290 */ /* 0x000fcc000fffe03f */
[----:B------:R-:W-:-:S06]  /*1410*/  IMAD.U32 R0, RZ, RZ, UR6 ;  /* 0x00000006ff007e24 */ /* 0x000fcc000f8e00ff */
[----:B------:R-:W-:Y:S05]  /*1420*/  @P0 BRA `(.L_x_1213) ;  /* 0x0000000000400947 */ /* 0x000fea0003800000 */
        /* <DEDUP_REMOVED lines=10> */
.L_x_1214:
[----:B------:R-:W-:-:S11]  /*14d0*/  UISETP.NE.AND UP0, UPT, UR7, 0x1, UPT ;  /* 0x000000010700788c */ /* 0x000fd6000bf05270 */
[----:B------:R-:W-:Y:S02]  /*14e0*/  @UP0 ULDC.64 UR10, c[0x0][0x9e8] ;  /* 0x00027a00000a0ab9 */ /* 0x000fe40000000a00 */
[----:B------:R-:W-:-:S04]  /*14f0*/  UIMAD.WIDE.U32 UR8, UR4, UR10, URZ ;  /* 0x0000000a040872a5 */ /* 0x000fc8000f8e003f */
[----:B------:R-:W-:-:S12]  /*1500*/  @UP0 USHF.R.U32.HI UR4, URZ, UR11, UR9 ;  /* 0x0000000b3f040299 */ /* 0x000fd80008011609 */
.L_x_1215:
[----:B------:R-:W-:-:S06]  /*1510*/  UIMAD UR4, UR4, UR7, UR7 ;  /* 0x00000007040472a4 */ /* 0x000fcc000f8e0207 */
[----:B------:R-:W-:-:S07]  /*1520*/  VIMNMX R0, R0, UR4, PT ;  /* 0x0000000400007c48 */ /* 0x000fce000bfe0100 */
.L_x_1213:
[----:B------:R-:W-:Y:S01]  /*1530*/  R2UR UR6, R19 ;  /* 0x00000000130672ca */ /* 0x000fe200000e0000 */
[----:B------:R-:W-:Y:S01]  /*1540*/  IMAD.IADD R74, R16, 0x1, -R17 ;  /* 0x00000001104a7824 */ /* 0x000fe200078e0a11 */
[----:B------:R-:W-:Y:S01]  /*1550*/  R2UR UR4, R22 ;  /* 0x00000000160472ca */ /* 0x000fe200000e0000 */
[----:B-1----:R-:W-:Y:S02]  /*1560*/  VIADD R2, R0, 0x5f ;  /* 0x0000005f00027836 */ /* 0x002fe40000000000 */
[----:B------:R-:W-:Y:S02]  /*1570*/  VIADD R0, R16, 0x5f ;  /* 0x0000005f10007836 */ /* 0x000fe40000000000 */
[----:B------:R-:W-:-:S04]  /*1580*/  IMAD.HI R2, R2, 0x2aaaaaab, RZ ;  /* 0x2aaaaaab02027827 */ /* 0x000fc800078e02ff */
[----:B------:R-:W-:Y:S01]  /*1590*/  IMAD.HI R0, R0, 0x2aaaaaab, RZ ;  /* 0x2aaaaaab00007827 */ /* 0x000fe200078e02ff */
[----:B------:R-:W-:Y:S01]  /*15a0*/  SHF.R.U32.HI R5, RZ, 0x1f, R2 ;  /* 0x0000001fff057819 */ /* 0x000fe20000011602 */
[----:B------:R-:W-:Y:S01]  /*15b0*/  UISETP.NE.AND UP0, UPT, UR6, URZ, UPT ;  /* 0x0000003f0600728c */ /* 0x000fe2000bf05270 */
[----:B------:R-:W-:Y:S02]  /*15c0*/  R2UR UR6, R74 ;  /* 0x000000004a0672ca */ /* 0x000fe400000e0000 */
[----:B------:R-:W-:Y:S02]  /*15d0*/  SHF.R.U32.HI R3, RZ, 0x1f, R0 ;  /* 0x0000001fff037819 */ /* 0x000fe40000011600 */
[----:B------:R-:W-:Y:S02]  /*15e0*/  LEA.HI.SX32 R2, R2, R5, 0x1c ;  /* 0x0000000502027211 */ /* 0x000fe400078fe2ff */
[----:B------:R-:W-:-:S04]  /*15f0*/  LEA.HI.SX32 R3, R0, R3, 0x1c ;  /* 0x0000000300037211 */ /* 0x000fc800078fe2ff */
[----:B------:R-:W-:Y:S01]  /*1600*/  @UP0 ULDC UR8, c[0x0][0x44c] ;  /* 0x0001130000080ab9 */ /* 0x000fe20000000800 */
[----:B------:R-:W-:Y:S01]  /*1610*/  @UP0 ULDC UR10, c[0x0][0x450] ;  /* 0x00011400000a0ab9 */ /* 0x000fe20000000800 */
[----:B------:R-:W-:Y:S01]  /*1620*/  UIMAD.WIDE.U32 UR8, UR4, UR8, URZ ;  /* 0x00000008040872a5 */ /* 0x000fe2000f8e003f */
[----:B------:R-:W-:-:S03]  /*1630*/  VIMNMX R75, R3, R2, PT ;  /* 0x00000002034b7248 */ /* 0x000fc60003fe0100 */
[----:B------:R-:W-:Y:S02]  /*1640*/  @UP0 USHF.R.U32.HI UR4, URZ, UR10, UR9 ;  /* 0x0000000a3f040299 */ /* 0x000fe40008011609 */
[----:B------:R-:W-:Y:S02]  /*1650*/  UISETP.GE.AND UP0, UPT, UR7, 0x1, UPT ;  /* 0x000000010700788c */ /* 0x000fe4000bf06270 */
[----:B------:R-:W-:-:S03]  /*1660*/  UIADD3 UR4, UR6, UR4, URZ ;  /* 0x0000000406047290 */ /* 0x000fc6000fffe03f */
[----:B------:R-:W-:Y:S01]  /*1670*/  ULDC UR6, c[0x0][0x9dc] ;  /* 0x0002770000067ab9 */ /* 0x000fe20000000800 */
[----:B------:R-:W-:Y:S01]  /*1680*/  PLOP3.LUT P0, PT, PT, PT, UP0, 0x40, 0x0 ;  /* 0x000000000000781c */ /* 0x000fe20003f0e808 */
[----:B------:R-:W-:-:S12]  /*1690*/  UIADD3 UR6, UR4, -UR6, URZ ;  /* 0x8000000604067290 */ /* 0x000fd8000fffe03f */
[----:B------:R-:W-:Y:S05]  /*16a0*/  @P0 BRA `(.L_x_1216) ;  /* 0x0000000000440947 */ /* 0x000fea0003800000 */
        /* <DEDUP_REMOVED lines=10> */
.L_x_1217:
[----:B------:R-:W-:-:S11]  /*1750*/  UISETP.NE.AND UP0, UPT, UR7, 0x1, UPT ;  /* 0x000000010700788c */ /* 0x000fd6000bf05270 */
[----:B------:R-:W-:Y:S02]  /*1760*/  @UP0 ULDC.64 UR10, c[0x0][0x9e8] ;  /* 0x00027a00000a0ab9 */ /* 0x000fe40000000a00 */
[----:B------:R-:W-:-:S04]  /*1770*/  UIMAD.WIDE.U32 UR8, UR4, UR10, URZ ;  /* 0x0000000a040872a5 */ /* 0x000fc8000f8e003f */
[----:B------:R-:W-:-:S12]  /*1780*/  @UP0 USHF.R.U32.HI UR4, URZ, UR11, UR9 ;  /* 0x0000000b3f040299 */ /* 0x000fd80008011609 */
.L_x_1218:
[----:B------:R-:W-:-:S04]  /*1790*/  UIMAD UR4, UR4, UR7, URZ ;  /* 0x00000007040472a4 */ /* 0x000fc8000f8e023f */
[----:B------:R-:W-:-:S04]  /*17a0*/  UISETP.LT.AND UP0, UPT, UR6, UR4, UPT ;  /* 0x000000040600728c */ /* 0x000fc8000bf01270 */
[----:B------:R-:W-:-:S12]  /*17b0*/  USEL UR6, UR6, UR4, !UP0 ;  /* 0x0000000406067287 */ /* 0x000fd8000c000000 */
.L_x_1216:
[----:B------:R-:W-:-:S04]  /*17c0*/  UIMAD.WIDE UR6, UR6, 0x2aaaaaab, URZ ;  /* 0x2aaaaaab060678a5 */ /* 0x000fc8000f8e023f */
[----:B------:R-:W-:-:S04]  /*17d0*/  USHF.R.U32.HI UR4, URZ, 0x1f, UR7 ;  /* 0x0000001f3f047899 */ /* 0x000fc80008011607 */
[----:B------:R-:W-:Y:S02]  /*17e0*/  ULEA.HI.SX32 UR7, UR7, UR4, 0x1c ;  /* 0x0000000407077291 */ /* 0x000fe4000f8fe23f */
[----:B------:R-:W-:Y:S02]  /*17f0*/  ULOP3.LUT UR4, UR5, 0xff000000, URZ, 0xc0, !UPT ;  /* 0xff00000005047892 */ /* 0x000fe4000f8ec03f */
[----:B------:R-:W-:Y:S02]  /*1800*/  UISETP.LT.AND UP0, UPT, URZ, UR7, UPT ;  /* 0x000000073f00728c */ /* 0x000fe4000bf01270 */
[----:B------:R-:W-:Y:S02]  /*1810*/  ULOP3.LUT UR5, UR5, 0xff0000, URZ, 0xc0, !UPT ;  /* 0x00ff000005057892 */ /* 0x000fe4000f8ec03f */
[----:B------:R-:W-:Y:S02]  /*1820*/  USEL UR9, URZ, UR7, !UP0 ;  /* 0x000000073f097287 */ /* 0x000fe4000c000000 */
[----:B------:R-:W-:-:S04]  /*1830*/  USHF.R.U32.HI UR4, URZ, 0x8, UR4 ;  /* 0x000000083f047899 */ /* 0x000fc80008011604 */
[----:B------:R-:W-:Y:S01]  /*1840*/  ISETP.GT.AND P0, PT, R75, UR9, PT ;  /* 0x000000094b007c0c */ /* 0x000fe2000bf04270 */
[----:B------:R-:W-:-:S03]  /*1850*/  ULEA.HI UR5, UR5, UR4, URZ, 0x10 ;  /* 0x0000000405057291 */ /* 0x000fc6000f8f803f */
[----:B------:R-:W-:Y:S01]  /*1860*/  UMOV UR4, URZ ;  /* 0x0000003f00047c82 */ /* 0x000fe20008000000 */
[----:B------:R-:W-:Y:S02]  /*1870*/  ULOP3.LUT UR6, UR5, 0xff, URZ, 0xc0, !UPT ;  /* 0x000000ff05067892 */ /* 0x000fe4000f8ec03f */
[----:B------:R-:W-:-:S04]  /*1880*/  USHF.R.U32.HI UR5, URZ, 0x10, UR5 ;  /* 0x000000103f057899 */ /* 0x000fc80008011605 */
[----:B------:R-:W-:Y:S02]  /*1890*/  IMAD.U32 R165, RZ, RZ, UR6 ;  /* 0x00000006ffa57e24 */ /* 0x000fe4000f8e00ff */
[----:B------:R-:W-:Y:S01]  /*18a0*/  IMAD.U32 R164, RZ, RZ, UR5 ;  /* 0x00000005ffa47e24 */ /* 0x000fe2000f8e00ff */
[----:B------:R-:W-:Y:S06]  /*18b0*/  @!P0 BRA `(.L_x_1219) ;  /* 0x00000000009c8947 */ /* 0x000fec0003800000 */
[----:B------:R-:W-:Y:S01]  /*18c0*/  R2UR UR5, R164 ;  /* 0x00000000a40572ca */ /* 0x000fe200000e0000 */
[----:B------:R-:W-:-:S12]  /*18d0*/  ULDC UR4, c[0x0][0x9f0] ;  /* 0x00027c0000047ab9 */ /* 0x000fd80000000800 */
[----:B------:R-:W-:-:S04]  /*18e0*/  UISETP.NE.AND UP0, UPT, UR5, URZ, UPT ;  /* 0x0000003f0500728c */ /* 0x000fc8000bf05270 */
[----:B------:R-:W-:-:S03]  /*18f0*/  USEL UR10, UR5, UR4, UP0 ;  /* 0x00000004050a7287 */ /* 0x000fc60008000000 */
[----:B------:R-:W-:-:S03]  /*1900*/  UMOV UR4, URZ ;  /* 0x0000003f00047c82 */ /* 0x000fc60008000000 */
[----:B------:R-:W-:-:S05]  /*1910*/  IMAD.U32 R4, RZ, RZ, UR10 ;  /* 0x0000000aff047e24 */ /* 0x000fca000f8e00ff */
[----:B------:R-:W-:-:S04]  /*1920*/  IABS R0, R4 ;  /* 0x0000000400007213 */ /* 0x000fc80000000000 */
[----:B------:R-:W-:Y:S02]  /*1930*/  R2UR UR11, R0 ;  /* 0x00000000000b72ca */ /* 0x000fe400000e0000 */
[----:B------:R-:W-:Y:S02]  /*1940*/  IADD3 R0, R4, -0x1, R75 ;  /* 0xffffffff04007810 */ /* 0x000fe40007ffe04b */
[----:B------:R-:W-:Y:S02]  /*1950*/  IABS R4, R4 ;  /* 0x0000000400047213 */ /* 0x000fe40000000000 */
[----:B------:R-:W-:-:S03]  /*1960*/  R2UR UR6, R0 ;  /* 0x00000000000672ca */ /* 0x000fc600000e0000 */
[----:B------:R-:W-:-:S04]  /*1970*/  IMAD.MOV R4, RZ, RZ, -R4 ;  /* 0x000000ffff047224 */ /* 0x000fc800078e0a04 */
[----:B------:R-:W0:Y:S06]  /*1980*/  I2F.RP R2, UR11 ;  /* 0x0000000b00027d06 */ /* 0x000e2c0008209400 */
[----:B------:R-:W-:-:S06]  /*1990*/  UIADD3 UR6, -UR9, UR6, URZ ;  /* 0x0000000609067290 */ /* 0x000fcc000fffe13f */
[----:B------:R-:W-:Y:S01]  /*19a0*/  IMAD.U32 R0, RZ, RZ, UR6 ;  /* 0x00000006ff007e24 */ /* 0x000fe2000f8e00ff */
[----:B------:R-:W-:Y:S01]  /*19b0*/  ULOP3.LUT UR6, UR6, UR10, URZ, 0x3c, !UPT ;  /* 0x0000000a06067292 */ /* 0x000fe2000f8e3c3f */
[----:B0-----:R-:W0:Y:S03]  /*19c0*/  MUFU.RCP R2, R2 ;  /* 0x0000000200027308 */ /* 0x001e260000001000 */
[----:B------:R-:W-:-:S04]  /*19d0*/  IABS R0, R0 ;  /* 0x0000000000007213 */ /* 0x000fc80000000000 */
[----:B------:R-:W-:Y:S01]  /*19e0*/  R2UR UR8, R0 ;  /* 0x00000000000872ca */ /* 0x000fe200000e0000 */
[----:B------:R-:W-:Y:S02]  /*19f0*/  IMAD.MOV.U32 R0, RZ, RZ, R4 ;  /* 0x000000ffff007224 */ /* 0x000fe400078e0004 */
[----:B0-----:R-:W-:-:S06]  /*1a00*/  VIADD R3, R2, 0xffffffe ;  /* 0x0ffffffe02037836 */ /* 0x001fcc0000000000 */
        /* <DEDUP_REMOVED lines=18> */
.L_x_1219:
[----:B------:R-:W-:Y:S01]  /*1b30*/  R2UR UR5, R165 ;  /* 0x00000000a50572ca */ /* 0x000fe200000e0000 */
[----:B------:R-:W-:Y:S01]  /*1b40*/  IMAD.U32 R0, RZ, RZ, UR4 ;  /* 0x00000004ff007e24 */ /* 0x000fe2000f8e00ff */
[----:B------:R-:W-:Y:S01]  /*1b50*/  PLOP3.LUT P0, PT, PT, PT, PT, 0x80, 0x0 ;  /* 0x000000000000781c */ /* 0x000fe20003f0f070 */
        /* <DEDUP_REMOVED lines=10> */
[----:B------:R-:W-:Y:S01]  /*1c00*/  UIMAD UR5, UR5, UR4, UR9 ;  /* 0x00000004050572a4 */ /* 0x000fe2000f8e0209 */
[----:B------:R-:W-:-:S02]  /*1c10*/  CS2R R68, SRZ ;  /* 0x0000000000447805 */ /* 0x000fc4000001ff00 */
[----:B------:R-:W-:Y:S02]  /*1c20*/  CS2R R66, SRZ ;  /* 0x0000000000427805 */ /* 0x000fe4000001ff00 */
[----:B------:R-:W-:Y:S02]  /*1c30*/  CS2R R64, SRZ ;  /* 0x0000000000407805 */ /* 0x000fe4000001ff00 */
[----:B------:R-:W-:Y:S02]  /*1c40*/  CS2R R62, SRZ ;  /* 0x00000000003e7805 */ /* 0x000fe4000001ff00 */
[----:B------:R-:W-:Y:S02]  /*1c50*/  CS2R R60, SRZ ;  /* 0x00000000003c7805 */ /* 0x000fe4000001ff00 */
[----:B------:R-:W-:Y:S01]  /*1c60*/  VIADDMNMX R75, R0, UR5, R75, PT ;  /* 0x00000005004b7c46 */ /* 0x000fe2000b80014b */
[----:B------:R-:W-:Y:S01]  /*1c70*/  IMAD.U32 R161, RZ, RZ, UR5 ;  /* 0x00000005ffa17e24 */ /* 0x000fe2000f8e00ff */
[----:B------:R-:W-:Y:S01]  /*1c80*/  CS2R R58, SRZ ;  /* 0x00000000003a7805 */ /* 0x000fe2000001ff00 */
[----:B------:R-:W-:Y:S01]  /*1c90*/  IMAD.MOV.U32 R0, RZ, RZ, RZ ;  /* 0x000000ffff007224 */ /* 0x000fe200078e00ff */
[----:B------:R-:W-:-:S02]  /*1ca0*/  ISETP.GT.AND P1, PT, R75, UR5, PT ;  /* 0x000000054b007c0c */ /* 0x000fc4000bf24270 */
        /* <DEDUP_REMOVED lines=49> */
.L_x_1221:
[----:B------:R-:W-:Y:S02]  /*1fc0*/  R2UR UR6, R184 ;  /* 0x00000000b80672ca */ /* 0x000fe400000e0000 */
[----:B------:R-:W-:-:S11]  /*1fd0*/  R2UR UR5, R204 ;  /* 0x00000000cc0572ca */ /* 0x000fd600000e0000 */
[----:B------:R-:W-:Y:S02]  /*1fe0*/  ULEA.HI UR4, UR6, UR6, URZ, 0x1 ;  /* 0x0000000606047291 */ /* 0x000fe4000f8f083f */
[----:B------:R-:W-:Y:S02]  /*1ff0*/  IMAD.U32 R2, RZ, RZ, UR5 ;  /* 0x00000005ff027e24 */ /* 0x000fe4000f8e00ff */
[----:B------:R-:W-:-:S03]  /*2000*/  ULOP3.LUT UR4, UR4, 0xfffffffe, URZ, 0xc0, !UPT ;  /* 0xfffffffe04047892 */ /* 0x000fc6000f8ec03f */
[----:B------:R-:W-:Y:S01]  /*2010*/  ISETP.NE.AND P0, PT, R2, 0x3, PT ;  /* 0x000000030200780c */ /* 0x000fe20003f05270 */
[----:B------:R-:W-:-:S06]  /*2020*/  UIADD3 UR4, UR6, -UR4, URZ ;  /* 0x8000000406047290 */ /* 0x000fcc000fffe03f */
[----:B------:R-:W-:-:S05]  /*2030*/  IMAD.U32 R0, RZ, RZ, UR4 ;  /* 0x00000004ff007e24 */ /* 0x000fca000f8e00ff */
[----:B------:R-:W-:-:S04]  /*2040*/  SHF.L.U32 R0, R0, 0x1f, RZ ;  /* 0x0000001f00007819 */ /* 0x000fc800000006ff */
[----:B------:R-:W0:Y:S02]  /*2050*/  SYNCS.PHASECHK.TRANS64.TRYWAIT P1, [UR60+0x2a800], R0 ;  /* 0x02a80000ff0075a7 */ /* 0x000e24000802017c */
[----:B0-----:R-:W-:Y:S05]  /*2060*/  @!P1 BRA `(.L_x_1222) ;  /* 0x0000016400209947 */ /* 0x001fea0003800000 */
.L_x_1418:
[----:B------:R-:W-:Y:S05]  /*2070*/  @!P0 BRA `(.L_x_1223) ;  /* 0x0000000000048947 */ /* 0x000fea0003800000 */
[----:B------:R-:W-:Y:S01]  /*2080*/  BPT.TRAP 0x1 ;  /* 0x000000040000795c */ /* 0x000fe20000300000 */
.L_x_1223:
[----:B------:R-:W-:Y:S02]  /*2090*/  IMAD.U32 R21, RZ, RZ, UR38 ;  /* 0x00000026ff157e24 */ /* 0x000fe4000f8e00ff */
[----:B0-----:R-:W-:-:S03]  /*20a0*/  IMAD.U32 R0, RZ, RZ, UR39 ;  /* 0x00000027ff007e24 */ /* 0x001fc6000f8e00ff */
[----:B------:R-:W-:Y:S02]  /*20b0*/  LEA R21, R21, UR60, 0x3 ;  /* 0x0000003c15157c11 */ /* 0x000fe4000f8e18ff */
[----:B------:R-:W-:-:S04]  /*20c0*/  SHF.L.U32 R0, R0, 0x1f, RZ ;  /* 0x0000001f00007819 */ /* 0x000fc800000006ff */
[----:B------:R0:W1:Y:S01]  /*20d0*/  SYNCS.PHASECHK.TRANS64.TRYWAIT P1, [R21+URZ+0x2a830], R0 ;  /* 0x02a83000150075a7 */ /* 0x000062000802017f */
[----:B------:R-:W-:Y:S05]  /*20e0*/  @!P0 BRA `(.L_x_1224) ;  /* 0x0000000000048947 */ /* 0x000fea0003800000 */
[----:B------:R-:W-:Y:S01]  /*20f0*/  BPT.TRAP 0x1 ;  /* 0x000000040000795c */ /* 0x000fe20000300000 */
.L_x_1224:
[----:B-1----:R-:W-:Y:S05]  /*2100*/  @P1 BRA `(.L_x_1225) ;  /* 0x0000000000081947 */ /* 0x002fea0003800000 */
[----:B------:R-:W1:Y:S02]  /*2110*/  SYNCS.PHASECHK.TRANS64.TRYWAIT P1, [R21+URZ+0x2a830], R0 ;  /* 0x02a83000150075a7 */ /* 0x000e64000802017f */
[----:B-1----:R-:W-:Y:S05]  /*2120*/  @!P1 BRA `(.L_x_1226) ;  /* 0x0000016400089947 */ /* 0x002fea0003800000 */
.L_x_1225:
[----:B------:R-:W-:Y:S05]  /*2130*/  WARPSYNC.ALL ;  /* 0x0000000000007948 */ /* 0x000fea0003800000 */
[----:B------:R-:W-:Y:S01]  /*2140*/  UIADD3 UR4, UR60, 0x18400, URZ ;  /* 0x000184003c047890 */ /* 0x000fe2000fffe03f */
[----:B------:R-:W-:Y:S01]  /*2150*/  WARPGROUP.ARRIVE ;  /* 0x00000000000079c5 */ /* 0x000fe20000000000 */
[----:B------:R-:W-:Y:S01]  /*2160*/  UMOV UR9, 0x40000040 ;  /* 0x4000004000097882 */ /* 0x000fe20000000000 */
[----:B------:R-:W-:Y:S01]  /*2170*/  UMOV UR11, 0x40000040 ;  /* 0x40000040000b7882 */ /* 0x000fe20000000000 */
[----:B------:R-:W-:Y:S01]  /*2180*/  USHF.R.U32.HI UR4, URZ, 0x4, UR4 ;  /* 0x000000043f047899 */ /* 0x000fe20008011604 */
[----:B------:R-:W-:Y:S01]  /*2190*/  IMAD.U32 R5, RZ, RZ, UR9 ;  /* 0x00000009ff057e24 */ /* 0x000fe2000f8e00ff */
[----:B------:R-:W-:Y:S01]  /*21a0*/  UMOV UR57, 0x40000040 ;  /* 0x4000004000397882 */ /* 0x000fe20000000000 */
[----:B------:R-:W-:Y:S01]  /*21b0*/  UMOV UR59, 0x40000040 ;  /* 0x40000040003b7882 */ /* 0x000fe20000000000 */
[----:B------:R-:W-:Y:S01]  /*21c0*/  ULOP3.LUT UR4, UR4, 0x3fff, URZ, 0xc0, !UPT ;  /* 0x00003fff04047892 */ /* 0x000fe2000f8ec03f */
[----:B------:R-:W-:Y:S01]  /*21d0*/  UMOV UR53, 0x40000040 ;  /* 0x4000004000357882 */ /* 0x000fe20000000000 */
[----:B------:R-:W-:-:S02]  /*21e0*/  UMOV UR55, 0x40000040 ;  /* 0x4000004000377882 */ /* 0x000fc40000000000 */
[----:B------:R-:W-:Y:S02]  /*21f0*/  ULOP3.LUT UR5, UR4, 0x10000, URZ, 0xfc, !UPT ;  /* 0x0001000004057892 */ /* 0x000fe4000f8efc3f */
[----:B------:R-:W-:Y:S01]  /*2200*/  ULOP3.LUT UR4, UR40, 0x10000, URZ, 0xfc, !UPT ;  /* 0x0001000028047892 */ /* 0x000fe2000f8efc3f */
[----:B------:R-:W-:Y:S01]  /*2210*/  UMOV UR49, 0x40000040 ;  /* 0x4000004000317882 */ /* 0x000fe20000000000 */
[----:B------:R-:W-:Y:S02]  /*2220*/  UMOV UR51, 0x40000040 ;  /* 0x4000004000337882 */ /* 0x000fe40000000000 */
[----:B------:R-:W-:Y:S01]  /*2230*/  IMAD.U32 R7, RZ, RZ, UR5 ;  /* 0x00000005ff077e24 */ /* 0x000fe2000f8e00ff */
[----:B------:R-:W-:Y:S02]  /*2240*/  UIMAD UR5, UR38, 0x900, UR5 ;  /* 0x00000900260578a4 */ /* 0x000fe4000f8e0205 */
[----:B------:R-:W-:Y:S01]  /*2250*/  UMOV UR8, UR4 ;  /* 0x0000000400087c82 */ /* 0x000fe20008000000 */
[----:B------:R-:W-:Y:S01]  /*2260*/  UIADD3 UR56, UR4, 0x2, URZ ;  /* 0x0000000204387890 */ /* 0x000fe2000fffe03f */
[----:B------:R-:W-:Y:S01]  /*2270*/  IMAD.U32 R4, RZ, RZ, UR8 ;  /* 0x00000008ff047e24 */ /* 0x000fe2000f8e00ff */
[----:B------:R-:W-:-:S02]  /*2280*/  UIADD3 UR58, UR5, 0x2, URZ ;  /* 0x00000002053a7890 */ /* 0x000fc4000fffe03f */
[----:B------:R-:W-:Y:S01]  /*2290*/  UMOV UR10, UR5 ;  /* 0x00000005000a7c82 */ /* 0x000fe20008000000 */
[----:B------:R-:W-:Y:S01]  /*22a0*/  UIADD3 UR52, UR4, 0x4, URZ ;  /* 0x0000000404347890 */ /* 0x000fe2000fffe03f */
[----:B------:R-:W-:Y:S01]  /*22b0*/  HGMMA.64x96x16.F32.BF16 R24, gdesc[UR8], RZ, !UPT, gsb0 ;  /* 0x01600000081879f0 */ /* 0x000fe2000c0018ff */
[----:B------:R-:W-:Y:S02]  /*22c0*/  UIADD3 UR54, UR5, 0x4, URZ ;  /* 0x0000000405367890 */ /* 0x000fe4000fffe03f */
[----:B------:R-:W-:Y:S02]  /*22d0*/  UIADD3 UR48, UR4, 0x6, URZ ;  /* 0x0000000604307890 */ /* 0x000fe4000fffe03f */
[----:B------:R-:W-:Y:S02]  /*22e0*/  UIADD3 UR50, UR5, 0x6, URZ ;  /* 0x0000000605327890 */ /* 0x000fe4000fffe03f */
        /* <DEDUP_REMOVED lines=68> */
.L_x_1227:
[----:B------:R-:W-:Y:S01]  /*2730*/  R2UR UR4, R19 ;  /* 0x00000000130472ca */ /* 0x000fe200000e0000 */
[----:B------:R-:W2:Y:S01]  /*2740*/  S2UR UR7, SR_CgaCtaId ;  /* 0x00000000000779c3 */ /* 0x000ea20000008800 */
[----:B------:R-:W-:Y:S01]  /*2750*/  R2UR UR6, R22 ;  /* 0x00000000160672ca */ /* 0x000fe200000e0000 */
[----:B------:R-:W-:Y:S01]  /*2760*/  ULDC UR5, c[0x0][0x9d8] ;  /* 0x0002760000057ab9 */ /* 0x000fe20000000800 */
[----:B------:R-:W-:Y:S01]  /*2770*/  UISETP.NE.AND UP0, UPT, UR61, URZ, UPT ;  /* 0x0000003f3d00728c */ /* 0x000fe2000bf05270 */
[----:B------:R-:W-:Y:S01]  /*2780*/  FMUL.FTZ R36, R36, UR5 ;  /* 0x0000000524247c20 */ /* 0x000fe20008410000 */
[----:B------:R-:W-:Y:S01]  /*2790*/  FMUL.FTZ R33, R33, UR5 ;  /* 0x0000000521217c20 */ /* 0x000fe20008410000 */
[----:B------:R-:W-:Y:S01]  /*27a0*/  FMUL.FTZ R2, R37, UR5 ;  /* 0x0000000525027c20 */ /* 0x000fe20008410000 */
[----:B------:R-:W-:Y:S01]  /*27b0*/  FMUL.FTZ R3, R41, UR5 ;  /* 0x0000000529037c20 */ /* 0x000fe20008410000 */
[----:B------:R3:W4:Y:S01]  /*27c0*/  MUFU.TANH R86, R36 ;  /* 0x0000002400567308 */ /* 0x0007220000002400 */
[----:B------:R-:W-:Y:S01]  /*27d0*/  FMUL.FTZ R6, R67, UR5 ;  /* 0x0000000543067c20 */ /* 0x000fe20008410000 */
[----:B------:R-:W-:Y:S01]  /*27e0*/  FMUL.FTZ R53, R53, UR5 ;  /* 0x0000000535357c20 */ /* 0x000fe20008410000 */
[----:B------:R-:W-:Y:S01]  /*27f0*/  FMUL.FTZ R25, R25, UR5 ;  /* 0x0000000519197c20 */ /* 0x000fe20008410000 */
[----:B------:R-:W-:Y:S01]  /*2800*/  UISETP.NE.AND UP1, UPT, UR4, URZ, UPT ;  /* 0x0000003f0400728c */ /* 0x000fe2000bf25270 */
[----:B------:R-:W-:Y:S01]  /*2810*/  R2UR UR4, R21 ;  /* 0x00000000150472ca */ /* 0x000fe200000e0000 */
[----:B------:R-:W-:-:S02]  /*2820*/  VIADD R10, R23, UR6 ;  /* 0x00000006170a7c36 */ /* 0x000fc40008000000 */
[----:B------:R-:W-:Y:S01]  /*2830*/  FMUL.FTZ R29, R29, UR5 ;  /* 0x000000051d1d7c20 */ /* 0x000fe20008410000 */
[----:B------:R5:W4:Y:S01]  /*2840*/  MUFU.TANH R88, R33 ;  /* 0x0000002100587308 */ /* 0x000b220000002400 */
[----:B01----:R-:W-:Y:S01]  /*2850*/  FMUL.FTZ R0, R26, UR5 ;  /* 0x000000051a007c20 */ /* 0x003fe20008410000 */
[----:B------:R-:W-:Y:S01]  /*2860*/  PLOP3.LUT P1, PT, PT, PT, UP1, 0x80, 0x0 ;  /* 0x000000000000781c */ /* 0x000fe20003f2f018 */
[----:B---3--:R-:W-:Y:S01]  /*2870*/  IMAD.MOV.U32 R36, RZ, RZ, R10 ;  /* 0x000000ffff247224 */ /* 0x008fe200078e000a */
[----:B------:R-:W-:Y:S01]  /*2880*/  PLOP3.LUT P2, PT, PT, PT, UP1, 0x80, 0x0 ;  /* 0x000000000000781c */ /* 0x000fe20003f4f018 */
[----:B------:R-:W-:Y:S01]  /*2890*/  FMUL.FTZ R13, R24, UR5 ;  /* 0x00000005180d7c20 */ /* 0x000fe20008410000 */
[----:B------:R-:W-:Y:S01]  /*28a0*/  FMUL.FTZ R9, R27, UR5 ;  /* 0x000000051b097c20 */ /* 0x000fe20008410000 */
[----:B------:R-:W-:Y:S01]  /*28b0*/  @UP1 ULDC UR6, c[0x0][0x44c] ;  /* 0x0001130000061ab9 */ /* 0x000fe20000000800 */
[----:B------:R0:W1:Y:S01]  /*28c0*/  MUFU.TANH R84, R2 ;  /* 0x0000000200547308 */ /* 0x0000620000002400 */
[----:B-----5:R-:W-:Y:S01]  /*28d0*/  FMUL.FTZ R33, R39, UR5 ;  /* 0x0000000527217c20 */ /* 0x020fe20008410000 */
[----:B------:R-:W-:Y:S01]  /*28e0*/  UIADD3 UR4, UR4, 0x2a840, URZ ;  /* 0x0002a84004047890 */ /* 0x000fe2000fffe03f */
[----:B------:R-:W-:Y:S01]  /*28f0*/  FMUL.FTZ R39, R43, UR5 ;  /* 0x000000052b277c20 */ /* 0x000fe20008410000 */
[----:B------:R-:W-:Y:S01]  /*2900*/  FMUL.FTZ R43, R47, UR5 ;  /* 0x000000052f2b7c20 */ /* 0x000fe20008410000 */
[----:B------:R-:W-:Y:S01]  /*2910*/  FMUL.FTZ R47, R51, UR5 ;  /* 0x00000005332f7c20 */ /* 0x000fe20008410000 */
[----:B--2---:R-:W-:Y:S01]  /*2920*/  UPRMT UR4, UR7, 0x654, UR4 ;  /* 0x0000065407047896 */ /* 0x004fe20008000004 */
[----:B------:R-:W-:Y:S01]  /*2930*/  @P1 IMAD.HI.U32 R14, R10, UR6, RZ ;  /* 0x000000060a0e1c27 */ /* 0x000fe2000f8e00ff */
[----:B------:R-:W-:Y:S01]  /*2940*/  @UP1 ULDC UR6, c[0x0][0x450] ;  /* 0x0001140000061ab9 */ /* 0x000fe20000000800 */
[----:B------:R2:W3:Y:S02]  /*2950*/  MUFU.TANH R80, R3 ;  /* 0x0000000300507308 */ /* 0x0004e40000002400 */
[----:B0-----:R-:W-:Y:S01]  /*2960*/  FMUL.FTZ R2, R45, UR5 ;  /* 0x000000052d027c20 */ /* 0x001fe20008410000 */
[----:B------:R-:W-:Y:S01]  /*2970*/  IMAD.MOV.U32 R10, RZ, RZ, -0x60 ;  /* 0xffffffa0ff0a7424 */ /* 0x000fe200078e00ff */
[----:B------:R-:W-:Y:S01]  /*2980*/  @P2 SHF.R.U32.HI R36, RZ, UR6, R14 ;  /* 0x00000006ff242c19 */ /* 0x000fe2000801160e */
[----:B------:R-:W-:Y:S01]  /*2990*/  FMUL.FTZ R12, R31, UR5 ;  /* 0x000000051f0c7c20 */ /* 0x000fe20008410000 */
[----:B------:R-:W-:Y:S01]  /*29a0*/  FMUL.FTZ R51, R55, UR5 ;  /* 0x0000000537337c20 */ /* 0x000fe20008410000 */
[----:B------:R-:W-:Y:S01]  /*29b0*/  FMUL.FTZ R28, R28, UR5 ;  /* 0x000000051c1c7c20 */ /* 0x000fe20008410000 */
[----:B------:R-:W-:Y:S01]  /*29c0*/  FMUL.FTZ R11, R30, UR5 ;  /* 0x000000051e0b7c20 */ /* 0x000fe20008410000 */
[----:B------:R-:W0:Y:S01]  /*29d0*/  SHFL.IDX PT, R67, R36, RZ, 0x1c1f ;  /* 0x001c1fff24437589 */ /* 0x000e2200000e0000 */
[----:B--2---:R-:W-:Y:S01]  /*29e0*/  FMUL.FTZ R3, R49, UR5 ;  /* 0x0000000531037c20 */ /* 0x004fe20008410000 */
[----:B------:R2:W0:Y:S01]  /*29f0*/  MUFU.TANH R26, R53 ;  /* 0x00000035001a7308 */ /* 0x0004220000002400 */
[----:B------:R-:W-:Y:S01]  /*2a00*/  FMUL.FTZ R32, R32, UR5 ;  /* 0x0000000520207c20 */ /* 0x000fe20008410000 */
[----:B------:R-:W-:Y:S01]  /*2a10*/  FMUL.FTZ R15, R34, UR5 ;  /* 0x00000005220f7c20 */ /* 0x000fe20008410000 */
[----:B------:R-:W-:Y:S01]  /*2a20*/  FMUL.FTZ R27, R35, UR5 ;  /* 0x00000005231b7c20 */ /* 0x000fe20008410000 */
[----:B------:R-:W-:Y:S01]  /*2a30*/  FMUL.FTZ R31, R38, UR5 ;  /* 0x00000005261f7c20 */ /* 0x000fe20008410000 */
[----:B------:R-:W-:Y:S01]  /*2a40*/  FMUL.FTZ R40, R40, UR5 ;  /* 0x0000000528287c20 */ /* 0x000fe20008410000 */
[----:B------:R-:W-:Y:S01]  /*2a50*/  FMUL.FTZ R37, R42, UR5 ;  /* 0x000000052a257c20 */ /* 0x000fe20008410000 */
[----:B------:R-:W-:Y:S01]  /*2a60*/  FMUL.FTZ R44, R44, UR5 ;  /* 0x000000052c2c7c20 */ /* 0x000fe20008410000 */
[----:B------:R-:W0:Y:S01]  /*2a70*/  MUFU.TANH R20, R25 ;  /* 0x0000001900147308 */ /* 0x000e220000002400 */
[----:B--2---:R-:W-:-:S02]  /*2a80*/  IMAD R53, R75, R10, 0x61 ;  /* 0x000000614b357424 */ /* 0x004fc400078e020a */
[----:B------:R-:W-:Y:S01]  /*2a90*/  FMUL.FTZ R41, R46, UR5 ;  /* 0x000000052e297c20 */ /* 0x000fe20008410000 */
[----:B------:R-:W-:Y:S01]  /*2aa0*/  FMUL.FTZ R48, R48, UR5 ;  /* 0x0000000530307c20 */ /* 0x000fe20008410000 */
[----:B------:R-:W-:Y:S01]  /*2ab0*/  FMUL.FTZ R45, R50, UR5 ;  /* 0x00000005322d7c20 */ /* 0x000fe20008410000 */
[----:B------:R-:W-:Y:S01]  /*2ac0*/  FMUL.FTZ R52, R52, UR5 ;  /* 0x0000000534347c20 */ /* 0x000fe20008410000 */
[----:B------:R-:W-:Y:S01]  /*2ad0*/  FMUL.FTZ R49, R54, UR5 ;  /* 0x0000000536317c20 */ /* 0x000fe20008410000 */
[----:B------:R-:W-:Y:S01]  /*2ae0*/  FMUL.FTZ R56, R56, UR5 ;  /* 0x0000000538387c20 */ /* 0x000fe20008410000 */
        /* <DEDUP_REMOVED lines=8> */
[----:B------:R5:W0:Y:S01]  /*2b70*/  MUFU.TANH R76, R2 ;  /* 0x00000002004c7308 */ /* 0x000a220000002400 */
[----:B--2---:R-:W-:Y:S01]  /*2b80*/  FMUL.FTZ R29, R59, UR5 ;  /* 0x000000053b1d7c20 */ /* 0x004fe20008410000 */
[----:B------:R-:W-:Y:S01]  /*2b90*/  FMUL.FTZ R69, R69, UR5 ;  /* 0x0000000545457c20 */ /* 0x000fe20008410000 */
[----:B------:R-:W-:Y:S01]  /*2ba0*/  FMUL.FTZ R25, R70, UR5 ;  /* 0x0000000546197c20 */ /* 0x000fe20008410000 */
[----:B------:R-:W-:Y:S01]  /*2bb0*/  FMUL.FTZ R21, R71, UR5 ;  /* 0x0000000547157c20 */ /* 0x000fe20008410000 */
[----:B------:R-:W-:Y:S01]  /*2bc0*/  FMUL.FTZ R68, R68, UR5 ;  /* 0x0000000544447c20 */ /* 0x000fe20008410000 */
[----:B------:R-:W-:Y:S01]  /*2bd0*/  PLOP3.LUT P1, PT, PT, PT, UP0, 0x40, 0x0 ;  /* 0x000000000000781c */ /* 0x000fe20003f2e808 */
[----:B------:R-:W-:Y:S01]  /*2be0*/  ULDC UR10, c[0x0][0x9dc] ;  /* 0x00027700000a7ab9 */ /* 0x000fe20000000800 */
[----:B------:R2:W0:Y:S01]  /*2bf0*/  MUFU.TANH R24, R3 ;  /* 0x0000000300187308 */ /* 0x0004220000002400 */
[----:B-----5:R-:W-:Y:S01]  /*2c00*/  FMUL.FTZ R2, R63, UR5 ;  /* 0x000000053f027c20 */ /* 0x020fe20008410000 */
[----:B------:R-:W-:Y:S01]  /*2c10*/  IADD3 R10, R16, R53, -R18 ;  /* 0x00000035100a7210 */ /* 0x000fe20007ffe812 */
[----:B------:R-:W-:Y:S01]  /*2c20*/  SYNCS.ARRIVE.TRANS64.RED.A1T0 RZ, [UR4], RZ ;  /* 0x000000ffffff79a7 */ /* 0x000fe20008100404 */
[----:B------:R-:W-:Y:S01]  /*2c30*/  ULOP3.LUT UR4, URZ, UR10, URZ, 0x33, !UPT ;  /* 0x0000000a3f047292 */ /* 0x000fe2000f8e333f */
[----:B------:R-:W-:Y:S01]  /*2c40*/  IMAD R35, R75, -0x60, R16 ;  /* 0xffffffa04b237824 */ /* 0x000fe200078e0210 */
[----:B------:R-:W-:Y:S01]  /*2c50*/  ULDC UR11, c[0x0][0x9e0] ;  /* 0x00027800000b7ab9 */ /* 0x000fe20000000800 */
[----:B------:R-:W-:Y:S01]  /*2c60*/  IMAD.IADD R10, R10, 0x1, -R17 ;  /* 0x000000010a0a7824 */ /* 0x000fe200078e0a11 */
[----:B------:R-:W1:Y:S01]  /*2c70*/  MUFU.TANH R13, R13 ;  /* 0x0000000d000d7308 */ /* 0x000e620000002400 */
[----:B--2---:R-:W-:Y:S01]  /*2c80*/  FMUL.FTZ R3, R62, UR5 ;  /* 0x000000053e037c20 */ /* 0x004fe20008410000 */
[----:B------:R-:W-:Y:S01]  /*2c90*/  IADD3 R46, -R18, 0x60, R35 ;  /* 0x00000060122e7810 */ /* 0x000fe20007ffe123 */
[----:B------:R-:W-:-:S02]  /*2ca0*/  VIADD R59, R10, UR11 ;  /* 0x0000000b0a3b7c36 */ /* 0x000fc40008000000 */
[----:B------:R-:W-:Y:S02]  /*2cb0*/  VIADD R63, R53, 0xffffffff ;  /* 0xffffffff353f7836 */ /* 0x000fe40000000000 */
[----:B------:R-:W-:Y:S01]  /*2cc0*/  VIADD R50, R10, UR4 ;  /* 0x000000040a327c36 */ /* 0x000fe20008000000 */
[----:B------:R-:W2:Y:S01]  /*2cd0*/  MUFU.TANH R0, R0 ;  /* 0x0000000000007308 */ /* 0x000ea20000002400 */
[----:B------:R-:W-:Y:S01]  /*2ce0*/  IMAD.IADD R54, R63, 0x1, -R18 ;  /* 0x000000013f367824 */ /* 0x000fe200078e0a12 */
[----:B0-----:R-:W-:Y:S01]  /*2cf0*/  VIADDMNMX R30, R67, R59, R46, PT ;  /* 0x0000003b431e7246 */ /* 0x001fe2000380012e */
[----:B------:R-:W-:-:S05]  /*2d00*/  IMAD.IADD R38, R50, 0x1, R67 ;  /* 0x0000000132267824 */ /* 0x000fca00078e0243 */
        /* <DEDUP_REMOVED lines=36> */
[----:B------:R-:W0:Y:S01]  /*2f50*/  MUFU.TANH R21, R21 ;  /* 0x0000001500157308 */ /* 0x000e220000002400 */
[----:B-1234-:R-:W-:Y:S05]  /*2f60*/  @P1 BRA `(.L_x_1228) ;  /* 0x00000000005c1947 */ /* 0x01efea0003800000 */
[----:B------:R-:W-:Y:S01]  /*2f70*/  IADD3 R53, -R17, R16, R67 ;  /* 0x0000001011357210 */ /* 0x000fe20007ffe143 */
        /* <DEDUP_REMOVED lines=12> */
.L_x_1230:
[----:B------:R-:W-:Y:S02]  /*3040*/  ULDC UR4, c[0x0][0x9e4] ;  /* 0x0002790000047ab9 */ /* 0x000fe40000000800 */
[----:B------:R-:W-:-:S05]  /*3050*/  IMAD.U32 R10, RZ, RZ, UR4 ;  /* 0x00000004ff0a7e24 */ /* 0x000fca000f8e00ff */
[----:B------:R-:W-:-:S13]  /*3060*/  ISETP.NE.AND P1, PT, R10, 0x1, PT ;  /* 0x000000010a00780c */ /* 0x000fda0003f25270 */
[----:B------:R-:W1:Y:S02]  /*3070*/  @P1 LDC.64 R34, c[0x0][0x9e8] ;  /* 0x00027a00ff221b82 */ /* 0x000e640000000a00 */
[----:B-1----:R-:W-:-:S05]  /*3080*/  @P1 IMAD.HI.U32 R34, R53, R34, RZ ;  /* 0x0000002235221227 */ /* 0x002fca00078e00ff */
[----:B------:R-:W-:-:S07]  /*3090*/  @P1 SHF.R.U32.HI R53, RZ, R35, R34 ;  /* 0x00000023ff351219 */ /* 0x000fce0000011622 */
.L_x_1231:
[----:B------:R-:W-:Y:S05]  /*30a0*/  BSYNC B0 ;  /* 0x0000000000007941 */ /* 0x000fea0003800000 */
.L_x_1229:
[----:B------:R-:W-:-:S05]  /*30b0*/  IMAD R53, R53, R10, R54 ;  /* 0x0000000a35357224 */ /* 0x000fca00078e0236 */
[----:B------:R-:W-:Y:S02]  /*30c0*/  VIADDMNMX R30, R53, R10, R30, PT ;  /* 0x0000000a351e7246 */ /* 0x000fe4000380011e */
[----:B------:R-:W-:-:S07]  /*30d0*/  VIMNMX R38, R38, R53, !PT ;  /* 0x0000003526267248 */ /* 0x000fce0007fe0100 */
.L_x_1228:
[C---:B------:R-:W-:Y:S01]  /*30e0*/  ISETP.GE.AND P2, PT, R63.reuse, 0x9, PT ;  /* 0x000000093f00780c */ /* 0x040fe20003f46270 */
[----:B------:R-:W-:Y:S01]  /*30f0*/  UISETP.NE.AND UP0, UPT, UR61, URZ, UPT ;  /* 0x0000003f3d00728c */ /* 0x000fe2000bf05270 */
[C---:B------:R-:W-:Y:S02]  /*3100*/  ISETP.GE.AND P1, PT, R63.reuse, 0x2, PT ;  /* 0x000000023f00780c */ /* 0x040fe40003f26270 */
[C---:B------:R-:W-:Y:S02]  /*3110*/  ISETP.GT.AND P3, PT, R38.reuse, 0x8, !P2 ;  /* 0x000000082600780c */ /* 0x040fe40005764270 */
[----:B------:R-:W-:Y:S02]  /*3120*/  ISETP.GT.AND P4, PT, R38, 0x1, !P1 ;  /* 0x000000012600780c */ /* 0x000fe40004f84270 */
[----:B------:R-:W-:Y:S02]  /*3130*/  ISETP.LT.OR P3, PT, R30, 0x9, P3 ;  /* 0x000000091e00780c */ /* 0x000fe40001f61670 */
[----:B------:R-:W-:-:S02]  /*3140*/  ISETP.GE.AND P5, PT, R63, 0x11, PT ;  /* 0x000000113f00780c */ /* 0x000fc40003fa6270 */
[----:B0-----:R-:W-:Y:S02]  /*3150*/  FSEL R158, R28, -INF , !P3 ;  /* 0xff8000001c9e7808 */ /* 0x001fe40005800000 */
[----:B------:R-:W-:Y:S02]  /*3160*/  ISETP.LT.OR P4, PT, R30, 0x2, P4 ;  /* 0x000000021e00780c */ /* 0x000fe40002781670 */
[----:B------:R-:W-:Y:S02]  /*3170*/  ISETP.GT.AND P3, PT, R38, 0x10, !P5 ;  /* 0x000000102600780c */ /* 0x000fe40006f64270 */
[----:B------:R-:W-:Y:S02]  /*3180*/  ISETP.GE.AND P6, PT, R63, 0xa, PT ;  /* 0x0000000a3f00780c */ /* 0x000fe40003fc6270 */
[----:B------:R-:W-:Y:S02]  /*3190*/  FSEL R94, R20, -INF , !P4 ;  /* 0xff800000145e7808 */ /* 0x000fe40006000000 */
[----:B------:R-:W-:-:S02]  /*31a0*/  P2R R62, PR, RZ, 0x20 ;  /* 0x00000020ff3e7803 */ /* 0x000fc40000000000 */
[----:B------:R-:W-:Y:S02]  /*31b0*/  ISETP.LT.OR P3, PT, R30, 0x11, P3 ;  /* 0x000000111e00780c */ /* 0x000fe40001f61670 */
[----:B------:R-:W-:Y:S02]  /*31c0*/  ISETP.GT.AND P4, PT, R38, 0x9, !P6 ;  /* 0x000000092600780c */ /* 0x000fe40007784270 */
[----:B------:R-:W-:Y:S02]  /*31d0*/  ISETP.GE.AND P5, PT, R63, 0x12, PT ;  /* 0x000000123f00780c */ /* 0x000fe40003fa6270 */
[----:B------:R-:W-:Y:S02]  /*31e0*/  FSEL R90, R32, -INF , !P3 ;  /* 0xff800000205a7808 */ /* 0x000fe40005800000 */
[----:B------:R-:W-:Y:S02]  /*31f0*/  ISETP.LT.OR P4, PT, R30, 0xa, P4 ;  /* 0x0000000a1e00780c */ /* 0x000fe40002781670 */
[----:B------:R-:W-:-:S02]  /*3200*/  ISETP.GT.AND P3, PT, R38, 0x11, !P5 ;  /* 0x000000112600780c */ /* 0x000fc40006f64270 */
[----:B------:R-:W-:Y:S02]  /*3210*/  FSEL R92, R92, -INF , !P4 ;  /* 0xff8000005c5c7808 */ /* 0x000fe40006000000 */
        /* <DEDUP_REMOVED lines=11> */
[C---:B------:R-:W-:Y:S02]  /*32d0*/  ISETP.GE.AND P4, PT, R63.reuse, 0x21, PT ;  /* 0x000000213f00780c */ /* 0x040fe40003f86270 */
        /* <DEDUP_REMOVED lines=61> */
[----:B------:R-:W-:Y:S02]  /*36b0*/  ISETP.GE.AND P3, PT, R63, 0x51, PT ;  /* 0x000000513f00780c */ /* 0x000fe40003f66270 */
[----:B------:R-:W-:Y:S02]  /*36c0*/  P2R R58, PR, RZ, 0x40 ;  /* 0x00000040ff3a7803 */ /* 0x000fe40000000000 */
        /* <DEDUP_REMOVED lines=16> */
[----:B------:R-:W-:Y:S01]  /*37d0*/  ISETP.GE.AND P6, PT, R63, 0x5a, PT ;  /* 0x0000005a3f00780c */ /* 0x000fe20003fc6270 */
[----:B------:R-:W0:Y:S03]  /*37e0*/  SHFL.IDX PT, R13, R36, 0x1, 0x1c1f ;  /* 0x003c1f00240d7f89 */ /* 0x000e2600000e0000 */
[----:B------:R-:W-:Y:S02]  /*37f0*/  P2R R61, PR, RZ, 0x40 ;  /* 0x00000040ff3d7803 */ /* 0x000fe40000000000 */
[----:B------:R-:W-:-:S04]  /*3800*/  ISETP.GT.AND P6, PT, R38, 0x59, !P6 ;  /* 0x000000592600780c */ /* 0x000fc800077c4270 */
[----:B------:R-:W-:-:S04]  /*3810*/  ISETP.LT.OR P6, PT, R30, 0x5a, P6 ;  /* 0x0000005a1e00780c */ /* 0x000fc800037c1670 */
[----:B------:R-:W-:Y:S02]  /*3820*/  FSEL R30, R69, -INF , !P6 ;  /* 0xff800000451e7808 */ /* 0x000fe40007000000 */
[----:B------:R-:W-:Y:S02]  /*3830*/  PLOP3.LUT P6, PT, PT, PT, UP0, 0x40, 0x0 ;  /* 0x000000000000781c */ /* 0x000fe40003fce808 */
[----:B0-----:R-:W-:Y:S01]  /*3840*/  VIADDMNMX R53, R13, R59, R46, PT ;  /* 0x0000003b0d357246 */ /* 0x001fe2000380012e */
[----:B------:R-:W-:-:S10]  /*3850*/  IMAD.IADD R57, R50, 0x1, R13 ;  /* 0x0000000132397824 */ /* 0x000fd400078e020d */
[----:B------:R-:W-:Y:S05]  /*3860*/  @P6 BRA `(.L_x_1232) ;  /* 0x00000000005c6947 */ /* 0x000fea0003800000 */
        /* <DEDUP_REMOVED lines=13> */
.L_x_1234:
[----:B------:R-:W-:Y:S02]  /*3940*/  ULDC UR4, c[0x0][0x9e4] ;  /* 0x0002790000047ab9 */ /* 0x000fe40000000800 */
[----:B------:R-:W-:-:S05]  /*3950*/  IMAD.U32 R36, RZ, RZ, UR4 ;  /* 0x00000004ff247e24 */ /* 0x000fca000f8e00ff */
[----:B------:R-:W-:-:S13]  /*3960*/  ISETP.NE.AND P6, PT, R36, 0x1, PT ;  /* 0x000000012400780c */ /* 0x000fda0003fc5270 */
[----:B------:R-:W0:Y:S02]  /*3970*/  @P6 LDC.64 R34, c[0x0][0x9e8] ;  /* 0x00027a00ff226b82 */ /* 0x000e240000000a00 */
[----:B0-----:R-:W-:-:S05]  /*3980*/  @P6 IMAD.HI.U32 R34, R13, R34, RZ ;  /* 0x000000220d226227 */ /* 0x001fca00078e00ff */
[----:B------:R-:W-:-:S07]  /*3990*/  @P6 SHF.R.U32.HI R13, RZ, R35, R34 ;  /* 0x00000023ff0d6219 */ /* 0x000fce0000011622 */
.L_x_1235:
[----:B------:R-:W-:Y:S05]  /*39a0*/  BSYNC B0 ;  /* 0x0000000000007941 */ /* 0x000fea0003800000 */
.L_x_1233:
[----:B------:R-:W-:-:S05]  /*39b0*/  IMAD R34, R13, R36, R54 ;  /* 0x000000240d227224 */ /* 0x000fca00078e0236 */
[----:B------:R-:W-:Y:S02]  /*39c0*/  VIADDMNMX R53, R34, R36, R53, PT ;  /* 0x0000002422357246 */ /* 0x000fe40003800135 */
[----:B------:R-:W-:-:S07]  /*39d0*/  VIMNMX R57, R57, R34, !PT ;  /* 0x0000002239397248 */ /* 0x000fce0007fe0100 */
.L_x_1232:
[C---:B------:R-:W-:Y:S01]  /*39e0*/  ISETP.GT.AND P1, PT, R57.reuse, 0x1, !P1 ;  /* 0x000000013900780c */ /* 0x040fe20004f24270 */
[----:B------:R-:W-:Y:S01]  /*39f0*/  UISETP.NE.AND UP0, UPT, UR61, URZ, UPT ;  /* 0x0000003f3d00728c */ /* 0x000fe2000bf05270 */
        /* <DEDUP_REMOVED lines=12> */
[----:B------:R-:W-:Y:S02]  /*3ac0*/  R2UR UR4, R19 ;  /* 0x00000000130472ca */ /* 0x000fe400000e0000 */
[C---:B------:R-:W-:Y:S02]  /*3ad0*/  ISETP.GT.AND P1, PT, R57.reuse, 0x10, !P1 ;  /* 0x000000103900780c */ /* 0x040fe40004f24270 */
[----:B------:R-:W-:Y:S02]  /*3ae0*/  ISETP.GT.AND P3, PT, R57, 0x50, !P3 ;  /* 0x000000503900780c */ /* 0x000fe40005f64270 */
[----:B------:R-:W-:Y:S02]  /*3af0*/  ISETP.LT.OR P1, PT, R53, 0x11, P1 ;  /* 0x000000113500780c */ /* 0x000fe40000f21670 */
[----:B------:R-:W-:-:S02]  /*3b00*/  ISETP.GT.AND P4, PT, R57, 0x51, !P4 ;  /* 0x000000513900780c */ /* 0x000fc40006784270 */
[----:B------:R-:W-:Y:S02]  /*3b10*/  FSEL R40, R15, -INF , !P1 ;  /* 0xff8000000f287808 */ /* 0x000fe40004800000 */
[----:B------:R-:W-:Y:S01]  /*3b20*/  ISETP.GT.AND P1, PT, R57, 0x11, !P2 ;  /* 0x000000113900780c */ /* 0x000fe20005724270 */
[----:B------:R-:W-:Y:S01]  /*3b30*/  UISETP.NE.AND UP1, UPT, UR4, URZ, UPT ;  /* 0x0000003f0400728c */ /* 0x000fe2000bf25270 */
[----:B------:R-:W-:Y:S02]  /*3b40*/  ISETP.NE.AND P2, PT, R48, RZ, PT ;  /* 0x000000ff3000720c */ /* 0x000fe40003f45270 */
[C---:B------:R-:W-:Y:S01]  /*3b50*/  ISETP.LT.OR P1, PT, R53.reuse, 0x12, P1 ;  /* 0x000000123500780c */ /* 0x040fe20000f21670 */
[----:B------:R-:W-:Y:S01]  /*3b60*/  ULDC UR4, c[0x0][0x988] ;  /* 0x0002620000047ab9 */ /* 0x000fe20000000800 */
[----:B------:R-:W-:Y:S01]  /*3b70*/  ISETP.LT.OR P3, PT, R53, 0x51, P3 ;  /* 0x000000513500780c */ /* 0x000fe20001f61670 */
[----:B------:R-:W-:Y:S01]  /*3b80*/  IMAD.U32 R11, RZ, RZ, UR4 ;  /* 0x00000004ff0b7e24 */ /* 0x000fe2000f8e00ff */
[----:B------:R-:W-:-:S02]  /*3b90*/  FSEL R42, R27, -INF , !P1 ;  /* 0xff8000001b2a7808 */ /* 0x000fc40004800000 */
[----:B------:R-:W-:Y:S02]  /*3ba0*/  ISETP.GT.AND P1, PT, R57, 0x18, !P6 ;  /* 0x000000183900780c */ /* 0x000fe40007724270 */
[----:B------:R-:W-:Y:S01]  /*3bb0*/  ISETP.NE.AND P6, PT, R44, RZ, PT ;  /* 0x000000ff2c00720c */ /* 0x000fe20003fc5270 */
[----:B------:R-:W-:Y:S01]  /*3bc0*/  @UP1 ULDC UR4, c[0x0][0x44c] ;  /* 0x0001130000041ab9 */ /* 0x000fe20000000800 */
[----:B------:R-:W-:Y:S01]  /*3bd0*/  ISETP.LT.OR P1, PT, R53, 0x19, P1 ;  /* 0x000000193500780c */ /* 0x000fe20000f21670 */
[----:B------:R-:W-:Y:S01]  /*3be0*/  @UP1 ULDC UR14, c[0x0][0x450] ;  /* 0x00011400000e1ab9 */ /* 0x000fe20000000800 */
[----:B------:R-:W-:Y:S02]  /*3bf0*/  ISETP.GT.AND P5, PT, R57, 0x58, !P5 ;  /* 0x000000583900780c */ /* 0x000fe40006fa4270 */
[----:B------:R-:W-:Y:S02]  /*3c00*/  FSEL R44, R31, -INF , !P1 ;  /* 0xff8000001f2c7808 */ /* 0x000fe40004800000 */
[----:B------:R-:W-:-:S02]  /*3c10*/  ISETP.NE.AND P1, PT, R73, RZ, PT ;  /* 0x000000ff4900720c */ /* 0x000fc40003f25270 */
[----:B------:R-:W-:Y:S02]  /*3c20*/  ISETP.LT.OR P4, PT, R53, 0x52, P4 ;  /* 0x000000523500780c */ /* 0x000fe40002781670 */
[----:B------:R-:W-:Y:S02]  /*3c30*/  ISETP.GT.AND P1, PT, R57, 0x19, !P1 ;  /* 0x000000193900780c */ /* 0x000fe40004f24270 */
[----:B------:R-:W-:Y:S02]  /*3c40*/  FSEL R8, R8, -INF , !P3 ;  /* 0xff80000008087808 */ /* 0x000fe40005800000 */
[C---:B------:R-:W-:Y:S02]  /*3c50*/  ISETP.LT.OR P1, PT, R53.reuse, 0x1a, P1 ;  /* 0x0000001a3500780c */ /* 0x040fe40000f21670 */
[----:B------:R-:W-:Y:S02]  /*3c60*/  ISETP.LT.OR P5, PT, R53, 0x59, P5 ;  /* 0x000000593500780c */ /* 0x000fe40002fa1670 */
[----:B------:R-:W-:-:S02]  /*3c70*/  FSEL R46, R33, -INF , !P1 ;  /* 0xff800000212e7808 */ /* 0x000fc40004800000 */
[----:B------:R-:W-:Y:S02]  /*3c80*/  ISETP.NE.AND P1, PT, R77, RZ, PT ;  /* 0x000000ff4d00720c */ /* 0x000fe40003f25270 */
[----:B------:R-:W-:Y:S02]  /*3c90*/  FSEL R6, R6, -INF , !P4 ;  /* 0xff80000006067808 */ /* 0x000fe40006000000 */
[----:B------:R-:W-:Y:S02]  /*3ca0*/  ISETP.GT.AND P1, PT, R57, 0x20, !P1 ;  /* 0x000000203900780c */ /* 0x000fe40004f24270 */
[----:B------:R-:W-:Y:S02]  /*3cb0*/  R2UR UR6, R22 ;  /* 0x00000000160672ca */ /* 0x000fe400000e0000 */
[----:B------:R-:W-:Y:S02]  /*3cc0*/  ISETP.LT.OR P1, PT, R53, 0x21, P1 ;  /* 0x000000213500780c */ /* 0x000fe40000f21670 */
[----:B------:R-:W-:-:S02]  /*3cd0*/  R2UR UR7, R74 ;  /* 0x000000004a0772ca */ /* 0x000fc400000e0000 */
[----:B------:R-:W-:Y:S02]  /*3ce0*/  FSEL R48, R37, -INF , !P1 ;  /* 0xff80000025307808 */ /* 0x000fe40004800000 */
[----:B------:R-:W-:-:S04]  /*3cf0*/  ISETP.NE.AND P1, PT, R79, RZ, PT ;  /* 0x000000ff4f00720c */ /* 0x000fc80003f25270 */
[----:B------:R-:W-:Y:S01]  /*3d00*/  ISETP.GT.AND P1, PT, R57, 0x21, !P1 ;  /* 0x000000213900780c */ /* 0x000fe20004f24270 */
[----:B------:R-:W-:-:S03]  /*3d10*/  UIMAD.WIDE.U32 UR4, UR6, UR4, URZ ;  /* 0x00000004060472a5 */ /* 0x000fc6000f8e003f */
[----:B------:R-:W-:Y:S01]  /*3d20*/  ISETP.LT.OR P1, PT, R53, 0x22, P1 ;  /* 0x000000223500780c */ /* 0x000fe20000f21670 */
[----:B------:R-:W-:-:S03]  /*3d30*/  @UP1 USHF.R.U32.HI UR6, URZ, UR14, UR5 ;  /* 0x0000000e3f061299 */ /* 0x000fc60008011605 */
[----:B------:R-:W-:Y:S01]  /*3d40*/  FSEL R50, R39, -INF , !P1 ;  /* 0xff80000027327808 */ /* 0x000fe20004800000 */
[----:B------:R-:W-:Y:S01]  /*3d50*/  UIADD3 UR4, UR7, UR6, URZ ;  /* 0x0000000607047290 */ /* 0x000fe2000fffe03f */
[----:B------:R-:W-:-:S03]  /*3d60*/  ISETP.NE.AND P1, PT, R81, RZ, PT ;  /* 0x000000ff5100720c */ /* 0x000fc60003f25270 */
[----:B------:R-:W-:Y:S01]  /*3d70*/  UIADD3 UR11, UR4, UR11, URZ ;  /* 0x0000000b040b7290 */ /* 0x000fe2000fffe03f */
[----:B------:R-:W-:-:S04]  /*3d80*/  ISETP.GT.AND P1, PT, R57, 0x28, !P1 ;  /* 0x000000283900780c */ /* 0x000fc80004f24270 */
[----:B------:R-:W-:-:S04]  /*3d90*/  ISETP.LT.OR P1, PT, R53, 0x29, P1 ;  /* 0x000000293500780c */ /* 0x000fc80000f21670 */
[----:B------:R-:W-:Y:S02]  /*3da0*/  FSEL R52, R41, -INF , !P1 ;  /* 0xff80000029347808 */ /* 0x000fe40004800000 */
[----:B------:R-:W-:-:S04]  /*3db0*/  ISETP.NE.AND P1, PT, R83, RZ, PT ;  /* 0x000000ff5300720c */ /* 0x000fc80003f25270 */
        /* <DEDUP_REMOVED lines=19> */
[----:B------:R-:W-:Y:S02]  /*3ef0*/  ISETP.GT.AND P1, PT, R57, 0x40, !P2 ;  /* 0x000000403900780c */ /* 0x000fe40005724270 */
[----:B------:R-:W-:Y:S02]  /*3f00*/  ISETP.NE.AND P2, PT, R96, RZ, PT ;  /* 0x000000ff6000720c */ /* 0x000fe40003f45270 */
[----:B------:R-:W-:Y:S02]  /*3f10*/  ISETP.LT.OR P1, PT, R53, 0x41, P1 ;  /* 0x000000413500780c */ /* 0x000fe40000f21670 */
[----:B------:R-:W-:Y:S02]  /*3f20*/  ISETP.GT.AND P2, PT, R57, 0x49, !P2 ;  /* 0x000000493900780c */ /* 0x000fe40005744270 */
[----:B------:R-:W-:-:S02]  /*3f30*/  FSEL R64, R55, -INF , !P1 ;  /* 0xff80000037407808 */ /* 0x000fc40004800000 */
[----:B------:R-:W-:Y:S02]  /*3f40*/  ISETP.GT.AND P1, PT, R57, RZ, !P6 ;  /* 0x000000ff3900720c */ /* 0x000fe40007724270 */
[----:B------:R-:W-:Y:S02]  /*3f50*/  ISETP.NE.AND P6, PT, R93, RZ, PT ;  /* 0x000000ff5d00720c */ /* 0x000fe40003fc5270 */
[C---:B------:R-:W-:Y:S02]  /*3f60*/  ISETP.LT.OR P1, PT, R53.reuse, 0x1, P1 ;  /* 0x000000013500780c */ /* 0x040fe40000f21670 */
[----:B------:R-:W-:Y:S02]  /*3f70*/  ISETP.LT.OR P2, PT, R53, 0x4a, P2 ;  /* 0x0000004a3500780c */ /* 0x000fe40001741670 */
[----:B------:R-:W-:Y:S02]  /*3f80*/  FSEL R27, R0, -INF , !P1 ;  /* 0xff800000001b7808 */ /* 0x000fe40004800000 */
[----:B------:R-:W-:-:S02]  /*3f90*/  FMNMX.FTZ R0, R156, R94, !PT ;  /* 0x0000005e9c007209 */ /* 0x000fc40007810000 */
[----:B------:R-:W-:Y:S02]  /*3fa0*/  FSEL R2, R2, -INF , !P2 ;  /* 0xff80000002027808 */ /* 0x000fe40005000000 */
[----:B------:R-:W-:-:S04]  /*3fb0*/  FMNMX.FTZ R9, R158, R0, !PT ;  /* 0x000000009e097209 */ /* 0x000fc80007810000 */
        /* <DEDUP_REMOVED lines=20> */
[----:B------:R-:W-:-:S05]  /*4100*/  FMNMX.FTZ R9, R30, R9, !PT ;  /* 0x000000091e097209 */ /* 0x000fca0007810000 */
[----:B------:R-:W0:Y:S02]  /*4110*/  SHFL.BFLY PT, R0, R9, 0x2, 0x1f ;  /* 0x0c401f0009007f89 */ /* 0x000e2400000e0000 */
[----:B0-----:R-:W-:Y:S02]  /*4120*/  FMNMX.FTZ R13, R9, R0, !PT ;  /* 0x00000000090d7209 */ /* 0x001fe40007810000 */
[----:B------:R-:W-:-:S03]  /*4130*/  FMNMX.FTZ R9, R27, R34, !PT ;  /* 0x000000221b097209 */ /* 0x000fc60007810000 */
[----:B------:R-:W0:Y:S01]  /*4140*/  SHFL.BFLY PT, R12, R13, 0x1, 0x1f ;  /* 0x0c201f000d0c7f89 */ /* 0x000e2200000e0000 */
        /* <DEDUP_REMOVED lines=10> */
[----:B------:R-:W-:Y:S01]  /*41f0*/  ISETP.GT.AND P1, PT, R57, 0x41, !P6 ;  /* 0x000000413900780c */ /* 0x000fe20007724270 */
[--C-:B------:R-:W-:Y:S01]  /*4200*/  FFMA.FTZ R33, R84, R11, -R31.reuse ;  /* 0x0000000b54217223 */ /* 0x100fe2000001081f */
[----:B------:R-:W-:Y:S01]  /*4210*/  FMNMX.FTZ R15, R48, R13, !PT ;  /* 0x0000000d300f7209 */ /* 0x000fe20007810000 */
[-CC-:B------:R-:W-:Y:S01]  /*4220*/  FFMA.FTZ R148, R82, R11.reuse, -R31.reuse ;  /* 0x0000000b52947223 */ /* 0x180fe2000001081f */
[----:B------:R-:W-:Y:S01]  /*4230*/  ISETP.LT.OR P1, PT, R53, 0x42, P1 ;  /* 0x000000423500780c */ /* 0x000fe20000f21670 */
[--C-:B------:R-:W-:Y:S01]  /*4240*/  FFMA.FTZ R156, R156, R11, -R31.reuse ;  /* 0x0000000b9c9c7223 */ /* 0x100fe2000001081f */
[----:B------:R-:W-:Y:S01]  /*4250*/  FMNMX.FTZ R15, R50, R15, !PT ;  /* 0x0000000f320f7209 */ /* 0x000fe20007810000 */
[-CC-:B------:R-:W-:Y:S01]  /*4260*/  FFMA.FTZ R158, R158, R11.reuse, -R31.reuse ;  /* 0x0000000b9e9e7223 */ /* 0x180fe2000001081f */
[----:B------:R-:W-:Y:S01]  /*4270*/  FSEL R0, R29, -INF , !P1 ;  /* 0xff8000001d007808 */ /* 0x000fe20004800000 */
[--C-:B------:R-:W-:Y:S01]  /*4280*/  FFMA.FTZ R29, R94, R11, -R31.reuse ;  /* 0x0000000b5e1d7223 */ /* 0x100fe2000001081f */
[----:B------:R-:W-:Y:S01]  /*4290*/  FMNMX.FTZ R15, R52, R15, !PT ;  /* 0x0000000f340f7209 */ /* 0x000fe20007810000 */
[----:B------:R-:W-:Y:S01]  /*42a0*/  MUFU.EX2 R156, R156 ;  /* 0x0000009c009c7308 */ /* 0x000fe20000000800 */
[----:B------:R-:W-:Y:S01]  /*42b0*/  ISETP.NE.AND P1, PT, R95, RZ, PT ;  /* 0x000000ff5f00720c */ /* 0x000fe20003f25270 */
[--C-:B------:R-:W-:Y:S01]  /*42c0*/  FFMA.FTZ R92, R92, R11, -R31.reuse ;  /* 0x0000000b5c5c7223 */ /* 0x100fe2000001081f */
[----:B------:R-:W-:Y:S01]  /*42d0*/  FMNMX.FTZ R15, R54, R15, !PT ;  /* 0x0000000f360f7209 */ /* 0x000fe20007810000 */
[-CC-:B------:R-:W-:Y:S01]  /*42e0*/  FFMA.FTZ R152, R90, R11.reuse, -R31.reuse ;  /* 0x0000000b5a987223 */ /* 0x180fe2000001081f */
[----:B------:R-:W-:Y:S01]  /*42f0*/  ISETP.GT.AND P1, PT, R57, 0x48, !P1 ;  /* 0x000000483900780c */ /* 0x000fe20004f24270 */
[-CC-:B------:R-:W-:Y:S01]  /*4300*/  FFMA.FTZ R41, R14, R11.reuse, -R31.reuse ;  /* 0x0000000b0e297223 */ /* 0x180fe2000001081f */
[----:B------:R-:W-:Y:S01]  /*4310*/  ISETP.NE.AND P6, PT, R61, RZ, PT ;  /* 0x000000ff3d00720c */ /* 0x000fe20003fc5270 */
[----:B------:R0:W1:Y:S01]  /*4320*/  MUFU.EX2 R9, R29 ;  /* 0x0000001d00097308 */ /* 0x0000620000000800 */
[----:B------:R-:W-:Y:S01]  /*4330*/  ISETP.LT.OR P1, PT, R53, 0x49, P1 ;  /* 0x000000493500780c */ /* 0x000fe20000f21670 */
[-CC-:B------:R-:W-:Y:S01]  /*4340*/  FFMA.FTZ R88, R88, R11.reuse, -R31.reuse ;  /* 0x0000000b58587223 */ /* 0x180fe2000001081f */
[----:B------:R-:W-:Y:S01]  /*4350*/  ISETP.GT.AND P6, PT, R57, 0x59, !P6 ;  /* 0x000000593900780c */ /* 0x000fe200077c4270 */
[-CC-:B------:R-:W-:Y:S01]  /*4360*/  FFMA.FTZ R154, R86, R11.reuse, -R31.reuse ;  /* 0x0000000b569a7223 */ /* 0x180fe2000001081f */
[----:B------:R-:W-:Y:S01]  /*4370*/  FSEL R84, R3, -INF , !P1 ;  /* 0xff80000003547808 */ /* 0x000fe20004800000 */
[--C-:B------:R-:W-:Y:S01]  /*4380*/  FFMA.FTZ R26, R26, R11, -R31.reuse ;  /* 0x0000000b1a1a7223 */ /* 0x100fe2000001081f */
[----:B------:R-:W-:Y:S01]  /*4390*/  ISETP.LT.OR P6, PT, R53, 0x5a, P6 ;  /* 0x0000005a3500780c */ /* 0x000fe200037c1670 */
[----:B------:R2:W-:Y:S01]  /*43a0*/  MUFU.EX2 R3, R33 ;  /* 0x0000002100037308 */ /* 0x0005e20000000800 */
[----:B0-----:R-:W-:Y:S01]  /*43b0*/  FMNMX.FTZ R29, R56, R15, !PT ;  /* 0x0000000f381d7209 */ /* 0x001fe20007810000 */
[-CC-:B------:R-:W-:Y:S01]  /*43c0*/  FFMA.FTZ R78, R78, R11.reuse, -R31.reuse ;  /* 0x0000000b4e4e7223 */ /* 0x180fe2000001081f */
[----:B------:R-:W-:Y:S01]  /*43d0*/  FSEL R82, R21, -INF , !P6 ;  /* 0xff80000015527808 */ /* 0x000fe20007000000 */
[--C-:B------:R-:W-:Y:S01]  /*43e0*/  FFMA.FTZ R21, R76, R11, -R31.reuse ;  /* 0x0000000b4c157223 */ /* 0x100fe2000001081f */
[----:B------:R-:W-:Y:S01]  /*43f0*/  FMNMX.FTZ R29, R58, R29, !PT ;  /* 0x0000001d3a1d7209 */ /* 0x000fe20007810000 */
[-CC-:B------:R-:W-:Y:S01]  /*4400*/  FFMA.FTZ R72, R72, R11.reuse, -R31.reuse ;  /* 0x0000000b48487223 */ /* 0x180fe2000001081f */
[--C-:B------:R-:W-:Y:S01]  /*4410*/  FFMA.FTZ R70, R70, R11, -R31.reuse ;  /* 0x0000000b46467223 */ /* 0x100fe2000001081f */
[----:B------:R-:W0:Y:S01]  /*4420*/  MUFU.EX2 R158, R158 ;  /* 0x0000009e009e7308 */ /* 0x000e220000000800 */
[----:B------:R-:W-:Y:S01]  /*4430*/  FMNMX.FTZ R29, R60, R29, !PT ;  /* 0x0000001d3c1d7209 */ /* 0x000fe20007810000 */
[-CC-:B--2---:R-:W-:Y:S01]  /*4440*/  FFMA.FTZ R33, R80, R11.reuse, -R31.reuse ;  /* 0x0000000b50217223 */ /* 0x184fe2000001081f */
[----:B------:R-:W-:Y:S01]  /*4450*/  FSEL R80, R25, -INF , !P5 ;  /* 0xff80000019507808 */ /* 0x000fe20006800000 */
        /* <DEDUP_REMOVED lines=11> */
[----:B------:R-:W-:Y:S01]  /*4510*/  FFMA.FTZ R30, R30, R11, -R31 ;  /* 0x0000000b1e1e7223 */ /* 0x000fe2000001081f */
[----:B------:R-:W2:Y:S01]  /*4520*/  MUFU.EX2 R13, R92 ;  /* 0x0000005c000d7308 */ /* 0x000ea20000000800 */
[----:B------:R-:W-:Y:S01]  /*4530*/  FMNMX.FTZ R29, R84, R29, !PT ;  /* 0x0000001d541d7209 */ /* 0x000fe20007810000 */
[----:B-1----:R-:W-:Y:S01]  /*4540*/  FADD.FTZ R43, R156, R9 ;  /* 0x000000099c2b7221 */ /* 0x002fe20000010000 */
[----:B------:R-:W-:-:S02]  /*4550*/  F2FP.BF16.F32.PACK_AB R156, R9, R156 ;  /* 0x0000009c099c723e */ /* 0x000fc400000010ff */
[----:B------:R-:W-:-:S03]  /*4560*/  FMNMX.FTZ R29, R2, R29, !PT ;  /* 0x0000001d021d7209 */ /* 0x000fc60007810000 */
[----:B------:R-:W1:Y:S01]  /*4570*/  MUFU.EX2 R152, R152 ;  /* 0x0000009800987308 */ /* 0x000e620000000800 */
[----:B------:R-:W-:-:S04]  /*4580*/  FMNMX.FTZ R29, R8, R29, !PT ;  /* 0x0000001d081d7209 */ /* 0x000fc80007810000 */
[----:B------:R-:W-:-:S03]  /*4590*/  FMNMX.FTZ R29, R6, R29, !PT ;  /* 0x0000001d061d7209 */ /* 0x000fc60007810000 */
[----:B------:R-:W3:Y:S01]  /*45a0*/  MUFU.EX2 R15, R88 ;  /* 0x00000058000f7308 */ /* 0x000ee20000000800 */
[----:B------:R-:W-:-:S04]  /*45b0*/  FMNMX.FTZ R29, R80, R29, !PT ;  /* 0x0000001d501d7209 */ /* 0x000fc80007810000 */
[----:B------:R-:W-:-:S03]  /*45c0*/  FMNMX.FTZ R29, R82, R29, !PT ;  /* 0x0000001d521d7209 */ /* 0x000fc60007810000 */
[----:B------:R-:W4:Y:S02]  /*45d0*/  MUFU.EX2 R154, R154 ;  /* 0x0000009a009a7308 */ /* 0x000f240000000800 */
[----:B------:R-:W5:Y:S06]  /*45e0*/  SHFL.BFLY PT, R76, R29, 0x2, 0x1f ;  /* 0x0c401f001d4c7f89 */ /* 0x000f6c00000e0000 */
[----:B------:R0:W-:Y:S08]  /*45f0*/  MUFU.EX2 R39, R26 ;  /* 0x0000001a00277308 */ /* 0x0001f00000000800 */
[----:B------:R-:W4:Y:S01]  /*4600*/  MUFU.EX2 R148, R148 ;  /* 0x0000009400947308 */ /* 0x000f220000000800 */
[----:B0-----:R-:W-:Y:S01]  /*4610*/  FADD.FTZ R26, R158, R43 ;  /* 0x0000002b9e1a7221 */ /* 0x001fe20000010000 */
[----:B--2---:R-:W-:-:S03]  /*4620*/  F2FP.BF16.F32.PACK_AB R158, R13, R158 ;  /* 0x0000009e0d9e723e */ /* 0x004fc600000010ff */
[----:B------:R-:W-:-:S03]  /*4630*/  FADD.FTZ R43, R13, R26 ;  /* 0x0000001a0d2b7221 */ /* 0x000fc60000010000 */
[----:B------:R-:W0:Y:S01]  /*4640*/  MUFU.EX2 R33, R33 ;  /* 0x0000002100217308 */ /* 0x000e220000000800 */
[----:B-1----:R-:W-:Y:S01]  /*4650*/  FADD.FTZ R26, R152, R43 ;  /* 0x0000002b981a7221 */ /* 0x002fe20000010000 */
[----:B-----5:R-:W-:Y:S02]  /*4660*/  FMNMX.FTZ R76, R29, R76, !PT ;  /* 0x0000004c1d4c7209 */ /* 0x020fe40007810000 */
[C---:B---3--:R-:W-:Y:S01]  /*4670*/  F2FP.BF16.F32.PACK_AB R152, R15.reuse, R152 ;  /* 0x000000980f98723e */ /* 0x048fe200000010ff */
[----:B------:R-:W-:Y:S02]  /*4680*/  FADD.FTZ R43, R15, R26 ;  /* 0x0000001a0f2b7221 */ /* 0x000fe40000010000 */
[----:B------:R-:W1:Y:S01]  /*4690*/  SHFL.BFLY PT, R21, R76, 0x1, 0x1f ;  /* 0x0c201f004c157f89 */ /* 0x000e6200000e0000 */
[----:B------:R-:W2:Y:S01]  /*46a0*/  MUFU.EX2 R78, R78 ;  /* 0x0000004e004e7308 */ /* 0x000ea20000000800 */
[----:B----4-:R-:W-:Y:S01]  /*46b0*/  FADD.FTZ R26, R154, R43 ;  /* 0x0000002b9a1a7221 */ /* 0x010fe20000010000 */
[----:B------:R-:W-:-:S03]  /*46c0*/  F2FP.BF16.F32.PACK_AB R154, R3, R154 ;  /* 0x0000009a039a723e */ /* 0x000fc600000010ff */
[----:B------:R-:W-:-:S03]  /*46d0*/  FADD.FTZ R43, R3, R26 ;  /* 0x0000001a032b7221 */ /* 0x000fc60000010000 */
[----:B------:R-:W-:Y:S01]  /*46e0*/  MUFU.EX2 R72, R72 ;  /* 0x0000004800487308 */ /* 0x000fe20000000800 */
[----:B------:R-:W-:Y:S01]  /*46f0*/  FADD.FTZ R26, R148, R43 ;  /* 0x0000002b941a7221 */ /* 0x000fe20000010000 */
[----:B0-----:R-:W-:-:S03]  /*4700*/  F2FP.BF16.F32.PACK_AB R148, R33, R148 ;  /* 0x000000942194723e */ /* 0x001fc600000010ff */
[----:B------:R-:W-:-:S03]  /*4710*/  FADD.FTZ R45, R33, R26 ;  /* 0x0000001a212d7221 */ /* 0x000fc60000010000 */
[----:B------:R-:W0:Y:S01]  /*4720*/  MUFU.EX2 R35, R70 ;  /* 0x0000004600237308 */ /* 0x000e220000000800 */
[----:B--2---:R-:W-:Y:S02]  /*4730*/  F2FP.BF16.F32.PACK_AB R150, R25, R78 ;  /* 0x0000004e1996723e */ /* 0x004fe400000010ff */
[----:B-1----:R-:W-:-:S05]  /*4740*/  FMNMX.FTZ R14, R76, R21, !PT ;  /* 0x000000154c0e7209 */ /* 0x002fca0007810000 */
[----:B------:R-:W-:Y:S01]  /*4750*/  MUFU.EX2 R68, R68 ;  /* 0x0000004400447308 */ /* 0x000fe20000000800 */
[C---:B------:R-:W-:Y:S01]  /*4760*/  FSETP.NEU.FTZ.AND P1, PT, R14.reuse, -INF , PT ;  /* 0xff8000000e00780b */ /* 0x040fe20003f3d000 */
[----:B------:R-:W-:-:S06]  /*4770*/  FMUL.FTZ R21, R14, R11 ;  /* 0x0000000b0e157220 */ /* 0x000fcc0000410000 */
[----:B------:R1:W-:Y:S01]  /*4780*/  MUFU.EX2 R29, R28 ;  /* 0x0000001c001d7308 */ /* 0x0003e20000000800 */
[----:B------:R-:W-:Y:S02]  /*4790*/  FSEL R31, R21, RZ, P1 ;  /* 0x000000ff151f7208 */ /* 0x000fe40000800000 */
[----:B------:R-:W-:Y:S02]  /*47a0*/  PLOP3.LUT P1, PT, PT, PT, UP0, 0x40, 0x0 ;  /* 0x000000000000781c */ /* 0x000fe40003f2e808 */
[----:B0-----:R-:W-:Y:S01]  /*47b0*/  F2FP.BF16.F32.PACK_AB R144, R35, R72 ;  /* 0x000000482390723e */ /* 0x001fe200000010ff */
        /* <DEDUP_REMOVED lines=18> */
[-C--:B------:R-:W-:Y:S01]  /*48e0*/  FFMA.FTZ R62, R62, R11.reuse, -R31 ;  /* 0x0000000b3e3e7223 */ /* 0x080fe2000001081f */
[----:B-1----:R-:W-:Y:S01]  /*48f0*/  FADD.FTZ R28, R78, R45 ;  /* 0x0000002d4e1c7221 */ /* 0x002fe20000010000 */
[-CC-:B------:R-:W-:Y:S01]  /*4900*/  FFMA.FTZ R64, R64, R11.reuse, -R31.reuse ;  /* 0x0000000b40407223 */ /* 0x180fe2000001081f */
[-CC-:B------:R-:W-:Y:S01]  /*4910*/  FFMA.FTZ R84, R84, R11.reuse, -R31.reuse ;  /* 0x0000000b54547223 */ /* 0x180fe2000001081f */
[----:B------:R-:W1:Y:S01]  /*4920*/  MUFU.EX2 R36, R36 ;  /* 0x0000002400247308 */ /* 0x000e620000000800 */
[----:B------:R-:W-:Y:S01]  /*4930*/  FADD.FTZ R45, R25, R28 ;  /* 0x0000001c192d7221 */ /* 0x000fe20000010000 */
[-CC-:B------:R-:W-:Y:S01]  /*4940*/  FFMA.FTZ R2, R2, R11.reuse, -R31.reuse ;  /* 0x0000000b02027223 */ /* 0x180fe2000001081f */
[-CC-:B------:R-:W-:Y:S01]  /*4950*/  FFMA.FTZ R8, R8, R11.reuse, -R31.reuse ;  /* 0x0000000b08087223 */ /* 0x180fe2000001081f */
[----:B------:R-:W-:Y:S01]  /*4960*/  FFMA.FTZ R80, R80, R11, -R31 ;  /* 0x0000000b50507223 */ /* 0x000fe2000001081f */
[----:B------:R-:W-:-:S03]  /*4970*/  FADD.FTZ R28, R72, R45 ;  /* 0x0000002d481c7221 */ /* 0x000fc60000010000 */
[----:B------:R-:W2:Y:S01]  /*4980*/  MUFU.EX2 R159, R38 ;  /* 0x00000026009f7308 */ /* 0x000ea20000000800 */
[----:B0-----:R-:W-:Y:S01]  /*4990*/  FADD.FTZ R43, R27, R34 ;  /* 0x000000221b2b7221 */ /* 0x001fe20000010000 */
[----:B------:R-:W-:Y:S01]  /*49a0*/  FADD.FTZ R45, R35, R28 ;  /* 0x0000001c232d7221 */ /* 0x000fe20000010000 */
[----:B------:R-:W-:-:S03]  /*49b0*/  F2FP.BF16.F32.PACK_AB R157, R34, R27 ;  /* 0x0000001b229d723e */ /* 0x000fc600000010ff */
[----:B------:R-:W-:Y:S02]  /*49c0*/  FADD.FTZ R28, R68, R45 ;  /* 0x0000002d441c7221 */ /* 0x000fe40000010000 */
[----:B------:R-:W0:Y:S01]  /*49d0*/  MUFU.EX2 R40, R40 ;  /* 0x0000002800287308 */ /* 0x000e220000000800 */
[----:B-1----:R-:W-:-:S07]  /*49e0*/  FADD.FTZ R26, R36, R43 ;  /* 0x0000002b241a7221 */ /* 0x002fce0000010000 */
[----:B------:R-:W1:Y:S01]  /*49f0*/  MUFU.EX2 R153, R42 ;  /* 0x0000002a00997308 */ /* 0x000e620000000800 */
[C---:B--2---:R-:W-:Y:S01]  /*4a00*/  FADD.FTZ R43, R159.reuse, R26 ;  /* 0x0000001a9f2b7221 */ /* 0x044fe20000010000 */
[----:B------:R-:W-:-:S06]  /*4a10*/  F2FP.BF16.F32.PACK_AB R159, R159, R36 ;  /* 0x000000249f9f723e */ /* 0x000fcc00000010ff */
[----:B------:R-:W2:Y:S01]  /*4a20*/  MUFU.EX2 R44, R44 ;  /* 0x0000002c002c7308 */ /* 0x000ea20000000800 */
[----:B0-----:R-:W-:-:S07]  /*4a30*/  FADD.FTZ R26, R40, R43 ;  /* 0x0000002b281a7221 */ /* 0x001fce0000010000 */
[----:B------:R-:W0:Y:S01]  /*4a40*/  MUFU.EX2 R155, R46 ;  /* 0x0000002e009b7308 */ /* 0x000e220000000800 */
[C---:B-1----:R-:W-:Y:S01]  /*4a50*/  FADD.FTZ R43, R153.reuse, R26 ;  /* 0x0000001a992b7221 */ /* 0x042fe20000010000 */
[-CC-:B------:R-:W-:Y:S01]  /*4a60*/  FFMA.FTZ R26, R6, R11.reuse, -R31.reuse ;  /* 0x0000000b061a7223 */ /* 0x180fe2000001081f */
[----:B------:R-:W-:Y:S01]  /*4a70*/  FFMA.FTZ R31, R82, R11, -R31 ;  /* 0x0000000b521f7223 */ /* 0x000fe2000001081f */
[----:B------:R-:W-:-:S04]  /*4a80*/  F2FP.BF16.F32.PACK_AB R153, R153, R40 ;  /* 0x000000289999723e */ /* 0x000fc800000010ff */
[----:B------:R-:W1:Y:S01]  /*4a90*/  MUFU.EX2 R48, R48 ;  /* 0x0000003000307308 */ /* 0x000e620000000800 */
[----:B--2---:R-:W-:-:S07]  /*4aa0*/  FADD.FTZ R6, R44, R43 ;  /* 0x0000002b2c067221 */ /* 0x004fce0000010000 */
[----:B------:R-:W2:Y:S01]  /*4ab0*/  MUFU.EX2 R149, R50 ;  /* 0x0000003200957308 */ /* 0x000ea20000000800 */
[C---:B0-----:R-:W-:Y:S01]  /*4ac0*/  FADD.FTZ R43, R155.reuse, R6 ;  /* 0x000000069b2b7221 */ /* 0x041fe20000010000 */
[----:B------:R-:W-:-:S06]  /*4ad0*/  F2FP.BF16.F32.PACK_AB R155, R155, R44 ;  /* 0x0000002c9b9b723e */ /* 0x000fcc00000010ff */
[----:B------:R-:W0:Y:S01]  /*4ae0*/  MUFU.EX2 R52, R52 ;  /* 0x0000003400347308 */ /* 0x000e220000000800 */
[----:B-1----:R-:W-:-:S07]  /*4af0*/  FADD.FTZ R6, R48, R43 ;  /* 0x0000002b30067221 */ /* 0x002fce0000010000 */
[----:B------:R-:W1:Y:S01]  /*4b00*/  MUFU.EX2 R151, R54 ;  /* 0x0000003600977308 */ /* 0x000e620000000800 */
[C---:B--2---:R-:W-:Y:S01]  /*4b10*/  FADD.FTZ R9, R149.reuse, R6 ;  /* 0x0000000695097221 */ /* 0x044fe20000010000 */
[----:B------:R-:W-:-:S06]  /*4b20*/  F2FP.BF16.F32.PACK_AB R149, R149, R48 ;  /* 0x000000309595723e */ /* 0x000fcc00000010ff */
[----:B------:R-:W2:Y:S08]  /*4b30*/  MUFU.EX2 R56, R56 ;  /* 0x0000003800387308 */ /* 0x000eb00000000800 */
[----:B------:R-:W3:Y:S08]  /*4b40*/  MUFU.EX2 R145, R58 ;  /* 0x0000003a00917308 */ /* 0x000ef00000000800 */
[----:B------:R-:W4:Y:S08]  /*4b50*/  MUFU.EX2 R60, R60 ;  /* 0x0000003c003c7308 */ /* 0x000f300000000800 */
[----:B------:R0:W-:Y:S08]  /*4b60*/  MUFU.EX2 R141, R0 ;  /* 0x00000000008d7308 */ /* 0x0001f00000000800 */
[----:B------:R-:W5:Y:S01]  /*4b70*/  MUFU.EX2 R37, R66 ;  /* 0x0000004200257308 */ /* 0x000f620000000800 */
[----:B0-----:R-:W-:-:S04]  /*4b80*/  FADD.FTZ R0, R52, R9 ;  /* 0x0000000934007221 */ /* 0x001fc80000010000 */
[C---:B-1----:R-:W-:Y:S01]  /*4b90*/  FADD.FTZ R3, R151.reuse, R0 ;  /* 0x0000000097037221 */ /* 0x042fe20000010000 */
[----:B------:R-:W-:Y:S02]  /*4ba0*/  F2FP.BF16.F32.PACK_AB R151, R151, R52 ;  /* 0x000000349797723e */ /* 0x000fe400000010ff */
[----:B------:R-:W0:Y:S01]  /*4bb0*/  MUFU.EX2 R147, R62 ;  /* 0x0000003e00937308 */ /* 0x000e220000000800 */
[----:B--2---:R-:W-:-:S04]  /*4bc0*/  FADD.FTZ R0, R56, R3 ;  /* 0x0000000338007221 */ /* 0x004fc80000010000 */
[C---:B---3--:R-:W-:Y:S01]  /*4bd0*/  FADD.FTZ R3, R145.reuse, R0 ;  /* 0x0000000091037221 */ /* 0x048fe20000010000 */
[----:B------:R-:W-:Y:S02]  /*4be0*/  F2FP.BF16.F32.PACK_AB R145, R145, R56 ;  /* 0x000000389191723e */ /* 0x000fe400000010ff */
[----:B------:R-:W1:Y:S01]  /*4bf0*/  MUFU.EX2 R32, R32 ;  /* 0x0000002000207308 */ /* 0x000e620000000800 */
[----:B----4-:R-:W-:Y:S01]  /*4c00*/  FADD.FTZ R0, R60, R3 ;  /* 0x000000033c007221 */ /* 0x010fe20000010000 */
[C---:B-----5:R-:W-:Y:S01]  /*4c10*/  FADD.FTZ R45, R37.reuse, R28 ;  /* 0x0000001c252d7221 */ /* 0x060fe20000010000 */
[----:B------:R-:W-:-:S05]  /*4c20*/  F2FP.BF16.F32.PACK_AB R146, R37, R68 ;  /* 0x000000442592723e */ /* 0x000fca00000010ff */
[----:B------:R-:W2:Y:S01]  /*4c30*/  MUFU.EX2 R64, R64 ;  /* 0x0000004000407308 */ /* 0x000ea20000000800 */
[C---:B0-----:R-:W-:Y:S01]  /*4c40*/  FADD.FTZ R3, R147.reuse, R0 ;  /* 0x0000000093037221 */ /* 0x041fe20000010000 */
[----:B------:R-:W-:-:S06]  /*4c50*/  F2FP.BF16.F32.PACK_AB R147, R147, R60 ;  /* 0x0000003c9393723e */ /* 0x000fcc00000010ff */
[----:B------:R-:W0:Y:S01]  /*4c60*/  MUFU.EX2 R20, R20 ;  /* 0x0000001400147308 */ /* 0x000e220000000800 */
[----:B-1----:R-:W-:Y:S01]  /*4c70*/  FADD.FTZ R28, R32, R45 ;  /* 0x0000002d201c7221 */ /* 0x002fe20000010000 */
[----:B------:R-:W-:-:S03]  /*4c80*/  F2FP.BF16.F32.PACK_AB R140, R29, R32 ;  /* 0x000000201d8c723e */ /* 0x000fc600000010ff */
[----:B------:R-:W-:-:S03]  /*4c90*/  FADD.FTZ R13, R29, R28 ;  /* 0x0000001c1d0d7221 */ /* 0x000fc60000010000 */
[----:B------:R-:W1:Y:S01]  /*4ca0*/  MUFU.EX2 R84, R84 ;  /* 0x0000005400547308 */ /* 0x000e620000000800 */
[----:B--2---:R-:W-:-:S04]  /*4cb0*/  FADD.FTZ R0, R64, R3 ;  /* 0x0000000340007221 */ /* 0x004fc80000010000 */
[C---:B------:R-:W-:Y:S01]  /*4cc0*/  FADD.FTZ R3, R141.reuse, R0 ;  /* 0x000000008d037221 */ /* 0x040fe20000010000 */
[----:B------:R-:W-:Y:S02]  /*4cd0*/  F2FP.BF16.F32.PACK_AB R141, R141, R64 ;  /* 0x000000408d8d723e */ /* 0x000fe400000010ff */
[----:B------:R-:W2:Y:S01]  /*4ce0*/  MUFU.EX2 R143, R2 ;  /* 0x00000002008f7308 */ /* 0x000ea20000000800 */
[----:B0-----:R-:W-:Y:S01]  /*4cf0*/  FADD.FTZ R6, R20, R13 ;  /* 0x0000000d14067221 */ /* 0x001fe20000010000 */
[----:B------:R-:W-:-:S03]  /*4d00*/  F2FP.BF16.F32.PACK_AB R142, R39, R20 ;  /* 0x00000014278e723e */ /* 0x000fc600000010ff */
[----:B------:R-:W-:-:S03]  /*4d10*/  FADD.FTZ R6, R39, R6 ;  /* 0x0000000627067221 */ /* 0x000fc60000010000 */
        /* <DEDUP_REMOVED lines=8> */
[----:B-1----:R-:W-:-:S07]  /*4da0*/  FADD.FTZ R0, R8, R3 ;  /* 0x0000000308007221 */ /* 0x002fce0000010000 */
[----:B------:R-:W1:Y:S01]  /*4db0*/  MUFU.EX2 R10, R10 ;  /* 0x0000000a000a7308 */ /* 0x000e620000000800 */
[C---:B--2---:R-:W-:Y:S01]  /*4dc0*/  FADD.FTZ R9, R24.reuse, R9 ;  /* 0x0000000918097221 */ /* 0x044fe20000010000 */
[----:B------:R-:W-:-:S06]  /*4dd0*/  F2FP.BF16.F32.PACK_AB R136, R24, R41 ;  /* 0x000000291888723e */ /* 0x000fcc00000010ff */
[----:B------:R-:W2:Y:S01]  /*4de0*/  MUFU.EX2 R80, R80 ;  /* 0x0000005000507308 */ /* 0x000ea20000000800 */
[C---:B0-----:R-:W-:Y:S01]  /*4df0*/  FADD.FTZ R3, R137.reuse, R0 ;  /* 0x0000000089037221 */ /* 0x041fe20000010000 */
[----:B------:R-:W-:-:S06]  /*4e00*/  F2FP.BF16.F32.PACK_AB R137, R137, R8 ;  /* 0x000000088989723e */ /* 0x000fcc00000010ff */
[----:B------:R-:W0:Y:S01]  /*4e10*/  MUFU.EX2 R21, R30 ;  /* 0x0000001e00157308 */ /* 0x000e220000000800 */
[----:B-1----:R-:W-:-:S07]  /*4e20*/  FADD.FTZ R6, R10, R9 ;  /* 0x000000090a067221 */ /* 0x002fce0000010000 */
[----:B------:R-:W1:Y:S01]  /*4e30*/  MUFU.EX2 R31, R31 ;  /* 0x0000001f001f7308 */ /* 0x000e620000000800 */
[----:B--2---:R-:W-:Y:S01]  /*4e40*/  FADD.FTZ R0, R80, R3 ;  /* 0x0000000350007221 */ /* 0x004fe20000010000 */
[C---:B0-----:R-:W-:Y:S01]  /*4e50*/  F2FP.BF16.F32.PACK_AB R138, R21.reuse, R10 ;  /* 0x0000000a158a723e */ /* 0x041fe200000010ff */
[----:B------:R-:W-:Y:S01]  /*4e60*/  FADD.FTZ R6, R21, R6 ;  /* 0x0000000615067221 */ /* 0x000fe20000010000 */
[----:B------:R-:W-:Y:S02]  /*4e70*/  VIADD R10, R75, 0xfffffffe ;  /* 0xfffffffe4b0a7836 */ /* 0x000fe40000000000 */
[C---:B-1----:R-:W-:Y:S01]  /*4e80*/  FADD.FTZ R3, R31.reuse, R0 ;  /* 0x000000001f037221 */ /* 0x042fe20000010000 */
[----:B------:R-:W-:Y:S01]  /*4e90*/  F2FP.BF16.F32.PACK_AB R139, R31, R80 ;  /* 0x000000501f8b723e */ /* 0x000fe200000010ff */
[----:B------:R-:W-:Y:S06]  /*4ea0*/  @P1 BRA `(.L_x_1236) ;  /* 0x00000000004c1947 */ /* 0x000fec0003800000 */
[----:B------:R-:W-:Y:S01]  /*4eb0*/  ISETP.LT.AND P1, PT, RZ, UR4, PT ;  /* 0x00000004ff007c0c */ /* 0x000fe2000bf21270 */
[----:B------:R-:W-:-:S12]  /*4ec0*/  UIADD3 UR14, UR4, -0x1, URZ ;  /* 0xffffffff040e7890 */ /* 0x000fd8000fffe03f */
[----:B------:R-:W-:Y:S05]  /*4ed0*/  @P1 BRA `(.L_x_1237) ;  /* 0x0000000000201947 */ /* 0x000fea0003800000 */
[----:B------:R-:W-:Y:S01]  /*4ee0*/  ULDC UR15, c[0x0][0x9e4] ;  /* 0x00027900000f7ab9 */ /* 0x000fe20000000800 */
[----:B------:R-:W-:Y:S02]  /*4ef0*/  UIADD3 UR14, -UR4, URZ, URZ ;  /* 0x0000003f040e7290 */ /* 0x000fe4000fffe13f */
[----:B------:R-:W-:-:S11]  /*4f00*/  UISETP.NE.AND UP0, UPT, UR15, 0x1, UPT ;  /* 0x000000010f00788c */ /* 0x000fd6000bf05270 */
[----:B------:R-:W-:Y:S02]  /*4f10*/  @UP0 ULDC.64 UR4, c[0x0][0x9e8] ;  /* 0x00027a0000040ab9 */ /* 0x000fe40000000a00 */
[----:B------:R-:W-:-:S04]  /*4f20*/  UIMAD.WIDE.U32 UR6, UR14, UR4, URZ ;  /* 0x000000040e0672a5 */ /* 0x000fc8000f8e003f */
[----:B------:R-:W-:-:S04]  /*4f30*/  @UP0 USHF.R.U32.HI UR14, URZ, UR5, UR7 ;  /* 0x000000053f0e0299 */ /* 0x000fc80008011607 */
[----:B------:R-:W-:Y:S01]  /*4f40*/  ULOP3.LUT UR14, URZ, UR14, URZ, 0x33, !UPT ;  /* 0x0000000e3f0e7292 */ /* 0x000fe2000f8e333f */
[----:B------:R-:W-:Y:S11]  /*4f50*/  BRA `(.L_x_1238) ;  /* 0x0000000000147947 */ /* 0x000ff60003800000 */
.L_x_1237:
[----:B------:R-:W-:Y:S02]  /*4f60*/  ULDC UR15, c[0x0][0x9e4] ;  /* 0x00027900000f7ab9 */ /* 0x000fe40000000800 */
[----:B------:R-:W-:-:S11]  /*4f70*/  UISETP.NE.AND UP0, UPT, UR15, 0x1, UPT ;  /* 0x000000010f00788c */ /* 0x000fd6000bf05270 */
[----:B------:R-:W-:Y:S02]  /*4f80*/  @UP0 ULDC.64 UR4, c[0x0][0x9e8] ;  /* 0x00027a0000040ab9 */ /* 0x000fe40000000a00 */
[----:B------:R-:W-:-:S04]  /*4f90*/  UIMAD.WIDE.U32 UR6, UR14, UR4, URZ ;  /* 0x000000040e0672a5 */ /* 0x000fc8000f8e003f */
[----:B------:R-:W-:-:S12]  /*4fa0*/  @UP0 USHF.R.U32.HI UR14, URZ, UR5, UR7 ;  /* 0x000000053f0e0299 */ /* 0x000fd80008011607 */
.L_x_1238:
[----:B------:R-:W-:-:S04]  /*4fb0*/  UIMAD UR14, UR14, UR15, UR15 ;  /* 0x0000000f0e0e72a4 */ /* 0x000fc8000f8e020f */
[----:B------:R-:W-:-:S04]  /*4fc0*/  UISETP.LT.AND UP0, UPT, UR11, UR14, UPT ;  /* 0x0000000e0b00728c */ /* 0x000fc8000bf01270 */
[----:B------:R-:W-:-:S12]  /*4fd0*/  USEL UR11, UR11, UR14, UP0 ;  /* 0x0000000e0b0b7287 */ /* 0x000fd80008000000 */
.L_x_1236:
[----:B------:R-:W-:Y:S01]  /*4fe0*/  R2UR UR6, R161 ;  /* 0x00000000a10672ca */ /* 0x000fe200000e0000 */
[----:B------:R-:W-:Y:S01]  /*4ff0*/  UIMAD.WIDE UR4, UR11, 0x2aaaaaab, URZ ;  /* 0x2aaaaaab0b0478a5 */ /* 0x000fe2000f8e023f */
[----:B------:R-:W-:Y:S01]  /*5000*/  IMAD.MOV.U32 R2, RZ, RZ, 0x3f800000 ;  /* 0x3f800000ff027424 */ /* 0x000fe200078e00ff */
[----:B------:R-:W-:Y:S01]  /*5010*/  CS2R R86, SRZ ;  /* 0x0000000000567805 */ /* 0x000fe2000001ff00 */
[----:B------:R-:W-:Y:S01]  /*5020*/  IMAD.MOV.U32 R0, RZ, RZ, 0x3f800000 ;  /* 0x3f800000ff007424 */ /* 0x000fe200078e00ff */
[----:B------:R-:W-:Y:S01]  /*5030*/  USHF.R.U32.HI UR4, URZ, 0x1f, UR5 ;  /* 0x0000001f3f047899 */ /* 0x000fe20008011605 */
[----:B------:R-:W-:Y:S02]  /*5040*/  CS2R R84, SRZ ;  /* 0x0000000000547805 */ /* 0x000fe4000001ff00 */
[----:B------:R-:W-:Y:S02]  /*5050*/  CS2R R82, SRZ ;  /* 0x0000000000527805 */ /* 0x000fe4000001ff00 */
[----:B------:R-:W-:Y:S01]  /*5060*/  CS2R R80, SRZ ;  /* 0x0000000000507805 */ /* 0x000fe2000001ff00 */
[----:B------:R-:W-:Y:S01]  /*5070*/  ULEA.HI.SX32 UR4, UR5, UR4, 0x1c ;  /* 0x0000000405047291 */ /* 0x000fe2000f8fe23f */
[----:B------:R-:W-:-:S02]  /*5080*/  CS2R R78, SRZ ;  /* 0x00000000004e7805 */ /* 0x000fc4000001ff00 */
[----:B------:R-:W-:Y:S02]  /*5090*/  CS2R R76, SRZ ;  /* 0x00000000004c7805 */ /* 0x000fe4000001ff00 */
[----:B------:R-:W-:Y:S01]  /*50a0*/  CS2R R74, SRZ ;  /* 0x00000000004a7805 */ /* 0x000fe2000001ff00 */
[----:B------:R-:W-:Y:S01]  /*50b0*/  UISETP.LT.AND UP0, UPT, UR6, UR4, UPT ;  /* 0x000000040600728c */ /* 0x000fe2000bf01270 */
[----:B------:R-:W-:Y:S02]  /*50c0*/  CS2R R72, SRZ ;  /* 0x0000000000487805 */ /* 0x000fe4000001ff00 */
[----:B------:R-:W-:Y:S02]  /*50d0*/  CS2R R70, SRZ ;  /* 0x0000000000467805 */ /* 0x000fe4000001ff00 */
[----:B------:R-:W-:Y:S01]  /*50e0*/  CS2R R68, SRZ ;  /* 0x0000000000447805 */ /* 0x000fe2000001ff00 */
[----:B------:R-:W-:Y:S01]  /*50f0*/  USEL UR47, UR6, UR4, !UP0 ;  /* 0x00000004062f7287 */ /* 0x000fe2000c000000 */
[----:B------:R-:W-:-:S02]  /*5100*/  CS2R R66, SRZ ;  /* 0x0000000000427805 */ /* 0x000fc4000001ff00 */
[----:B------:R-:W-:Y:S02]  /*5110*/  CS2R R64, SRZ ;  /* 0x0000000000407805 */ /* 0x000fe4000001ff00 */
[----:B------:R-:W-:Y:S02]  /*5120*/  CS2R R62, SRZ ;  /* 0x00000000003e7805 */ /* 0x000fe4000001ff00 */
[----:B------:R-:W-:Y:S02]  /*5130*/  CS2R R60, SRZ ;  /* 0x00000000003c7805 */ /* 0x000fe4000001ff00 */
[----:B------:R-:W-:Y:S02]  /*5140*/  CS2R R58, SRZ ;  /* 0x00000000003a7805 */ /* 0x000fe4000001ff00 */
[----:B------:R-:W-:Y:S02]  /*5150*/  ISETP.GE.AND P1, PT, R10, UR47, PT ;  /* 0x0000002f0a007c0c */ /* 0x000fe4000bf26270 */
        /* <DEDUP_REMOVED lines=16> */
[----:B------:R-:W-:Y:S01]  /*5260*/  CS2R R24, SRZ ;  /* 0x0000000000187805 */ /* 0x000fe2000001ff00 */
[----:B------:R-:W-:Y:S06]  /*5270*/  @!P1 BRA `(.L_x_1239) ;  /* 0x0000003400249947 */ /* 0x000fec0003800000 */
[----:B------:R-:W-:Y:S01]  /*5280*/  IMAD.MOV.U32 R9, RZ, RZ, R14 ;  /* 0x000000ffff097224 */ /* 0x000fe200078e000e */
[----:B------:R-:W-:Y:S01]  /*5290*/  UMOV UR46, UR39 ;  /* 0x00000027002e7c82 */ /* 0x000fe20008000000 */
[----:B------:R-:W-:Y:S01]  /*52a0*/  IMAD.MOV.U32 R8, RZ, RZ, R12 ;  /* 0x000000ffff087224 */ /* 0x000fe200078e000c */
[----:B------:R-:W-:Y:S01]  /*52b0*/  UMOV UR4, UR38 ;  /* 0x0000002600047c82 */ /* 0x000fe20008000000 */
[----:B------:R-:W-:Y:S01]  /*52c0*/  IMAD.MOV.U32 R2, RZ, RZ, 0x3f800000 ;  /* 0x3f800000ff027424 */ /* 0x000fe200078e00ff */
[----:B------:R-:W-:Y:S01]  /*52d0*/  ULDC UR50, c[0x0][0x9e4] ;  /* 0x0002790000327ab9 */ /* 0x000fe20000000800 */
[----:B------:R-:W-:Y:S01]  /*52e0*/  IMAD.MOV.U32 R87, RZ, RZ, RZ ;  /* 0x000000ffff577224 */ /* 0x000fe200078e00ff */
[----:B------:R-:W-:Y:S01]  /*52f0*/  ULDC UR51, c[0x0][0x9dc] ;  /* 0x0002770000337ab9 */ /* 0x000fe20000000800 */
[----:B------:R-:W-:Y:S01]  /*5300*/  ULDC UR5, c[0x0][0x9d8] ;  /* 0x0002760000057ab9 */ /* 0x000fe20000000800 */
[----:B------:R-:W-:-:S05]  /*5310*/  ULDC UR54, c[0x0][0x9e0] ;  /* 0x0002780000367ab9 */ /* 0x000fca0000000800 */
.L_x_1258:
[----:B------:R-:W-:-:S04]  /*5320*/  UISETP.NE.AND UP0, UPT, UR4, 0x1, UPT ;  /* 0x000000010400788c */ /* 0x000fc8000bf05270 */
[----:B------:R-:W-:-:S04]  /*5330*/  USEL UR39, URZ, 0x1, UP0 ;  /* 0x000000013f277887 */ /* 0x000fc80008000000 */
[----:B------:R-:W-:Y:S01]  /*5340*/  ULOP3.LUT UR39, UR46, UR39, URZ, 0x3c, !UPT ;  /* 0x000000272e277292 */ /* 0x000fe2000f8e3c3f */
[----:B------:R-:W-:Y:S11]  /*5350*/  @!P0 BRA `(.L_x_1240) ;  /* 0x0000000000048947 */ /* 0x000ff60003800000 */
[----:B------:R-:W-:Y:S01]  /*5360*/  BPT.TRAP 0x1 ;  /* 0x000000040000795c */ /* 0x000fe20000300000 */
.L_x_1240:
[----:B------:R-:W-:Y:S01]  /*5370*/  UIADD3 UR38, UR4, 0x1, URZ ;  /* 0x0000000104267890 */ /* 0x000fe2000fffe03f */
[----:B------:R-:W-:-:S03]  /*5380*/  IMAD.U32 R11, RZ, RZ, UR39 ;  /* 0x00000027ff0b7e24 */ /* 0x000fc6000f8e00ff */
[----:B------:R-:W-:Y:S02]  /*5390*/  UISETP.NE.AND UP0, UPT, UR38, 0x2, UPT ;  /* 0x000000022600788c */ /* 0x000fe4000bf05270 */
[----:B------:R-:W-:Y:S02]  /*53a0*/  SHF.L.U32 R11, R11, 0x1f, RZ ;  /* 0x0000001f0b0b7819 */ /* 0x000fe400000006ff */
[----:B------:R-:W-:-:S04]  /*53b0*/  USEL UR38, UR38, URZ, UP0 ;  /* 0x0000003f26267287 */ /* 0x000fc80008000000 */
[----:B------:R-:W-:-:S09]  /*53c0*/  ULEA UR6, UR38, UR60, 0x3 ;  /* 0x0000003c26067291 */ /* 0x000fd2000f8e183f */
[----:B------:R0:W1:Y:S01]  /*53d0*/  SYNCS.PHASECHK.TRANS64.TRYWAIT P1, [UR6+0x2a830], R11 ;  /* 0x02a8300bff0075a7 */ /* 0x0000620008020146 */
[----:B------:R-:W-:Y:S05]  /*53e0*/  @!P0 BRA `(.L_x_1241) ;  /* 0x0000000000048947 */ /* 0x000fea0003800000 */
[----:B------:R-:W-:Y:S01]  /*53f0*/  BPT.TRAP 0x1 ;  /* 0x000000040000795c */ /* 0x000fe20000300000 */
.L_x_1241:
[----:B-1----:R-:W-:Y:S05]  /*5400*/  @P1 BRA `(.L_x_1242) ;  /* 0x0000000000081947 */ /* 0x002fea0003800000 */
[----:B------:R-:W1:Y:S02]  /*5410*/  SYNCS.PHASECHK.TRANS64.TRYWAIT P1, [UR6+0x2a830], R11 ;  /* 0x02a8300bff0075a7 */ /* 0x000e640008020146 */
[----:B-1----:R-:W-:Y:S05]  /*5420*/  @!P1 BRA `(.L_x_1243) ;  /* 0x00000130005c9947 */ /* 0x002fea0003800000 */
.L_x_1242:
        /* <DEDUP_REMOVED lines=12> */
[-C--:B------:R-:W-:Y:S01]  /*54f0*/  FMUL.FTZ R24, R24, R0.reuse ;  /* 0x0000000018187220 */ /* 0x080fe20000410000 */
[----:B------:R-:W-:Y:S01]  /*5500*/  UIMAD UR7, UR38, 0x900, UR7 ;  /* 0x00000900260778a4 */ /* 0x000fe2000f8e0207 */
[-C--:B------:R-:W-:Y:S01]  /*5510*/  FMUL.FTZ R25, R25, R0.reuse ;  /* 0x0000000019197220 */ /* 0x080fe20000410000 */
[-C--:B------:R-:W-:Y:S01]  /*5520*/  FMUL.FTZ R28, R28, R0.reuse ;  /* 0x000000001c1c7220 */ /* 0x080fe20000410000 */
[-C--:B------:R-:W-:Y:S01]  /*5530*/  FMUL.FTZ R29, R29, R0.reuse ;  /* 0x000000001d1d7220 */ /* 0x080fe20000410000 */
[----:B------:R-:W-:Y:S01]  /*5540*/  UIADD3 UR10, UR7, 0x300, URZ ;  /* 0x00000300070a7890 */ /* 0x000fe2000fffe03f */
[-C--:B------:R-:W-:Y:S01]  /*5550*/  FMUL.FTZ R32, R32, R0.reuse ;  /* 0x0000000020207220 */ /* 0x080fe20000410000 */
[----:B------:R-:W-:Y:S01]  /*5560*/  UIADD3 UR14, UR7, 0x302, URZ ;  /* 0x00000302070e7890 */ /* 0x000fe2000fffe03f */
[-C--:B------:R-:W-:Y:S01]  /*5570*/  FMUL.FTZ R33, R33, R0.reuse ;  /* 0x0000000021217220 */ /* 0x080fe20000410000 */
[----:B------:R-:W-:Y:S01]  /*5580*/  UMOV UR42, UR7 ;  /* 0x00000007002a7c82 */ /* 0x000fe20008000000 */
[----:B------:R-:W-:Y:S01]  /*5590*/  UIADD3 UR18, UR7, 0x304, URZ ;  /* 0x0000030407127890 */ /* 0x000fe2000fffe03f */
[----:B------:R-:W-:Y:S01]  /*55a0*/  HGMMA.64x96x16.F32.BF16 R88, gdesc[UR40], RZ, !UPT, gsb0 ;  /* 0x01600000285879f0 */ /* 0x000fe2000c0018ff */
[----:B------:R-:W-:Y:S01]  /*55b0*/  UIADD3 UR42, UR7, 0x2, URZ ;  /* 0x00000002072a7890 */ /* 0x000fe2000fffe03f */
[-C--:B------:R-:W-:Y:S01]  /*55c0*/  FMUL.FTZ R36, R36, R0.reuse ;  /* 0x0000000024247220 */ /* 0x080fe20000410000 */
[----:B------:R-:W-:Y:S01]  /*55d0*/  UMOV UR40, UR56 ;  /* 0x0000003800287c82 */ /* 0x000fe20008000000 */
[----:B------:R-:W-:Y:S01]  /*55e0*/  UMOV UR41, UR57 ;  /* 0x0000003900297c82 */ /* 0x000fe20008000000 */
[----:B------:R-:W-:Y:S01]  /*55f0*/  UMOV UR43, 0x40000040 ;  /* 0x40000040002b7882 */ /* 0x000fe20000000000 */
        /* <DEDUP_REMOVED lines=109> */
.L_x_1244:
[----:B------:R-:W-:Y:S01]  /*5cd0*/  ULEA UR7, UR4, UR60, 0x3 ;  /* 0x0000003c04077291 */ /* 0x000fe2000f8e183f */
[----:B------:R-:W-:-:S05]  /*5ce0*/  IMAD.U32 R0, RZ, RZ, UR46 ;  /* 0x0000002eff007e24 */ /* 0x000fca000f8e00ff */
[----:B------:R-:W-:-:S04]  /*5cf0*/  SHF.L.U32 R0, R0, 0x1f, RZ ;  /* 0x0000001f00007819 */ /* 0x000fc800000006ff */
[----:B------:R2:W3:Y:S01]  /*5d00*/  SYNCS.PHASECHK.TRANS64.TRYWAIT P1, [UR7+0x2a850], R0 ;  /* 0x02a85000ff0075a7 */ /* 0x0004e20008020147 */
[----:B------:R-:W-:Y:S05]  /*5d10*/  @!P0 BRA `(.L_x_1245) ;  /* 0x0000000000048947 */ /* 0x000fea0003800000 */
[----:B------:R-:W-:Y:S01]  /*5d20*/  BPT.TRAP 0x1 ;  /* 0x000000040000795c */ /* 0x000fe20000300000 */
.L_x_1245:
[----:B---3--:R-:W-:Y:S05]  /*5d30*/  @P1 BRA `(.L_x_1246) ;  /* 0x0000000000081947 */ /* 0x008fea0003800000 */
[----:B------:R-:W3:Y:S02]  /*5d40*/  SYNCS.PHASECHK.TRANS64.TRYWAIT P1, [UR7+0x2a850], R0 ;  /* 0x02a85000ff0075a7 */ /* 0x000ee40008020147 */
[----:B---3--:R-:W-:Y:S05]  /*5d50*/  @!P1 BRA `(.L_x_1247) ;  /* 0x0000012800289947 */ /* 0x008fea0003800000 */
.L_x_1246:
        /* <DEDUP_REMOVED lines=37> */
.L_x_1248:
[----:B------:R-:W-:Y:S01]  /*5fb0*/  R2UR UR4, R19 ;  /* 0x00000000130472ca */ /* 0x000fe200000e0000 */
[----:B------:R-:W-:Y:S01]  /*5fc0*/  FMUL.FTZ R139, R96, UR5 ;  /* 0x00000005608b7c20 */ /* 0x000fe20008410000 */
[----:B------:R-:W-:Y:S01]  /*5fd0*/  FMUL.FTZ R96, R131, UR5 ;  /* 0x0000000583607c20 */ /* 0x000fe20008410000 */
[----:B------:R-:W3:Y:S01]  /*5fe0*/  S2UR UR10, SR_CgaCtaId ;  /* 0x00000000000a79c3 */ /* 0x000ee20000008800 */
[----:B------:R-:W-:Y:S01]  /*5ff0*/  FMUL.FTZ R2, R91, UR5 ;  /* 0x000000055b027c20 */ /* 0x000fe20008410000 */
[----:B------:R-:W-:Y:S01]  /*6000*/  FMUL.FTZ R91, R106, UR5 ;  /* 0x000000056a5b7c20 */ /* 0x000fe20008410000 */
[----:B------:R-:W-:Y:S01]  /*6010*/  UISETP.NE.AND UP0, UPT, UR61, URZ, UPT ;  /* 0x0000003f3d00728c */ /* 0x000fe2000bf05270 */
[----:B------:R-:W-:Y:S01]  /*6020*/  FMUL.FTZ R15, R88, UR5 ;  /* 0x00000005580f7c20 */ /* 0x000fe20008410000 */
[----:B------:R-:W-:Y:S01]  /*6030*/  FMUL.FTZ R136, R89, UR5 ;  /* 0x0000000559887c20 */ /* 0x000fe20008410000 */
[----:B0-2---:R-:W-:Y:S01]  /*6040*/  FMUL.FTZ R0, R90, UR5 ;  /* 0x000000055a007c20 */ /* 0x005fe20008410000 */
[----:B------:R-:W-:Y:S01]  /*6050*/  FMUL.FTZ R138, R92, UR5 ;  /* 0x000000055c8a7c20 */ /* 0x000fe20008410000 */
[----:B------:R-:W-:Y:S01]  /*6060*/  FMUL.FTZ R137, R93, UR5 ;  /* 0x000000055d897c20 */ /* 0x000fe20008410000 */
[----:B------:R-:W-:Y:S01]  /*6070*/  FMUL.FTZ R140, R97, UR5 ;  /* 0x00000005618c7c20 */ /* 0x000fe20008410000 */
[----:B------:R-:W-:Y:S01]  /*6080*/  UISETP.NE.AND UP1, UPT, UR4, URZ, UPT ;  /* 0x0000003f0400728c */ /* 0x000fe2000bf25270 */
[----:B------:R-:W-:Y:S01]  /*6090*/  R2UR UR4, R22 ;  /* 0x00000000160472ca */ /* 0x000fe200000e0000 */
[----:B------:R-:W-:Y:S01]  /*60a0*/  FMUL.FTZ R20, R99, UR5 ;  /* 0x0000000563147c20 */ /* 0x000fe20008410000 */
[----:B------:R-:W-:Y:S01]  /*60b0*/  FMUL.FTZ R88, R103, UR5 ;  /* 0x0000000567587c20 */ /* 0x000fe20008410000 */
[----:B------:R-:W-:Y:S01]  /*60c0*/  FMUL.FTZ R14, R94, UR5 ;  /* 0x000000055e0e7c20 */ /* 0x000fe20008410000 */
[----:B-1----:R-:W-:Y:S01]  /*60d0*/  FMUL.FTZ R11, R95, UR5 ;  /* 0x000000055f0b7c20 */ /* 0x002fe20008410000 */
[----:B------:R-:W-:Y:S01]  /*60e0*/  PLOP3.LUT P1, PT, PT, PT, UP1, 0x80, 0x0 ;  /* 0x000000000000781c */ /* 0x000fe20003f2f018 */
[----:B------:R-:W-:Y:S01]  /*60f0*/  FMUL.FTZ R21, R98, UR5 ;  /* 0x0000000562157c20 */ /* 0x000fe20008410000 */
[----:B------:R-:W-:Y:S01]  /*6100*/  PLOP3.LUT P2, PT, PT, PT, UP1, 0x80, 0x0 ;  /* 0x000000000000781c */ /* 0x000fe20003f4f018 */
[----:B------:R-:W-:Y:S01]  /*6110*/  FMUL.FTZ R141, R100, UR5 ;  /* 0x00000005648d7c20 */ /* 0x000fe20008410000 */
[----:B------:R-:W-:Y:S01]  /*6120*/  FMUL.FTZ R142, R101, UR5 ;  /* 0x00000005658e7c20 */ /* 0x000fe20008410000 */
[----:B------:R-:W-:Y:S01]  /*6130*/  FMUL.FTZ R89, R102, UR5 ;  /* 0x0000000566597c20 */ /* 0x000fe20008410000 */
[----:B------:R-:W-:Y:S01]  /*6140*/  FMUL.FTZ R143, R104, UR5 ;  /* 0x00000005688f7c20 */ /* 0x000fe20008410000 */
[----:B------:R-:W-:Y:S01]  /*6150*/  FMUL.FTZ R144, R105, UR5 ;  /* 0x0000000569907c20 */ /* 0x000fe20008410000 */
[----:B------:R-:W-:Y:S01]  /*6160*/  VIADD R131, R23, UR4 ;  /* 0x0000000417837c36 */ /* 0x000fe20008000000 */
[----:B------:R-:W-:Y:S01]  /*6170*/  @UP1 ULDC UR4, c[0x0][0x44c] ;  /* 0x0001130000041ab9 */ /* 0x000fe20000000800 */
[----:B------:R-:W-:Y:S01]  /*6180*/  FMUL.FTZ R90, R107, UR5 ;  /* 0x000000056b5a7c20 */ /* 0x000fe20008410000 */
[----:B------:R-:W-:Y:S01]  /*6190*/  FMUL.FTZ R93, R111, UR5 ;  /* 0x000000056f5d7c20 */ /* 0x000fe20008410000 */
[----:B------:R-:W-:Y:S01]  /*61a0*/  FMUL.FTZ R97, R115, UR5 ;  /* 0x0000000573617c20 */ /* 0x000fe20008410000 */
[----:B------:R-:W-:Y:S01]  /*61b0*/  @P1 IMAD.HI.U32 R12, R131, UR4, RZ ;  /* 0x00000004830c1c27 */ /* 0x000fe2000f8e00ff */
[----:B------:R-:W-:-:S03]  /*61c0*/  @UP1 ULDC UR4, c[0x0][0x450] ;  /* 0x0001140000041ab9 */ /* 0x000fc60000000800 */
[----:B------:R-:W-:Y:S01]  /*61d0*/  FMUL.FTZ R99, R119, UR5 ;  /* 0x0000000577637c20 */ /* 0x000fe20008410000 */
[----:B------:R-:W-:Y:S01]  /*61e0*/  FMUL.FTZ R103, R123, UR5 ;  /* 0x000000057b677c20 */ /* 0x000fe20008410000 */
[----:B------:R-:W-:Y:S01]  /*61f0*/  FMUL.FTZ R92, R127, UR5 ;  /* 0x000000057f5c7c20 */ /* 0x000fe20008410000 */
[----:B------:R-:W-:Y:S01]  /*6200*/  @P2 SHF.R.U32.HI R131, RZ, UR4, R12 ;  /* 0x00000004ff832c19 */ /* 0x000fe2000801160c */
[----:B------:R-:W-:Y:S01]  /*6210*/  FMUL.FTZ R150, R133, UR5 ;  /* 0x0000000585967c20 */ /* 0x000fe20008410000 */
[----:B------:R-:W-:Y:S01]  /*6220*/  FMUL.FTZ R107, R108, UR5 ;  /* 0x000000056c6b7c20 */ /* 0x000fe20008410000 */
[----:B------:R-:W-:Y:S01]  /*6230*/  FMUL.FTZ R109, R109, UR5 ;  /* 0x000000056d6d7c20 */ /* 0x000fe20008410000 */
[----:B------:R-:W-:Y:S01]  /*6240*/  FMUL.FTZ R94, R110, UR5 ;  /* 0x000000056e5e7c20 */ /* 0x000fe20008410000 */
        /* <DEDUP_REMOVED lines=18> */
[----:B------:R-:W-:-:S02]  /*6370*/  IMAD R133, R10, -0x60, RZ ;  /* 0xffffffa00a857824 */ /* 0x000fc400078e02ff */
[----:B------:R-:W-:Y:S01]  /*6380*/  FMUL.FTZ R102, R135, UR5 ;  /* 0x0000000587667c20 */ /* 0x000fe20008410000 */
[----:B------:R-:W-:Y:S01]  /*6390*/  UIADD3 UR6, UR6, 0x2a840, URZ ;  /* 0x0002a84006067890 */ /* 0x000fe2000fffe03f */
[----:B------:R-:W-:Y:S01]  /*63a0*/  PLOP3.LUT P1, PT, PT, PT, UP0, 0x40, 0x0 ;  /* 0x000000000000781c */ /* 0x000fe20003f2e808 */
[----:B------:R-:W1:Y:S01]  /*63b0*/  MUFU.TANH R15, R15 ;  /* 0x0000000f000f7308 */ /* 0x000e620000002400 */
[----:B------:R-:W-:Y:S01]  /*63c0*/  IADD3 R12, -R18, 0x1, R133 ;  /* 0x00000001120c7810 */ /* 0x000fe20007ffe185 */
[----:B---3--:R-:W-:Y:S01]  /*63d0*/  UPRMT UR6, UR10, 0x654, UR6 ;  /* 0x000006540a067896 */ /* 0x008fe20008000006 */
[----:B------:R-:W-:Y:S02]  /*63e0*/  IMAD.IADD R129, R133, 0x1, -R18 ;  /* 0x0000000185817824 */ /* 0x000fe400078e0a12 */
[----:B------:R-:W-:Y:S01]  /*63f0*/  UMOV UR10, UR51 ;  /* 0x00000033000a7c82 */ /* 0x000fe20008000000 */
[----:B------:R-:W-:Y:S01]  /*6400*/  IADD3 R12, -R17, R12, R16 ;  /* 0x0000000c110c7210 */ /* 0x000fe20007ffe110 */
[----:B------:R-:W-:Y:S01]  /*6410*/  ULOP3.LUT UR4, URZ, UR10, URZ, 0x33, !UPT ;  /* 0x0000000a3f047292 */ /* 0x000fe2000f8e333f */
[----:B------:R-:W2:Y:S03]  /*6420*/  MUFU.TANH R136, R136 ;  /* 0x0000008800887308 */ /* 0x000ea60000002400 */
[C---:B------:R-:W-:Y:S01]  /*6430*/  VIADD R145, R12.reuse, UR54 ;  /* 0x000000360c917c36 */ /* 0x040fe20008000000 */
[----:B------:R-:W-:Y:S01]  /*6440*/  SYNCS.ARRIVE.TRANS64.RED.A1T0 RZ, [UR6], RZ ;  /* 0x000000ffffff79a7 */ /* 0x000fe20008100406 */
[----:B------:R-:W-:-:S02]  /*6450*/  VIADD R135, R12, UR4 ;  /* 0x000000040c877c36 */ /* 0x000fc40008000000 */
[--C-:B0-----:R-:W-:Y:S01]  /*6460*/  IMAD.IADD R149, R145, 0x1, R106.reuse ;  /* 0x0000000191957824 */ /* 0x101fe200078e026a */
[----:B------:R-:W0:Y:S01]  /*6470*/  MUFU.TANH R0, R0 ;  /* 0x0000000000007308 */ /* 0x000e220000002400 */
[----:B------:R-:W-:-:S07]  /*6480*/  IMAD.IADD R147, R135, 0x1, R106 ;  /* 0x0000000187937824 */ /* 0x000fce00078e026a */
        /* <DEDUP_REMOVED lines=58> */
.L_x_1251:
[----:B------:R-:W-:-:S05]  /*6830*/  IMAD.U32 R108, RZ, RZ, UR50 ;  /* 0x00000032ff6c7e24 */ /* 0x000fca000f8e00ff */
[----:B------:R-:W-:-:S13]  /*6840*/  ISETP.NE.AND P1, PT, R108, 0x1, PT ;  /* 0x000000016c00780c */ /* 0x000fda0003f25270 */
[----:B------:R-:W1:Y:S02]  /*6850*/  @P1 LDC.64 R12, c[0x0][0x9e8] ;  /* 0x00027a00ff0c1b82 */ /* 0x000e640000000a00 */
[----:B-1----:R-:W-:-:S05]  /*6860*/  @P1 IMAD.HI.U32 R12, R106, R12, RZ ;  /* 0x0000000c6a0c1227 */ /* 0x002fca00078e00ff */
[----:B------:R-:W-:-:S07]  /*6870*/  @P1 SHF.R.U32.HI R106, RZ, R13, R12 ;  /* 0x0000000dff6a1219 */ /* 0x000fce000001160c */
.L_x_1252:
[----:B------:R-:W-:Y:S05]  /*6880*/  BSYNC B0 ;  /* 0x0000000000007941 */ /* 0x000fea0003800000 */
.L_x_1250:
[----:B------:R-:W-:-:S05]  /*6890*/  IMAD R106, R106, R108, R129 ;  /* 0x0000006c6a6a7224 */ /* 0x000fca00078e0281 */
[----:B------:R-:W-:Y:S02]  /*68a0*/  VIADDMNMX R149, R106, R108, R149, PT ;  /* 0x0000006c6a957246 */ /* 0x000fe40003800195 */
[----:B------:R-:W-:-:S07]  /*68b0*/  VIMNMX R147, R147, R106, !PT ;  /* 0x0000006a93937248 */ /* 0x000fce0007fe0100 */
.L_x_1249:
[C---:B------:R-:W-:Y:S01]  /*68c0*/  ISETP.GE.AND P2, PT, R133.reuse, 0x9, PT ;  /* 0x000000098500780c */ /* 0x040fe20003f46270 */
[----:B------:R-:W1:Y:S01]  /*68d0*/  SHFL.IDX PT, R12, R131, 0x1, 0x1c1f ;  /* 0x003c1f00830c7f89 */ /* 0x000e6200000e0000 */
[----:B------:R-:W-:Y:S01]  /*68e0*/  ISETP.GE.AND P1, PT, R133, 0x2, PT ;  /* 0x000000028500780c */ /* 0x000fe20003f26270 */
[----:B------:R-:W-:Y:S01]  /*68f0*/  UISETP.NE.AND UP0, UPT, UR61, URZ, UPT ;  /* 0x0000003f3d00728c */ /* 0x000fe2000bf05270 */
[C---:B------:R-:W-:Y:S02]  /*6900*/  ISETP.GT.AND P3, PT, R147.reuse, 0x8, !P2 ;  /* 0x000000089300780c */ /* 0x040fe40005764270 */
[----:B------:R-:W-:Y:S02]  /*6910*/  ISETP.GT.AND P4, PT, R147, 0x1, !P1 ;  /* 0x000000019300780c */ /* 0x000fe40004f84270 */
[----:B------:R-:W-:Y:S02]  /*6920*/  ISETP.LT.OR P3, PT, R149, 0x9, P3 ;  /* 0x000000099500780c */ /* 0x000fe40001f61670 */
[----:B------:R-:W-:-:S02]  /*6930*/  ISETP.GE.AND P5, PT, R133, 0x11, PT ;  /* 0x000000118500780c */ /* 0x000fc40003fa6270 */
[----:B------:R-:W-:Y:S02]  /*6940*/  FSEL R106, R138, -INF , !P3 ;  /* 0xff8000008a6a7808 */ /* 0x000fe40005800000 */
        /* <DEDUP_REMOVED lines=8> */
[----:B0-----:R-:W-:Y:S02]  /*69d0*/  FSEL R110, R139, -INF , !P3 ;  /* 0xff8000008b6e7808 */ /* 0x001fe40005800000 */
        /* <DEDUP_REMOVED lines=30> */
[----:B------:R-:W-:Y:S01]  /*6bc0*/  FSEL R122, R107, -INF , !P3 ;  /* 0xff8000006b7a7808 */ /* 0x000fe20005800000 */
[----:B-1----:R-:W-:Y:S01]  /*6bd0*/  IMAD.IADD R107, R145, 0x1, R12 ;  /* 0x00000001916b7824 */ /* 0x002fe200078e020c */
[----:B------:R-:W-:-:S02]  /*6be0*/  ISETP.GT.AND P3, PT, R147, 0x29, !P4 ;  /* 0x000000299300780c */ /* 0x000fc40006764270 */
[----:B------:R-:W-:Y:S02]  /*6bf0*/  P2R R153, PR, RZ, 0x10 ;  /* 0x00000010ff997803 */ /* 0x000fe40000000000 */
[----:B------:R-:W-:Y:S02]  /*6c00*/  ISETP.LT.OR P3, PT, R149, 0x2a, P3 ;  /* 0x0000002a9500780c */ /* 0x000fe40001f61670 */
[----:B------:R-:W-:Y:S02]  /*6c10*/  ISETP.GE.AND P4, PT, R133, 0x31, PT ;  /* 0x000000318500780c */ /* 0x000fe40003f86270 */
[----:B------:R-:W-:Y:S01]  /*6c20*/  FSEL R124, R109, -INF , !P3 ;  /* 0xff8000006d7c7808 */ /* 0x000fe20005800000 */
[----:B------:R-:W-:Y:S01]  /*6c30*/  IMAD.IADD R109, R135, 0x1, R12 ;  /* 0x00000001876d7824 */ /* 0x000fe200078e020c */
        /* <DEDUP_REMOVED lines=60> */
[----:B------:R-:W-:-:S04]  /*7000*/  ISETP.GT.AND P6, PT, R147, 0x59, !P6 ;  /* 0x000000599300780c */ /* 0x000fc800077c4270 */
[----:B------:R-:W-:-:S04]  /*7010*/  ISETP.LT.OR P6, PT, R149, 0x5a, P6 ;  /* 0x0000005a9500780c */ /* 0x000fc800037c1670 */
[----:B------:R-:W-:Y:S02]  /*7020*/  FSEL R150, R150, -INF , !P6 ;  /* 0xff80000096967808 */ /* 0x000fe40007000000 */
[----:B------:R-:W-:-:S13]  /*7030*/  PLOP3.LUT P6, PT, PT, PT, UP0, 0x40, 0x0 ;  /* 0x000000000000781c */ /* 0x000fda0003fce808 */
[----:B------:R-:W-:Y:S05]  /*7040*/  @P6 BRA `(.L_x_1253) ;  /* 0x0000000000546947 */ /* 0x000fea0003800000 */
[----:B------:R-:W-:Y:S01]  /*7050*/  IADD3 R111, -R17, R16, R12 ;  /* 0x00000010116f7210 */ /* 0x000fe20007ffe10c */
[----:B------:R-:W-:Y:S03]  /*7060*/  BSSY B0, `(.L_x_1254) ;  /* 0x0000010000007945 */ /* 0x000fe60003800000 */
        /* <DEDUP_REMOVED lines=10> */
.L_x_1255:
[----:B------:R-:W-:-:S05]  /*7110*/  IMAD.U32 R158, RZ, RZ, UR50 ;  /* 0x00000032ff9e7e24 */ /* 0x000fca000f8e00ff */
[----:B------:R-:W-:-:S13]  /*7120*/  ISETP.NE.AND P6, PT, R158, 0x1, PT ;  /* 0x000000019e00780c */ /* 0x000fda0003fc5270 */
[----:B------:R-:W0:Y:S02]  /*7130*/  @P6 LDC.64 R12, c[0x0][0x9e8] ;  /* 0x00027a00ff0c6b82 */ /* 0x000e240000000a00 */
[----:B0-----:R-:W-:-:S05]  /*7140*/  @P6 IMAD.HI.U32 R12, R111, R12, RZ ;  /* 0x0000000c6f0c6227 */ /* 0x001fca00078e00ff */
[----:B------:R-:W-:-:S07]  /*7150*/  @P6 SHF.R.U32.HI R111, RZ, R13, R12 ;  /* 0x0000000dff6f6219 */ /* 0x000fce000001160c */
.L_x_1256:
[----:B------:R-:W-:Y:S05]  /*7160*/  BSYNC B0 ;  /* 0x0000000000007941 */ /* 0x000fea0003800000 */
.L_x_1254:
[----:B------:R-:W-:-:S05]  /*7170*/  IMAD R12, R111, R158, R129 ;  /* 0x0000009e6f0c7224 */ /* 0x000fca00078e0281 */
[----:B------:R-:W-:Y:S02]  /*7180*/  VIADDMNMX R107, R12, R158, R107, PT ;  /* 0x0000009e0c6b7246 */ /* 0x000fe4000380016b */
[----:B------:R-:W-:-:S07]  /*7190*/  VIMNMX R109, R109, R12, !PT ;  /* 0x0000000c6d6d7248 */ /* 0x000fce0007fe0100 */
.L_x_1253:
        /* <DEDUP_REMOVED lines=27> */
[----:B------:R-:W-:Y:S02]  /*7350*/  ISETP.NE.AND P2, PT, R208, RZ, PT ;  /* 0x000000ffd000720c */ /* 0x000fe40003f45270 */
        /* <DEDUP_REMOVED lines=49> */
[----:B------:R-:W-:Y:S02]  /*7670*/  ISETP.LT.OR P1, PT, R107, 0x32, P1 ;  /* 0x000000326b00780c */ /* 0x000fe40000f21670 */
[----:B------:R-:W-:Y:S02]  /*7680*/  ISETP.GT.AND P4, PT, R109, 0x51, !P4 ;  /* 0x000000516d00780c */ /* 0x000fe40006784270 */
[----:B------:R-:W-:Y:S02]  /*7690*/  FSEL R212, R97, -INF , !P1 ;  /* 0xff80000061d47808 */ /* 0x000fe40004800000 */
[----:B------:R-:W-:-:S02]  /*76a0*/  ISETP.NE.AND P1, PT, R159, RZ, PT ;  /* 0x000000ff9f00720c */ /* 0x000fc40003f25270 */
[----:B------:R-:W-:Y:S02]  /*76b0*/  ISETP.LT.OR P3, PT, R107, 0x51, P3 ;  /* 0x000000516b00780c */ /* 0x000fe40001f61670 */
[C---:B------:R-:W-:Y:S02]  /*76c0*/  ISETP.GT.AND P1, PT, R109.reuse, 0x38, !P1 ;  /* 0x000000386d00780c */ /* 0x040fe40004f24270 */
[----:B------:R-:W-:Y:S02]  /*76d0*/  ISETP.GT.AND P5, PT, R109, 0x58, !P5 ;  /* 0x000000586d00780c */ /* 0x000fe40006fa4270 */
[C---:B------:R-:W-:Y:S02]  /*76e0*/  ISETP.LT.OR P1, PT, R107.reuse, 0x39, P1 ;  /* 0x000000396b00780c */ /* 0x040fe40000f21670 */
[----:B------:R-:W-:Y:S02]  /*76f0*/  ISETP.LT.OR P4, PT, R107, 0x52, P4 ;  /* 0x000000526b00780c */ /* 0x000fe40002781670 */
[----:B------:R-:W-:-:S02]  /*7700*/  FSEL R100, R100, -INF , !P1 ;  /* 0xff80000064647808 */ /* 0x000fc40004800000 */
[----:B------:R-:W-:Y:S02]  /*7710*/  ISETP.NE.AND P1, PT, R115, RZ, PT ;  /* 0x000000ff7300720c */ /* 0x000fe40003f25270 */
[----:B-1----:R-:W-:Y:S02]  /*7720*/  FMNMX.FTZ R14, R13, R12, !PT ;  /* 0x0000000c0d0e7209 */ /* 0x002fe40007810000 */
[----:B------:R-:W-:Y:S02]  /*7730*/  ISETP.GT.AND P1, PT, R109, 0x39, !P1 ;  /* 0x000000396d00780c */ /* 0x000fe40004f24270 */
[C---:B------:R-:W-:Y:S01]  /*7740*/  ISETP.LT.OR P5, PT, R107.reuse, 0x59, P5 ;  /* 0x000000596b00780c */ /* 0x040fe20002fa1670 */
[----:B------:R-:W1:Y:S01]  /*7750*/  SHFL.BFLY PT, R21, R14, 0x1, 0x1f ;  /* 0x0c201f000e157f89 */ /* 0x000e6200000e0000 */
[----:B------:R-:W-:Y:S02]  /*7760*/  ISETP.LT.OR P1, PT, R107, 0x3a, P1 ;  /* 0x0000003a6b00780c */ /* 0x000fe40000f21670 */
[----:B------:R-:W-:-:S02]  /*7770*/  FSEL R224, R101, -INF , !P5 ;  /* 0xff80000065e07808 */ /* 0x000fc40006800000 */
        /* <DEDUP_REMOVED lines=8> */
[----:B-1----:R-:W-:Y:S02]  /*7800*/  FMNMX.FTZ R12, R14, R21, !PT ;  /* 0x000000150e0c7209 */ /* 0x002fe40007810000 */
[----:B------:R-:W-:-:S02]  /*7810*/  FSEL R216, R103, -INF , !P1 ;  /* 0xff80000067d87808 */ /* 0x000fc40004800000 */
[----:B------:R-:W-:Y:S01]  /*7820*/  ISETP.GT.AND P1, PT, R109, 0x48, !P6 ;  /* 0x000000486d00780c */ /* 0x000fe20007724270 */
[----:B0-----:R-:W-:Y:S01]  /*7830*/  FMUL.FTZ R93, R12, R11 ;  /* 0x0000000b0c5d7220 */ /* 0x001fe20000410000 */
[----:B------:R-:W-:Y:S02]  /*7840*/  ISETP.NE.AND P6, PT, R121, RZ, PT ;  /* 0x000000ff7900720c */ /* 0x000fe40003fc5270 */
[----:B------:R-:W-:Y:S02]  /*7850*/  ISETP.LT.OR P1, PT, R107, 0x49, P1 ;  /* 0x000000496b00780c */ /* 0x000fe40000f21670 */
[----:B------:R-:W-:Y:S02]  /*7860*/  ISETP.GT.AND P2, PT, R109, 0x49, !P2 ;  /* 0x000000496d00780c */ /* 0x000fe40005744270 */
[----:B------:R-:W-:Y:S02]  /*7870*/  FSEL R218, R105, -INF , !P1 ;  /* 0xff80000069da7808 */ /* 0x000fe40004800000 */
[----:B------:R-:W-:-:S02]  /*7880*/  ISETP.GT.AND P1, PT, R109, RZ, !P6 ;  /* 0x000000ff6d00720c */ /* 0x000fc40007724270 */
[C---:B------:R-:W-:Y:S02]  /*7890*/  ISETP.LT.OR P2, PT, R107.reuse, 0x4a, P2 ;  /* 0x0000004a6b00780c */ /* 0x040fe40001741670 */
[----:B------:R-:W-:Y:S02]  /*78a0*/  ISETP.LT.OR P1, PT, R107, 0x1, P1 ;  /* 0x000000016b00780c */ /* 0x000fe40000f21670 */
[----:B------:R-:W-:Y:S02]  /*78b0*/  ISETP.NE.AND P6, PT, R119, RZ, PT ;  /* 0x000000ff7700720c */ /* 0x000fe40003fc5270 */
[----:B------:R-:W-:Y:S02]  /*78c0*/  FSEL R222, R0, -INF , !P1 ;  /* 0xff80000000de7808 */ /* 0x000fe40004800000 */
[----:B------:R-:W-:Y:S02]  /*78d0*/  FSETP.NEU.FTZ.AND P1, PT, R12, -INF , PT ;  /* 0xff8000000c00780b */ /* 0x000fe40003f3d000 */
[----:B------:R-:W-:-:S02]  /*78e0*/  FMNMX.FTZ R13, R222, R9, !PT ;  /* 0x00000009de0d7209 */ /* 0x000fc40007810000 */
[----:B------:R-:W-:Y:S02]  /*78f0*/  FSEL R93, R93, RZ, P1 ;  /* 0x000000ff5d5d7208 */ /* 0x000fe40000800000 */
[----:B------:R-:W-:Y:S02]  /*7900*/  FMNMX.FTZ R13, R2, R13, !PT ;  /* 0x0000000d020d7209 */ /* 0x000fe40007810000 */
[----:B------:R-:W-:Y:S01]  /*7910*/  ISETP.GT.AND P6, PT, R109, 0x59, !P6 ;  /* 0x000000596d00780c */ /* 0x000fe200077c4270 */
[--C-:B------:R-:W-:Y:S01]  /*7920*/  FFMA.FTZ R89, R15, R11, -R93.reuse ;  /* 0x0000000b0f597223 */ /* 0x100fe2000001085d */
[----:B------:R-:W-:Y:S01]  /*7930*/  FMNMX.FTZ R13, R152, R13, !PT ;  /* 0x0000000d980d7209 */ /* 0x000fe20007810000 */
[-CC-:B------:R-:W-:Y:S01]  /*7940*/  FFMA.FTZ R15, R110, R11.reuse, -R93.reuse ;  /* 0x0000000b6e0f7223 */ /* 0x180fe2000001085d */
[----:B------:R-:W-:Y:S01]  /*7950*/  FSEL R110, R92, -INF , !P2 ;  /* 0xff8000005c6e7808 */ /* 0x000fe20005000000 */
[--C-:B------:R-:W-:Y:S01]  /*7960*/  FFMA.FTZ R220, R136, R11, -R93.reuse ;  /* 0x0000000b88dc7223 */ /* 0x100fe2000001085d */
[----:B------:R-:W-:Y:S01]  /*7970*/  FMNMX.FTZ R13, R154, R13, !PT ;  /* 0x0000000d9a0d7209 */ /* 0x000fe20007810000 */
[-CC-:B------:R-:W-:Y:S01]  /*7980*/  FFMA.FTZ R136, R108, R11.reuse, -R93.reuse ;  /* 0x0000000b6c887223 */ /* 0x180fe2000001085d */
[-CC-:B------:R-:W-:Y:S01]  /*7990*/  FFMA.FTZ R108, R112, R11.reuse, -R93.reuse ;  /* 0x0000000b706c7223 */ /* 0x180fe2000001085d */
[----:B------:R-:W-:Y:S01]  /*79a0*/  FSEL R112, R95, -INF , !P3 ;  /* 0xff8000005f707808 */ /* 0x000fe20005800000 */
[--C-:B------:R-:W-:Y:S01]  /*79b0*/  FFMA.FTZ R21, R106, R11, -R93.reuse ;  /* 0x0000000b6a157223 */ /* 0x100fe2000001085d */
[----:B------:R-:W-:Y:S01]  /*79c0*/  FMNMX.FTZ R13, R156, R13, !PT ;  /* 0x0000000d9c0d7209 */ /* 0x000fe20007810000 */
[-CC-:B------:R-:W-:Y:S01]  /*79d0*/  FFMA.FTZ R106, R116, R11.reuse, -R93.reuse ;  /* 0x0000000b746a7223 */ /* 0x180fe2000001085d */
[----:B------:R-:W-:Y:S01]  /*79e0*/  FSEL R116, R96, -INF , !P4 ;  /* 0xff80000060747808 */ /* 0x000fe20006000000 */
[--C-:B------:R-:W-:Y:S01]  /*79f0*/  FFMA.FTZ R95, R122, R11, -R93.reuse ;  /* 0x0000000b7a5f7223 */ /* 0x100fe2000001085d */
[----:B------:R-:W-:Y:S01]  /*7a00*/  FMNMX.FTZ R13, R20, R13, !PT ;  /* 0x0000000d140d7209 */ /* 0x000fe20007810000 */
[----:B------:R-:W-:Y:S01]  /*7a10*/  MUFU.EX2 R89, R89 ;  /* 0x0000005900597308 */ /* 0x000fe20000000800 */
        /* <DEDUP_REMOVED lines=8> */
[----:B------:R-:W-:Y:S01]  /*7aa0*/  FSEL R109, R12, RZ, P1 ;  /* 0x000000ff0c6d7208 */ /* 0x000fe20000800000 */
[--C-:B------:R-:W-:Y:S01]  /*7ab0*/  FFMA.FTZ R118, R118, R11, -R93.reuse ;  /* 0x0000000b76767223 */ /* 0x100fe2000001085d */
[----:B------:R-:W-:Y:S01]  /*7ac0*/  FMNMX.FTZ R13, R208, R13, !PT ;  /* 0x0000000dd00d7209 */ /* 0x000fe20007810000 */
[-CC-:B------:R-:W-:Y:S01]  /*7ad0*/  FFMA.FTZ R92, R120, R11.reuse, -R93.reuse ;  /* 0x0000000b785c7223 */ /* 0x180fe2000001085d */
[-CC-:B------:R-:W-:Y:S01]  /*7ae0*/  FFMA.FTZ R101, R128, R11.reuse, -R93.reuse ;  /* 0x0000000b80657223 */ /* 0x180fe2000001085d */
[--C-:B------:R-:W-:Y:S01]  /*7af0*/  FFMA.FTZ R99, R134, R11, -R93.reuse ;  /* 0x0000000b86637223 */ /* 0x100fe2000001085d */
[----:B------:R-:W-:Y:S01]  /*7b00*/  FMNMX.FTZ R13, R90, R13, !PT ;  /* 0x0000000d5a0d7209 */ /* 0x000fe20007810000 */
[----:B------:R-:W-:Y:S01]  /*7b10*/  MUFU.EX2 R21, R21 ;  /* 0x0000001500157308 */ /* 0x000fe20000000800 */
[-CC-:B------:R-:W-:Y:S01]  /*7b20*/  FFMA.FTZ R142, R142, R11.reuse, -R93.reuse ;  /* 0x0000000b8e8e7223 */ /* 0x180fe2000001085d */
[--C-:B------:R-:W-:Y:S01]  /*7b30*/  FFMA.FTZ R105, R144, R11, -R93.reuse ;  /* 0x0000000b90697223 */ /* 0x100fe2000001085d */
[----:B------:R-:W-:Y:S01]  /*7b40*/  FMNMX.FTZ R13, R94, R13, !PT ;  /* 0x0000000d5e0d7209 */ /* 0x000fe20007810000 */
[----:B------:R-:W-:-:S03]  /*7b50*/  FFMA.FTZ R120, R146, R11, -R93 ;  /* 0x0000000b92787223 */ /* 0x000fc6000001085d */
[----:B------:R-:W-:Y:S01]  /*7b60*/  FMNMX.FTZ R13, R210, R13, !PT ;  /* 0x0000000dd20d7209 */ /* 0x000fe20007810000 */
[----:B------:R-:W-:Y:S03]  /*7b70*/  MUFU.EX2 R136, R136 ;  /* 0x0000008800887308 */ /* 0x000fe60000000800 */
[----:B------:R-:W-:-:S04]  /*7b80*/  FMNMX.FTZ R13, R98, R13, !PT ;  /* 0x0000000d620d7209 */ /* 0x000fc80007810000 */
[----:B------:R-:W-:Y:S01]  /*7b90*/  FMNMX.FTZ R91, R212, R13, !PT ;  /* 0x0000000dd45b7209 */ /* 0x000fe20007810000 */
[----:B------:R-:W-:Y:S03]  /*7ba0*/  MUFU.EX2 R15, R15 ;  /* 0x0000000f000f7308 */ /* 0x000fe60000000800 */
[----:B------:R-:W-:-:S04]  /*7bb0*/  FMNMX.FTZ R91, R100, R91, !PT ;  /* 0x0000005b645b7209 */ /* 0x000fc80007810000 */
[----:B------:R-:W-:Y:S01]  /*7bc0*/  FMNMX.FTZ R91, R214, R91, !PT ;  /* 0x0000005bd65b7209 */ /* 0x000fe20007810000 */
[----:B------:R-:W-:Y:S03]  /*7bd0*/  MUFU.EX2 R108, R108 ;  /* 0x0000006c006c7308 */ /* 0x000fe60000000800 */
[----:B------:R-:W-:-:S04]  /*7be0*/  FMNMX.FTZ R91, R104, R91, !PT ;  /* 0x0000005b685b7209 */ /* 0x000fc80007810000 */
[----:B------:R-:W-:Y:S01]  /*7bf0*/  FMNMX.FTZ R97, R216, R91, !PT ;  /* 0x0000005bd8617209 */ /* 0x000fe20007810000 */
[----:B------:R0:W-:Y:S03]  /*7c00*/  MUFU.EX2 R13, R114 ;  /* 0x00000072000d7308 */ /* 0x0001e60000000800 */
[----:B------:R-:W-:-:S04]  /*7c10*/  FMNMX.FTZ R97, R218, R97, !PT ;  /* 0x00000061da617209 */ /* 0x000fc80007810000 */
[----:B------:R-:W-:Y:S01]  /*7c20*/  FMNMX.FTZ R97, R110, R97, !PT ;  /* 0x000000616e617209 */ /* 0x000fe20007810000 */
[----:B------:R-:W-:Y:S01]  /*7c30*/  MUFU.EX2 R106, R106 ;  /* 0x0000006a006a7308 */ /* 0x000fe20000000800 */
[----:B0-----:R-:W-:Y:S02]  /*7c40*/  FFMA.FTZ R114, R132, R11, -R93 ;  /* 0x0000000b84727223 */ /* 0x001fe4000001085d */
[----:B------:R-:W-:-:S04]  /*7c50*/  FMNMX.FTZ R97, R112, R97, !PT ;  /* 0x0000006170617209 */ /* 0x000fc80007810000 */
[----:B------:R-:W-:Y:S01]  /*7c60*/  FMNMX.FTZ R97, R116, R97, !PT ;  /* 0x0000006174617209 */ /* 0x000fe20007810000 */
[----:B------:R0:W-:Y:S03]  /*7c70*/  MUFU.EX2 R91, R118 ;  /* 0x00000076005b7308 */ /* 0x0001e60000000800 */
[----:B------:R-:W-:-:S04]  /*7c80*/  FMNMX.FTZ R97, R224, R97, !PT ;  /* 0x00000061e0617209 */ /* 0x000fc80007810000 */
[----:B------:R-:W-:Y:S01]  /*7c90*/  FMNMX.FTZ R0, R122, R97, !PT ;  /* 0x000000617a007209 */ /* 0x000fe20007810000 */
[----:B------:R-:W-:Y:S01]  /*7ca0*/  MUFU.EX2 R92, R92 ;  /* 0x0000005c005c7308 */ /* 0x000fe20000000800 */
[-CC-:B------:R-:W-:Y:S01]  /*7cb0*/  FFMA.FTZ R97, R130, R11.reuse, -R93.reuse ;  /* 0x0000000b82617223 */ /* 0x180fe2000001085d */
[-CC-:B0-----:R-:W-:Y:S01]  /*7cc0*/  FFMA.FTZ R118, R138, R11.reuse, -R93.reuse ;  /* 0x0000000b8a767223 */ /* 0x181fe2000001085d */
[--C-:B------:R-:W-:Y:S01]  /*7cd0*/  FFMA.FTZ R138, R148, R11, -R93.reuse ;  /* 0x0000000b948a7223 */ /* 0x100fe2000001085d */
[----:B------:R-:W0:Y:S04]  /*7ce0*/  SHFL.BFLY PT, R103, R0, 0x2, 0x1f ;  /* 0x0c401f0000677f89 */ /* 0x000e2800000e0000 */
[----:B------:R-:W-:Y:S08]  /*7cf0*/  MUFU.EX2 R95, R95 ;  /* 0x0000005f005f7308 */ /* 0x000ff00000000800 */
[----:B------:R-:W-:Y:S08]  /*7d00*/  MUFU.EX2 R102, R102 ;  /* 0x0000006600667308 */ /* 0x000ff00000000800 */
[----:B------:R-:W-:Y:S01]  /*7d10*/  MUFU.EX2 R96, R96 ;  /* 0x0000006000607308 */ /* 0x000fe20000000800 */
[----:B0-----:R-:W-:Y:S01]  /*7d20*/  FMNMX.FTZ R14, R0, R103, !PT ;  /* 0x00000067000e7209 */ /* 0x001fe20007810000 */
[----:B------:R-:W-:Y:S01]  /*7d30*/  FADD.FTZ R0, -R109, R8 ;  /* 0x000000086d007221 */ /* 0x000fe20000010100 */
[-CC-:B------:R-:W-:Y:S01]  /*7d40*/  FFMA.FTZ R103, R140, R11.reuse, -R93.reuse ;  /* 0x0000000b8c677223 */ /* 0x180fe2000001085d */
[----:B------:R-:W-:-:S04]  /*7d50*/  FFMA.FTZ R93, R150, R11, -R93 ;  /* 0x0000000b965d7223 */ /* 0x000fc8000001085d */
[----:B------:R-:W-:Y:S01]  /*7d60*/  MUFU.EX2 R101, R101 ;  /* 0x0000006500657308 */ /* 0x000fe20000000800 */
[----:B------:R-:W0:Y:S01]  /*7d70*/  SHFL.BFLY PT, R107, R14, 0x1, 0x1f ;  /* 0x0c201f000e6b7f89 */ /* 0x000e2200000e0000 */
[----:B------:R-:W-:-:S06]  /*7d80*/  FMUL.FTZ R0, R0, R11 ;  /* 0x0000000b00007220 */ /* 0x000fcc0000410000 */
[----:B------:R-:W1:Y:S08]  /*7d90*/  MUFU.EX2 R0, R0 ;  /* 0x0000000000007308 */ /* 0x000e700000000800 */
[----:B------:R-:W-:Y:S08]  /*7da0*/  MUFU.EX2 R97, R97 ;  /* 0x0000006100617308 */ /* 0x000ff00000000800 */
[----:B------:R-:W-:Y:S01]  /*7db0*/  MUFU.EX2 R114, R114 ;  /* 0x0000007200727308 */ /* 0x000fe20000000800 */
[----:B0-----:R-:W-:-:S04]  /*7dc0*/  FMNMX.FTZ R14, R14, R107, !PT ;  /* 0x0000006b0e0e7209 */ /* 0x001fc80007810000 */
[C---:B------:R-:W-:Y:S01]  /*7dd0*/  FSETP.NEU.FTZ.AND P1, PT, R14.reuse, -INF , PT ;  /* 0xff8000000e00780b */ /* 0x040fe20003f3d000 */
[----:B------:R-:W-:Y:S02]  /*7de0*/  FMUL.FTZ R107, R14, R11 ;  /* 0x0000000b0e6b7220 */ /* 0x000fe40000410000 */
[----:B------:R-:W-:Y:S03]  /*7df0*/  MUFU.EX2 R99, R99 ;  /* 0x0000006300637308 */ /* 0x000fe60000000800 */
[----:B------:R-:W-:-:S05]  /*7e00*/  FSEL R107, R107, RZ, P1 ;  /* 0x000000ff6b6b7208 */ /* 0x000fca0000800000 */
[-CC-:B------:R-:W-:Y:S01]  /*7e10*/  FFMA.FTZ R8, R2, R11.reuse, -R107.reuse ;  /* 0x0000000b02087223 */ /* 0x180fe2000001086b */
[----:B------:R-:W-:Y:S01]  /*7e20*/  FSEL R2, R14, RZ, P1 ;  /* 0x000000ff0e027208 */ /* 0x000fe20000800000 */
[-CC-:B------:R-:W-:Y:S01]  /*7e30*/  FFMA.FTZ R157, R222, R11.reuse, -R107.reuse ;  /* 0x0000000bde9d7223 */ /* 0x180fe2000001086b */
[-CC-:B------:R-:W-:Y:S01]  /*7e40*/  FFMA.FTZ R159, R152, R11.reuse, -R107.reuse ;  /* 0x0000000b989f7223 */ /* 0x180fe2000001086b */
[-CC-:B------:R-:W-:Y:S01]  /*7e50*/  FFMA.FTZ R124, R154, R11.reuse, -R107.reuse ;  /* 0x0000000b9a7c7223 */ /* 0x180fe2000001086b */
[-C--:B------:R-:W-:Y:S01]  /*7e60*/  FFMA.FTZ R153, R156, R11.reuse, -R107 ;  /* 0x0000000b9c997223 */ /* 0x080fe2000001086b */
[----:B------:R-:W-:Y:S01]  /*7e70*/  FADD.FTZ R2, -R2, R9 ;  /* 0x0000000902027221 */ /* 0x000fe20000010100 */
[----:B------:R-:W-:Y:S01]  /*7e80*/  MUFU.EX2 R8, R8 ;  /* 0x0000000800087308 */ /* 0x000fe20000000800 */
[-C--:B------:R-:W-:Y:S01]  /*7e90*/  FFMA.FTZ R20, R20, R11.reuse, -R107 ;  /* 0x0000000b14147223 */ /* 0x080fe2000001086b */
[----:B-1----:R-:W-:Y:S01]  /*7ea0*/  FFMA.FTZ R9, R0, R6, R89 ;  /* 0x0000000600097223 */ /* 0x002fe20000010059 */
[-C--:B------:R-:W-:Y:S01]  /*7eb0*/  FMUL.FTZ R2, R2, R11.reuse ;  /* 0x0000000b02027220 */ /* 0x080fe20000410000 */
[-CC-:B------:R-:W-:Y:S01]  /*7ec0*/  FFMA.FTZ R155, R158, R11.reuse, -R107.reuse ;  /* 0x0000000b9e9b7223 */ /* 0x180fe2000001086b */
[-C--:B------:R-:W-:Y:S01]  /*7ed0*/  FFMA.FTZ R88, R88, R11.reuse, -R107 ;  /* 0x0000000b58587223 */ /* 0x080fe2000001086b */
[----:B------:R-:W-:Y:S01]  /*7ee0*/  FADD.FTZ R6, R220, R9 ;  /* 0x00000009dc067221 */ /* 0x000fe20000010000 */
        /* <DEDUP_REMOVED lines=18> */
[----:B------:R-:W-:-:S07]  /*8010*/  FFMA.FTZ R107, R122, R11, -R107 ;  /* 0x0000000b7a6b7223 */ /* 0x000fce000001086b */
[----:B------:R-:W2:Y:S01]  /*8020*/  MUFU.EX2 R124, R124 ;  /* 0x0000007c007c7308 */ /* 0x000ea20000000800 */
[----:B0-----:R-:W-:-:S04]  /*8030*/  FFMA.FTZ R3, R2, R3, R157 ;  /* 0x0000000302037223 */ /* 0x001fc8000001009d */
        /* <DEDUP_REMOVED lines=29> */
[----:B------:R-:W-:-:S04]  /*8210*/  FADD.FTZ R126, R96, R3 ;  /* 0x00000003607e7221 */ /* 0x000fc80000010000 */
[----:B------:R-:W-:Y:S02]  /*8220*/  FADD.FTZ R126, R101, R126 ;  /* 0x0000007e657e7221 */ /* 0x000fe40000010000 */
[----:B------:R-:W0:Y:S01]  /*8230*/  MUFU.EX2 R98, R98 ;  /* 0x0000006200627308 */ /* 0x000e220000000800 */
[----:B-1----:R-:W-:-:S07]  /*8240*/  FADD.FTZ R6, R94, R9 ;  /* 0x000000095e067221 */ /* 0x002fce0000010000 */
[----:B------:R-:W1:Y:S01]  /*8250*/  MUFU.EX2 R147, R147 ;  /* 0x0000009300937308 */ /* 0x000e620000000800 */
[----:B--2---:R-:W-:-:S07]  /*8260*/  FADD.FTZ R3, R145, R6 ;  /* 0x0000000691037221 */ /* 0x004fce0000010000 */
[----:B------:R-:W2:Y:S01]  /*8270*/  MUFU.EX2 R100, R100 ;  /* 0x0000006400647308 */ /* 0x000ea20000000800 */
[----:B0-----:R-:W-:Y:S01]  /*8280*/  FADD.FTZ R6, R98, R3 ;  /* 0x0000000362067221 */ /* 0x001fe20000010000 */
[----:B------:R-:W-:-:S06]  /*8290*/  FADD.FTZ R3, R97, R126 ;  /* 0x0000007e61037221 */ /* 0x000fcc0000010000 */
[----:B------:R-:W0:Y:S01]  /*82a0*/  MUFU.EX2 R141, R141 ;  /* 0x0000008d008d7308 */ /* 0x000e220000000800 */
[----:B-1----:R-:W-:Y:S01]  /*82b0*/  FADD.FTZ R9, R147, R6 ;  /* 0x0000000693097221 */ /* 0x002fe20000010000 */
[----:B------:R-:W-:-:S04]  /*82c0*/  FADD.FTZ R6, R114, R3 ;  /* 0x0000000372067221 */ /* 0x000fc80000010000 */
[----:B------:R-:W-:Y:S02]  /*82d0*/  FADD.FTZ R3, R99, R6 ;  /* 0x0000000663037221 */ /* 0x000fe40000010000 */
[----:B------:R-:W1:Y:S01]  /*82e0*/  MUFU.EX2 R118, R118 ;  /* 0x0000007600767308 */ /* 0x000e620000000800 */
[----:B--2---:R-:W-:-:S07]  /*82f0*/  FADD.FTZ R126, R100, R9 ;  /* 0x00000009647e7221 */ /* 0x004fce0000010000 */
[----:B------:R-:W-:Y:S01]  /*8300*/  MUFU.EX2 R104, R104 ;  /* 0x0000006800687308 */ /* 0x000fe20000000800 */
[----:B0-----:R-:W-:-:S07]  /*8310*/  FADD.FTZ R9, R141, R126 ;  /* 0x0000007e8d097221 */ /* 0x001fce0000010000 */
[----:B------:R-:W0:Y:S01]  /*8320*/  MUFU.EX2 R103, R103 ;  /* 0x0000006700677308 */ /* 0x000e220000000800 */
[----:B-1----:R-:W-:-:S07]  /*8330*/  FADD.FTZ R6, R118, R3 ;  /* 0x0000000376067221 */ /* 0x002fce0000010000 */
[----:B------:R-:W-:Y:S08]  /*8340*/  MUFU.EX2 R143, R143 ;  /* 0x0000008f008f7308 */ /* 0x000ff00000000800 */
[----:B------:R-:W1:Y:S01]  /*8350*/  MUFU.EX2 R142, R142 ;  /* 0x0000008e008e7308 */ /* 0x000e620000000800 */
[----:B0-----:R-:W-:-:S07]  /*8360*/  FADD.FTZ R3, R103, R6 ;  /* 0x0000000667037221 */ /* 0x001fce0000010000 */
[----:B------:R-:W-:Y:S08]  /*8370*/  MUFU.EX2 R110, R110 ;  /* 0x0000006e006e7308 */ /* 0x000ff00000000800 */
[----:B------:R-:W0:Y:S01]  /*8380*/  MUFU.EX2 R105, R105 ;  /* 0x0000006900697308 */ /* 0x000e220000000800 */
[----:B-1----:R-:W-:-:S07]  /*8390*/  FADD.FTZ R6, R142, R3 ;  /* 0x000000038e067221 */ /* 0x002fce0000010000 */
[----:B------:R1:W2:Y:S08]  /*83a0*/  MUFU.EX2 R128, R112 ;  /* 0x0000007000807308 */ /* 0x0002b00000000800 */
[----:B------:R-:W3:Y:S01]  /*83b0*/  MUFU.EX2 R120, R120 ;  /* 0x0000007800787308 */ /* 0x000ee20000000800 */
[----:B-1----:R-:W-:Y:S01]  /*83c0*/  FADD.FTZ R112, R104, R9 ;  /* 0x0000000968707221 */ /* 0x002fe20000010000 */
[----:B0-----:R-:W-:-:S03]  /*83d0*/  FADD.FTZ R3, R105, R6 ;  /* 0x0000000669037221 */ /* 0x001fc60000010000 */
[----:B------:R-:W-:-:S03]  /*83e0*/  FADD.FTZ R9, R143, R112 ;  /* 0x000000708f097221 */ /* 0x000fc60000010000 */
[----:B------:R-:W0:Y:S01]  /*83f0*/  MUFU.EX2 R116, R116 ;  /* 0x0000007400747308 */ /* 0x000e220000000800 */
[----:B------:R-:W-:-:S04]  /*8400*/  FADD.FTZ R9, R110, R9 ;  /* 0x000000096e097221 */ /* 0x000fc80000010000 */
[----:B--2---:R-:W-:-:S03]  /*8410*/  FADD.FTZ R9, R128, R9 ;  /* 0x0000000980097221 */ /* 0x004fc60000010000 */
[----:B------:R-:W1:Y:S01]  /*8420*/  MUFU.EX2 R138, R138 ;  /* 0x0000008a008a7308 */ /* 0x000e620000000800 */
[----:B---3--:R-:W-:-:S07]  /*8430*/  FADD.FTZ R3, R120, R3 ;  /* 0x0000000378037221 */ /* 0x008fce0000010000 */
        /* <DEDUP_REMOVED lines=10> */
.L_x_1257:
[----:B------:R-:W0:Y:S01]  /*84e0*/  S2UR UR4, SR_CgaCtaId ;  /* 0x00000000000479c3 */ /* 0x000e220000008800 */
[----:B------:R-:W-:Y:S01]  /*84f0*/  UIADD3 UR7, UR7, 0x2a860, URZ ;  /* 0x0002a86007077890 */ /* 0x000fe2000fffe03f */
[----:B------:R-:W-:Y:S01]  /*8500*/  ISETP.GT.AND P1, PT, R10, UR47, PT ;  /* 0x0000002f0a007c0c */ /* 0x000fe2000bf24270 */
[----:B------:R-:W-:Y:S01]  /*8510*/  UMOV UR46, UR39 ;  /* 0x00000027002e7c82 */ /* 0x000fe20008000000 */
[----:B------:R-:W-:Y:S01]  /*8520*/  F2FP.BF16.F32.PACK_AB R157, R8, R157 ;  /* 0x0000009d089d723e */ /* 0x000fe200000010ff */
[----:B------:R-:W-:Y:S01]  /*8530*/  VIADD R10, R10, 0xffffffff ;  /* 0xffffffff0a0a7836 */ /* 0x000fe20000000000 */
        /* <DEDUP_REMOVED lines=29> */
.L_x_1239:
[----:B------:R-:W-:Y:S01]  /*8710*/  R2UR UR5, R19 ;  /* 0x00000000130572ca */ /* 0x000fe200000e0000 */
[----:B------:R-:W-:Y:S01]  /*8720*/  UISETP.NE.AND UP0, UPT, UR61, URZ, UPT ;  /* 0x0000003f3d00728c */ /* 0x000fe2000bf05270 */
[----:B------:R-:W-:Y:S02]  /*8730*/  R2UR UR4, R22 ;  /* 0x00000000160472ca */ /* 0x000fe400000e0000 */
[----:B------:R-:W-:-:S03]  /*8740*/  IADD3 R8, R16, 0x1, -R17 ;  /* 0x0000000110087810 */ /* 0x000fc60007ffe811 */
[----:B------:R-:W-:Y:S02]  /*8750*/  PLOP3.LUT P1, PT, PT, PT, UP0, 0x40, 0x0 ;  /* 0x000000000000781c */ /* 0x000fe40003f2e808 */
[----:B------:R-:W-:-:S04]  /*8760*/  R2UR UR7, R8 ;  /* 0x00000000080772ca */ /* 0x000fc800000e0000 */
[----:B------:R-:W-:Y:S02]  /*8770*/  UISETP.NE.AND UP1, UPT, UR5, URZ, UPT ;  /* 0x0000003f0500728c */ /* 0x000fe4000bf25270 */
[----:B------:R-:W-:-:S09]  /*8780*/  UIADD3 UR6, UR4, 0x7f, URZ ;  /* 0x0000007f04067890 */ /* 0x000fd2000fffe03f */
[----:B------:R-:W-:Y:S01]  /*8790*/  @UP1 ULDC UR4, c[0x0][0x44c] ;  /* 0x0001130000041ab9 */ /* 0x000fe20000000800 */
[----:B------:R-:W-:Y:S01]  /*87a0*/  @UP1 ULDC UR11, c[0x0][0x450] ;  /* 0x00011400000b1ab9 */ /* 0x000fe20000000800 */
[----:B------:R-:W-:-:S04]  /*87b0*/  UIMAD.WIDE.U32 UR4, UR6, UR4, URZ ;  /* 0x00000004060472a5 */ /* 0x000fc8000f8e003f */
[----:B------:R-:W-:-:S04]  /*87c0*/  @UP1 USHF.R.U32.HI UR6, URZ, UR11, UR5 ;  /* 0x0000000b3f061299 */ /* 0x000fc80008011605 */
[----:B------:R-:W-:-:S04]  /*87d0*/  UIADD3 UR6, UR7, UR6, URZ ;  /* 0x0000000607067290 */ /* 0x000fc8000fffe03f */
[----:B------:R-:W-:Y:S01]  /*87e0*/  UIADD3 UR11, UR6, -UR10, URZ ;  /* 0x8000000a060b7290 */ /* 0x000fe2000fffe03f */
[----:B------:R-:W-:Y:S11]  /*87f0*/  @P1 BRA `(.L_x_1259) ;  /* 0x0000000000501947 */ /* 0x000ff60003800000 */
[----:B------:R-:W-:Y:S02]  /*8800*/  UMOV UR10, UR6 ;  /* 0x00000006000a7c82 */ /* 0x000fe40008000000 */
[----:B------:R-:W-:-:S06]  /*8810*/  UISETP.GT.AND UP0, UPT, UR10, -0x1, UPT ;  /* 0xffffffff0a00788c */ /* 0x000fcc000bf04270 */
[----:B------:R-:W-:-:S13]  /*8820*/  PLOP3.LUT P1, PT, PT, PT, UP0, 0x80, 0x0 ;  /* 0x000000000000781c */ /* 0x000fda0003f2f008 */
[----:B------:R-:W-:Y:S05]  /*8830*/  @P1 BRA `(.L_x_1260) ;  /* 0x0000000000201947 */ /* 0x000fea0003800000 */
[----:B------:R-:W-:Y:S01]  /*8840*/  ULDC UR14, c[0x0][0x9e4] ;  /* 0x00027900000e7ab9 */ /* 0x000fe20000000800 */
[----:B------:R-:W-:Y:S02]  /*8850*/  ULOP3.LUT UR10, URZ, UR10, URZ, 0x33, !UPT ;  /* 0x0000000a3f0a7292 */ /* 0x000fe4000f8e333f */
[----:B------:R-:W-:-:S11]  /*8860*/  UISETP.NE.AND UP0, UPT, UR14, 0x1, UPT ;  /* 0x000000010e00788c */ /* 0x000fd6000bf05270 */
[----:B------:R-:W-:Y:S02]  /*8870*/  @UP0 ULDC.64 UR4, c[0x0][0x9e8] ;  /* 0x00027a0000040ab9 */ /* 0x000fe40000000a00 */
[----:B------:R-:W-:-:S04]  /*8880*/  UIMAD.WIDE.U32 UR6, UR10, UR4, URZ ;  /* 0x000000040a0672a5 */ /* 0x000fc8000f8e003f */
[----:B------:R-:W-:-:S04]  /*8890*/  @UP0 USHF.R.U32.HI UR10, URZ, UR5, UR7 ;  /* 0x000000053f0a0299 */ /* 0x000fc80008011607 */
[----:B------:R-:W-:Y:S01]  /*88a0*/  ULOP3.LUT UR10, URZ, UR10, URZ, 0x33, !UPT ;  /* 0x0000000a3f0a7292 */ /* 0x000fe2000f8e333f */
[----:B------:R-:W-:Y:S11]  /*88b0*/  BRA `(.L_x_1261) ;  /* 0x0000000000147947 */ /* 0x000ff60003800000 */
.L_x_1260:
[----:B------:R-:W-:Y:S02]  /*88c0*/  ULDC UR14, c[0x0][0x9e4] ;  /* 0x00027900000e7ab9 */ /* 0x000fe40000000800 */
[----:B------:R-:W-:-:S11]  /*88d0*/  UISETP.NE.AND UP0, UPT, UR14, 0x1, UPT ;  /* 0x000000010e00788c */ /* 0x000fd6000bf05270 */
[----:B------:R-:W-:Y:S02]  /*88e0*/  @UP0 ULDC.64 UR4, c[0x0][0x9e8] ;  /* 0x00027a0000040ab9 */ /* 0x000fe40000000a00 */
[----:B------:R-:W-:-:S04]  /*88f0*/  UIMAD.WIDE.U32 UR6, UR10, UR4, URZ ;  /* 0x000000040a0672a5 */ /* 0x000fc8000f8e003f */
[----:B------:R-:W-:-:S12]  /*8900*/  @UP0 USHF.R.U32.HI UR10, URZ, UR5, UR7 ;  /* 0x000000053f0a0299 */ /* 0x000fd80008011607 */
.L_x_1261:
[----:B------:R-:W-:-:S04]  /*8910*/  UIMAD UR10, UR10, UR14, URZ ;  /* 0x0000000e0a0a72a4 */ /* 0x000fc8000f8e023f */
[----:B------:R-:W-:-:S04]  /*8920*/  UISETP.LT.AND UP0, UPT, UR11, UR10, UPT ;  /* 0x0000000a0b00728c */ /* 0x000fc8000bf01270 */
[----:B------:R-:W-:-:S12]  /*8930*/  USEL UR11, UR11, UR10, !UP0 ;  /* 0x0000000a0b0b7287 */ /* 0x000fd8000c000000 */
.L_x_1259:
[----:B------:R-:W-:Y:S01]  /*8940*/  UIADD3 UR4, UR11, 0x5f, URZ ;  /* 0x0000005f0b047890 */ /* 0x000fe2000fffe03f */
[----:B------:R-:W-:-:S03]  /*8950*/  R2UR UR6, R161 ;  /* 0x00000000a10672ca */ /* 0x000fc600000e0000 */
[----:B------:R-:W-:-:S04]  /*8960*/  UIMAD.WIDE UR4, UR4, 0x2aaaaaab, URZ ;  /* 0x2aaaaaab040478a5 */ /* 0x000fc8000f8e023f */
[----:B------:R-:W-:-:S04]  /*8970*/  USHF.R.U32.HI UR4, URZ, 0x1f, UR5 ;  /* 0x0000001f3f047899 */ /* 0x000fc80008011605 */
[----:B------:R-:W-:-:S04]  /*8980*/  ULEA.HI.SX32 UR4, UR5, UR4, 0x1c ;  /* 0x0000000405047291 */ /* 0x000fc8000f8fe23f */
[----:B------:R-:W-:-:S04]  /*8990*/  UISETP.LT.AND UP0, UPT, UR6, UR4, UPT ;  /* 0x000000040600728c */ /* 0x000fc8000bf01270 */
[----:B------:R-:W-:-:S06]  /*89a0*/  USEL UR47, UR6, UR4, !UP0 ;  /* 0x00000004062f7287 */ /* 0x000fcc000c000000 */
[----:B------:R-:W-:-:S13]  /*89b0*/  ISETP.GE.AND P1, PT, R10, UR47, PT ;  /* 0x0000002f0a007c0c */ /* 0x000fda000bf26270 */
[----:B------:R-:W-:Y:S05]  /*89c0*/  @!P1 BRA `(.L_x_1262) ;  /* 0x0000002000a09947 */ /* 0x000fea0003800000 */
[----:B------:R-:W-:Y:S01]  /*89d0*/  IMAD.MOV.U32 R13, RZ, RZ, R14 ;  /* 0x000000ffff0d7224 */ /* 0x000fe200078e000e */
[----:B------:R-:W-:Y:S01]  /*89e0*/  UMOV UR46, UR39 ;  /* 0x00000027002e7c82 */ /* 0x000fe20008000000 */
[----:B------:R-:W-:Y:S01]  /*89f0*/  IMAD.MOV.U32 R9, RZ, RZ, R12 ;  /* 0x000000ffff097224 */ /* 0x000fe200078e000c */
[----:B------:R-:W-:Y:S01]  /*8a00*/  UMOV UR4, UR38 ;  /* 0x0000002600047c82 */ /* 0x000fe20008000000 */
[----:B------:R-:W-:-:S05]  /*8a10*/  ULDC UR5, c[0x0][0x9d8] ;  /* 0x0002760000057ab9 */ /* 0x000fca0000000800 */
.L_x_1273:
[----:B------:R-:W-:-:S04]  /*8a20*/  UISETP.NE.AND UP0, UPT, UR4, 0x1, UPT ;  /* 0x000000010400788c */ /* 0x000fc8000bf05270 */
[----:B------:R-:W-:-:S04]  /*8a30*/  USEL UR39, URZ, 0x1, UP0 ;  /* 0x000000013f277887 */ /* 0x000fc80008000000 */
[----:B------:R-:W-:Y:S01]  /*8a40*/  ULOP3.LUT UR39, UR46, UR39, URZ, 0x3c, !UPT ;  /* 0x000000272e277292 */ /* 0x000fe2000f8e3c3f */
[----:B------:R-:W-:Y:S11]  /*8a50*/  @!P0 BRA `(.L_x_1263) ;  /* 0x0000000000048947 */ /* 0x000ff60003800000 */
[----:B------:R-:W-:Y:S01]  /*8a60*/  BPT.TRAP 0x1 ;  /* 0x000000040000795c */ /* 0x000fe20000300000 */
.L_x_1263:
        /* <DEDUP_REMOVED lines=9> */
.L_x_1264:
[----:B-1----:R-:W-:Y:S05]  /*8b00*/  @P1 BRA `(.L_x_1265) ;  /* 0x0000000000081947 */ /* 0x002fea0003800000 */
[----:B------:R-:W1:Y:S02]  /*8b10*/  SYNCS.PHASECHK.TRANS64.TRYWAIT P1, [UR6+0x2a830], R8 ;  /* 0x02a83008ff0075a7 */ /* 0x000e640008020146 */
[----:B-1----:R-:W-:Y:S05]  /*8b20*/  @!P1 BRA `(.L_x_1266) ;  /* 0x000000f800cc9947 */ /* 0x002fea0003800000 */
.L_x_1265:
        /* <DEDUP_REMOVED lines=138> */
.L_x_1267:
[----:B------:R-:W-:Y:S01]  /*93d0*/  ULEA UR7, UR4, UR60, 0x3 ;  /* 0x0000003c04077291 */ /* 0x000fe2000f8e183f */
[----:B------:R-:W-:-:S05]  /*93e0*/  IMAD.U32 R0, RZ, RZ, UR46 ;  /* 0x0000002eff007e24 */ /* 0x000fca000f8e00ff */
[----:B------:R-:W-:-:S04]  /*93f0*/  SHF.L.U32 R0, R0, 0x1f, RZ ;  /* 0x0000001f00007819 */ /* 0x000fc800000006ff */
[----:B------:R2:W3:Y:S01]  /*9400*/  SYNCS.PHASECHK.TRANS64.TRYWAIT P1, [UR7+0x2a850], R0 ;  /* 0x02a85000ff0075a7 */ /* 0x0004e20008020147 */
[----:B------:R-:W-:Y:S05]  /*9410*/  @!P0 BRA `(.L_x_1268) ;  /* 0x0000000000048947 */ /* 0x000fea0003800000 */
[----:B------:R-:W-:Y:S01]  /*9420*/  BPT.TRAP 0x1 ;  /* 0x000000040000795c */ /* 0x000fe20000300000 */
.L_x_1268:
[----:B---3--:R-:W-:Y:S05]  /*9430*/  @P1 BRA `(.L_x_1269) ;  /* 0x0000000000081947 */ /* 0x008fea0003800000 */
[----:B------:R-:W3:Y:S02]  /*9440*/  SYNCS.PHASECHK.TRANS64.TRYWAIT P1, [UR7+0x2a850], R0 ;  /* 0x02a85000ff0075a7 */ /* 0x000ee40008020147 */
[----:B---3--:R-:W-:Y:S05]  /*9450*/  @!P1 BRA `(.L_x_1270) ;  /* 0x000000f000989947 */ /* 0x008fea0003800000 */
.L_x_1269:
        /* <DEDUP_REMOVED lines=37> */
.L_x_1271:
[----:B------:R-:W-:Y:S01]  /*96b0*/  FMUL.FTZ R136, R88, UR5 ;  /* 0x0000000558887c20 */ /* 0x000fe20008410000 */
[----:B------:R-:W-:Y:S01]  /*96c0*/  FMUL.FTZ R138, R89, UR5 ;  /* 0x00000005598a7c20 */ /* 0x000fe20008410000 */
[----:B01----:R-:W-:Y:S01]  /*96d0*/  FMUL.FTZ R8, R90, UR5 ;  /* 0x000000055a087c20 */ /* 0x003fe20008410000 */
        /* <DEDUP_REMOVED lines=36> */
[----:B---3--:R-:W-:Y:S01]  /*9920*/  FMNMX.FTZ R15, R8, R13, !PT ;  /* 0x0000000d080f7209 */ /* 0x008fe20007810000 */
        /* <DEDUP_REMOVED lines=20> */
[----:B------:R-:W1:Y:S01]  /*9a70*/  S2UR UR4, SR_CgaCtaId ;  /* 0x00000000000479c3 */ /* 0x000e620000008800 */
[----:B------:R-:W-:Y:S01]  /*9a80*/  UIADD3 UR6, UR6, 0x2a840, URZ ;  /* 0x0002a84006067890 */ /* 0x000fe2000fffe03f */
[----:B------:R-:W4:Y:S01]  /*9a90*/  MUFU.TANH R144, R144 ;  /* 0x0000009000907308 */ /* 0x000f220000002400 */
[----:B---3--:R-:W-:-:S07]  /*9aa0*/  FMNMX.FTZ R11, R142, R11, !PT ;  /* 0x0000000b8e0b7209 */ /* 0x008fce0007810000 */
[----:B------:R-:W3:Y:S01]  /*9ab0*/  MUFU.TANH R90, R90 ;  /* 0x0000005a005a7308 */ /* 0x000ee20000002400 */
[----:B0-----:R-:W-:-:S07]  /*9ac0*/  FMNMX.FTZ R15, R88, R15, !PT ;  /* 0x0000000f580f7209 */ /* 0x001fce0007810000 */
[----:B------:R-:W0:Y:S01]  /*9ad0*/  MUFU.TANH R146, R146 ;  /* 0x0000009200927308 */ /* 0x000e220000002400 */
[----:B----4-:R-:W-:Y:S01]  /*9ae0*/  FMNMX.FTZ R11, R144, R11, !PT ;  /* 0x0000000b900b7209 */ /* 0x010fe20007810000 */
[----:B-1----:R-:W-:-:S06]  /*9af0*/  UPRMT UR6, UR4, 0x654, UR6 ;  /* 0x0000065404067896 */ /* 0x002fcc0008000006 */
[----:B------:R-:W1:Y:S01]  /*9b00*/  MUFU.TANH R92, R92 ;  /* 0x0000005c005c7308 */ /* 0x000e620000002400 */
[----:B---3--:R-:W-:Y:S02]  /*9b10*/  FMNMX.FTZ R15, R90, R15, !PT ;  /* 0x0000000f5a0f7209 */ /* 0x008fe40007810000 */
[----:B------:R-:W-:Y:S05]  /*9b20*/  SYNCS.ARRIVE.TRANS64.RED.A1T0 RZ, [UR6], RZ ;  /* 0x000000ffffff79a7 */ /* 0x000fea0008100406 */
[----:B------:R-:W3:Y:S01]  /*9b30*/  MUFU.TANH R148, R148 ;  /* 0x0000009400947308 */ /* 0x000ee20000002400 */
[----:B0-----:R-:W-:-:S07]  /*9b40*/  FMNMX.FTZ R11, R146, R11, !PT ;  /* 0x0000000b920b7209 */ /* 0x001fce0007810000 */
[----:B------:R-:W0:Y:S01]  /*9b50*/  MUFU.TANH R94, R94 ;  /* 0x0000005e005e7308 */ /* 0x000e220000002400 */
[----:B-1----:R-:W-:-:S07]  /*9b60*/  FMNMX.FTZ R15, R92, R15, !PT ;  /* 0x0000000f5c0f7209 */ /* 0x002fce0007810000 */
[----:B------:R-:W1:Y:S01]  /*9b70*/  MUFU.TANH R150, R150 ;  /* 0x0000009600967308 */ /* 0x000e620000002400 */
[----:B---3--:R-:W-:-:S07]  /*9b80*/  FMNMX.FTZ R11, R148, R11, !PT ;  /* 0x0000000b940b7209 */ /* 0x008fce0007810000 */
        /* <DEDUP_REMOVED lines=62> */
[----:B------:R-:W2:Y:S01]  /*9f70*/  MUFU.TANH R228, R228 ;  /* 0x000000e400e47308 */ /* 0x000ea20000002400 */
[----:B-1----:R-:W-:-:S07]  /*9f80*/  FMNMX.FTZ R11, R226, R11, !PT ;  /* 0x0000000be20b7209 */ /* 0x002fce0007810000 */
[----:B------:R-:W0:Y:S01]  /*9f90*/  MUFU.TANH R130, R130 ;  /* 0x0000008200827308 */ /* 0x000e220000002400 */
[----:B---3--:R-:W-:-:S07]  /*9fa0*/  FMNMX.FTZ R15, R126, R15, !PT ;  /* 0x0000000f7e0f7209 */ /* 0x008fce0007810000 */
[----:B------:R-:W1:Y:S01]  /*9fb0*/  MUFU.TANH R132, R132 ;  /* 0x0000008400847308 */ /* 0x000e620000002400 */
[----:B--2---:R-:W-:-:S05]  /*9fc0*/  FMNMX.FTZ R0, R228, R11, !PT ;  /* 0x0000000be4007209 */ /* 0x004fca0007810000 */
[----:B------:R-:W2:Y:S01]  /*9fd0*/  SHFL.BFLY PT, R11, R0, 0x2, 0x1f ;  /* 0x0c401f00000b7f89 */ /* 0x000ea200000e0000 */
[----:B0-----:R-:W-:-:S04]  /*9fe0*/  FMNMX.FTZ R15, R130, R15, !PT ;  /* 0x0000000f820f7209 */ /* 0x001fc80007810000 */
[----:B-1----:R-:W-:-:S05]  /*9ff0*/  FMNMX.FTZ R15, R132, R15, !PT ;  /* 0x0000000f840f7209 */ /* 0x002fca0007810000 */
[----:B------:R-:W0:Y:S01]  /*a000*/  SHFL.BFLY PT, R12, R15, 0x2, 0x1f ;  /* 0x0c401f000f0c7f89 */ /* 0x000e2200000e0000 */
[----:B--2---:R-:W-:Y:S02]  /*a010*/  FMNMX.FTZ R2, R0, R11, !PT ;  /* 0x0000000b00027209 */ /* 0x004fe40007810000 */
[----:B------:R-:W1:Y:S03]  /*a020*/  LDC R11, c[0x0][0x988] ;  /* 0x00026200ff0b7b82 */ /* 0x000e660000000800 */
[----:B------:R-:W2:Y:S01]  /*a030*/  SHFL.BFLY PT, R21, R2, 0x1, 0x1f ;  /* 0x0c201f0002157f89 */ /* 0x000ea200000e0000 */
[----:B0-----:R-:W-:-:S05]  /*a040*/  FMNMX.FTZ R89, R15, R12, !PT ;  /* 0x0000000c0f597209 */ /* 0x001fca0007810000 */
[----:B------:R-:W0:Y:S01]  /*a050*/  SHFL.BFLY PT, R14, R89, 0x1, 0x1f ;  /* 0x0c201f00590e7f89 */ /* 0x000e2200000e0000 */
[----:B--2---:R-:W-:-:S05]  /*a060*/  FMNMX.FTZ R12, R2, R21, !PT ;  /* 0x00000015020c7209 */ /* 0x004fca0007810000 */
[C---:B------:R-:W-:Y:S01]  /*a070*/  FADD.FTZ R134, -R12.reuse, R9 ;  /* 0x000000090c867221 */ /* 0x040fe20000010100 */
[----:B-1----:R-:W-:-:S03]  /*a080*/  FMUL.FTZ R105, R12, R11 ;  /* 0x0000000b0c697220 */ /* 0x002fc60000410000 */
[-C--:B------:R-:W-:Y:S01]  /*a090*/  FMUL.FTZ R21, R134, R11.reuse ;  /* 0x0000000b86157220 */ /* 0x080fe20000410000 */
[-CC-:B------:R-:W-:Y:S01]  /*a0a0*/  FFMA.FTZ R9, R136, R11.reuse, -R105.reuse ;  /* 0x0000000b88097223 */ /* 0x180fe20000010869 */
[-CC-:B------:R-:W-:Y:S01]  /*a0b0*/  FFMA.FTZ R15, R144, R11.reuse, -R105.reuse ;  /* 0x0000000b900f7223 */ /* 0x180fe20000010869 */
[-CC-:B------:R-:W-:Y:S01]  /*a0c0*/  FFMA.FTZ R136, R142, R11.reuse, -R105.reuse ;  /* 0x0000000b8e887223 */ /* 0x180fe20000010869 */
[----:B------:R1:W-:Y:S01]  /*a0d0*/  MUFU.EX2 R0, R21 ;  /* 0x0000001500007308 */ /* 0x0003e20000000800 */
[-CC-:B------:R-:W-:Y:S01]  /*a0e0*/  FFMA.FTZ R144, R208, R11.reuse, -R105.reuse ;  /* 0x0000000bd0907223 */ /* 0x180fe20000010869 */
[-CC-:B------:R-:W-:Y:S01]  /*a0f0*/  FFMA.FTZ R93, R210, R11.reuse, -R105.reuse ;  /* 0x0000000bd25d7223 */ /* 0x180fe20000010869 */
[----:B0-----:R-:W-:Y:S01]  /*a100*/  FMNMX.FTZ R14, R89, R14, !PT ;  /* 0x0000000e590e7209 */ /* 0x001fe20007810000 */
[-CC-:B------:R-:W-:Y:S01]  /*a110*/  FFMA.FTZ R101, R128, R11.reuse, -R105.reuse ;  /* 0x0000000b80657223 */ /* 0x180fe20000010869 */
[-CC-:B------:R-:W-:Y:S01]  /*a120*/  FFMA.FTZ R89, R154, R11.reuse, -R105.reuse ;  /* 0x0000000b9a597223 */ /* 0x180fe20000010869 */
[-CC-:B------:R-:W-:Y:S01]  /*a130*/  FFMA.FTZ R95, R214, R11.reuse, -R105.reuse ;  /* 0x0000000bd65f7223 */ /* 0x180fe20000010869 */
[-C--:B------:R-:W-:Y:S01]  /*a140*/  FFMA.FTZ R97, R216, R11.reuse, -R105 ;  /* 0x0000000bd8617223 */ /* 0x080fe20000010869 */
[----:B------:R-:W-:Y:S01]  /*a150*/  FADD.FTZ R134, -R14, R13 ;  /* 0x0000000d0e867221 */ /* 0x000fe20000010100 */
[-CC-:B------:R-:W-:Y:S01]  /*a160*/  FFMA.FTZ R13, R140, R11.reuse, -R105.reuse ;  /* 0x0000000b8c0d7223 */ /* 0x180fe20000010869 */
[-CC-:B-1----:R-:W-:Y:S01]  /*a170*/  FFMA.FTZ R21, R148, R11.reuse, -R105.reuse ;  /* 0x0000000b94157223 */ /* 0x182fe20000010869 */
[-CC-:B------:R-:W-:Y:S01]  /*a180*/  FFMA.FTZ R140, R150, R11.reuse, -R105.reuse ;  /* 0x0000000b968c7223 */ /* 0x180fe20000010869 */
[-C--:B------:R-:W-:Y:S01]  /*a190*/  FMUL.FTZ R91, R134, R11.reuse ;  /* 0x0000000b865b7220 */ /* 0x080fe20000410000 */
        /* <DEDUP_REMOVED lines=12> */
[-C--:B0-----:R-:W-:Y:S01]  /*a260*/  FFMA.FTZ R91, R158, R11.reuse, -R105 ;  /* 0x0000000b9e5b7223 */ /* 0x081fe20000010869 */
[-C--:B------:R-:W-:Y:S01]  /*a270*/  FMUL.FTZ R105, R14, R11.reuse ;  /* 0x0000000b0e697220 */ /* 0x080fe20000410000 */
[----:B------:R-:W0:Y:S03]  /*a280*/  MUFU.EX2 R9, R9 ;  /* 0x0000000900097308 */ /* 0x000e260000000800 */
        /* <DEDUP_REMOVED lines=10> */
[-CC-:B------:R-:W-:Y:S01]  /*a330*/  FFMA.FTZ R92, R102, R11.reuse, -R105.reuse ;  /* 0x0000000b665c7223 */ /* 0x180fe20000010869 */
[-CC-:B------:R-:W-:Y:S01]  /*a340*/  FFMA.FTZ R151, R104, R11.reuse, -R105.reuse ;  /* 0x0000000b68977223 */ /* 0x180fe20000010869 */
[-C--:B------:R-:W-:Y:S01]  /*a350*/  FFMA.FTZ R94, R106, R11.reuse, -R105 ;  /* 0x0000000b6a5e7223 */ /* 0x080fe20000010869 */
[----:B------:R-:W2:Y:S01]  /*a360*/  MUFU.EX2 R157, R157 ;  /* 0x0000009d009d7308 */ /* 0x000ea20000000800 */
[----:B0-----:R-:W-:Y:S01]  /*a370*/  FFMA.FTZ R107, R0, R6, R9 ;  /* 0x00000006006b7223 */ /* 0x001fe20000010009 */
[-CC-:B------:R-:W-:Y:S01]  /*a380*/  FFMA.FTZ R145, R108, R11.reuse, -R105.reuse ;  /* 0x0000000b6c917223 */ /* 0x180fe20000010869 */
[-CC-:B------:R-:W-:Y:S01]  /*a390*/  FFMA.FTZ R96, R110, R11.reuse, -R105.reuse ;  /* 0x0000000b6e607223 */ /* 0x180fe20000010869 */
[-CC-:B------:R-:W-:Y:S01]  /*a3a0*/  FFMA.FTZ R147, R112, R11.reuse, -R105.reuse ;  /* 0x0000000b70937223 */ /* 0x180fe20000010869 */
[-CC-:B------:R-:W-:Y:S01]  /*a3b0*/  FFMA.FTZ R98, R114, R11.reuse, -R105.reuse ;  /* 0x0000000b72627223 */ /* 0x180fe20000010869 */
[-CC-:B------:R-:W-:Y:S01]  /*a3c0*/  FFMA.FTZ R141, R116, R11.reuse, -R105.reuse ;  /* 0x0000000b748d7223 */ /* 0x180fe20000010869 */
[-C--:B------:R-:W-:Y:S01]  /*a3d0*/  FFMA.FTZ R143, R120, R11.reuse, -R105 ;  /* 0x0000000b788f7223 */ /* 0x080fe20000010869 */
[----:B------:R-:W0:Y:S01]  /*a3e0*/  MUFU.EX2 R8, R8 ;  /* 0x0000000800087308 */ /* 0x000e220000000800 */
[----:B-1----:R-:W-:Y:S01]  /*a3f0*/  FADD.FTZ R6, R134, R107 ;  /* 0x0000006b86067221 */ /* 0x002fe20000010000 */
[-CC-:B------:R-:W-:Y:S01]  /*a400*/  FFMA.FTZ R124, R124, R11.reuse, -R105.reuse ;  /* 0x0000000b7c7c7223 */ /* 0x180fe20000010869 */
[-CC-:B------:R-:W-:Y:S01]  /*a410*/  FFMA.FTZ R126, R126, R11.reuse, -R105.reuse ;  /* 0x0000000b7e7e7223 */ /* 0x180fe20000010869 */
[----:B------:R-:W-:-:S04]  /*a420*/  FFMA.FTZ R130, R130, R11, -R105 ;  /* 0x0000000b82827223 */ /* 0x000fc80000010869 */
[----:B------:R-:W1:Y:S01]  /*a430*/  MUFU.EX2 R13, R13 ;  /* 0x0000000d000d7308 */ /* 0x000e620000000800 */
[----:B--2---:R-:W-:-:S07]  /*a440*/  FFMA.FTZ R3, R2, R3, R157 ;  /* 0x0000000302037223 */ /* 0x004fce000001009d */
        /* <DEDUP_REMOVED lines=14> */
[----:B------:R-:W-:-:S06]  /*a530*/  FFMA.FTZ R100, R118, R11, -R105 ;  /* 0x0000000b76647223 */ /* 0x000fcc0000010869 */
        /* <DEDUP_REMOVED lines=18> */
[-CC-:B------:R-:W-:Y:S01]  /*a660*/  FFMA.FTZ R102, R122, R11.reuse, -R105.reuse ;  /* 0x0000000b7a667223 */ /* 0x180fe20000010869 */
[----:B------:R-:W-:-:S05]  /*a670*/  FFMA.FTZ R105, R132, R11, -R105 ;  /* 0x0000000b84697223 */ /* 0x000fca0000010869 */
        /* <DEDUP_REMOVED lines=58> */
.L_x_1272:
        /* <DEDUP_REMOVED lines=35> */
.L_x_1262:
[----:B------:R-:W-:-:S13]  /*ac50*/  R2UR UR4, R161 ;  /* 0x00000000a10472ca */ /* 0x000fda00000e0000 */
[----:B------:R-:W-:-:S13]  /*ac60*/  ISETP.GE.AND P1, PT, R10, UR4, PT ;  /* 0x000000040a007c0c */ /* 0x000fda000bf26270 */
[----:B------:R-:W-:Y:S05]  /*ac70*/  @!P1 BRA `(.L_x_1274) ;  /* 0x00000034001c9947 */ /* 0x000fea0003800000 */
[----:B------:R-:W-:Y:S01]  /*ac80*/  IMAD.MOV.U32 R9, RZ, RZ, R14 ;  /* 0x000000ffff097224 */ /* 0x000fe200078e000e */
[----:B------:R-:W-:Y:S01]  /*ac90*/  UMOV UR46, UR39 ;  /* 0x00000027002e7c82 */ /* 0x000fe20008000000 */
[----:B------:R-:W-:Y:S01]  /*aca0*/  IMAD.MOV.U32 R8, RZ, RZ, R12 ;  /* 0x000000ffff087224 */ /* 0x000fe200078e000c */
[----:B------:R-:W-:Y:S01]  /*acb0*/  UMOV UR4, UR38 ;  /* 0x0000002600047c82 */ /* 0x000fe20008000000 */
[----:B------:R-:W-:Y:S01]  /*acc0*/  ULDC UR47, c[0x0][0x9e4] ;  /* 0x00027900002f7ab9 */ /* 0x000fe20000000800 */
[----:B------:R-:W-:Y:S01]  /*acd0*/  ULDC UR50, c[0x0][0x9dc] ;  /* 0x0002770000327ab9 */ /* 0x000fe20000000800 */
[----:B------:R-:W-:Y:S01]  /*ace0*/  ULDC UR5, c[0x0][0x9d8] ;  /* 0x0002760000057ab9 */ /* 0x000fe20000000800 */
[----:B------:R-:W-:-:S05]  /*acf0*/  ULDC UR51, c[0x0][0x9e0] ;  /* 0x0002780000337ab9 */ /* 0x000fca0000000800 */
.L_x_1293:
[----:B------:R-:W-:-:S04]  /*ad00*/  UISETP.NE.AND UP0, UPT, UR4, 0x1, UPT ;  /* 0x000000010400788c */ /* 0x000fc8000bf05270 */
[----:B------:R-:W-:-:S04]  /*ad10*/  USEL UR39, URZ, 0x1, UP0 ;  /* 0x000000013f277887 */ /* 0x000fc80008000000 */
[----:B------:R-:W-:Y:S01]  /*ad20*/  ULOP3.LUT UR39, UR46, UR39, URZ, 0x3c, !UPT ;  /* 0x000000272e277292 */ /* 0x000fe2000f8e3c3f */
[----:B------:R-:W-:Y:S11]  /*ad30*/  @!P0 BRA `(.L_x_1275) ;  /* 0x0000000000048947 */ /* 0x000ff60003800000 */
[----:B------:R-:W-:Y:S01]  /*ad40*/  BPT.TRAP 0x1 ;  /* 0x000000040000795c */ /* 0x000fe20000300000 */
.L_x_1275:
        /* <DEDUP_REMOVED lines=9> */
.L_x_1276:
[----:B-1----:R-:W-:Y:S05]  /*ade0*/  @P1 BRA `(.L_x_1277) ;  /* 0x0000000000081947 */ /* 0x002fea0003800000 */
[----:B------:R-:W1:Y:S02]  /*adf0*/  SYNCS.PHASECHK.TRANS64.TRYWAIT P1, [UR6+0x2a830], R11 ;  /* 0x02a8300bff0075a7 */ /* 0x000e640008020146 */
[----:B-1----:R-:W-:Y:S05]  /*ae00*/  @!P1 BRA `(.L_x_1278) ;  /* 0x000000d800449947 */ /* 0x002fea0003800000 */
.L_x_1277:
        /* <DEDUP_REMOVED lines=138> */
.L_x_1279:
[----:B------:R-:W-:Y:S01]  /*b6b0*/  ULEA UR7, UR4, UR60, 0x3 ;  /* 0x0000003c04077291 */ /* 0x000fe2000f8e183f */
[----:B------:R-:W-:-:S05]  /*b6c0*/  IMAD.U32 R0, RZ, RZ, UR46 ;  /* 0x0000002eff007e24 */ /* 0x000fca000f8e00ff */
[----:B------:R-:W-:-:S04]  /*b6d0*/  SHF.L.U32 R0, R0, 0x1f, RZ ;  /* 0x0000001f00007819 */ /* 0x000fc800000006ff */
[----:B------:R2:W3:Y:S01]  /*b6e0*/  SYNCS.PHASECHK.TRANS64.TRYWAIT P1, [UR7+0x2a850], R0 ;  /* 0x02a85000ff0075a7 */ /* 0x0004e20008020147 */
[----:B------:R-:W-:Y:S05]  /*b6f0*/  @!P0 BRA `(.L_x_1280) ;  /* 0x0000000000048947 */ /* 0x000fea0003800000 */
[----:B------:R-:W-:Y:S01]  /*b700*/  BPT.TRAP 0x1 ;  /* 0x000000040000795c */ /* 0x000fe20000300000 */
.L_x_1280:
[----:B---3--:R-:W-:Y:S05]  /*b710*/  @P1 BRA `(.L_x_1281) ;  /* 0x0000000000081947 */ /* 0x008fea0003800000 */
[----:B------:R-:W3:Y:S02]  /*b720*/  SYNCS.PHASECHK.TRANS64.TRYWAIT P1, [UR7+0x2a850], R0 ;  /* 0x02a85000ff0075a7 */ /* 0x000ee40008020147 */
[----:B---3--:R-:W-:Y:S05]  /*b730*/  @!P1 BRA `(.L_x_1282) ;  /* 0x000000d000109947 */ /* 0x008fea0003800000 */
.L_x_1281:
        /* <DEDUP_REMOVED lines=37> */
.L_x_1283:
        /* <DEDUP_REMOVED lines=67> */
[----:B------:R-:W-:Y:S01]  /*bdc0*/  IMAD.IADD R129, R133, 0x1, -R18 ;  /* 0x0000000185817824 */ /* 0x000fe200078e0a12 */
[----:B------:R-:W-:Y:S01]  /*bdd0*/  ULOP3.LUT UR4, URZ, UR50, URZ, 0x33, !UPT ;  /* 0x000000323f047292 */ /* 0x000fe2000f8e333f */
[----:B------:R-:W-:-:S03]  /*bde0*/  IADD3 R12, -R17, R12, R16 ;  /* 0x0000000c110c7210 */ /* 0x000fc60007ffe110 */
[----:B------:R-:W2:Y:S02]  /*bdf0*/  MUFU.TANH R136, R136 ;  /* 0x0000008800887308 */ /* 0x000ea40000002400 */
[C---:B------:R-:W-:Y:S01]  /*be00*/  VIADD R145, R12.reuse, UR51 ;  /* 0x000000330c917c36 */ /* 0x040fe20008000000 */
[----:B------:R-:W-:Y:S01]  /*be10*/  SYNCS.ARRIVE.TRANS64.RED.A1T0 RZ, [UR6], RZ ;  /* 0x000000ffffff79a7 */ /* 0x000fe20008100406 */
[----:B------:R-:W-:Y:S02]  /*be20*/  VIADD R135, R12, UR4 ;  /* 0x000000040c877c36 */ /* 0x000fe40008000000 */
[--C-:B0-----:R-:W-:Y:S02]  /*be30*/  IMAD.IADD R149, R145, 0x1, R106.reuse ;  /* 0x0000000191957824 */ /* 0x101fe400078e026a */
        /* <DEDUP_REMOVED lines=60> */
.L_x_1286:
[----:B------:R-:W-:-:S05]  /*c200*/  IMAD.U32 R108, RZ, RZ, UR47 ;  /* 0x0000002fff6c7e24 */ /* 0x000fca000f8e00ff */
[----:B------:R-:W-:-:S13]  /*c210*/  ISETP.NE.AND P1, PT, R108, 0x1, PT ;  /* 0x000000016c00780c */ /* 0x000fda0003f25270 */
[----:B------:R-:W1:Y:S02]  /*c220*/  @P1 LDC.64 R12, c[0x0][0x9e8] ;  /* 0x00027a00ff0c1b82 */ /* 0x000e640000000a00 */
[----:B-1----:R-:W-:-:S05]  /*c230*/  @P1 IMAD.HI.U32 R12, R106, R12, RZ ;  /* 0x0000000c6a0c1227 */ /* 0x002fca00078e00ff */
[----:B------:R-:W-:-:S07]  /*c240*/  @P1 SHF.R.U32.HI R106, RZ, R13, R12 ;  /* 0x0000000dff6a1219 */ /* 0x000fce000001160c */
.L_x_1287:
[----:B------:R-:W-:Y:S05]  /*c250*/  BSYNC B0 ;  /* 0x0000000000007941 */ /* 0x000fea0003800000 */
.L_x_1285:
[----:B------:R-:W-:-:S05]  /*c260*/  IMAD R106, R106, R108, R129 ;  /* 0x0000006c6a6a7224 */ /* 0x000fca00078e0281 */
[----:B------:R-:W-:Y:S02]  /*c270*/  VIADDMNMX R149, R106, R108, R149, PT ;  /* 0x0000006c6a957246 */ /* 0x000fe40003800195 */
[----:B------:R-:W-:-:S07]  /*c280*/  VIMNMX R147, R147, R106, !PT ;  /* 0x0000006a93937248 */ /* 0x000fce0007fe0100 */
.L_x_1284:
        /* <DEDUP_REMOVED lines=133> */
.L_x_1290:
[----:B------:R-:W-:-:S05]  /*cae0*/  IMAD.U32 R158, RZ, RZ, UR47 ;  /* 0x0000002fff9e7e24 */ /* 0x000fca000f8e00ff */
[----:B------:R-:W-:-:S13]  /*caf0*/  ISETP.NE.AND P6, PT, R158, 0x1, PT ;  /* 0x000000019e00780c */ /* 0x000fda0003fc5270 */
[----:B------:R-:W0:Y:S02]  /*cb00*/  @P6 LDC.64 R12, c[0x0][0x9e8] ;  /* 0x00027a00ff0c6b82 */ /* 0x000e240000000a00 */
[----:B0-----:R-:W-:-:S05]  /*cb10*/  @P6 IMAD.HI.U32 R12, R111, R12, RZ ;  /* 0x0000000c6f0c6227 */ /* 0x001fca00078e00ff */
[----:B------:R-:W-:-:S07]  /*cb20*/  @P6 SHF.R.U32.HI R111, RZ, R13, R12 ;  /* 0x0000000dff6f6219 */ /* 0x000fce000001160c */
.L_x_1291:
[----:B------:R-:W-:Y:S05]  /*cb30*/  BSYNC B0 ;  /* 0x0000000000007941 */ /* 0x000fea0003800000 */
.L_x_1289:
[----:B------:R-:W-:-:S05]  /*cb40*/  IMAD R12, R111, R158, R129 ;  /* 0x0000009e6f0c7224 */ /* 0x000fca00078e0281 */
[----:B------:R-:W-:Y:S02]  /*cb50*/  VIADDMNMX R107, R12, R158, R107, PT ;  /* 0x0000009e0c6b7246 */ /* 0x000fe4000380016b */
[----:B------:R-:W-:-:S07]  /*cb60*/  VIMNMX R109, R109, R12, !PT ;  /* 0x0000000c6d6d7248 */ /* 0x000fce0007fe0100 */
.L_x_1288:
        /* <DEDUP_REMOVED lines=308> */
.L_x_1292:
[----:B------:R-:W0:Y:S01]  /*deb0*/  S2UR UR6, SR_CgaCtaId ;  /* 0x00000000000679c3 */ /* 0x000e220000008800 */
[----:B------:R-:W-:Y:S01]  /*dec0*/  R2UR UR4, R161 ;  /* 0x00000000a10472ca */ /* 0x000fe200000e0000 */
[----:B------:R-:W-:Y:S01]  /*ded0*/  UIADD3 UR7, UR7, 0x2a860, URZ ;  /* 0x0002a86007077890 */ /* 0x000fe2000fffe03f */
[----:B------:R-:W-:Y:S01]  /*dee0*/  F2FP.BF16.F32.PACK_AB R157, R8, R157 ;  /* 0x0000009d089d723e */ /* 0x000fe200000010ff */
[----:B------:R-:W-:Y:S01]  /*def0*/  UMOV UR46, UR39 ;  /* 0x00000027002e7c82 */ /* 0x000fe20008000000 */
[----:B------:R-:W-:Y:S01]  /*df00*/  F2FP.BF16.F32.PACK_AB R158, R136, R21 ;  /* 0x00000015889e723e */ /* 0x000fe200000010ff */
[----:B------:R-:W-:Y:S01]  /*df10*/  IMAD.MOV.U32 R9, RZ, RZ, R14 ;  /* 0x000000ffff097224 */ /* 0x000fe200078e000e */
[----:B------:R-:W-:Y:S01]  /*df20*/  F2FP.BF16.F32.PACK_AB R156, R220, R89 ;  /* 0x00000059dc9c723e */ /* 0x000fe200000010ff */
[----:B------:R-:W-:Y:S01]  /*df30*/  IMAD.MOV.U32 R8, RZ, RZ, R12 ;  /* 0x000000ffff087224 */ /* 0x000fe200078e000c */
[----:B------:R-:W-:Y:S02]  /*df40*/  F2FP.BF16.F32.PACK_AB R159, R124, R159 ;  /* 0x0000009f7c9f723e */ /* 0x000fe400000010ff */
[----:B------:R-:W-:-:S02]  /*df50*/  F2FP.BF16.F32.PACK_AB R152, R108, R15 ;  /* 0x0000000f6c98723e */ /* 0x000fc400000010ff */
[----:B------:R-:W-:Y:S02]  /*df60*/  F2FP.BF16.F32.PACK_AB R153, R20, R153 ;  /* 0x000000991499723e */ /* 0x000fe400000010ff */
[----:B------:R-:W-:Y:S01]  /*df70*/  ISETP.GT.AND P1, PT, R10, UR4, PT ;  /* 0x000000040a007c0c */ /* 0x000fe2000bf24270 */
[----:B------:R-:W-:Y:S01]  /*df80*/  UMOV UR4, UR38 ;  /* 0x0000002600047c82 */ /* 0x000fe20008000000 */
[----:B------:R-:W-:Y:S01]  /*df90*/  F2FP.BF16.F32.PACK_AB R154, R106, R13 ;  /* 0x0000000d6a9a723e */ /* 0x000fe200000010ff */
[----:B------:R-:W-:Y:S01]  /*dfa0*/  VIADD R10, R10, 0xffffffff ;  /* 0xffffffff0a0a7836 */ /* 0x000fe20000000000 */
        /* <DEDUP_REMOVED lines=20> */
.L_x_1274:
        /* <DEDUP_REMOVED lines=67> */
.L_x_1294:
[----:B------:R-:W-:Y:S01]  /*e520*/  ULEA UR5, UR38, UR60, 0x3 ;  /* 0x0000003c26057291 */ /* 0x000fe2000f8e183f */
[----:B------:R-:W-:-:S05]  /*e530*/  IMAD.U32 R0, RZ, RZ, UR39 ;  /* 0x00000027ff007e24 */ /* 0x000fca000f8e00ff */
[----:B------:R-:W-:-:S04]  /*e540*/  SHF.L.U32 R0, R0, 0x1f, RZ ;  /* 0x0000001f00007819 */ /* 0x000fc800000006ff */
[----:B------:R0:W1:Y:S01]  /*e550*/  SYNCS.PHASECHK.TRANS64.TRYWAIT P1, [UR5+0x2a850], R0 ;  /* 0x02a85000ff0075a7 */ /* 0x0000620008020145 */
[----:B------:R-:W-:Y:S05]  /*e560*/  @!P0 BRA `(.L_x_1295) ;  /* 0x0000000000048947 */ /* 0x000fea0003800000 */
[----:B------:R-:W-:Y:S01]  /*e570*/  BPT.TRAP 0x1 ;  /* 0x000000040000795c */ /* 0x000fe20000300000 */
.L_x_1295:
[----:B-1----:R-:W-:Y:S05]  /*e580*/  @P1 BRA `(.L_x_1296) ;  /* 0x0000000000081947 */ /* 0x002fea0003800000 */
[----:B------:R-:W1:Y:S02]  /*e590*/  SYNCS.PHASECHK.TRANS64.TRYWAIT P1, [UR5+0x2a850], R0 ;  /* 0x02a85000ff0075a7 */ /* 0x000e640008020145 */
[----:B-1----:R-:W-:Y:S05]  /*e5a0*/  @!P1 BRA `(.L_x_1297) ;  /* 0x000000a0008c9947 */ /* 0x002fea0003800000 */
.L_x_1296:
[----:B------:R-:W-:Y:S01]  /*e5b0*/  UIADD3 UR60, UR60, 0x400, URZ ;  /* 0x000004003c3c7890 */ /* 0x000fe2000fffe03f */
[----:B------:R-:W-:Y:S01]  /*e5c0*/  WARPGROUP.ARRIVE ;  /* 0x00000000000079c5 */ /* 0x000fe20000000000 */
[----:B------:R-:W-:Y:S01]  /*e5d0*/  UMOV UR7, 0x40000040 ;  /* 0x4000004000077882 */ /* 0x000fe20000000000 */
[----:B-1----:R-:W1:Y:S01]  /*e5e0*/  SHFL.BFLY PT, R5, R6, 0x2, 0x1f ;  /* 0x0c401f0006057f89 */ /* 0x002e6200000e0000 */
[----:B------:R-:W-:Y:S01]  /*e5f0*/  USHF.R.U32.HI UR60, URZ, 0x4, UR60 ;  /* 0x000000043f3c7899 */ /* 0x000fe2000801163c */
[----:B------:R-:W-:Y:S02]  /*e600*/  IMAD.MOV.U32 R4, RZ, RZ, RZ ;  /* 0x000000ffff047224 */ /* 0x000fe400078e00ff */
[----:B0-----:R-:W0:Y:S01]  /*e610*/  SHFL.BFLY PT, R0, R3, 0x2, 0x1f ;  /* 0x0c401f0003007f89 */ /* 0x001e2200000e0000 */
[----:B------:R-:W-:Y:S01]  /*e620*/  ULOP3.LUT UR60, UR60, 0x3fff, URZ, 0xc0, !UPT ;  /* 0x00003fff3c3c7892 */ /* 0x000fe2000f8ec03f */
[----:B------:R-:W-:-:S03]  /*e630*/  IMAD.MOV.U32 R94, RZ, RZ, -0x800000 ;  /* 0xff800000ff5e7424 */ /* 0x000fc600078e00ff */
[----:B------:R-:W-:-:S04]  /*e640*/  ULOP3.LUT UR4, UR60, 0x3000000, URZ, 0xfc, !UPT ;  /* 0x030000003c047892 */ /* 0x000fc8000f8efc3f */
[----:B------:R-:W-:-:S07]  /*e650*/  UIMAD UR4, UR38, 0x600, UR4 ;  /* 0x00000600260478a4 */ /* 0x000fce000f8e0204 */
[----:B------:R-:W-:Y:S02]  /*e660*/  UMOV UR6, UR4 ;  /* 0x0000000400067c82 */ /* 0x000fe40008000000 */
[----:B------:R-:W-:Y:S01]  /*e670*/  HGMMA.64x128x16.F32.BF16 R24, R156, gdesc[UR4].tnspB, R24, gsb0 ;  /* 0x41e000049c187df0 */ /* 0x000fe20008001818 */
[----:B------:R-:W-:Y:S01]  /*e680*/  UIADD3 UR6, UR4, 0x80, URZ ;  /* 0x0000008004067890 */ /* 0x000fe2000fffe03f */
[----:B-1----:R-:W-:Y:S01]  /*e690*/  FADD.FTZ R5, R5, R6 ;  /* 0x0000000605057221 */ /* 0x002fe20000010000 */
[----:B------:R-:W-:Y:S01]  /*e6a0*/  UMOV UR7, 0x40000040 ;  /* 0x4000004000077882 */ /* 0x000fe20000000000 */
[----:B0-----:R-:W-:-:S03]  /*e6b0*/  FADD.FTZ R2, R0, R3 ;  /* 0x0000000300027221 */ /* 0x001fc60000010000 */
[----:B------:R-:W0:Y:S04]  /*e6c0*/  SHFL.BFLY PT, R0, R5, 0x1, 0x1f ;  /* 0x0c201f0005007f89 */ /* 0x000e2800000e0000 */
[----:B------:R-:W1:Y:S01]  /*e6d0*/  SHFL.BFLY PT, R7, R2, 0x1, 0x1f ;  /* 0x0c201f0002077f89 */ /* 0x000e6200000e0000 */
[----:B0-----:R-:W-:Y:S01]  /*e6e0*/  FADD.FTZ R9, R5, R0 ;  /* 0x0000000005097221 */ /* 0x001fe20000010000 */
[----:B------:R-:W-:Y:S02]  /*e6f0*/  IMAD.MOV.U32 R0, RZ, RZ, -0x800000 ;  /* 0xff800000ff007424 */ /* 0x000fe400078e00ff */
[----:B-1----:R-:W-:Y:S02]  /*e700*/  FADD.FTZ R10, R2, R7 ;  /* 0x00000007020a7221 */ /* 0x002fe40000010000 */
[----:B------:R-:W-:Y:S01]  /*e710*/  FSETP.NE.FTZ.AND P1, PT, R9, RZ, PT ;  /* 0x000000ff0900720b */ /* 0x000fe20003f35000 */
[----:B------:R-:W-:-:S02]  /*e720*/  IMAD.MOV.U32 R7, RZ, RZ, RZ ;  /* 0x000000ffff077224 */ /* 0x000fc400078e00ff */
        /* <DEDUP_REMOVED lines=38> */
.L_x_1298:
[----:B------:R-:W-:Y:S01]  /*e990*/  R2UR UR6, R184 ;  /* 0x00000000b80672ca */ /* 0x000fe200000e0000 */
[----:B------:R-:W-:Y:S01]  /*e9a0*/  UIADD3 UR4, UR5, 0x2a860, URZ ;  /* 0x0002a86005047890 */ /* 0x000fe2000fffe03f */
[-C--:B------:R-:W-:Y:S01]  /*e9b0*/  FMUL.FTZ R2, R24, R4.reuse ;  /* 0x0000000418027220 */ /* 0x080fe20000410000 */
[----:B------:R-:W-:Y:S01]  /*e9c0*/  UIADD3 UR38, UR38, 0x1, URZ ;  /* 0x0000000126267890 */ /* 0x000fe2000fffe03f */
[-C--:B------:R-:W-:Y:S01]  /*e9d0*/  FMUL.FTZ R3, R25, R4.reuse ;  /* 0x0000000419037220 */ /* 0x080fe20000410000 */
[-C--:B------:R-:W-:Y:S01]  /*e9e0*/  FMUL.FTZ R20, R28, R4.reuse ;  /* 0x000000041c147220 */ /* 0x080fe20000410000 */
        /* <DEDUP_REMOVED lines=8> */
[-C--:B------:R-:W-:Y:S01]  /*ea70*/  FMUL.FTZ R41, R41, R4.reuse ;  /* 0x0000000429297220 */ /* 0x080fe20000410000 */
[-C--:B------:R-:W-:Y:S01]  /*ea80*/  FMUL.FTZ R44, R44, R4.reuse ;  /* 0x000000042c2c7220 */ /* 0x080fe20000410000 */
[-C--:B------:R-:W-:Y:S01]  /*ea90*/  FMUL.FTZ R45, R45, R4.reuse ;  /* 0x000000042d2d7220 */ /* 0x080fe20000410000 */
[-C--:B------:R-:W-:Y:S01]  /*eaa0*/  FMUL.FTZ R48, R48, R4.reuse ;  /* 0x0000000430307220 */ /* 0x080fe20000410000 */
[----:B------:R-:W-:Y:S01]  /*eab0*/  FMUL.FTZ R49, R49, R4 ;  /* 0x0000000431317220 */ /* 0x000fe20000410000 */
[----:B------:R-:W-:-:S02]  /*eac0*/  IMAD.U32 R184, RZ, RZ, UR6 ;  /* 0x00000006ffb87e24 */ /* 0x000fc4000f8e00ff */
[-C--:B------:R-:W-:Y:S01]  /*ead0*/  FMUL.FTZ R52, R52, R4.reuse ;  /* 0x0000000434347220 */ /* 0x080fe20000410000 */
[-C--:B------:R-:W-:Y:S01]  /*eae0*/  FMUL.FTZ R53, R53, R4.reuse ;  /* 0x0000000435357220 */ /* 0x080fe20000410000 */
[-C--:B------:R-:W-:Y:S01]  /*eaf0*/  FMUL.FTZ R56, R56, R4.reuse ;  /* 0x0000000438387220 */ /* 0x080fe20000410000 */
[-C--:B------:R-:W-:Y:S01]  /*eb00*/  FMUL.FTZ R57, R57, R4.reuse ;  /* 0x0000000439397220 */ /* 0x080fe20000410000 */
[----:B------:R-:W0:Y:S01]  /*eb10*/  S2UR UR6, SR_CgaCtaId ;  /* 0x00000000000679c3 */ /* 0x000e220000008800 */
        /* <DEDUP_REMOVED lines=52> */
.L_x_1220:
[----:B------:R-:W0:Y:S01]  /*ee60*/  S2R R4, SR_CgaCtaId ;  /* 0x0000000000047919 */ /* 0x000e220000008800 */
[----:B------:R-:W-:Y:S01]  /*ee70*/  MOV R19, 0x400 ;  /* 0x0000040000137802 */ /* 0x000fe20000000f00 */
[----:B------:R-:W-:Y:S01]  /*ee80*/  BSSY B0, `(.L_x_1299) ;  /* 0x0000304000007945 */ /* 0x000fe20003800000 */
[----:B------:R-:W-:Y:S02]  /*ee90*/  BAR.SYNC.DEFER_BLOCKING 0x5, 0x180 ;  /* 0x0146000000007b1d */ /* 0x000fe40000010000 */
[----:B0-----:R-:W-:-:S05]  /*eea0*/  LEA R19, R4, R19, 0x18 ;  /* 0x0000001304137211 */ /* 0x001fca00078ec0ff */
[----:B------:R-:W0:Y:S02]  /*eeb0*/  LDS.128 R4, [R19+0x2a8d0] ;  /* 0x02a8d00013047984 */ /* 0x000e240000000c00 */
[----:B0-----:R-:W-:Y:S02]  /*eec0*/  R2UR UR6, R5 ;  /* 0x00000000050672ca */ /* 0x001fe400000e0000 */
[----:B------:R-:W-:Y:S02]  /*eed0*/  R2UR UR5, R6 ;  /* 0x00000000060572ca */ /* 0x000fe400000e0000 */
[----:B------:R-:W-:Y:S01]  /*eee0*/  R2UR UR7, R7 ;  /* 0x00000000070772ca */ /* 0x000fe200000e0000 */
[----:B------:R-:W-:Y:S06]  /*eef0*/  BAR.ARV 0x4, 0x180 ;  /* 0x0106000000007b1d */ /* 0x000fec0000002000 */
[----:B------:R-:W-:Y:S08]  /*ef00*/  @P0 BRA `(.L_x_1300) ;  /* 0x0000002000880947 */ /* 0x000ff00003800000 */
[----:B------:R-:W0:Y:S01]  /*ef10*/  S2R R4, SR_SWINHI ;  /* 0x0000000000047919 */ /* 0x000e220000002f00 */
[----:B------:R-:W-:Y:S01]  /*ef20*/  R2UR UR13, R183 ;  /* 0x00000000b70d72ca */ /* 0x000fe200000e0000 */
[----:B------:R-:W-:Y:S01]  /*ef30*/  ULDC.64 UR10, c[0x0][0xc00] ;  /* 0x00030000000a7ab9 */ /* 0x000fe20000000a00 */
[----:B------:R-:W-:Y:S01]  /*ef40*/  ULDC.64 UR8, c[0x0][0xc00] ;  /* 0x0003000000087ab9 */ /* 0x000fe20000000a00 */
[----:B------:R-:W-:Y:S02]  /*ef50*/  R2UR UR15, R164 ;  /* 0x00000000a40f72ca */ /* 0x000fe400000e0000 */
[----:B------:R-:W-:Y:S02]  /*ef60*/  R2UR UR12, R22 ;  /* 0x00000000160c72ca */ /* 0x000fe400000e0000 */
[----:B------:R-:W-:Y:S02]  /*ef70*/  R2UR UR14, R165 ;  /* 0x00000000a50e72ca */ /* 0x000fe400000e0000 */
[----:B------:R-:W-:-:S04]  /*ef80*/  R2UR UR20, R166 ;  /* 0x00000000a61472ca */ /* 0x000fc800000e0000 */
[----:B------:R-:W-:Y:S01]  /*ef90*/  UIMAD.WIDE UR8, UR13, 0x4, UR8 ;  /* 0x000000040d0878a5 */ /* 0x000fe2000f8e0208 */
[----:B------:R-:W-:Y:S02]  /*efa0*/  MOV R16, R19 ;  /* 0x0000001300107202 */ /* 0x000fe40000000f00 */
[----:B0-----:R-:W-:-:S03]  /*efb0*/  MOV R17, R4 ;  /* 0x0000000400117202 */ /* 0x001fc60000000f00 */
[----:B------:R-:W-:-:S03]  /*efc0*/  IMAD.WIDE R4, R203, 0x2, R16 ;  /* 0x00000002cb047825 */ /* 0x000fc600078e0210 */
[C---:B------:R-:W-:Y:S02]  /*efd0*/  LOP3.LUT R7, R4.reuse, 0x380, RZ, 0xc0, !PT ;  /* 0x0000038004077812 */ /* 0x040fe400078ec0ff */
[C---:B------:R-:W-:Y:S02]  /*efe0*/  IADD3 R8, P5, R4.reuse, 0x40, RZ ;  /* 0x0000004004087810 */ /* 0x040fe40007fbe0ff */
[----:B------:R-:W-:Y:S02]  /*eff0*/  SHF.R.U64 R7, R7, 0x3, RZ ;  /* 0x0000000307077819 */ /* 0x000fe400000012ff */
[C---:B------:R-:W-:Y:S01]  /*f000*/  IADD3 R31, P6, R4.reuse, 0x20, RZ ;  /* 0x00000020041f7810 */ /* 0x040fe20007fde0ff */
[--C-:B------:R-:W-:Y:S01]  /*f010*/  IMAD.X R27, RZ, RZ, R5.reuse, P5 ;  /* 0x000000ffff1b7224 */ /* 0x100fe200028e0605 */
[C---:B------:R-:W-:Y:S02]  /*f020*/  IADD3 R75, P4, R4.reuse, 0x60, RZ ;  /* 0x00000060044b7810 */ /* 0x040fe40007f9e0ff */
[C---:B------:R-:W-:Y:S01]  /*f030*/  IADD3 R95, P3, R4.reuse, 0x4000, RZ ;  /* 0x00004000045f7810 */ /* 0x040fe20007f7e0ff */
[--C-:B------:R-:W-:Y:S01]  /*f040*/  IMAD.X R29, RZ, RZ, R5.reuse, P6 ;  /* 0x000000ffff1d7224 */ /* 0x100fe200030e0605 */
[C---:B------:R-:W-:Y:S01]  /*f050*/  IADD3 R97, P2, R4.reuse, 0x4020, RZ ;  /* 0x0000402004617810 */ /* 0x040fe20007f5e0ff */
[--C-:B------:R-:W-:Y:S01]  /*f060*/  IMAD.X R15, RZ, RZ, R5.reuse, P4 ;  /* 0x000000ffff0f7224 */ /* 0x100fe200020e0605 */
[C---:B------:R-:W-:Y:S01]  /*f070*/  IADD3 R99, P1, R4.reuse, 0x4040, RZ ;  /* 0x0000404004637810 */ /* 0x040fe20007f3e0ff */
[--C-:B------:R-:W-:Y:S01]  /*f080*/  IMAD.X R25, RZ, RZ, R5.reuse, P3 ;  /* 0x000000ffff197224 */ /* 0x100fe200018e0605 */
[----:B------:R-:W-:Y:S01]  /*f090*/  BAR.SYNC.DEFER_BLOCKING 0x1, 0x100 ;  /* 0x0044000000007b1d */ /* 0x000fe20000010000 */
        /* <DEDUP_REMOVED lines=9> */
[----:B------:R-:W-:Y:S02]  /*f130*/  LOP3.LUT R12, R95, 0x380, RZ, 0xc0, !PT ;  /* 0x000003805f0c7812 */ /* 0x000fe400078ec0ff */
[----:B------:R-:W-:Y:S02]  /*f140*/  SHF.R.U64 R10, R10, 0x3, RZ ;  /* 0x000000030a0a7819 */ /* 0x000fe400000012ff */
[----:B------:R-:W-:Y:S02]  /*f150*/  LOP3.LUT R26, R7, R8, RZ, 0x3c, !PT ;  /* 0x00000008071a7212 */ /* 0x000fe400078e3cff */
[----:B------:R-:W-:-:S02]  /*f160*/  SHF.R.U64 R6, R6, 0x3, RZ ;  /* 0x0000000306067819 */ /* 0x000fc400000012ff */
[----:B------:R-:W-:Y:S02]  /*f170*/  LOP3.LUT R8, R97, 0x380, RZ, 0xc0, !PT ;  /* 0x0000038061087812 */ /* 0x000fe400078ec0ff */
[----:B------:R-:W-:Y:S02]  /*f180*/  SHF.R.U64 R12, R12, 0x3, RZ ;  /* 0x000000030c0c7819 */ /* 0x000fe400000012ff */
[----:B------:R-:W-:Y:S02]  /*f190*/  LOP3.LUT R14, R10, R75, RZ, 0x3c, !PT ;  /* 0x0000004b0a0e7212 */ /* 0x000fe400078e3cff */
[----:B------:R-:W-:Y:S02]  /*f1a0*/  LOP3.LUT R28, R6, R31, RZ, 0x3c, !PT ;  /* 0x0000001f061c7212 */ /* 0x000fe400078e3cff */
[----:B------:R-:W-:Y:S02]  /*f1b0*/  LOP3.LUT R10, R99, 0x380, RZ, 0xc0, !PT ;  /* 0x00000380630a7812 */ /* 0x000fe400078ec0ff */
[----:B------:R-:W-:-:S02]  /*f1c0*/  SHF.R.U64 R8, R8, 0x3, RZ ;  /* 0x0000000308087819 */ /* 0x000fc400000012ff */
[----:B------:R-:W-:Y:S02]  /*f1d0*/  LOP3.LUT R31, R74, 0x380, RZ, 0xc0, !PT ;  /* 0x000003804a1f7812 */ /* 0x000fe400078ec0ff */
[----:B------:R-:W-:Y:S02]  /*f1e0*/  LOP3.LUT R24, R12, R95, RZ, 0x3c, !PT ;  /* 0x0000005f0c187212 */ /* 0x000fe400078e3cff */
[----:B------:R-:W-:Y:S02]  /*f1f0*/  SHF.R.U64 R10, R10, 0x3, RZ ;  /* 0x000000030a0a7819 */ /* 0x000fe400000012ff */
[----:B------:R-:W-:Y:S02]  /*f200*/  LOP3.LUT R12, R8, R97, RZ, 0x3c, !PT ;  /* 0x00000061080c7212 */ /* 0x000fe400078e3cff */
[----:B------:R-:W-:Y:S02]  /*f210*/  MOV R30, R4 ;  /* 0x00000004001e7202 */ /* 0x000fe40000000f00 */
[----:B------:R-:W-:-:S02]  /*f220*/  SHF.R.U64 R31, R31, 0x3, RZ ;  /* 0x000000031f1f7819 */ /* 0x000fc400000012ff */
[----:B------:R-:W-:Y:S02]  /*f230*/  F2FP.BF16.F32.PACK_AB R4, R3, R2 ;  /* 0x000000020304723e */ /* 0x000fe400000010ff */
[----:B------:R-:W-:Y:S02]  /*f240*/  F2FP.BF16.F32.PACK_AB R5, R89, R88 ;  /* 0x000000585905723e */ /* 0x000fe400000010ff */
[----:B------:R-:W-:Y:S02]  /*f250*/  F2FP.BF16.F32.PACK_AB R6, R21, R20 ;  /* 0x000000141506723e */ /* 0x000fe400000010ff */
[----:B------:R-:W-:Y:S02]  /*f260*/  F2FP.BF16.F32.PACK_AB R7, R91, R90 ;  /* 0x0000005a5b07723e */ /* 0x000fe400000010ff */
[----:B------:R-:W-:Y:S02]  /*f270*/  LOP3.LUT R10, R10, R99, RZ, 0x3c, !PT ;  /* 0x000000630a0a7212 */ /* 0x000fe400078e3cff */
[----:B------:R-:W-:Y:S01]  /*f280*/  MOV R97, R14 ;  /* 0x0000000e00617202 */ /* 0x000fe20000000f00 */
[----:B------:R0:W-:Y:S01]  /*f290*/  STSM.16.M88.4 [R30], R4 ;  /* 0x000000041e007844 */ /* 0x0001e20000000200 */
[----:B------:R-:W-:-:S02]  /*f2a0*/  MOV R95, R12 ;  /* 0x0000000c005f7202 */ /* 0x000fc40000000f00 */
[----:B------:R-:W-:Y:S02]  /*f2b0*/  LOP3.LUT R8, R31, R74, RZ, 0x3c, !PT ;  /* 0x0000004a1f087212 */ /* 0x000fe400078e3cff */
[----:B------:R-:W-:Y:S02]  /*f2c0*/  MOV R99, R28 ;  /* 0x0000001c00637202 */ /* 0x000fe40000000f00 */
[----:B------:R-:W-:Y:S02]  /*f2d0*/  MOV R98, R26 ;  /* 0x0000001a00627202 */ /* 0x000fe40000000f00 */
[----:B------:R-:W-:Y:S02]  /*f2e0*/  MOV R96, R24 ;  /* 0x0000001800607202 */ /* 0x000fe40000000f00 */
[----:B------:R-:W-:Y:S02]  /*f2f0*/  F2FP.BF16.F32.PACK_AB R12, R33, R32 ;  /* 0x00000020210c723e */ /* 0x000fe400000010ff */
[----:B------:R-:W-:-:S02]  /*f300*/  F2FP.BF16.F32.PACK_AB R13, R35, R34 ;  /* 0x00000022230d723e */ /* 0x000fc400000010ff */
[----:B------:R-:W-:Y:S02]  /*f310*/  F2FP.BF16.F32.PACK_AB R14, R37, R36 ;  /* 0x00000024250e723e */ /* 0x000fe400000010ff */
[----:B------:R-:W-:Y:S02]  /*f320*/  F2FP.BF16.F32.PACK_AB R15, R39, R38 ;  /* 0x00000026270f723e */ /* 0x000fe400000010ff */
[----:B------:R-:W-:Y:S02]  /*f330*/  F2FP.BF16.F32.PACK_AB R24, R41, R40 ;  /* 0x000000282918723e */ /* 0x000fe400000010ff */
[----:B------:R-:W-:Y:S01]  /*f340*/  F2FP.BF16.F32.PACK_AB R25, R43, R42 ;  /* 0x0000002a2b19723e */ /* 0x000fe200000010ff */
[----:B------:R-:W-:Y:S01]  /*f350*/  STSM.16.M88.4 [R99], R12 ;  /* 0x0000000c63007844 */ /* 0x000fe20000000200 */
[----:B------:R-:W-:Y:S02]  /*f360*/  F2FP.BF16.F32.PACK_AB R26, R45, R44 ;  /* 0x0000002c2d1a723e */ /* 0x000fe400000010ff */
[----:B------:R-:W-:-:S02]  /*f370*/  F2FP.BF16.F32.PACK_AB R27, R47, R46 ;  /* 0x0000002e2f1b723e */ /* 0x000fc400000010ff */
[----:B------:R-:W-:Y:S02]  /*f380*/  F2FP.BF16.F32.PACK_AB R28, R49, R48 ;  /* 0x00000030311c723e */ /* 0x000fe400000010ff */
[----:B------:R-:W-:Y:S01]  /*f390*/  F2FP.BF16.F32.PACK_AB R29, R51, R50 ;  /* 0x00000032331d723e */ /* 0x000fe200000010ff */
[----:B------:R1:W-:Y:S01]  /*f3a0*/  STSM.16.M88.4 [R98], R24 ;  /* 0x0000001862007844 */ /* 0x0003e20000000200 */
[----:B0-----:R-:W-:Y:S02]  /*f3b0*/  F2FP.BF16.F32.PACK_AB R30, R53, R52 ;  /* 0x00000034351e723e */ /* 0x001fe400000010ff */
[----:B------:R-:W-:Y:S02]  /*f3c0*/  F2FP.BF16.F32.PACK_AB R31, R55, R54 ;  /* 0x00000036371f723e */ /* 0x000fe400000010ff */
[----:B------:R-:W-:Y:S02]  /*f3d0*/  MOV R75, R10 ;  /* 0x0000000a004b7202 */ /* 0x000fe40000000f00 */
[----:B------:R-:W-:Y:S01]  /*f3e0*/  MOV R74, R8 ;  /* 0x00000008004a7202 */ /* 0x000fe20000000f00 */
[----:B------:R0:W-:Y:S01]  /*f3f0*/  STSM.16.M88.4 [R97], R28 ;  /* 0x0000001c61007844 */ /* 0x0001e20000000200 */
[----:B------:R-:W-:-:S02]  /*f400*/  F2FP.BF16.F32.PACK_AB R4, R57, R56 ;  /* 0x000000383904723e */ /* 0x000fc400000010ff */
[----:B------:R-:W-:Y:S02]  /*f410*/  F2FP.BF16.F32.PACK_AB R5, R59, R58 ;  /* 0x0000003a3b05723e */ /* 0x000fe400000010ff */
[----:B------:R-:W-:Y:S02]  /*f420*/  F2FP.BF16.F32.PACK_AB R6, R61, R60 ;  /* 0x0000003c3d06723e */ /* 0x000fe400000010ff */
[----:B------:R-:W-:Y:S01]  /*f430*/  F2FP.BF16.F32.PACK_AB R7, R63, R62 ;  /* 0x0000003e3f07723e */ /* 0x000fe200000010ff */
[----:B-1----:R-:W1:Y:S01]  /*f440*/  LDC.64 R98, c[0x0][0xc08] ;  /* 0x00030200ff627b82 */ /* 0x002e620000000a00 */
[----:B------:R-:W-:Y:S02]  /*f450*/  F2FP.BF16.F32.PACK_AB R8, R65, R64 ;  /* 0x000000404108723e */ /* 0x000fe400000010ff */
[----:B------:R-:W-:Y:S01]  /*f460*/  F2FP.BF16.F32.PACK_AB R9, R67, R66 ;  /* 0x000000424309723e */ /* 0x000fe200000010ff */
[----:B------:R-:W-:Y:S01]  /*f470*/  STSM.16.M88.4 [R96], R4 ;  /* 0x0000000460007844 */ /* 0x000fe20000000200 */
[----:B------:R-:W-:-:S02]  /*f480*/  F2FP.BF16.F32.PACK_AB R10, R69, R68 ;  /* 0x00000044450a723e */ /* 0x000fc400000010ff */
[----:B------:R-:W-:Y:S01]  /*f490*/  F2FP.BF16.F32.PACK_AB R11, R71, R70 ;  /* 0x00000046470b723e */ /* 0x000fe200000010ff */
[----:B0-----:R-:W-:Y:S01]  /*f4a0*/  IMAD.U32 R28, RZ, RZ, UR8 ;  /* 0x00000008ff1c7e24 */ /* 0x001fe2000f8e00ff */
[----:B------:R-:W-:Y:S01]  /*f4b0*/  F2FP.BF16.F32.PACK_AB R12, R73, R72 ;  /* 0x00000048490c723e */ /* 0x000fe200000010ff */
[----:B------:R-:W-:Y:S01]  /*f4c0*/  IMAD.U32 R29, RZ, RZ, UR9 ;  /* 0x00000009ff1d7e24 */ /* 0x000fe2000f8e00ff */
[----:B------:R-:W-:Y:S01]  /*f4d0*/  F2FP.BF16.F32.PACK_AB R13, R93, R92 ;  /* 0x0000005c5d0d723e */ /* 0x000fe200000010ff */
[----:B------:R-:W-:Y:S01]  /*f4e0*/  STSM.16.M88.4 [R95], R8 ;  /* 0x000000085f007844 */ /* 0x000fe20000000200 */
[----:B------:R-:W-:Y:S02]  /*f4f0*/  F2FP.BF16.F32.PACK_AB R14, R77, R76 ;  /* 0x0000004c4d0e723e */ /* 0x000fe400000010ff */
[----:B------:R-:W-:Y:S02]  /*f500*/  F2FP.BF16.F32.PACK_AB R15, R79, R78 ;  /* 0x0000004e4f0f723e */ /* 0x000fe400000010ff */
[----:B------:R-:W-:-:S02]  /*f510*/  F2FP.BF16.F32.PACK_AB R24, R81, R80 ;  /* 0x000000505118723e */ /* 0x000fc400000010ff */
[----:B------:R-:W-:Y:S01]  /*f520*/  F2FP.BF16.F32.PACK_AB R25, R83, R82 ;  /* 0x000000525319723e */ /* 0x000fe200000010ff */
[----:B------:R0:W-:Y:S01]  /*f530*/  STSM.16.M88.4 [R75], R12 ;  /* 0x0000000c4b007844 */ /* 0x0001e20000000200 */
[----:B------:R-:W-:Y:S02]  /*f540*/  F2FP.BF16.F32.PACK_AB R26, R85, R84 ;  /* 0x00000054551a723e */ /* 0x000fe400000010ff */
[----:B------:R-:W-:Y:S02]  /*f550*/  F2FP.BF16.F32.PACK_AB R27, R87, R86 ;  /* 0x00000056571b723e */ /* 0x000fe400000010ff */
[----:B------:R-:W-:-:S03]  /*f560*/  ISETP.NE.U32.AND P0, PT, RZ, UR10, PT ;  /* 0x0000000aff007c0c */ /* 0x000fc6000bf05070 */
[----:B------:R2:W-:Y:S01]  /*f570*/  STSM.16.M88.4 [R74], R24 ;  /* 0x000000184a007844 */ /* 0x0005e20000000200 */
[----:B------:R-:W-:Y:S01]  /*f580*/  BAR.SYNC.DEFER_BLOCKING 0x1, 0x100 ;  /* 0x0044000000007b1d */ /* 0x000fe20000010000 */
[----:B------:R-:W-:-:S07]  /*f590*/  ISETP.NE.AND.EX P0, PT, RZ, UR11, PT, P0 ;  /* 0x0000000bff007c0c */ /* 0x000fce000bf05300 */
[----:B0-----:R-:W0:Y:S06]  /*f5a0*/  LDC R75, c[0x0][0xbe8] ;  /* 0x0002fa00ff4b7b82 */ /* 0x001e2c0000000800 */
[----:B------:R-:W3:Y:S01]  /*f5b0*/  @P0 LDG.E R30, desc[UR36][R28.64] ;  /* 0x000000241c1e0981 */ /* 0x000ee2000c1e1900 */
[----:B-1----:R-:W-:Y:S02]  /*f5c0*/  ISETP.NE.U32.AND P1, PT, R98, RZ, PT ;  /* 0x000000ff6200720c */ /* 0x002fe40003f25070 */
[----:B------:R-:W-:-:S11]  /*f5d0*/  R2UR UR4, R99 ;  /* 0x00000000630472ca */ /* 0x000fd600000e0000 */
[----:B------:R-:W-:Y:S02]  /*f5e0*/  VOTEU.ANY UP0, P1 ;  /* 0x00000000003f7886 */ /* 0x000fe40000800100 */
[----:B------:R-:W-:Y:S01]  /*f5f0*/  UISETP.NE.AND.EX UP0, UPT, UR4, URZ, UPT, UP0 ;  /* 0x0000003f0400728c */ /* 0x000fe2000bf05300 */
[----:B0-----:R-:W-:Y:S02]  /*f600*/  ISETP.NE.AND P1, PT, R75, 0x1, PT ;  /* 0x000000014b00780c */ /* 0x001fe40003f25270 */
[----:B------:R-:W-:Y:S02]  /*f610*/  ULDC UR4, c[0x0][0xa88] ;  /* 0x0002a20000047ab9 */ /* 0x000fe40000000800 */
[----:B--2---:R-:W-:Y:S01]  /*f620*/  IMAD.U32 R74, RZ, RZ, UR4 ;  /* 0x00000004ff4a7e24 */ /* 0x004fe2000f8e00ff */
[----:B------:R-:W-:Y:S01]  /*f630*/  PLOP3.LUT P4, PT, PT, PT, UP0, 0x80, 0x0 ;  /* 0x000000000000781c */ /* 0x000fe20003f8f008 */
[----:B------:R-:W-:-:S04]  /*f640*/  ULDC UR4, c[0x0][0xad4] ;  /* 0x0002b50000047ab9 */ /* 0x000fc80000000800 */
[----:B------:R-:W-:Y:S02]  /*f650*/  @UP0 ULDC.64 UR8, c[0x0][0xc08] ;  /* 0x0003020000080ab9 */ /* 0x000fe40000000a00 */
[----:B------:R-:W-:Y:S01]  /*f660*/  @UP0 UIMAD.WIDE UR8, UR13, 0x4, UR8 ;  /* 0x000000040d0808a5 */ /* 0x000fe2000f8e0208 */
[----:B------:R-:W0:Y:S01]  /*f670*/  @P1 LDC R6, c[0x0][0xbec] ;  /* 0x0002fb00ff061b82 */ /* 0x000e220000000800 */
[----:B------:R-:W-:-:S04]  /*f680*/  UISETP.NE.AND UP0, UPT, UR15, URZ, UPT ;  /* 0x0000003f0f00728c */ /* 0x000fc8000bf05270 */
[----:B------:R-:W-:Y:S01]  /*f690*/  USEL UR4, UR15, UR4, UP0 ;  /* 0x000000040f047287 */ /* 0x000fe20008000000 */
[----:B------:R-:W-:Y:S02]  /*f6a0*/  IMAD.U32 R4, RZ, RZ, UR8 ;  /* 0x00000008ff047e24 */ /* 0x000fe4000f8e00ff */
[----:B------:R-:W1:Y:S01]  /*f6b0*/  @P1 LDC R9, c[0x0][0xbf0] ;  /* 0x0002fc00ff091b82 */ /* 0x000e620000000800 */
[----:B------:R-:W-:Y:S01]  /*f6c0*/  UISETP.GT.AND UP1, UPT, UR4, 0x1, UPT ;  /* 0x000000010400788c */ /* 0x000fe2000bf24270 */
[----:B------:R-:W-:Y:S01]  /*f6d0*/  IMAD.U32 R5, RZ, RZ, UR9 ;  /* 0x00000009ff057e24 */ /* 0x000fe2000f8e00ff */
[----:B------:R-:W-:Y:S02]  /*f6e0*/  UMOV UR19, 0x9b8 ;  /* 0x000009b800137882 */ /* 0x000fe40000000000 */
[----:B------:R-:W-:Y:S02]  /*f6f0*/  USEL UR19, UR19, 0x978, UP1 ;  /* 0x0000097813137887 */ /* 0x000fe40008800000 */
[----:B------:R-:W-:Y:S01]  /*f700*/  UISETP.NE.U32.AND UP0, UPT, UR10, URZ, UPT ;  /* 0x0000003f0a00728c */ /* 0x000fe2000bf05070 */
[----:B------:R-:W-:Y:S01]  /*f710*/  VIADD R13, R23, UR12 ;  /* 0x0000000c170d7c36 */ /* 0x000fe20008000000 */
[----:B------:R-:W-:Y:S01]  /*f720*/  USHF.R.S32.HI UR10, URZ, 0x1f, UR13 ;  /* 0x0000001f3f0a7899 */ /* 0x000fe2000801140d */
[----:B------:R0:W5:Y:S01]  /*f730*/  @P4 LDG.E R74, desc[UR36][R4.64] ;  /* 0x00000024044a4981 */ /* 0x000162000c1e1900 */
[----:B------:R-:W-:Y:S01]  /*f740*/  UISETP.NE.AND.EX UP0, UPT, UR11, URZ, UPT, UP0 ;  /* 0x0000003f0b00728c */ /* 0x000fe2000bf05300 */
[----:B------:R-:W-:Y:S01]  /*f750*/  IMAD.MOV.U32 R7, RZ, RZ, R13 ;  /* 0x000000ffff077224 */ /* 0x000fe200078e000d */
[----:B------:R-:W-:Y:S01]  /*f760*/  UMOV UR4, URZ ;  /* 0x0000003f00047c82 */ /* 0x000fe20008000000 */
[----:B------:R-:W-:-:S02]  /*f770*/  USEL UR9, UR14, URZ, UP1 ;  /* 0x0000003f0e097287 */ /* 0x000fc40008800000 */
[----:B------:R-:W-:Y:S02]  /*f780*/  USEL UR8, UR13, URZ, !UP0 ;  /* 0x0000003f0d087287 */ /* 0x000fe4000c000000 */
[----:B------:R-:W-:Y:S01]  /*f790*/  USEL UR18, UR10, URZ, !UP0 ;  /* 0x0000003f0a127287 */ /* 0x000fe2000c000000 */
[----:B------:R-:W-:Y:S02]  /*f7a0*/  ULDC.64 UR12, c[0x0][UR19+0x220] ;  /* 0x00008800130c7abb */ /* 0x000fe40008000a00 */
[----:B------:R-:W-:Y:S01]  /*f7b0*/  ULDC.64 UR10, c[0x0][UR19+0x218] ;  /* 0x00008600130a7abb */ /* 0x000fe20008000a00 */
[----:B0-----:R-:W-:Y:S01]  /*f7c0*/  @P1 IMAD.HI.U32 R4, R13, R6, RZ ;  /* 0x000000060d041227 */ /* 0x001fe200078e00ff */
[----:B------:R-:W-:Y:S01]  /*f7d0*/  ULDC.64 UR14, c[0x0][UR19+0x228] ;  /* 0x00008a00130e7abb */ /* 0x000fe20008000a00 */
[----:B------:R-:W-:Y:S02]  /*f7e0*/  UIMAD.WIDE.U32 UR16, UR10, UR20, URZ ;  /* 0x000000140a1072a5 */ /* 0x000fe4000f8e003f */
[----:B------:R-:W-:Y:S01]  /*f7f0*/  UIMAD UR13, UR13, UR8, URZ ;  /* 0x000000080d0d72a4 */ /* 0x000fe2000f8e023f */
[----:B-1----:R-:W-:Y:S01]  /*f800*/  @P1 SHF.R.U32.HI R7, RZ, R9, R4 ;  /* 0x00000009ff071219 */ /* 0x002fe20000011604 */
[----:B------:R-:W-:-:S02]  /*f810*/  UIMAD UR20, UR11, UR20, URZ ;  /* 0x000000140b1472a4 */ /* 0x000fc4000f8e023f */
[----:B------:R-:W-:Y:S02]  /*f820*/  UIMAD.WIDE.U32 UR10, UR12, UR8, URZ ;  /* 0x000000080c0a72a5 */ /* 0x000fe4000f8e003f */
[----:B------:R-:W-:Y:S01]  /*f830*/  UIMAD.WIDE.U32 UR22, UR14, UR9, URZ ;  /* 0x000000090e1672a5 */ /* 0x000fe2000f8e003f */
[----:B------:R-:W-:Y:S01]  /*f840*/  IMAD.MOV R6, RZ, RZ, -R7 ;  /* 0x000000ffff067224 */ /* 0x000fe200078e0a07 */
[----:B------:R-:W-:Y:S02]  /*f850*/  UIMAD UR9, UR15, UR9, URZ ;  /* 0x000000090f0972a4 */ /* 0x000fe4000f8e023f */
[----:B------:R-:W-:Y:S01]  /*f860*/  UIMAD UR13, UR12, UR18, UR13 ;  /* 0x000000120c0d72a4 */ /* 0x000fe2000f8e020d */
[----:B------:R-:W-:Y:S01]  /*f870*/  IMAD R9, R75, R6, R13 ;  /* 0x000000064b097224 */ /* 0x000fe200078e020d */
[----:B------:R-:W-:Y:S01]  /*f880*/  UIADD3 UR20, UR17, UR20, URZ ;  /* 0x0000001411147290 */ /* 0x000fe2000fffe03f */
[----:B------:R-:W-:Y:S02]  /*f890*/  IMAD.U32 R4, RZ, RZ, UR22 ;  /* 0x00000016ff047e24 */ /* 0x000fe4000f8e00ff */
[----:B------:R-:W-:Y:S01]  /*f8a0*/  IMAD.U32 R5, RZ, RZ, UR23 ;  /* 0x00000017ff057e24 */ /* 0x000fe2000f8e00ff */
[----:B------:R-:W-:-:S02]  /*f8b0*/  SHF.R.S32.HI R5, RZ, 0x1f, R7 ;  /* 0x0000001fff057819 */ /* 0x000fc40000011407 */
[----:B------:R-:W-:Y:S02]  /*f8c0*/  SHF.R.S32.HI R6, RZ, 0x1f, R9 ;  /* 0x0000001fff067819 */ /* 0x000fe40000011409 */
[----:B---3--:R-:W-:-:S13]  /*f8d0*/  @P0 R2UR UR4, R30 ;  /* 0x000000001e0402ca */ /* 0x008fda00000e0000 */
        /* <DEDUP_REMOVED lines=23> */
.L_x_1301:
[----:B------:R-:W-:Y:S01]  /*fa50*/  R2UR UR9, R22 ;  /* 0x00000000160972ca */ /* 0x000fe200000e0000 */
[----:B------:R-:W-:Y:S01]  /*fa60*/  SHFL.IDX PT, R4, R8, RZ, 0x1c1f ;  /* 0x001c1fff08047589 */ /* 0x000fe200000e0000 */
[----:B-----5:R-:W-:Y:S01]  /*fa70*/  IMAD R74, R74, R75, RZ ;  /* 0x0000004b4a4a7224 */ /* 0x020fe200078e02ff */
[----:B------:R-:W-:Y:S02]  /*fa80*/  LOP3.LUT P0, RZ, R185, 0x3, RZ, 0xc0, !PT ;  /* 0x00000003b9ff7812 */ /* 0x000fe4000780c0ff */
[----:B------:R-:W0:Y:S01]  /*fa90*/  SHFL.IDX PT, R5, R10, RZ, 0x1c1f ;  /* 0x001c1fff0a057589 */ /* 0x000e2200000e0000 */
[----:B------:R-:W-:-:S03]  /*faa0*/  PLOP3.LUT P3, PT, PT, PT, UP1, 0x80, 0x0 ;  /* 0x000000000000781c */ /* 0x000fc60003f6f018 */
[----:B------:R-:W-:Y:S04]  /*fab0*/  SHFL.IDX PT, R6, R8, 0x1, 0x1c1f ;  /* 0x003c1f0008067f89 */ /* 0x000fe800000e0000 */
[----:B------:R-:W1:Y:S01]  /*fac0*/  SHFL.IDX PT, R7, R10, 0x1, 0x1c1f ;  /* 0x003c1f000a077f89 */ /* 0x000e6200000e0000 */
[----:B------:R-:W-:-:S04]  /*fad0*/  VIADD R11, R202, UR9 ;  /* 0x00000009ca0b7c36 */ /* 0x000fc80008000000 */
[C---:B------:R-:W-:Y:S01]  /*fae0*/  VIADD R9, R11.reuse, 0x8 ;  /* 0x000000080b097836 */ /* 0x040fe20000000000 */
[----:B------:R-:W-:-:S04]  /*faf0*/  ISETP.GE.OR P2, PT, R11, R74, P0 ;  /* 0x0000004a0b00720c */ /* 0x000fc80000746670 */
[----:B------:R-:W-:-:S09]  /*fb00*/  ISETP.GE.OR P0, PT, R9, R74, P0 ;  /* 0x0000004a0900720c */ /* 0x000fd20000706670 */
[----:B0-----:R0:W-:Y:S01]  /*fb10*/  @!P2 ST.E desc[UR36][R4.64], R0 ;  /* 0x000000000400a985 */ /* 0x0011e2000c101924 */
[----:B------:R-:W-:-:S03]  /*fb20*/  ISETP.GE.AND P2, PT, R11, R74, PT ;  /* 0x0000004a0b00720c */ /* 0x000fc60003f46270 */
[----:B-1----:R0:W-:Y:S01]  /*fb30*/  @!P0 ST.E desc[UR36][R6.64], R94 ;  /* 0x0000005e06008985 */ /* 0x0021e2000c101924 */
[----:B------:R-:W-:Y:S01]  /*fb40*/  ISETP.GE.AND P0, PT, R9, R74, PT ;  /* 0x0000004a0900720c */ /* 0x000fe20003f06270 */
[----:B------:R-:W-:-:S12]  /*fb50*/  @P3 BRA `(.L_x_1302) ;  /* 0x0000000800903947 */ /* 0x000fd80003800000 */
[----:B------:R-:W-:Y:S01]  /*fb60*/  IMAD R3, R182, 0x40, R160 ;  /* 0x00000040b6037824 */ /* 0x000fe200078e02a0 */
[----:B------:R-:W-:Y:S01]  /*fb70*/  ULDC.64 UR12, c[0x0][0xaa0] ;  /* 0x0002a800000c7ab9 */ /* 0x000fe20000000a00 */
[----:B------:R-:W-:Y:S01]  /*fb80*/  R2UR UR16, R166 ;  /* 0x00000000a61072ca */ /* 0x000fe200000e0000 */
[----:B------:R-:W1:Y:S01]  /*fb90*/  @P1 LDC R21, c[0x0][0xbf0] ;  /* 0x0002fc00ff151b82 */ /* 0x000e620000000800 */
[----:B------:R-:W-:Y:S01]  /*fba0*/  IMAD.WIDE R16, R3, 0x2, R16 ;  /* 0x0000000203107825 */ /* 0x000fe200078e0210 */
[----:B------:R-:W-:Y:S02]  /*fbb0*/  R2UR UR15, R22 ;  /* 0x00000000160f72ca */ /* 0x000fe400000e0000 */
[C---:B------:R-:W-:Y:S01]  /*fbc0*/  IADD3 R9, P6, R16.reuse, 0x1000, RZ ;  /* 0x0000100010097810 */ /* 0x040fe20007fde0ff */
[----:B------:R-:W-:Y:S01]  /*fbd0*/  UIMAD UR9, UR14, UR12, URZ ;  /* 0x0000000c0e0972a4 */ /* 0x000fe2000f8e023f */
[C---:B------:R-:W-:Y:S02]  /*fbe0*/  IADD3 R13, P5, R16.reuse, 0x2000, RZ ;  /* 0x00002000100d7810 */ /* 0x040fe40007fbe0ff */
[----:B------:R-:W-:Y:S01]  /*fbf0*/  LOP3.LUT R8, R9, 0x380, RZ, 0xc0, !PT ;  /* 0x0000038009087812 */ /* 0x000fe200078ec0ff */
[----:B------:R-:W-:Y:S01]  /*fc00*/  UIMAD.WIDE.U32 UR10, UR4, UR12, URZ ;  /* 0x0000000c040a72a5 */ /* 0x000fe2000f8e003f */
[----:B------:R-:W-:-:S02]  /*fc10*/  IADD3 R25, P4, R16, 0x3000, RZ ;  /* 0x0000300010197810 */ /* 0x000fc40007f9e0ff */
[----:B------:R-:W-:Y:S01]  /*fc20*/  SHF.R.U64 R8, R8, 0x3, RZ ;  /* 0x0000000308087819 */ /* 0x000fe200000012ff */
[----:B------:R-:W-:Y:S01]  /*fc30*/  UIMAD UR9, UR4, UR13, UR9 ;  /* 0x0000000d040972a4 */ /* 0x000fe2000f8e0209 */
[----:B------:R-:W-:Y:S02]  /*fc40*/  IADD3 R29, P3, R16, 0x4000, RZ ;  /* 0x00004000101d7810 */ /* 0x000fe40007f7e0ff */
[----:B------:R-:W-:Y:S01]  /*fc50*/  LOP3.LUT R8, R8, R9, RZ, 0x3c, !PT ;  /* 0x0000000908087212 */ /* 0x000fe200078e3cff */
[----:B------:R-:W-:Y:S01]  /*fc60*/  IMAD.X R9, RZ, RZ, R17, P6 ;  /* 0x000000ffff097224 */ /* 0x000fe200030e0611 */
[C---:B------:R-:W-:Y:S01]  /*fc70*/  IADD3 R3, P6, R16.reuse, 0x7000, RZ ;  /* 0x0000700010037810 */ /* 0x040fe20007fde0ff */
[----:B------:R-:W-:Y:S01]  /*fc80*/  UIADD3 UR11, UR11, UR9, URZ ;  /* 0x000000090b0b7290 */ /* 0x000fe2000fffe03f */
[----:B------:R-:W-:Y:S01]  /*fc90*/  IADD3 R33, P2, R16, 0x5000, RZ ;  /* 0x0000500010217810 */ /* 0x000fe20007f5e0ff */
[----:B------:R-:W-:Y:S01]  /*fca0*/  ULDC.64 UR12, c[0x0][0xae8] ;  /* 0x0002ba00000c7ab9 */ /* 0x000fe20000000a00 */
[----:B0-----:R-:W-:-:S02]  /*fcb0*/  LOP3.LUT R0, R3, 0x380, RZ, 0xc0, !PT ;  /* 0x0000038003007812 */ /* 0x001fc400078ec0ff */
[C---:B------:R-:W-:Y:S02]  /*fcc0*/  IADD3 R37, P0, R16.reuse, 0x6000, RZ ;  /* 0x0000600010257810 */ /* 0x040fe40007f1e0ff */
[----:B------:R-:W-:Y:S02]  /*fcd0*/  LOP3.LUT R5, R16, 0x380, RZ, 0xc0, !PT ;  /* 0x0000038010057812 */ /* 0x000fe400078ec0ff */
[----:B------:R-:W-:Y:S02]  /*fce0*/  LOP3.LUT R12, R13, 0x380, RZ, 0xc0, !PT ;  /* 0x000003800d0c7812 */ /* 0x000fe400078ec0ff */
[----:B------:R-:W-:Y:S01]  /*fcf0*/  LOP3.LUT R24, R25, 0x380, RZ, 0xc0, !PT ;  /* 0x0000038019187812 */ /* 0x000fe200078ec0ff */
[----:B------:R-:W-:Y:S01]  /*fd00*/  USHF.R.S32.HI UR4, URZ, 0x1f, UR8 ;  /* 0x0000001f3f047899 */ /* 0x000fe20008011408 */
[----:B------:R-:W-:Y:S01]  /*fd10*/  SHF.R.U64 R0, R0, 0x3, RZ ;  /* 0x0000000300007819 */ /* 0x000fe200000012ff */
[----:B------:R-:W-:Y:S01]  /*fd20*/  UIMAD.WIDE.U32 UR10, UR16, UR12, UR10 ;  /* 0x0000000c100a72a5 */ /* 0x000fe2000f8e000a */
[----:B------:R-:W-:Y:S01]  /*fd30*/  LOP3.LUT R28, R29, 0x380, RZ, 0xc0, !PT ;  /* 0x000003801d1c7812 */ /* 0x000fe200078ec0ff */
[----:B------:R-:W-:Y:S01]  /*fd40*/  IMAD.X R41, RZ, RZ, R17, P6 ;  /* 0x000000ffff297224 */ /* 0x000fe200030e0611 */
[----:B------:R-:W-:Y:S01]  /*fd50*/  LOP3.LUT R40, R0, R3, RZ, 0x3c, !PT ;  /* 0x0000000300287212 */ /* 0x000fe200078e3cff */
[----:B------:R-:W5:Y:S01]  /*fd60*/  LD.E.128 R8, desc[UR36][R8.64] ;  /* 0x0000002408087980 */ /* 0x000f62000c101d00 */
[----:B------:R-:W0:Y:S01]  /*fd70*/  @P1 LDC R3, c[0x0][0xbec] ;  /* 0x0002fb00ff031b82 */ /* 0x000e220000000800 */
[----:B------:R-:W-:Y:S01]  /*fd80*/  IMAD R0, R163, 0x20, R182 ;  /* 0x00000020a3007824 */ /* 0x000fe200078e02b6 */
[----:B------:R-:W-:-:S02]  /*fd90*/  LOP3.LUT R32, R33, 0x380, RZ, 0xc0, !PT ;  /* 0x0000038021207812 */ /* 0x000fc400078ec0ff */
[----:B------:R-:W-:Y:S02]  /*fda0*/  LOP3.LUT R36, R37, 0x380, RZ, 0xc0, !PT ;  /* 0x0000038025247812 */ /* 0x000fe400078ec0ff */
[----:B------:R-:W-:Y:S01]  /*fdb0*/  SHF.R.U64 R5, R5, 0x3, RZ ;  /* 0x0000000305057819 */ /* 0x000fe200000012ff */
[----:B------:R-:W-:Y:S01]  /*fdc0*/  VIADD R20, R0, UR15 ;  /* 0x0000000f00147c36 */ /* 0x000fe20008000000 */
[----:B------:R-:W-:Y:S01]  /*fdd0*/  SHF.R.U64 R12, R12, 0x3, RZ ;  /* 0x000000030c0c7819 */ /* 0x000fe200000012ff */
[----:B------:R-:W-:Y:S01]  /*fde0*/  UIMAD UR11, UR16, UR13, UR11 ;  /* 0x0000000d100b72a4 */ /* 0x000fe2000f8e020b */
[----:B------:R-:W-:Y:S01]  /*fdf0*/  SHF.R.U64 R24, R24, 0x3, RZ ;  /* 0x0000000318187819 */ /* 0x000fe200000012ff */
[----:B------:R-:W5:Y:S01]  /*fe00*/  LD.E.128 R40, desc[UR36][R40.64] ;  /* 0x0000002428287980 */ /* 0x000f62000c101d00 */
[----:B------:R-:W-:Y:S01]  /*fe10*/  SHF.R.U64 R28, R28, 0x3, RZ ;  /* 0x000000031c1c7819 */ /* 0x000fe200000012ff */
[----:B------:R-:W-:Y:S01]  /*fe20*/  ULDC.64 UR12, c[0x0][0xaf0] ;  /* 0x0002bc00000c7ab9 */ /* 0x000fe20000000a00 */
[----:B------:R-:W-:-:S02]  /*fe30*/  SHF.R.U64 R32, R32, 0x3, RZ ;  /* 0x0000000320207819 */ /* 0x000fc400000012ff */
[----:B------:R-:W-:Y:S02]  /*fe40*/  SHF.R.U64 R36, R36, 0x3, RZ ;  /* 0x0000000324247819 */ /* 0x000fe400000012ff */
[----:B------:R-:W-:Y:S01]  /*fe50*/  LOP3.LUT R16, R5, R16, RZ, 0x3c, !PT ;  /* 0x0000001005107212 */ /* 0x000fe200078e3cff */
[----:B------:R-:W-:Y:S01]  /*fe60*/  UIMAD UR4, UR4, UR12, URZ ;  /* 0x0000000c040472a4 */ /* 0x000fe2000f8e023f */
[----:B------:R-:W-:Y:S01]  /*fe70*/  LOP3.LUT R12, R12, R13, RZ, 0x3c, !PT ;  /* 0x0000000d0c0c7212 */ /* 0x000fe200078e3cff */
[--C-:B------:R-:W-:Y:S01]  /*fe80*/  IMAD.X R13, RZ, RZ, R17.reuse, P5 ;  /* 0x000000ffff0d7224 */ /* 0x100fe200028e0611 */
[----:B------:R-:W-:Y:S01]  /*fe90*/  LOP3.LUT R24, R24, R25, RZ, 0x3c, !PT ;  /* 0x0000001918187212 */ /* 0x000fe200078e3cff */
[--C-:B------:R-:W-:Y:S01]  /*fea0*/  IMAD.X R25, RZ, RZ, R17.reuse, P4 ;  /* 0x000000ffff197224 */ /* 0x100fe200020e0611 */
[----:B------:R-:W-:Y:S01]  /*feb0*/  LOP3.LUT R28, R28, R29, RZ, 0x3c, !PT ;  /* 0x0000001d1c1c7212 */ /* 0x000fe200078e3cff */
[----:B0-----:R-:W-:Y:S01]  /*fec0*/  @P1 IMAD.HI.U32 R0, R20, R3, RZ ;  /* 0x0000000314001227 */ /* 0x001fe200078e00ff */
[----:B------:R-:W-:Y:S01]  /*fed0*/  LOP3.LUT R32, R32, R33, RZ, 0x3c, !PT ;  /* 0x0000002120207212 */ /* 0x000fe200078e3cff */
[----:B------:R0:W5:Y:S01]  /*fee0*/  LD.E.128 R4, desc[UR36][R16.64] ;  /* 0x0000002410047980 */ /* 0x000162000c101d00 */
[----:B------:R-:W-:Y:S01]  /*fef0*/  LOP3.LUT R36, R36, R37, RZ, 0x3c, !PT ;  /* 0x0000002524247212 */ /* 0x000fe200078e3cff */
[----:B------:R-:W-:-:S02]  /*ff00*/  IMAD.X R29, RZ, RZ, R17, P3 ;  /* 0x000000ffff1d7224 */ /* 0x000fc400018e0611 */
[--C-:B------:R-:W-:Y:S01]  /*ff10*/  IMAD.X R33, RZ, RZ, R17.reuse, P2 ;  /* 0x000000ffff217224 */ /* 0x100fe200010e0611 */
[----:B------:R-:W-:Y:S01]  /*ff20*/  UIMAD UR4, UR8, UR13, UR4 ;  /* 0x0000000d080472a4 */ /* 0x000fe2000f8e0204 */
[----:B------:R-:W-:Y:S01]  /*ff30*/  IMAD.X R37, RZ, RZ, R17, P0 ;  /* 0x000000ffff257224 */ /* 0x000fe200000e0611 */
[----:B------:R-:W-:Y:S01]  /*ff40*/  UIMAD.WIDE.U32 UR8, UR8, UR12, UR10 ;  /* 0x0000000c080872a5 */ /* 0x000fe2000f8e000a */
[----:B------:R-:W5:Y:S01]  /*ff50*/  LD.E.128 R12, desc[UR36][R12.64] ;  /* 0x000000240c0c7980 */ /* 0x000f62000c101d00 */
[----:B0-----:R-:W-:Y:S01]  /*ff60*/  IMAD.MOV.U32 R17, RZ, RZ, R20 ;  /* 0x000000ffff117224 */ /* 0x001fe200078e0014 */
[----:B-1----:R-:W-:Y:S01]  /*ff70*/  @P1 SHF.R.U32.HI R17, RZ, R21, R0 ;  /* 0x00000015ff111219 */ /* 0x002fe20000011600 */
[----:B------:R-:W-:Y:S01]  /*ff80*/  UIADD3 UR4, UR9, UR4, URZ ;  /* 0x0000000409047290 */ /* 0x000fe2000fffe03f */
[----:B------:R-:W5:Y:S01]  /*ff90*/  LD.E.128 R24, desc[UR36][R24.64] ;  /* 0x0000002418187980 */ /* 0x000f62000c101d00 */
[----:B------:R-:W-:Y:S01]  /*ffa0*/  ULDC.64 UR10, c[0x0][0xae0] ;  /* 0x0002b800000a7ab9 */ /* 0x000fe20000000a00 */
[--C-:B------:R-:W-:Y:S01]  /*ffb0*/  SHF.R.S32.HI R0, RZ, 0x1f, R17.reuse ;  /* 0x0000001fff007819 */ /* 0x100fe20000011411 */
[----:B------:R-:W-:Y:S01]  /*ffc0*/  IMAD.MOV R16, RZ, RZ, -R17 ;  /* 0x000000ffff107224 */ /* 0x000fe200078e0a11 */
[----:B------:R-:W5:Y:S01]  /*ffd0*/  LD.E.128 R28, desc[UR36][R28.64] ;  /* 0x000000241c1c7980 */ /* 0x000f62000c101d00 */
[----:B------:R-:W-:-:S02]  /*ffe0*/  IMAD.U32 R3, RZ, RZ, UR9 ;  /* 0x00000009ff037e24 */ /* 0x000fc4000f8e00ff */
[----:B------:R-:W-:Y:S01]  /*fff0*/  IMAD R0, R0, UR10, RZ ;  /* 0x0000000a00007c24 */ /* 0x000fe2000f8e02ff */
[----:B------:R-:W5:Y:S01]  /*10000*/  LD.E.128 R32, desc[UR36][R32.64] ;  /* 0x0000002420207980 */ /* 0x000f62000c101d00 */
[----:B------:R-:W-:Y:S02]  /*10010*/  IMAD R75, R75, R16, R20 ;  /* 0x000000104b4b7224 */ /* 0x000fe400078e0214 */
[----:B------:R-:W-:Y:S01]  /*10020*/  IMAD.U32 R2, RZ, RZ, UR8 ;  /* 0x00000008ff027e24 */ /* 0x000fe2000f8e00ff */
[----:B------:R-:W5:Y:S01]  /*10030*/  LD.E.128 R36, desc[UR36][R36.64] ;  /* 0x0000002424247980 */ /* 0x000f62000c101d00 */
[----:B------:R-:W-:Y:S01]  /*10040*/  IMAD.U32 R3, RZ, RZ, UR4 ;  /* 0x00000004ff037e24 */ /* 0x000fe2000f8e00ff */
[----:B------:R-:W-:Y:S01]  /*10050*/  ULDC.64 UR8, c[0x0][0xad8] ;  /* 0x0002b60000087ab9 */ /* 0x000fe20000000a00 */
[C---:B------:R-:W-:Y:S01]  /*10060*/  IMAD R21, R17.reuse, UR11, R0 ;  /* 0x0000000b11157c24 */ /* 0x040fe2000f8e0200 */
[----:B------:R-:W-:Y:S01]  /*10070*/  @!PT LDS RZ, [RZ] ;  /* 0x00000000fffff984 */ /* 0x000fe20000000800 */
[----:B------:R-:W-:Y:S01]  /*10080*/  @!PT LDS RZ, [RZ] ;  /* 0x00000000fffff984 */ /* 0x000fe20000000800 */
[----:B------:R-:W-:Y:S01]  /*10090*/  @!PT LDS RZ, [RZ] ;  /* 0x00000000fffff984 */ /* 0x000fe20000000800 */
[----:B------:R-:W-:Y:S01]  /*100a0*/  @!PT LDS RZ, [RZ] ;  /* 0x00000000fffff984 */ /* 0x000fe20000000800 */
[----:B------:R0:W-:Y:S06]  /*100b0*/  MEMBAR.ALL.CTA ;  /* 0x0000000000007992 */ /* 0x0001ec0000008000 */
[----:B0-----:R-:W0:Y:S01]  /*100c0*/  FENCE.VIEW.ASYNC.S ;  /* 0x00000000000073c6 */ /* 0x001e220000000000 */
[----:B------:R-:W-:Y:S01]  /*100d0*/  SHF.R.S32.HI R0, RZ, 0x1f, R75 ;  /* 0x0000001fff007819 */ /* 0x000fe2000001144b */
[----:B------:R-:W-:-:S04]  /*100e0*/  IMAD.WIDE.U32 R2, R17, UR10, R2 ;  /* 0x0000000a11027c25 */ /* 0x000fc8000f8e0002 */
[----:B------:R-:W-:Y:S02]  /*100f0*/  IMAD.IADD R3, R3, 0x1, R21 ;  /* 0x0000000103037824 */ /* 0x000fe400078e0215 */
[----:B------:R-:W-:Y:S02]  /*10100*/  IMAD R0, R0, UR8, RZ ;  /* 0x0000000800007c24 */ /* 0x000fe4000f8e02ff */
[----:B------:R-:W-:Y:S02]  /*10110*/  VIADD R45, R182, UR15 ;  /* 0x0000000fb62d7c36 */ /* 0x000fe40008000000 */
[C---:B------:R-:W-:Y:S02]  /*10120*/  IMAD R21, R75.reuse, UR9, R0 ;  /* 0x000000094b157c24 */ /* 0x040fe4000f8e0200 */
[----:B------:R-:W-:Y:S01]  /*10130*/  IMAD.WIDE.U32 R2, R75, UR8, R2 ;  /* 0x000000084b027c25 */ /* 0x000fe2000f8e0002 */
[----:B------:R-:W-:Y:S01]  /*10140*/  ISETP.GE.AND P2, PT, R45, R74, PT ;  /* 0x0000004a2d00720c */ /* 0x000fe20003f46270 */
[----:B------:R-:W-:-:S02]  /*10150*/  ULDC.64 UR8, c[0x0][0xa80] ;  /* 0x0002a00000087ab9 */ /* 0x000fc40000000a00 */
[----:B------:R-:W-:Y:S01]  /*10160*/  VIADD R17, R45, 0x20 ;  /* 0x000000202d117836 */ /* 0x000fe20000000000 */
[C---:B------:R-:W-:Y:S01]  /*10170*/  LEA R0, P3, R2.reuse, UR8, 0x1 ;  /* 0x0000000802007c11 */ /* 0x040fe2000f8608ff */
[----:B------:R-:W-:Y:S02]  /*10180*/  IMAD.IADD R3, R3, 0x1, R21 ;  /* 0x0000000103037824 */ /* 0x000fe400078e0215 */
[----:B------:R-:W-:Y:S01]  /*10190*/  VIADD R19, R19, 0x2a820 ;  /* 0x0002a82013137836 */ /* 0x000fe20000000000 */
[-C--:B------:R-:W-:Y:S01]  /*101a0*/  ISETP.GE.AND P0, PT, R17, R74.reuse, PT ;  /* 0x0000004a1100720c */ /* 0x080fe20003f06270 */
[----:B------:R-:W-:Y:S01]  /*101b0*/  VIADD R17, R45, 0x40 ;  /* 0x000000402d117836 */ /* 0x000fe20000000000 */
[----:B------:R-:W-:Y:S02]  /*101c0*/  LEA.HI.X R20, R2, UR9, R3, 0x1, P3 ;  /* 0x0000000902147c11 */ /* 0x000fe400098f0c03 */
        /* <DEDUP_REMOVED lines=16> */
.L_x_1304:
[----:B------:R-:W-:Y:S05]  /*102d0*/  BSYNC B1 ;  /* 0x0000000000017941 */ /* 0x000fea0003800000 */
.L_x_1303:
[----:B---3-5:R3:W4:Y:S01]  /*102e0*/  SHFL.IDX PT, R5, R20, 0x1, 0x181f ;  /* 0x00381f0014057f89 */ /* 0x02872200000e0000 */
        /* <DEDUP_REMOVED lines=10> */
[----:B------:R1:W-:Y:S04]  /*10390*/  @!P3 ST.E.128 desc[UR36][R2.64], R8 ;  /* 0x000000080200b985 */ /* 0x0003e8000c101d24 */
[----:B------:R1:W-:Y:S02]  /*103a0*/  @!P4 ST.E.128 desc[UR36][R4.64], R32 ;  /* 0x000000200400c985 */ /* 0x0003e4000c101d24 */
.L_x_1306:
[----:B------:R-:W-:Y:S05]  /*103b0*/  BSYNC B1 ;  /* 0x0000000000017941 */ /* 0x000fea0003800000 */
.L_x_1305:
[----:B-1--4-:R1:W4:Y:S01]  /*103c0*/  SHFL.IDX PT, R5, R20, 0x2, 0x181f ;  /* 0x00581f0014057f89 */ /* 0x01232200000e0000 */
[----:B------:R-:W-:Y:S03]  /*103d0*/  BSSY B1, `(.L_x_1307) ;  /* 0x000000c000017945 */ /* 0x000fe60003800000 */
[----:B------:R1:W0:Y:S01]  /*103e0*/  SHFL.IDX PT, R3, R0, 0x2, 0x181f ;  /* 0x00581f0000037f89 */ /* 0x00022200000e0000 */
[----:B------:R-:W-:Y:S05]  /*103f0*/  @P1 BRA `(.L_x_1308) ;  /* 0x0000000000241947 */ /* 0x000fea0003800000 */
[----:B------:R-:W-:Y:S02]  /*10400*/  ULDC UR4, c[0x0][0xac8] ;  /* 0x0002b20000047ab9 */ /* 0x000fe40000000800 */
[----:B------:R-:W-:Y:S02]  /*10410*/  ISETP.GE.AND P2, PT, R160, UR4, PT ;  /* 0x00000004a0007c0c */ /* 0x000fe4000bf46270 */
[----:B------:R-:W-:-:S11]  /*10420*/  ISETP.GE.AND P3, PT, R162, UR4, PT ;  /* 0x00000004a2007c0c */ /* 0x000fd6000bf66270 */
[-C--:B0-----:R-:W-:Y:S02]  /*10430*/  @!P2 LEA R2, P0, R160, R3.reuse, 0x1 ;  /* 0x00000003a002a211 */ /* 0x081fe400078008ff */
[----:B------:R-:W-:Y:S02]  /*10440*/  @!P3 LEA R4, P1, R162, R3, 0x1 ;  /* 0x00000003a204b211 */ /* 0x000fe400078208ff */
[-C--:B----4-:R-:W-:Y:S02]  /*10450*/  @!P2 LEA.HI.X R3, R160, R5.reuse, R206, 0x1, P0 ;  /* 0x00000005a003a211 */ /* 0x090fe400000f0cce */
[----:B------:R-:W-:-:S03]  /*10460*/  @!P3 LEA.HI.X R5, R162, R5, R205, 0x1, P1 ;  /* 0x00000005a205b211 */ /* 0x000fc600008f0ccd */
[----:B------:R0:W-:Y:S04]  /*10470*/  @!P2 ST.E.128 desc[UR36][R2.64], R12 ;  /* 0x0000000c0200a985 */ /* 0x0001e8000c101d24 */
[----:B------:R0:W-:Y:S02]  /*10480*/  @!P3 ST.E.128 desc[UR36][R4.64], R36 ;  /* 0x000000240400b985 */ /* 0x0001e4000c101d24 */
.L_x_1308:
[----:B------:R-:W-:Y:S05]  /*10490*/  BSYNC B1 ;  /* 0x0000000000017941 */ /* 0x000fea0003800000 */
.L_x_1307:
[----:B0-----:R-:W-:Y:S01]  /*104a0*/  VIADD R3, R45, 0x60 ;  /* 0x000000602d037836 */ /* 0x001fe20000000000 */
[----:B----4-:R0:W4:Y:S04]  /*104b0*/  SHFL.IDX PT, R5, R20, 0x3, 0x181f ;  /* 0x00781f0014057f89 */ /* 0x01012800000e0000 */
[----:B------:R-:W-:Y:S01]  /*104c0*/  ISETP.GE.AND P0, PT, R3, R74, PT ;  /* 0x0000004a0300720c */ /* 0x000fe20003f06270 */
[----:B------:R0:W0:-:S12]  /*104d0*/  SHFL.IDX PT, R7, R0, 0x3, 0x181f ;  /* 0x00781f0000077f89 */ /* 0x00001800000e0000 */
[----:B------:R-:W-:Y:S05]  /*104e0*/  @P0 BRA `(.L_x_1309) ;  /* 0x0000001800740947 */ /* 0x000fea0003800000 */
[----:B------:R-:W-:Y:S02]  /*104f0*/  ULDC UR4, c[0x0][0xac8] ;  /* 0x0002b20000047ab9 */ /* 0x000fe40000000800 */
[----:B------:R-:W-:-:S13]  /*10500*/  ISETP.GE.AND P1, PT, R160, UR4, PT ;  /* 0x00000004a0007c0c */ /* 0x000fda000bf26270 */
[----:B0-----:R-:W-:-:S04]  /*10510*/  @!P1 LEA R2, P0, R160, R7, 0x1 ;  /* 0x00000007a0029211 */ /* 0x001fc800078008ff */
[----:B----4-:R-:W-:Y:S02]  /*10520*/  @!P1 LEA.HI.X R3, R160, R5, R206, 0x1, P0 ;  /* 0x00000005a0039211 */ /* 0x010fe400000f0cce */
[----:B------:R-:W-:-:S03]  /*10530*/  ISETP.GE.AND P0, PT, R162, UR4, PT ;  /* 0x00000004a2007c0c */ /* 0x000fc6000bf06270 */
[----:B------:R0:W-:Y:S10]  /*10540*/  @!P1 ST.E.128 desc[UR36][R2.64], R24 ;  /* 0x0000001802009985 */ /* 0x0001f4000c101d24 */
[----:B------:R-:W-:Y:S05]  /*10550*/  @P0 BRA `(.L_x_1309) ;  /* 0x0000001800580947 */ /* 0x000fea0003800000 */
[----:B0-----:R-:W-:-:S04]  /*10560*/  LEA R2, P0, R162, R7, 0x1 ;  /* 0x00000007a2027211 */ /* 0x001fc800078008ff */
[----:B------:R-:W-:-:S05]  /*10570*/  LEA.HI.X R3, R162, R5, R205, 0x1, P0 ;  /* 0x00000005a2037211 */ /* 0x000fca00000f0ccd */
[----:B------:R0:W-:Y:S01]  /*10580*/  ST.E.128 desc[UR36][R2.64], R40 ;  /* 0x0000002802007985 */ /* 0x0001e2000c101d24 */
[----:B------:R-:W-:Y:S05]  /*10590*/  BRA `(.L_x_1309) ;  /* 0x0000001800487947 */ /* 0x000fea0003800000 */
.L_x_1302:
        /* <DEDUP_REMOVED lines=19> */
[----:B------:R-:W-:-:S04]  /*106d0*/  UIMAD UR4, UR4, UR12, URZ ;  /* 0x0000000c040472a4 */ /* 0x000fc8000f8e023f */
[----:B------:R-:W-:Y:S01]  /*106e0*/  UIMAD UR4, UR8, UR13, UR4 ;  /* 0x0000000d080472a4 */ /* 0x000fe2000f8e0204 */
[----:B0-----:R-:W-:Y:S01]  /*106f0*/  @P1 IMAD.HI.U32 R0, R13, R0, RZ ;  /* 0x000000000d001227 */ /* 0x001fe200078e00ff */
[----:B------:R-:W-:-:S03]  /*10700*/  UIMAD.WIDE.U32 UR8, UR8, UR12, UR10 ;  /* 0x0000000c080872a5 */ /* 0x000fc6000f8e000a */
[----:B------:R-:W-:Y:S01]  /*10710*/  ULDC.64 UR10, c[0x0][0xb48] ;  /* 0x0002d200000a7ab9 */ /* 0x000fe20000000a00 */
[----:B------:R-:W-:Y:S01]  /*10720*/  UIADD3 UR9, UR9, UR4, URZ ;  /* 0x0000000409097290 */ /* 0x000fe2000fffe03f */
[----:B-1----:R-:W-:-:S03]  /*10730*/  @P1 SHF.R.U32.HI R7, RZ, R5, R0 ;  /* 0x00000005ff071219 */ /* 0x002fc60000011600 */
[----:B------:R-:W-:Y:S01]  /*10740*/  UIMAD.WIDE.U32 UR8, UR15, UR10, UR8 ;  /* 0x0000000a0f0872a5 */ /* 0x000fe2000f8e0008 */
[--C-:B------:R-:W-:Y:S01]  /*10750*/  SHF.R.S32.HI R0, RZ, 0x1f, R7.reuse ;  /* 0x0000001fff007819 */ /* 0x100fe20000011407 */
[----:B------:R-:W-:Y:S02]  /*10760*/  IMAD.MOV R4, RZ, RZ, -R7 ;  /* 0x000000ffff047224 */ /* 0x000fe400078e0a07 */
[----:B------:R-:W-:Y:S02]  /*10770*/  UIMAD UR4, UR15, UR11, UR9 ;  /* 0x0000000b0f0472a4 */ /* 0x000fe4000f8e0209 */
[----:B------:R-:W-:Y:S01]  /*10780*/  IMAD.U32 R5, RZ, RZ, UR9 ;  /* 0x00000009ff057e24 */ /* 0x000fe2000f8e00ff */
[----:B------:R-:W-:Y:S01]  /*10790*/  ULDC.64 UR10, c[0x0][0xb30] ;  /* 0x0002cc00000a7ab9 */ /* 0x000fe20000000a00 */
[----:B------:R-:W-:Y:S02]  /*107a0*/  IMAD R75, R75, R4, R13 ;  /* 0x000000044b4b7224 */ /* 0x000fe400078e020d */
[----:B------:R-:W-:-:S02]  /*107b0*/  IMAD R0, R0, UR10, RZ ;  /* 0x0000000a00007c24 */ /* 0x000fc4000f8e02ff */
[----:B------:R-:W-:Y:S01]  /*107c0*/  IMAD.U32 R4, RZ, RZ, UR8 ;  /* 0x00000008ff047e24 */ /* 0x000fe2000f8e00ff */
[----:B------:R-:W-:Y:S01]  /*107d0*/  ULDC.64 UR8, c[0x0][0xb28] ;  /* 0x0002ca0000087ab9 */ /* 0x000fe20000000a00 */
        /* <DEDUP_REMOVED lines=40> */
[----:B------:R-:W-:Y:S01]  /*10a60*/  @!P1 ST.E.64 desc[UR36][R14.64], R40 ;  /* 0x000000280e009985 */ /* 0x000fe2000c101b24 */
[----:B------:R-:W-:-:S03]  /*10a70*/  @!P5 LEA R4, P1, R176, R6, 0x2 ;  /* 0x00000006b004d211 */ /* 0x000fc600078210ff */
[----:B------:R0:W-:Y:S01]  /*10a80*/  @!P3 ST.E.64 desc[UR36][R2.64], R44 ;  /* 0x0000002c0200b985 */ /* 0x0001e2000c101b24 */
[-C--:B-1----:R-:W-:Y:S02]  /*10a90*/  @!P2 LEA R8, P6, R175, R6.reuse, 0x2 ;  /* 0x00000006af08a211 */ /* 0x082fe400078c10ff */
[----:B------:R-:W-:Y:S02]  /*10aa0*/  ISETP.GE.AND P3, PT, R173, UR4, PT ;  /* 0x00000004ad007c0c */ /* 0x000fe4000bf66270 */
[-C--:B------:R-:W-:Y:S02]  /*10ab0*/  @!P5 LEA.HI.X R5, R176, R7.reuse, R195, 0x2, P1 ;  /* 0x00000007b005d211 */ /* 0x080fe400008f14c3 */
[----:B------:R-:W-:Y:S02]  /*10ac0*/  ISETP.GE.AND P1, PT, R172, UR4, PT ;  /* 0x00000004ac007c0c */ /* 0x000fe4000bf26270 */
[----:B------:R-:W-:Y:S01]  /*10ad0*/  @!P2 LEA.HI.X R9, R175, R7, R194, 0x2, P6 ;  /* 0x00000007af09a211 */ /* 0x000fe200030f14c2 */
[----:B------:R1:W-:Y:S01]  /*10ae0*/  @!P5 ST.E.64 desc[UR36][R4.64], R48 ;  /* 0x000000300400d985 */ /* 0x0003e2000c101b24 */
[----:B---3--:R-:W-:-:S03]  /*10af0*/  @!P4 LEA R10, P6, R174, R6, 0x2 ;  /* 0x00000006ae0ac211 */ /* 0x008fc600078c10ff */
[----:B------:R3:W-:Y:S01]  /*10b00*/  @!P2 ST.E.64 desc[UR36][R8.64], R52 ;  /* 0x000000340800a985 */ /* 0x0007e2000c101b24 */
[----:B------:R-:W-:Y:S02]  /*10b10*/  ISETP.GE.AND P2, PT, R171, UR4, PT ;  /* 0x00000004ab007c0c */ /* 0x000fe4000bf46270 */
[-C--:B------:R-:W-:Y:S02]  /*10b20*/  @!P4 LEA.HI.X R11, R174, R7.reuse, R193, 0x2, P6 ;  /* 0x00000007ae0bc211 */ /* 0x080fe400030f14c1 */
[CC--:B----4-:R-:W-:Y:S02]  /*10b30*/  @!P3 LEA R12, P5, R173.reuse, R6.reuse, 0x2 ;  /* 0x00000006ad0cb211 */ /* 0x0d0fe400078a10ff */
[----:B0-----:R-:W-:Y:S01]  /*10b40*/  @!P1 LEA R2, P6, R172, R6, 0x2 ;  /* 0x00000006ac029211 */ /* 0x001fe200078c10ff */
[----:B------:R0:W-:Y:S01]  /*10b50*/  @!P4 ST.E.64 desc[UR36][R10.64], R56 ;  /* 0x000000380a00c985 */ /* 0x0001e2000c101b24 */
[----:B------:R-:W-:Y:S02]  /*10b60*/  @!P3 LEA.HI.X R13, R173, R7, R192, 0x2, P5 ;  /* 0x00000007ad0db211 */ /* 0x000fe400028f14c0 */
[----:B------:R-:W-:-:S02]  /*10b70*/  ISETP.GE.AND P4, PT, R170, UR4, PT ;  /* 0x00000004aa007c0c */ /* 0x000fc4000bf86270 */
[-C--:B------:R-:W-:Y:S01]  /*10b80*/  @!P1 LEA.HI.X R3, R172, R7.reuse, R191, 0x2, P6 ;  /* 0x00000007ac039211 */ /* 0x080fe200030f14bf */
[----:B------:R4:W-:Y:S01]  /*10b90*/  @!P3 ST.E.64 desc[UR36][R12.64], R60 ;  /* 0x0000003c0c00b985 */ /* 0x0009e2000c101b24 */
[----:B------:R-:W-:Y:S02]  /*10ba0*/  ISETP.GE.AND P5, PT, R169, UR4, PT ;  /* 0x00000004a9007c0c */ /* 0x000fe4000bfa6270 */
[----:B-1----:R-:W-:Y:S01]  /*10bb0*/  @!P2 LEA R4, P6, R171, R6, 0x2 ;  /* 0x00000006ab04a211 */ /* 0x002fe200078c10ff */
[----:B------:R1:W-:Y:S01]  /*10bc0*/  @!P1 ST.E.64 desc[UR36][R2.64], R64 ;  /* 0x0000004002009985 */ /* 0x0003e2000c101b24 */
[----:B------:R-:W-:Y:S02]  /*10bd0*/  ISETP.GE.AND P3, PT, R168, UR4, PT ;  /* 0x00000004a8007c0c */ /* 0x000fe4000bf66270 */
[----:B------:R-:W-:Y:S02]  /*10be0*/  ISETP.GE.AND P1, PT, R167, UR4, PT ;  /* 0x00000004a7007c0c */ /* 0x000fe4000bf26270 */
[----:B------:R-:W-:-:S02]  /*10bf0*/  @!P2 LEA.HI.X R5, R171, R7, R190, 0x2, P6 ;  /* 0x00000007ab05a211 */ /* 0x000fc400030f14be */
[----:B---3--:R-:W-:-:S03]  /*10c00*/  @!P4 LEA R8, P6, R170, R6, 0x2 ;  /* 0x00000006aa08c211 */ /* 0x008fc600078c10ff */
[----:B------:R1:W-:Y:S01]  /*10c10*/  @!P2 ST.E.64 desc[UR36][R4.64], R68 ;  /* 0x000000440400a985 */ /* 0x0003e2000c101b24 */
[CC--:B0-----:R-:W-:Y:S02]  /*10c20*/  @!P5 LEA R10, P2, R169.reuse, R6.reuse, 0x2 ;  /* 0x00000006a90ad211 */ /* 0x0c1fe400078410ff */
[-C--:B------:R-:W-:Y:S02]  /*10c30*/  @!P4 LEA.HI.X R9, R170, R7.reuse, R189, 0x2, P6 ;  /* 0x00000007aa09c211 */ /* 0x080fe400030f14bd */
[CC--:B----4-:R-:W-:Y:S02]  /*10c40*/  @!P3 LEA R12, P6, R168.reuse, R6.reuse, 0x2 ;  /* 0x00000006a80cb211 */ /* 0x0d0fe400078c10ff */
        /* <DEDUP_REMOVED lines=8> */
.L_x_1311:
[----:B------:R-:W-:Y:S05]  /*10cd0*/  BSYNC B1 ;  /* 0x0000000000017941 */ /* 0x000fea0003800000 */
.L_x_1310:
[----:B-1----:R1:W3:Y:S04]  /*10ce0*/  SHFL.IDX PT, R5, R16, 0x1, 0x1c1f ;  /* 0x003c1f0010057f89 */ /* 0x0022e800000e0000 */
[----:B------:R1:W4:Y:S01]  /*10cf0*/  SHFL.IDX PT, R4, R0, 0x1, 0x1c1f ;  /* 0x003c1f0000047f89 */ /* 0x00032200000e0000 */
[----:B------:R-:W-:Y:S05]  /*10d00*/  @P0 BRA `(.L_x_1309) ;  /* 0x00000010006c0947 */ /* 0x000fea0003800000 */
[----:B------:R-:W-:Y:S02]  /*10d10*/  ULDC UR4, c[0x0][0xac8] ;  /* 0x0002b20000047ab9 */ /* 0x000fe40000000800 */
[----:B------:R-:W-:Y:S02]  /*10d20*/  ISETP.GE.AND P1, PT, R181, UR4, PT ;  /* 0x00000004b5007c0c */ /* 0x000fe4000bf26270 */
[----:B------:R-:W-:Y:S02]  /*10d30*/  ISETP.GE.AND P0, PT, R180, UR4, PT ;  /* 0x00000004b4007c0c */ /* 0x000fe4000bf06270 */
[----:B------:R-:W-:Y:S02]  /*10d40*/  ISETP.GE.AND P2, PT, R18, UR4, PT ;  /* 0x0000000412007c0c */ /* 0x000fe4000bf46270 */
[----:B------:R-:W-:Y:S02]  /*10d50*/  ISETP.GE.AND P4, PT, R178, UR4, PT ;  /* 0x00000004b2007c0c */ /* 0x000fe4000bf86270 */
[----:B------:R-:W-:-:S05]  /*10d60*/  ISETP.GE.AND P3, PT, R179, UR4, PT ;  /* 0x00000004b3007c0c */ /* 0x000fca000bf66270 */
[CC--:B0---4-:R-:W-:Y:S02]  /*10d70*/  @!P1 LEA R6, P5, R181.reuse, R4.reuse, 0x2 ;  /* 0x00000004b5069211 */ /* 0x0d1fe400078a10ff */
        /* <DEDUP_REMOVED lines=59> */
.L_x_1300:
[----:B------:R-:W0:Y:S01]  /*11130*/  LDC.64 R2, c[0x0][0xc00] ;  /* 0x00030000ff027b82 */ /* 0x000e220000000a00 */
[----:B------:R-:W-:Y:S01]  /*11140*/  R2UR UR11, R183 ;  /* 0x00000000b70b72ca */ /* 0x000fe200000e0000 */
[----:B------:R-:W-:Y:S01]  /*11150*/  ULDC.64 UR8, c[0x0][0xc00] ;  /* 0x0003000000087ab9 */ /* 0x000fe20000000a00 */
[----:B------:R-:W-:Y:S01]  /*11160*/  IMAD.MOV.U32 R7, RZ, RZ, RZ ;  /* 0x000000ffff077224 */ /* 0x000fe200078e00ff */
[----:B------:R-:W-:-:S04]  /*11170*/  R2UR UR10, R164 ;  /* 0x00000000a40a72ca */ /* 0x000fc800000e0000 */
[----:B------:R-:W1:Y:S06]  /*11180*/  LDC.64 R4, c[0x0][0xc08] ;  /* 0x00030200ff047b82 */ /* 0x000e6c0000000a00 */
[----:B------:R-:W-:Y:S01]  /*11190*/  UIMAD.WIDE UR8, UR11, 0x4, UR8 ;  /* 0x000000040b0878a5 */ /* 0x000fe2000f8e0208 */
[----:B0-----:R-:W-:-:S05]  /*111a0*/  ISETP.NE.U32.AND P0, PT, R2, RZ, PT ;  /* 0x000000ff0200720c */ /* 0x001fca0003f05070 */
[----:B------:R-:W-:Y:S01]  /*111b0*/  IMAD.U32 R2, RZ, RZ, UR8 ;  /* 0x00000008ff027e24 */ /* 0x000fe2000f8e00ff */
[----:B------:R-:W-:Y:S01]  /*111c0*/  R2UR UR4, R3 ;  /* 0x00000000030472ca */ /* 0x000fe200000e0000 */
[----:B------:R-:W-:Y:S01]  /*111d0*/  IMAD.U32 R3, RZ, RZ, UR9 ;  /* 0x00000009ff037e24 */ /* 0x000fe2000f8e00ff */
[----:B-1----:R-:W-:-:S05]  /*111e0*/  ISETP.NE.U32.AND P1, PT, R4, RZ, PT ;  /* 0x000000ff0400720c */ /* 0x002fca0003f25070 */
[----:B------:R-:W-:-:S06]  /*111f0*/  VOTEU.ANY UP0, P0 ;  /* 0x00000000003f7886 */ /* 0x000fcc0000000100 */
[----:B------:R-:W-:Y:S01]  /*11200*/  UISETP.NE.AND.EX UP0, UPT, UR4, URZ, UPT, UP0 ;  /* 0x0000003f0400728c */ /* 0x000fe2000bf05300 */
[----:B------:R-:W-:Y:S01]  /*11210*/  R2UR UR4, R5 ;  /* 0x00000000050472ca */ /* 0x000fe200000e0000 */
[----:B------:R-:W-:-:S04]  /*11220*/  VOTEU.ANY UP1, P1 ;  /* 0x00000000003f7886 */ /* 0x000fc80000820100 */
[----:B------:R-:W-:-:S08]  /*11230*/  PLOP3.LUT P0, PT, PT, PT, UP0, 0x80, 0x0 ;  /* 0x000000000000781c */ /* 0x000fd00003f0f008 */
[----:B------:R-:W-:-:S06]  /*11240*/  UISETP.NE.AND.EX UP1, UPT, UR4, URZ, UPT, UP1 ;  /* 0x0000003f0400728c */ /* 0x000fcc000bf25310 */
[----:B------:R-:W-:Y:S01]  /*11250*/  PLOP3.LUT P1, PT, PT, PT, UP1, 0x80, 0x0 ;  /* 0x000000000000781c */ /* 0x000fe20003f2f018 */
[----:B------:R0:W5:Y:S01]  /*11260*/  @P0 LDG.E R7, desc[UR36][R2.64] ;  /* 0x0000002402070981 */ /* 0x000162000c1e1900 */
[----:B------:R-:W-:Y:S02]  /*11270*/  ULDC UR4, c[0x0][0xa88] ;  /* 0x0002a20000047ab9 */ /* 0x000fe40000000800 */
[----:B------:R-:W-:Y:S01]  /*11280*/  IMAD.U32 R0, RZ, RZ, UR4 ;  /* 0x00000004ff007e24 */ /* 0x000fe2000f8e00ff */
[----:B------:R-:W-:Y:S02]  /*11290*/  @UP1 ULDC.64 UR8, c[0x0][0xc08] ;  /* 0x0003020000081ab9 */ /* 0x000fe40000000a00 */
[----:B------:R-:W-:-:S06]  /*112a0*/  @UP1 UIMAD.WIDE UR8, UR11, 0x4, UR8 ;  /* 0x000000040b0818a5 */ /* 0x000fcc000f8e0208 */
[----:B------:R-:W-:Y:S02]  /*112b0*/  IMAD.U32 R4, RZ, RZ, UR8 ;  /* 0x00000008ff047e24 */ /* 0x000fe4000f8e00ff */
[----:B------:R-:W-:-:S05]  /*112c0*/  IMAD.U32 R5, RZ, RZ, UR9 ;  /* 0x00000009ff057e24 */ /* 0x000fca000f8e00ff */
[----:B------:R0:W5:Y:S01]  /*112d0*/  @P1 LDG.E R0, desc[UR36][R4.64] ;  /* 0x0000002404001981 */ /* 0x000162000c1e1900 */
[----:B------:R-:W-:-:S11]  /*112e0*/  UISETP.NE.AND UP1, UPT, UR10, URZ, UPT ;  /* 0x0000003f0a00728c */ /* 0x000fd6000bf25270 */
[----:B------:R-:W-:Y:S02]  /*112f0*/  @!UP1 ULDC UR10, c[0x0][0xad4] ;  /* 0x0002b500000a9ab9 */ /* 0x000fe40000000800 */
[----:B------:R-:W-:Y:S01]  /*11300*/  IMAD.U32 R164, RZ, RZ, UR10 ;  /* 0x0000000affa47e24 */ /* 0x000fe2000f8e00ff */
[----:B0-----:R-:W-:Y:S06]  /*11310*/  @P1 BRA `(.L_x_1312) ;  /* 0x0000000000101947 */ /* 0x001fec0003800000 */
[----:B------:R-:W-:Y:S05]  /*11320*/  @!P0 BRA `(.L_x_1312) ;  /* 0x00000000000c8947 */ /* 0x000fea0003800000 */
[----:B------:R-:W2:Y:S04]  /*11330*/  LDG.E R5, desc[UR36][R2.64] ;  /* 0x0000002402057981 */ /* 0x000ea8000c1e1900 */
[----:B-----5:R-:W2:Y:S02]  /*11340*/  LDG.E R0, desc[UR36][R2.64+0x4] ;  /* 0x0000042402007981 */ /* 0x020ea4000c1e1900 */
[----:B--2---:R-:W-:-:S07]  /*11350*/  IMAD.IADD R0, R0, 0x1, -R5 ;  /* 0x0000000100007824 */ /* 0x004fce00078e0a05 */
.L_x_1312:
[----:B------:R-:W-:Y:S01]  /*11360*/  R2UR UR4, R183 ;  /* 0x00000000b70472ca */ /* 0x000fe200000e0000 */
[----:B------:R-:W-:Y:S01]  /*11370*/  BSSY B1, `(.L_x_1313) ;  /* 0x0000042000017945 */ /* 0x000fe20003800000 */
[----:B-----5:R-:W-:Y:S02]  /*11380*/  R2UR UR20, R7 ;  /* 0x00000000071472ca */ /* 0x020fe400000e0000 */
[----:B------:R-:W-:-:S09]  /*11390*/  ISETP.GT.AND P0, PT, R207, 0x7f, PT ;  /* 0x0000007fcf00780c */ /* 0x000fd20003f04270 */
[----:B------:R-:W-:Y:S02]  /*113a0*/  USHF.R.S32.HI UR8, URZ, 0x1f, UR4 ;  /* 0x0000001f3f087899 */ /* 0x000fe40008011404 */
[----:B------:R-:W-:Y:S02]  /*113b0*/  USEL UR4, UR4, URZ, !UP0 ;  /* 0x0000003f04047287 */ /* 0x000fe4000c000000 */
[----:B------:R-:W-:Y:S02]  /*113c0*/  USEL UR8, UR8, URZ, !UP0 ;  /* 0x0000003f08087287 */ /* 0x000fe4000c000000 */
[----:B------:R-:W-:Y:S01]  /*113d0*/  USHF.R.S32.HI UR20, URZ, 0x1f, UR20 ;  /* 0x0000001f3f147899 */ /* 0x000fe20008011414 */
[----:B------:R-:W-:Y:S11]  /*113e0*/  @P0 BRA `(.L_x_1314) ;  /* 0x0000000000e80947 */ /* 0x000ff60003800000 */
[----:B------:R-:W0:Y:S01]  /*113f0*/  S2R R6, SR_TID.X ;  /* 0x0000000000067919 */ /* 0x000e220000002100 */
[----:B------:R-:W1:Y:S01]  /*11400*/  LDC R9, c[0x0][0xbe8] ;  /* 0x0002fa00ff097b82 */ /* 0x000e620000000800 */
[----:B------:R-:W-:-:S13]  /*11410*/  R2UR UR9, R22 ;  /* 0x00000000160972ca */ /* 0x000fda00000e0000 */
[----:B------:R-:W-:Y:S02]  /*11420*/  IMAD.U32 R3, RZ, RZ, UR9 ;  /* 0x00000009ff037e24 */ /* 0x000fe4000f8e00ff */
[----:B-1----:R-:W-:-:S03]  /*11430*/  IMAD R2, R0, R9, RZ ;  /* 0x0000000900027224 */ /* 0x002fc600078e02ff */
[----:B0-----:R-:W-:-:S04]  /*11440*/  IADD3 R6, R3, -0x80, R6 ;  /* 0xffffff8003067810 */ /* 0x001fc80007ffe006 */
[----:B------:R-:W-:-:S13]  /*11450*/  ISETP.GE.AND P0, PT, R6, R2, PT ;  /* 0x000000020600720c */ /* 0x000fda0003f06270 */
[----:B------:R-:W-:Y:S05]  /*11460*/  @P0 BRA `(.L_x_1314) ;  /* 0x0000000000c80947 */ /* 0x000fea0003800000 */
[----:B------:R-:W-:Y:S01]  /*11470*/  ISETP.NE.AND P0, PT, R9, 0x1, PT ;  /* 0x000000010900780c */ /* 0x000fe20003f05270 */
[----:B------:R-:W-:Y:S01]  /*11480*/  UMOV UR18, 0x9b8 ;  /* 0x000009b800127882 */ /* 0x000fe20000000000 */
[----:B------:R-:W-:Y:S01]  /*11490*/  R2UR UR10, R164 ;  /* 0x00000000a40a72ca */ /* 0x000fe200000e0000 */
[----:B------:R-:W-:Y:S01]  /*114a0*/  IMAD.MOV.U32 R4, RZ, RZ, R6 ;  /* 0x000000ffff047224 */ /* 0x000fe200078e0006 */
        /* <DEDUP_REMOVED lines=9> */
[----:B------:R-:W-:Y:S02]  /*11540*/  UIMAD.WIDE.U32 UR16, UR10, UR19, URZ ;  /* 0x000000130a1072a5 */ /* 0x000fe4000f8e003f */
[----:B------:R-:W-:Y:S01]  /*11550*/  UIMAD UR19, UR11, UR19, URZ ;  /* 0x000000130b1372a4 */ /* 0x000fe2000f8e023f */
[----:B0-----:R-:W-:Y:S01]  /*11560*/  @P0 IMAD.HI.U32 R5, R6, R5, RZ ;  /* 0x0000000506050227 */ /* 0x001fe200078e00ff */
[----:B------:R-:W-:Y:S02]  /*11570*/  UIMAD UR13, UR13, UR4, URZ ;  /* 0x000000040d0d72a4 */ /* 0x000fe4000f8e023f */
[----:B------:R-:W-:Y:S01]  /*11580*/  UIMAD.WIDE.U32 UR10, UR12, UR4, URZ ;  /* 0x000000040c0a72a5 */ /* 0x000fe2000f8e003f */
[----:B------:R-:W-:Y:S01]  /*11590*/  IMAD.U32 R2, RZ, RZ, UR16 ;  /* 0x00000010ff027e24 */ /* 0x000fe2000f8e00ff */
[----:B------:R-:W-:-:S02]  /*115a0*/  UIADD3 UR19, UR17, UR19, URZ ;  /* 0x0000001311137290 */ /* 0x000fc4000fffe03f */
[----:B------:R-:W-:Y:S01]  /*115b0*/  IMAD.U32 R3, RZ, RZ, UR17 ;  /* 0x00000011ff037e24 */ /* 0x000fe2000f8e00ff */
[----:B------:R-:W-:Y:S01]  /*115c0*/  UIMAD UR13, UR12, UR8, UR13 ;  /* 0x000000080c0d72a4 */ /* 0x000fe2000f8e020d */
[----:B-1----:R-:W-:Y:S01]  /*115d0*/  @P0 SHF.R.U32.HI R4, RZ, R8, R5 ;  /* 0x00000008ff040219 */ /* 0x002fe20000011605 */
[----:B------:R-:W-:Y:S01]  /*115e0*/  ULDC.64 UR14, c[0x0][UR18+0x228] ;  /* 0x00008a00120e7abb */ /* 0x000fe20008000a00 */
[----:B------:R-:W-:Y:S01]  /*115f0*/  IADD3 R3, P0, P1, R2, UR10, R7 ;  /* 0x0000000a02037c10 */ /* 0x000fe2000f91e007 */
[----:B------:R-:W-:Y:S01]  /*11600*/  UIADD3 UR13, UR11, UR13, URZ ;  /* 0x0000000d0b0d7290 */ /* 0x000fe2000fffe03f */
[----:B------:R-:W-:Y:S01]  /*11610*/  IMAD.U32 R2, RZ, RZ, UR20 ;  /* 0x00000014ff027e24 */ /* 0x000fe2000f8e00ff */
[----:B------:R-:W-:Y:S01]  /*11620*/  UIMAD.WIDE.U32 UR16, UR14, UR9, URZ ;  /* 0x000000090e1072a5 */ /* 0x000fe2000f8e003f */
[----:B------:R-:W-:Y:S01]  /*11630*/  IMAD.MOV R5, RZ, RZ, -R4 ;  /* 0x000000ffff057224 */ /* 0x000fe200078e0a04 */
[----:B------:R-:W-:Y:S01]  /*11640*/  UIMAD UR9, UR15, UR9, URZ ;  /* 0x000000090f0972a4 */ /* 0x000fe2000f8e023f */
[----:B------:R-:W-:Y:S01]  /*11650*/  IMAD.U32 R11, RZ, RZ, UR19 ;  /* 0x00000013ff0b7e24 */ /* 0x000fe2000f8e00ff */
[----:B------:R-:W-:Y:S01]  /*11660*/  ULDC.64 UR10, c[0x0][UR18+0x210] ;  /* 0x00008400120a7abb */ /* 0x000fe20008000a00 */
[----:B------:R-:W-:Y:S01]  /*11670*/  IMAD R5, R9, R5, R6 ;  /* 0x0000000509057224 */ /* 0x000fe200078e0206 */
[----:B------:R-:W-:-:S02]  /*11680*/  UIADD3 UR9, UR17, UR9, URZ ;  /* 0x0000000911097290 */ /* 0x000fc4000fffe03f */
[----:B------:R-:W-:Y:S01]  /*11690*/  IADD3.X R6, R11, UR13, R2, P0, P1 ;  /* 0x0000000d0b067c10 */ /* 0x000fe200087e2402 */
[----:B------:R-:W-:Y:S01]  /*116a0*/  IMAD R9, R5, UR11, RZ ;  /* 0x0000000b05097c24 */ /* 0x000fe2000f8e02ff */
[----:B------:R-:W-:Y:S01]  /*116b0*/  IADD3 R2, P0, P1, R4, UR16, R3 ;  /* 0x0000001004027c10 */ /* 0x000fe2000f91e003 */
[----:B------:R-:W-:Y:S01]  /*116c0*/  ULDC.64 UR12, c[0x0][0xba8] ;  /* 0x0002ea00000c7ab9 */ /* 0x000fe20000000a00 */
[----:B------:R-:W-:Y:S01]  /*116d0*/  SHF.R.S32.HI R3, RZ, 0x1f, R4 ;  /* 0x0000001fff037819 */ /* 0x000fe20000011404 */
[----:B------:R-:W-:Y:S01]  /*116e0*/  @!UP0 ULDC UR12, c[0x0][0xb50] ;  /* 0x0002d400000c8ab9 */ /* 0x000fe20000000800 */
[----:B------:R-:W-:Y:S01]  /*116f0*/  SHF.R.S32.HI R4, RZ, 0x1f, R5 ;  /* 0x0000001fff047819 */ /* 0x000fe20000011405 */
[----:B------:R-:W-:Y:S01]  /*11700*/  @!UP0 ULDC UR13, c[0x0][0xb54] ;  /* 0x0002d500000d8ab9 */ /* 0x000fe20000000800 */
[----:B------:R-:W-:-:S03]  /*11710*/  IADD3.X R3, R3, UR9, R6, P0, P1 ;  /* 0x0000000903037c10 */ /* 0x000fc600087e2406 */
[----:B------:R-:W-:Y:S02]  /*11720*/  IMAD R9, R4, UR10, R9 ;  /* 0x0000000a04097c24 */ /* 0x000fe4000f8e0209 */
[----:B------:R-:W-:-:S04]  /*11730*/  IMAD.WIDE.U32 R2, R5, UR10, R2 ;  /* 0x0000000a05027c25 */ /* 0x000fc8000f8e0002 */
[----:B------:R-:W-:Y:S01]  /*11740*/  IMAD.IADD R3, R3, 0x1, R9 ;  /* 0x0000000103037824 */ /* 0x000fe200078e0209 */
[----:B------:R-:W-:-:S04]  /*11750*/  LEA R4, P0, R2, UR12, 0x2 ;  /* 0x0000000c02047c11 */ /* 0x000fc8000f8010ff */
[----:B------:R-:W-:Y:S01]  /*11760*/  LEA.HI.X R5, R2, UR13, R3, 0x2, P0 ;  /* 0x0000000d02057c11 */ /* 0x000fe200080f1403 */
[----:B------:R-:W-:-:S05]  /*11770*/  IMAD.MOV.U32 R3, RZ, RZ, -0x800000 ;  /* 0xff800000ff037424 */ /* 0x000fca00078e00ff */
[----:B------:R0:W-:Y:S03]  /*11780*/  STG.E desc[UR36][R4.64], R3 ;  /* 0x0000000304007986 */ /* 0x0001e6000c101924 */
.L_x_1314:
[----:B------:R-:W-:Y:S05]  /*11790*/  BSYNC B1 ;  /* 0x0000000000017941 */ /* 0x000fea0003800000 */
.L_x_1313:
[----:B------:R-:W-:-:S13]  /*117a0*/  R2UR UR9, R164 ;  /* 0x00000000a40972ca */ /* 0x000fda00000e0000 */
[----:B------:R-:W-:-:S06]  /*117b0*/  UISETP.GT.AND UP0, UPT, UR9, 0x1, UPT ;  /* 0x000000010900788c */ /* 0x000fcc000bf04270 */
[----:B------:R-:W-:-:S13]  /*117c0*/  PLOP3.LUT P0, PT, PT, PT, UP0, 0x80, 0x0 ;  /* 0x000000000000781c */ /* 0x000fda0003f0f008 */
[----:B------:R-:W-:Y:S05]  /*117d0*/  @P0 BRA `(.L_x_1309) ;  /* 0x0000000400b80947 */ /* 0x000fea0003800000 */
[----:B------:R-:W1:Y:S01]  /*117e0*/  LDC R11, c[0x0][0xbe8] ;  /* 0x0002fa00ff0b7b82 */ /* 0x000e620000000800 */
[C---:B------:R-:W-:Y:S01]  /*117f0*/  R2UR UR10, R7.reuse ;  /* 0x00000000070a72ca */ /* 0x040fe200000e0000 */
[----:B------:R-:W-:Y:S01]  /*11800*/  ULDC.64 UR12, c[0x0][0xaa0] ;  /* 0x0002a800000c7ab9 */ /* 0x000fe20000000a00 */
[----:B------:R-:W-:Y:S01]  /*11810*/  R2UR UR14, R7 ;  /* 0x00000000070e72ca */ /* 0x000fe200000e0000 */
[----:B------:R-:W-:Y:S01]  /*11820*/  UIMAD UR9, UR20, UR12, URZ ;  /* 0x0000000c140972a4 */ /* 0x000fe2000f8e023f */
[----:B------:R-:W-:Y:S01]  /*11830*/  R2UR UR16, R166 ;  /* 0x00000000a61072ca */ /* 0x000fe200000e0000 */
[----:B------:R-:W-:Y:S01]  /*11840*/  IMAD R2, R163, 0x20, R182 ;  /* 0x00000020a3027824 */ /* 0x000fe200078e02b6 */
[----:B------:R-:W-:Y:S01]  /*11850*/  R2UR UR15, R22 ;  /* 0x00000000160f72ca */ /* 0x000fe200000e0000 */
[----:B------:R-:W-:Y:S06]  /*11860*/  BSSY B1, `(.L_x_1315) ;  /* 0x000003b000017945 */ /* 0x000fec0003800000 */
[----:B------:R-:W-:-:S02]  /*11870*/  UIMAD.WIDE.U32 UR10, UR10, UR12, URZ ;  /* 0x0000000c0a0a72a5 */ /* 0x000fc4000f8e003f */
[----:B------:R-:W-:-:S03]  /*11880*/  UIMAD UR9, UR14, UR13, UR9 ;  /* 0x0000000d0e0972a4 */ /* 0x000fc6000f8e0209 */
[----:B------:R-:W-:Y:S01]  /*11890*/  ULDC.64 UR12, c[0x0][0xae8] ;  /* 0x0002ba00000c7ab9 */ /* 0x000fe20000000a00 */
[----:B------:R-:W-:Y:S01]  /*118a0*/  UIADD3 UR11, UR11, UR9, URZ ;  /* 0x000000090b0b7290 */ /* 0x000fe2000fffe03f */
[----:B------:R-:W-:Y:S01]  /*118b0*/  VIADD R6, R2, UR15 ;  /* 0x0000000f02067c36 */ /* 0x000fe20008000000 */
[----:B-1----:R-:W-:Y:S02]  /*118c0*/  ISETP.NE.AND P0, PT, R11, 0x1, PT ;  /* 0x000000010b00780c */ /* 0x002fe40003f05270 */
[----:B------:R-:W-:Y:S01]  /*118d0*/  UIMAD.WIDE.U32 UR10, UR16, UR12, UR10 ;  /* 0x0000000c100a72a5 */ /* 0x000fe2000f8e000a */
[----:B0-----:R-:W-:-:S03]  /*118e0*/  IMAD.MOV.U32 R5, RZ, RZ, R6 ;  /* 0x000000ffff057224 */ /* 0x001fc600078e0006 */
[----:B------:R-:W-:-:S03]  /*118f0*/  UIMAD UR9, UR16, UR13, UR11 ;  /* 0x0000000d100972a4 */ /* 0x000fc6000f8e020b */
[----:B------:R-:W-:Y:S02]  /*11900*/  ULDC.64 UR12, c[0x0][0xaf0] ;  /* 0x0002bc00000c7ab9 */ /* 0x000fe40000000a00 */
[----:B------:R-:W-:Y:S02]  /*11910*/  UIMAD UR8, UR8, UR12, URZ ;  /* 0x0000000c080872a4 */ /* 0x000fe4000f8e023f */
[----:B------:R-:W0:Y:S02]  /*11920*/  @P0 LDC R3, c[0x0][0xbec] ;  /* 0x0002fb00ff030b82 */ /* 0x000e240000000800 */
[----:B------:R-:W-:-:S03]  /*11930*/  UIMAD UR11, UR4, UR13, UR8 ;  /* 0x0000000d040b72a4 */ /* 0x000fc6000f8e0208 */
[----:B------:R-:W-:Y:S02]  /*11940*/  UMOV UR8, UR10 ;  /* 0x0000000a00087c82 */ /* 0x000fe40008000000 */
[----:B------:R-:W-:Y:S01]  /*11950*/  UIMAD.WIDE.U32 UR8, UR4, UR12, UR8 ;  /* 0x0000000c040872a5 */ /* 0x000fe2000f8e0008 */
[----:B------:R-:W1:Y:S03]  /*11960*/  @P0 LDC R7, c[0x0][0xbf0] ;  /* 0x0002fc00ff070b82 */ /* 0x000e660000000800 */
[----:B------:R-:W-:-:S03]  /*11970*/  UIADD3 UR4, UR9, UR11, URZ ;  /* 0x0000000b09047290 */ /* 0x000fc6000fffe03f */
[----:B------:R-:W-:Y:S01]  /*11980*/  ULDC.64 UR10, c[0x0][0xae0] ;  /* 0x0002b800000a7ab9 */ /* 0x000fe20000000a00 */
[----:B0-----:R-:W-:-:S04]  /*11990*/  @P0 IMAD.HI.U32 R2, R6, R3, RZ ;  /* 0x0000000306020227 */ /* 0x001fc800078e00ff */
[----:B------:R-:W-:Y:S02]  /*119a0*/  IMAD.U32 R3, RZ, RZ, UR9 ;  /* 0x00000009ff037e24 */ /* 0x000fe4000f8e00ff */
[----:B------:R-:W-:Y:S01]  /*119b0*/  IMAD.U32 R3, RZ, RZ, UR4 ;  /* 0x00000004ff037e24 */ /* 0x000fe2000f8e00ff */
[----:B-1----:R-:W-:-:S04]  /*119c0*/  @P0 SHF.R.U32.HI R5, RZ, R7, R2 ;  /* 0x00000007ff050219 */ /* 0x002fc80000011602 */
[--C-:B------:R-:W-:Y:S01]  /*119d0*/  SHF.R.S32.HI R2, RZ, 0x1f, R5.reuse ;  /* 0x0000001fff027819 */ /* 0x100fe20000011405 */
[----:B------:R-:W-:-:S04]  /*119e0*/  IMAD.MOV R7, RZ, RZ, -R5 ;  /* 0x000000ffff077224 */ /* 0x000fc800078e0a05 */
[----:B------:R-:W-:Y:S02]  /*119f0*/  IMAD R4, R2, UR10, RZ ;  /* 0x0000000a02047c24 */ /* 0x000fe4000f8e02ff */
[----:B------:R-:W-:Y:S02]  /*11a00*/  IMAD R7, R11, R7, R6 ;  /* 0x000000070b077224 */ /* 0x000fe400078e0206 */
[----:B------:R-:W-:Y:S01]  /*11a10*/  IMAD.U32 R2, RZ, RZ, UR8 ;  /* 0x00000008ff027e24 */ /* 0x000fe2000f8e00ff */
[----:B------:R-:W-:Y:S01]  /*11a20*/  ULDC.64 UR8, c[0x0][0xad8] ;  /* 0x0002b60000087ab9 */ /* 0x000fe20000000a00 */
[C---:B------:R-:W-:Y:S01]  /*11a30*/  IMAD R9, R5.reuse, UR11, R4 ;  /* 0x0000000b05097c24 */ /* 0x040fe2000f8e0204 */
[----:B------:R-:W-:Y:S01]  /*11a40*/  SHF.R.S32.HI R4, RZ, 0x1f, R7 ;  /* 0x0000001fff047819 */ /* 0x000fe20000011407 */
[----:B------:R-:W-:-:S04]  /*11a50*/  IMAD.WIDE.U32 R2, R5, UR10, R2 ;  /* 0x0000000a05027c25 */ /* 0x000fc8000f8e0002 */
[----:B------:R-:W-:Y:S02]  /*11a60*/  IMAD.IADD R3, R3, 0x1, R9 ;  /* 0x0000000103037824 */ /* 0x000fe400078e0209 */
[----:B------:R-:W-:Y:S02]  /*11a70*/  IMAD R4, R4, UR8, RZ ;  /* 0x0000000804047c24 */ /* 0x000fe4000f8e02ff */
[----:B------:R-:W-:Y:S02]  /*11a80*/  VIADD R6, R182, UR15 ;  /* 0x0000000fb6067c36 */ /* 0x000fe40008000000 */
[----:B------:R-:W-:Y:S02]  /*11a90*/  IMAD R11, R0, R11, RZ ;  /* 0x0000000b000b7224 */ /* 0x000fe400078e02ff */
        /* <DEDUP_REMOVED lines=9> */
[-C--:B------:R-:W-:Y:S01]  /*11b30*/  ISETP.GE.AND P1, PT, R0, R11.reuse, PT ;  /* 0x0000000b0000720c */ /* 0x080fe20003f26270 */
[----:B------:R-:W-:Y:S02]  /*11b40*/  VIADD R0, R6, 0x40 ;  /* 0x0000004006007836 */ /* 0x000fe40000000000 */
        /* <DEDUP_REMOVED lines=12> */
.L_x_1316:
[----:B------:R-:W-:Y:S05]  /*11c10*/  BSYNC B1 ;  /* 0x0000000000017941 */ /* 0x000fea0003800000 */
.L_x_1315:
        /* <DEDUP_REMOVED lines=13> */
.L_x_1318:
[----:B------:R-:W-:Y:S05]  /*11cf0*/  BSYNC B1 ;  /* 0x0000000000017941 */ /* 0x000fea0003800000 */
.L_x_1317:
        /* <DEDUP_REMOVED lines=13> */
.L_x_1320:
[----:B------:R-:W-:Y:S05]  /*11dd0*/  BSYNC B1 ;  /* 0x0000000000017941 */ /* 0x000fea0003800000 */
.L_x_1319:
        /* <DEDUP_REMOVED lines=14> */
.L_x_1309:
[----:B------:R-:W-:Y:S05]  /*11ec0*/  BSYNC B0 ;  /* 0x0000000000007941 */ /* 0x000fea0003800000 */
.L_x_1299:
[----:B------:R-:W-:Y:S02]  /*11ed0*/  ULDC UR4, c[0x0][0xc3c] ;  /* 0x00030f0000047ab9 */ /* 0x000fe40000000800 */
[----:B------:R-:W-:-:S06]  /*11ee0*/  UISETP.GE.AND UP0, UPT, UR7, UR4, UPT ;  /* 0x000000040700728c */ /* 0x000fcc000bf06270 */
[----:B------:R-:W-:-:S13]  /*11ef0*/  PLOP3.LUT P0, PT, PT, PT, UP0, 0x80, 0x0 ;  /* 0x000000000000781c */ /* 0x000fda0003f0f008 */
[----:B------:R-:W-:Y:S05]  /*11f00*/  @!P0 BRA `(.L_x_1321) ;  /* 0xfffffef000108947 */ /* 0x000fea000383ffff */
[----:B------:R-:W-:Y:S05]  /*11f10*/  EXIT ;  /* 0x000000000000794d */ /* 0x000fea0003800000 */
.L_x_1208:
[----:B------:R-:W-:-:S08]  /*11f20*/  NOP ;  /* 0x0000000000007918 */ /* 0x000fd00000000000 */
[----:B0-----:R-:W0:-:S00]  /*11f30*/  USETMAXREG.DEALLOC.CTAPOOL 0x28 ;  /* 0x00000028000079c8 */ /* 0x001e0000080e0500 */
[----:B0-----:R-:W-:Y:S01]  /*11f40*/  LOP3.LUT R2, R2, 0x3, RZ, 0xc0, !PT ;  /* 0x0000000302027812 */ /* 0x001fe200078ec0ff */
[----:B------:R-:W-:Y:S01]  /*11f50*/  IMAD.MOV.U32 R6, RZ, RZ, RZ ;  /* 0x000000ffff067224 */ /* 0x000fe200078e00ff */
[----:B------:R-:W-:-:S04]  /*11f60*/  LOP3.LUT R23, R23, 0xfffffeff, RZ, 0xc0, !PT ;  /* 0xfffffeff17177812 */ /* 0x000fc800078ec0ff */
[----:B------:R-:W0:Y:S02]  /*11f70*/  SHFL.IDX PT, R2, R2, RZ, 0x1f ;  /* 0x00001fff02027589 */ /* 0x000e2400000e0000 */
[----:B0-----:R-:W-:-:S13]  /*11f80*/  ISETP.NE.AND P0, PT, R2, RZ, PT ;  /* 0x000000ff0200720c */ /* 0x001fda0003f05270 */
[----:B------:R-:W-:Y:S01]  /*11f90*/  @P0 LOP3.LUT R23, R23, 0x100, RZ, 0xfc, !PT ;  /* 0x0000010017170812 */ /* 0x000fe200078efcff */
[----:B------:R-:W-:Y:S06]  /*11fa0*/  @!P0 BRA `(.L_x_1322) ;  /* 0x00000000001c8947 */ /* 0x000fec0003800000 */
[----:B------:R-:W0:Y:S08]  /*11fb0*/  S2UR UR5, SR_CgaCtaId ;  /* 0x00000000000579c3 */ /* 0x000e300000008800 */
[----:B------:R-:W-:Y:S06]  /*11fc0*/  BAR.SYNC.DEFER_BLOCKING 0x5, 0x180 ;  /* 0x0146000000007b1d */ /* 0x000fec0000010000 */
[----:B------:R-:W-:-:S02]  /*11fd0*/  UMOV UR4, 0x400 ;  /* 0x0000040000047882 */ /* 0x000fc40000000000 */
[----:B0-----:R-:W-:-:S09]  /*11fe0*/  ULEA UR4, UR5, UR4, 0x18 ;  /* 0x0000000405047291 */ /* 0x001fd2000f8ec03f */
[----:B------:R-:W1:Y:S01]  /*11ff0*/  LDS.128 R16, [UR4+0x2a8d0] ;  /* 0x02a8d004ff107984 */ /* 0x000e620008000c00 */
[----:B------:R-:W-:Y:S06]  /*12000*/  BAR.ARV 0x4, 0x180 ;  /* 0x0106000000007b1d */ /* 0x000fec0000002000 */
[----:B------:R-:W-:Y:S05]  /*12010*/  BRA `(.L_x_1323) ;  /* 0x0000000c00907947 */ /* 0x000fea0003800000 */
.L_x_1322:
[----:B------:R-:W-:Y:S01]  /*12020*/  LOP3.LUT R7, R0, 0x1f, RZ, 0xc0, !PT ;  /* 0x0000001f00077812 */ /* 0x000fe200078ec0ff */
[----:B------:R-:W-:Y:S01]  /*12030*/  ULDC UR4, c[0x0][0xc3c] ;  /* 0x00030f0000047ab9 */ /* 0x000fe20000000800 */
[----:B------:R-:W-:Y:S01]  /*12040*/  IMAD.MOV.U32 R9, RZ, RZ, RZ ;  /* 0x000000ffff097224 */ /* 0x000fe200078e00ff */
[----:B------:R-:W0:Y:S01]  /*12050*/  S2UR UR6, SR_CTAID.X ;  /* 0x00000000000679c3 */ /* 0x000e220000002500 */
[----:B------:R-:W-:Y:S01]  /*12060*/  ISETP.NE.AND P0, PT, R7, 0x1f, PT ;  /* 0x0000001f0700780c */ /* 0x000fe20003f05270 */
[----:B------:R-:W-:-:S03]  /*12070*/  ULDC UR5, c[0x0][0xc38] ;  /* 0x00030e0000057ab9 */ /* 0x000fc60000000800 */
[----:B------:R-:W-:-:S13]  /*12080*/  ISETP.GE.OR P1, PT, R7, UR4, !P0 ;  /* 0x0000000407007c0c */ /* 0x000fda000c726670 */
[----:B------:R-:W1:Y:S08]  /*12090*/  @!P1 LDC.64 R4, c[0x0][0xc80] ;  /* 0x00032000ff049b82 */ /* 0x000e700000000a00 */
[----:B------:R-:W2:Y:S01]  /*120a0*/  @!P1 LDC.64 R2, c[0x0][0xc78] ;  /* 0x00031e00ff029b82 */ /* 0x000ea20000000a00 */
[----:B-1----:R-:W-:-:S05]  /*120b0*/  @!P1 IMAD.WIDE.U32 R4, R7, 0x4, R4 ;  /* 0x0000000407049825 */ /* 0x002fca00078e0004 */
        /* <DEDUP_REMOVED lines=10> */
[----:B------:R-:W1:Y:S02]  /*12160*/  SHFL.UP PT, R10, R8, 0x1, RZ ;  /* 0x04200000080a7989 */ /* 0x000e6400000e00ff */
[----:B-1----:R-:W-:-:S05]  /*12170*/  SEL R11, R10, RZ, P1 ;  /* 0x000000ff0a0b7207 */ /* 0x002fca0000800000 */
[----:B------:R-:W-:-:S05]  /*12180*/  IMAD.IADD R11, R8, 0x1, R11 ;  /* 0x00000001080b7824 */ /* 0x000fca00078e020b */
        /* <DEDUP_REMOVED lines=12> */
[----:B------:R-:W1:Y:S02]  /*12250*/  SHFL.IDX PT, R8, R5, 0x1f, 0x1f ;  /* 0x03e01f0005087f89 */ /* 0x000e6400000e0000 */
[----:B-1----:R-:W-:-:S05]  /*12260*/  IMAD R8, R8, UR5, RZ ;  /* 0x0000000508087c24 */ /* 0x002fca000f8e02ff */
[----:B0-----:R-:W-:Y:S01]  /*12270*/  ISETP.GT.AND P6, PT, R8, UR6, PT ;  /* 0x0000000608007c0c */ /* 0x001fe2000bfc4270 */
[----:B------:R-:W-:-:S12]  /*12280*/  IMAD.MOV.U32 R3, RZ, RZ, R8 ;  /* 0x000000ffff037224 */ /* 0x000fd800078e0008 */
[----:B------:R-:W-:Y:S05]  /*12290*/  @P6 BRA `(.L_x_1324) ;  /* 0x0000000000986947 */ /* 0x000fea0003800000 */
[----:B------:R-:W-:Y:S01]  /*122a0*/  IMAD.MOV.U32 R8, RZ, RZ, R3 ;  /* 0x000000ffff087224 */ /* 0x000fe200078e0003 */
[----:B------:R-:W-:Y:S01]  /*122b0*/  UMOV UR4, URZ ;  /* 0x0000003f00047c82 */ /* 0x000fe20008000000 */
[----:B------:R-:W-:-:S05]  /*122c0*/  ULDC UR5, c[0x0][0xc38] ;  /* 0x00030e0000057ab9 */ /* 0x000fca0000000800 */
.L_x_1326:
[----:B------:R-:W0:Y:S01]  /*122d0*/  LDC R2, c[0x0][0xc3c] ;  /* 0x00030f00ff027b82 */ /* 0x000e220000000800 */
[----:B------:R-:W-:-:S06]  /*122e0*/  UIADD3 UR4, UR4, 0x1f, URZ ;  /* 0x0000001f04047890 */ /* 0x000fcc000fffe03f */
        /* <DEDUP_REMOVED lines=33> */
.L_x_1324:
        /* <DEDUP_REMOVED lines=9> */
[----:B0-----:R-:W-:-:S07]  /*12590*/  ISETP.NE.AND P1, PT, R9, 0x1, PT ;  /* 0x000000010900780c */ /* 0x001fce0003f25270 */
[----:B-1----:R-:W-:Y:S06]  /*125a0*/  @!P0 BRA `(.L_x_1327) ;  /* 0x0000000000088947 */ /* 0x002fec0003800000 */
[----:B------:R-:W-:-:S06]  /*125b0*/  VIADD R16, R19, 0xffffffff ;  /* 0xffffffff13107836 */ /* 0x000fcc0000000000 */
[----:B------:R0:W1:Y:S02]  /*125c0*/  SHFL.IDX PT, R16, R5, R16, 0x1f ;  /* 0x00001f1005107589 */ /* 0x00006400000e0000 */
.L_x_1327:
[----:B-1----:R-:W-:Y:S02]  /*125d0*/  IMAD R16, R16, UR5, R3 ;  /* 0x0000000510107c24 */ /* 0x002fe4000f8e0203 */
[----:B------:R-:W-:-:S03]  /*125e0*/  VIADD R19, R19, UR4 ;  /* 0x0000000413137c36 */ /* 0x000fc60008000000 */
[----:B0-----:R-:W-:Y:S01]  /*125f0*/  IADD3 R5, -R16, UR6, RZ ;  /* 0x0000000610057c10 */ /* 0x001fe2000fffe1ff */
[----:B------:R-:W-:Y:S06]  /*12600*/  @!P1 BRA `(.L_x_1328) ;  /* 0x0000000000e89947 */ /* 0x000fec0003800000 */
[-C--:B--2---:R-:W-:Y:S02]  /*12610*/  IABS R12, R6.reuse ;  /* 0x00000006000c7213 */ /* 0x084fe40000000000 */
[----:B------:R-:W-:Y:S02]  /*12620*/  IABS R4, R9 ;  /* 0x0000000900047213 */ /* 0x000fe40000000000 */
[----:B------:R-:W0:Y:S01]  /*12630*/  I2F.RP R8, R12 ;  /* 0x0000000c00087306 */ /* 0x000e220000209400 */
[----:B------:R-:W-:-:S07]  /*12640*/  IABS R13, R6 ;  /* 0x00000006000d7213 */ /* 0x000fce0000000000 */
[----:B------:R-:W1:Y:S08]  /*12650*/  I2F.RP R10, R4 ;  /* 0x00000004000a7306 */ /* 0x000e700000209400 */
[----:B0-----:R-:W0:Y:S08]  /*12660*/  MUFU.RCP R8, R8 ;  /* 0x0000000800087308 */ /* 0x001e300000001000 */
[----:B-1----:R-:W-:Y:S01]  /*12670*/  MUFU.RCP R10, R10 ;  /* 0x0000000a000a7308 */ /* 0x002fe20000001000 */
[----:B0-----:R-:W-:Y:S01]  /*12680*/  VIADD R2, R8, 0xffffffe ;  /* 0x0ffffffe08027836 */ /* 0x001fe20000000000 */
[----:B------:R-:W-:-:S06]  /*12690*/  IABS R8, R5 ;  /* 0x0000000500087213 */ /* 0x000fcc0000000000 */
[----:B------:R0:W1:Y:S02]  /*126a0*/  F2I.FTZ.U32.TRUNC.NTZ R3, R2 ;  /* 0x0000000200037305 */ /* 0x000064000021f000 */
[----:B0-----:R-:W-:Y:S02]  /*126b0*/  IMAD.MOV.U32 R2, RZ, RZ, RZ ;  /* 0x000000ffff027224 */ /* 0x001fe400078e00ff */
[----:B-1----:R-:W-:-:S04]  /*126c0*/  IMAD.MOV R11, RZ, RZ, -R3 ;  /* 0x000000ffff0b7224 */ /* 0x002fc800078e0a03 */
[----:B------:R-:W-:-:S04]  /*126d0*/  IMAD R11, R11, R12, RZ ;  /* 0x0000000c0b0b7224 */ /* 0x000fc800078e02ff */
[----:B------:R-:W-:-:S04]  /*126e0*/  IMAD.HI.U32 R3, R3, R11, R2 ;  /* 0x0000000b03037227 */ /* 0x000fc800078e0002 */
[----:B------:R-:W-:Y:S02]  /*126f0*/  IMAD.MOV R11, RZ, RZ, -R13 ;  /* 0x000000ffff0b7224 */ /* 0x000fe400078e0a0d */
[----:B------:R-:W-:-:S04]  /*12700*/  IMAD.HI.U32 R2, R3, R8, RZ ;  /* 0x0000000803027227 */ /* 0x000fc800078e00ff */
[----:B------:R-:W-:Y:S01]  /*12710*/  IMAD R3, R2, R11, R8 ;  /* 0x0000000b02037224 */ /* 0x000fe200078e0208 */
[----:B------:R-:W-:Y:S01]  /*12720*/  LOP3.LUT R8, R5, R6, RZ, 0x3c, !PT ;  /* 0x0000000605087212 */ /* 0x000fe200078e3cff */
[----:B------:R-:W-:-:S03]  /*12730*/  VIADD R11, R10, 0xffffffe ;  /* 0x0ffffffe0a0b7836 */ /* 0x000fc60000000000 */
[----:B------:R-:W-:Y:S02]  /*12740*/  ISETP.GT.U32.AND P1, PT, R12, R3, PT ;  /* 0x000000030c00720c */ /* 0x000fe40003f24070 */
[----:B------:R-:W-:-:S11]  /*12750*/  ISETP.GE.AND P2, PT, R8, RZ, PT ;  /* 0x000000ff0800720c */ /* 0x000fd60003f46270 */
[----:B------:R-:W-:Y:S02]  /*12760*/  @!P1 IMAD.IADD R3, R3, 0x1, -R12 ;  /* 0x0000000103039824 */ /* 0x000fe400078e0a0c */
[----:B------:R-:W-:Y:S01]  /*12770*/  @!P1 VIADD R2, R2, 0x1 ;  /* 0x0000000102029836 */ /* 0x000fe20000000000 */
[----:B------:R-:W-:Y:S02]  /*12780*/  ISETP.NE.AND P1, PT, R6, RZ, PT ;  /* 0x000000ff0600720c */ /* 0x000fe40003f25270 */
[----:B------:R-:W-:Y:S02]  /*12790*/  ISETP.GE.U32.AND P0, PT, R3, R12, PT ;  /* 0x0000000c0300720c */ /* 0x000fe40003f06070 */
[----:B------:R-:W0:Y:S11]  /*127a0*/  F2I.FTZ.U32.TRUNC.NTZ R3, R11 ;  /* 0x0000000b00037305 */ /* 0x000e36000021f000 */
[----:B------:R-:W-:-:S04]  /*127b0*/  @P0 VIADD R2, R2, 0x1 ;  /* 0x0000000102020836 */ /* 0x000fc80000000000 */
[----:B------:R-:W-:Y:S01]  /*127c0*/  IMAD.MOV.U32 R10, RZ, RZ, R2 ;  /* 0x000000ffff0a7224 */ /* 0x000fe200078e0002 */
[----:B------:R-:W-:Y:S01]  /*127d0*/  IABS R2, R9 ;  /* 0x0000000900027213 */ /* 0x000fe20000000000 */
[----:B0-----:R-:W-:Y:S02]  /*127e0*/  IMAD.MOV R13, RZ, RZ, -R3 ;  /* 0x000000ffff0d7224 */ /* 0x001fe400078e0a03 */
[----:B------:R-:W-:Y:S01]  /*127f0*/  @!P2 IMAD.MOV R10, RZ, RZ, -R10 ;  /* 0x000000ffff0aa224 */ /* 0x000fe200078e0a0a */
[----:B------:R-:W-:Y:S01]  /*12800*/  @!P1 LOP3.LUT R10, RZ, R6, RZ, 0x33, !PT ;  /* 0x00000006ff0a9212 */ /* 0x000fe200078e33ff */
[----:B------:R-:W-:Y:S02]  /*12810*/  IMAD.MOV R12, RZ, RZ, -R2 ;  /* 0x000000ffff0c7224 */ /* 0x000fe400078e0a02 */
[----:B------:R-:W-:Y:S01]  /*12820*/  IMAD R11, R13, R4, RZ ;  /* 0x000000040d0b7224 */ /* 0x000fe200078e02ff */
[----:B------:R-:W-:Y:S01]  /*12830*/  IABS R8, R10 ;  /* 0x0000000a00087213 */ /* 0x000fe20000000000 */
[----:B------:R-:W-:-:S04]  /*12840*/  IMAD.MOV.U32 R2, RZ, RZ, RZ ;  /* 0x000000ffff027224 */ /* 0x000fc800078e00ff */
[----:B------:R-:W-:-:S04]  /*12850*/  IMAD.HI.U32 R2, R3, R11, R2 ;  /* 0x0000000b03027227 */ /* 0x000fc800078e0002 */
[----:B------:R-:W-:Y:S02]  /*12860*/  IMAD.MOV.U32 R3, RZ, RZ, R8 ;  /* 0x000000ffff037224 */ /* 0x000fe400078e0008 */
[----:B------:R-:W-:Y:S02]  /*12870*/  IMAD.MOV.U32 R8, RZ, RZ, R12 ;  /* 0x000000ffff087224 */ /* 0x000fe400078e000c */
[----:B------:R-:W-:-:S04]  /*12880*/  IMAD.HI.U32 R2, R2, R3, RZ ;  /* 0x0000000302027227 */ /* 0x000fc800078e00ff */
[----:B------:R-:W-:-:S05]  /*12890*/  IMAD R3, R2, R8, R3 ;  /* 0x0000000802037224 */ /* 0x000fca00078e0203 */
[----:B------:R-:W-:-:S13]  /*128a0*/  ISETP.GT.U32.AND P1, PT, R4, R3, PT ;  /* 0x000000030400720c */ /* 0x000fda0003f24070 */
[----:B------:R-:W-:Y:S02]  /*128b0*/  @!P1 IMAD.IADD R3, R3, 0x1, -R4 ;  /* 0x0000000103039824 */ /* 0x000fe400078e0a04 */
[----:B------:R-:W-:Y:S01]  /*128c0*/  @!P1 VIADD R2, R2, 0x1 ;  /* 0x0000000102029836 */ /* 0x000fe20000000000 */
[----:B------:R-:W-:Y:S02]  /*128d0*/  ISETP.NE.AND P1, PT, R9, RZ, PT ;  /* 0x000000ff0900720c */ /* 0x000fe40003f25270 */
[----:B------:R-:W-:Y:S02]  /*128e0*/  ISETP.GE.U32.AND P0, PT, R3, R4, PT ;  /* 0x000000040300720c */ /* 0x000fe40003f06070 */
[----:B------:R-:W-:-:S04]  /*128f0*/  LOP3.LUT R3, R10, R9, RZ, 0x3c, !PT ;  /* 0x000000090a037212 */ /* 0x000fc800078e3cff */
[----:B------:R-:W-:Y:S01]  /*12900*/  ISETP.GE.AND P2, PT, R3, RZ, PT ;  /* 0x000000ff0300720c */ /* 0x000fe20003f46270 */
[----:B------:R-:W-:-:S06]  /*12910*/  IMAD.MOV R3, RZ, RZ, -R10 ;  /* 0x000000ffff037224 */ /* 0x000fcc00078e0a0a */
[----:B------:R-:W-:-:S06]  /*12920*/  @P0 VIADD R2, R2, 0x1 ;  /* 0x0000000102020836 */ /* 0x000fcc0000000000 */
[----:B------:R-:W-:Y:S01]  /*12930*/  @!P2 IMAD.MOV R2, RZ, RZ, -R2 ;  /* 0x000000ffff02a224 */ /* 0x000fe200078e0a02 */
[----:B------:R-:W-:-:S05]  /*12940*/  @!P1 LOP3.LUT R2, RZ, R9, RZ, 0x33, !PT ;  /* 0x00000009ff029212 */ /* 0x000fca00078e33ff */
[----:B------:R-:W-:-:S04]  /*12950*/  IMAD.MOV R18, RZ, RZ, -R2 ;  /* 0x000000ffff127224 */ /* 0x000fc800078e0a02 */
[C---:B------:R-:W-:Y:S02]  /*12960*/  IMAD R18, R9.reuse, R18, R10 ;  /* 0x0000001209127224 */ /* 0x040fe400078e020a */
[----:B------:R-:W-:Y:S02]  /*12970*/  IMAD R9, R9, 0x1000000, R2 ;  /* 0x0100000009097824 */ /* 0x000fe400078e0202 */
[----:B------:R-:W-:Y:S02]  /*12980*/  IMAD R2, R6, R3, R5 ;  /* 0x0000000306027224 */ /* 0x000fe400078e0205 */
[----:B------:R-:W-:Y:S01]  /*12990*/  IMAD R18, R18, 0x10000, R9 ;  /* 0x0001000012127824 */ /* 0x000fe200078e0209 */
[----:B------:R-:W-:Y:S06]  /*129a0*/  BRA `(.L_x_1329) ;  /* 0x0000000000f47947 */ /* 0x000fec0003800000 */
.L_x_1328:
[----:B------:R-:W0:Y:S02]  /*129b0*/  LDC.64 R2, c[0x0][0xc90] ;  /* 0x00032400ff027b82 */ /* 0x000e240000000a00 */
[----:B0-----:R-:W-:-:S05]  /*129c0*/  IMAD.WIDE R2, R19, 0x4, R2 ;  /* 0x0000000413027825 */ /* 0x001fca00078e0202 */
[----:B------:R0:W2:Y:S01]  /*129d0*/  LDG.E R13, desc[UR36][R2.64] ;  /* 0x00000024020d7981 */ /* 0x0000a2000c1e1900 */
[----:B------:R-:W-:Y:S01]  /*129e0*/  IABS R15, R5 ;  /* 0x00000005000f7213 */ /* 0x000fe20000000000 */
[----:B0-----:R-:W-:Y:S02]  /*129f0*/  IMAD.MOV.U32 R2, RZ, RZ, RZ ;  /* 0x000000ffff027224 */ /* 0x001fe400078e00ff */
[----:B--2---:R-:W-:-:S05]  /*12a00*/  IMAD R4, R6, R13, RZ ;  /* 0x0000000d06047224 */ /* 0x004fca00078e02ff */
[-C--:B------:R-:W-:Y:S02]  /*12a10*/  IABS R10, R4.reuse ;  /* 0x00000004000a7213 */ /* 0x080fe40000000000 */
[----:B------:R-:W-:Y:S02]  /*12a20*/  IABS R12, R4 ;  /* 0x00000004000c7213 */ /* 0x000fe40000000000 */
[----:B------:R-:W0:Y:S08]  /*12a30*/  I2F.RP R8, R10 ;  /* 0x0000000a00087306 */ /* 0x000e300000209400 */
[----:B0-----:R-:W0:Y:S02]  /*12a40*/  MUFU.RCP R8, R8 ;  /* 0x0000000800087308 */ /* 0x001e240000001000 */
[----:B0-----:R-:W-:-:S06]  /*12a50*/  VIADD R9, R8, 0xffffffe ;  /* 0x0ffffffe08097836 */ /* 0x001fcc0000000000 */
[----:B------:R-:W0:Y:S02]  /*12a60*/  F2I.FTZ.U32.TRUNC.NTZ R3, R9 ;  /* 0x0000000900037305 */ /* 0x000e24000021f000 */
[----:B0-----:R-:W-:-:S04]  /*12a70*/  IMAD.MOV R11, RZ, RZ, -R3 ;  /* 0x000000ffff0b7224 */ /* 0x001fc800078e0a03 */
[----:B------:R-:W-:-:S04]  /*12a80*/  IMAD R11, R11, R10, RZ ;  /* 0x0000000a0b0b7224 */ /* 0x000fc800078e02ff */
[----:B------:R-:W-:-:S04]  /*12a90*/  IMAD.HI.U32 R2, R3, R11, R2 ;  /* 0x0000000b03027227 */ /* 0x000fc800078e0002 */
[----:B------:R-:W-:Y:S02]  /*12aa0*/  IMAD.MOV R3, RZ, RZ, -R12 ;  /* 0x000000ffff037224 */ /* 0x000fe400078e0a0c */
        /* <DEDUP_REMOVED lines=11> */
[----:B------:R-:W-:-:S05]  /*12b60*/  @!P1 LOP3.LUT R2, RZ, R4, RZ, 0x33, !PT ;  /* 0x00000004ff029212 */ /* 0x000fca00078e33ff */
[----:B------:R-:W-:Y:S02]  /*12b70*/  IMAD R11, R13, R2, RZ ;  /* 0x000000020d0b7224 */ /* 0x000fe400078e02ff */
[----:B------:R-:W-:Y:S02]  /*12b80*/  IMAD.MOV R2, RZ, RZ, -R2 ;  /* 0x000000ffff027224 */ /* 0x000fe400078e0a02 */
[----:B------:R-:W-:Y:S02]  /*12b90*/  IMAD.MOV R3, RZ, RZ, -R11 ;  /* 0x000000ffff037224 */ /* 0x000fe400078e0a0b */
[----:B------:R-:W-:Y:S02]  /*12ba0*/  IMAD R4, R4, R2, R5 ;  /* 0x0000000204047224 */ /* 0x000fe400078e0205 */
[----:B------:R-:W-:Y:S01]  /*12bb0*/  IMAD.MOV.U32 R2, RZ, RZ, RZ ;  /* 0x000000ffff027224 */ /* 0x000fe200078e00ff */
[----:B------:R-:W-:-:S04]  /*12bc0*/  VIADDMNMX R13, R3, UR5, R13, PT ;  /* 0x00000005030d7c46 */ /* 0x000fc8000b80010d */
[-C--:B------:R-:W-:Y:S01]  /*12bd0*/  IABS R10, R13.reuse ;  /* 0x0000000d000a7213 */ /* 0x080fe20000000000 */
[----:B------:R-:W-:Y:S01]  /*12be0*/  IMAD.MOV R18, RZ, RZ, -R13 ;  /* 0x000000ffff127224 */ /* 0x000fe200078e0a0d */
[----:B------:R-:W-:Y:S02]  /*12bf0*/  IABS R12, R13 ;  /* 0x0000000d000c7213 */ /* 0x000fe40000000000 */
[----:B------:R-:W0:Y:S08]  /*12c00*/  I2F.RP R8, R10 ;  /* 0x0000000a00087306 */ /* 0x000e300000209400 */
[----:B0-----:R-:W0:Y:S02]  /*12c10*/  MUFU.RCP R8, R8 ;  /* 0x0000000800087308 */ /* 0x001e240000001000 */
[----:B0-----:R-:W-:-:S06]  /*12c20*/  VIADD R3, R8, 0xffffffe ;  /* 0x0ffffffe08037836 */ /* 0x001fcc0000000000 */
[----:B------:R-:W0:Y:S02]  /*12c30*/  F2I.FTZ.U32.TRUNC.NTZ R3, R3 ;  /* 0x0000000300037305 */ /* 0x000e24000021f000 */
[----:B0-----:R-:W-:-:S04]  /*12c40*/  IMAD.MOV R9, RZ, RZ, -R3 ;  /* 0x000000ffff097224 */ /* 0x001fc800078e0a03 */
[----:B------:R-:W-:Y:S01]  /*12c50*/  IMAD.MOV.U32 R5, RZ, RZ, R9 ;  /* 0x000000ffff057224 */ /* 0x000fe200078e0009 */
[----:B------:R-:W-:-:S03]  /*12c60*/  IABS R9, R4 ;  /* 0x0000000400097213 */ /* 0x000fc60000000000 */
        /* <DEDUP_REMOVED lines=11> */
[----:B------:R-:W-:Y:S02]  /*12d20*/  ISETP.GE.AND P2, PT, R3, RZ, PT ;  /* 0x000000ff0300720c */ /* 0x000fe40003f46270 */
[----:B------:R-:W-:-:S05]  /*12d30*/  IADD3 R3, R11, 0x1000000, R4 ;  /* 0x010000000b037810 */ /* 0x000fca0007ffe004 */
[----:B------:R-:W-:-:S06]  /*12d40*/  @P0 VIADD R2, R2, 0x1 ;  /* 0x0000000102020836 */ /* 0x000fcc0000000000 */
[----:B------:R-:W-:Y:S01]  /*12d50*/  @!P2 IMAD.MOV R2, RZ, RZ, -R2 ;  /* 0x000000ffff02a224 */ /* 0x000fe200078e0a02 */
[----:B------:R-:W-:-:S05]  /*12d60*/  @!P1 LOP3.LUT R2, RZ, R13, RZ, 0x33, !PT ;  /* 0x0000000dff029212 */ /* 0x000fca00078e33ff */
[----:B------:R-:W-:-:S07]  /*12d70*/  IMAD R18, R2, R18, R3 ;  /* 0x0000001202127224 */ /* 0x000fce00078e0203 */
.L_x_1329:
[----:B------:R-:W-:-:S05]  /*12d80*/  LOP3.LUT R17, RZ, R2, RZ, 0x33, !PT ;  /* 0x00000002ff117212 */ /* 0x000fca00078e33ff */
[----:B------:R-:W-:Y:S01]  /*12d90*/  IMAD.IADD R17, R6, 0x1, R17 ;  /* 0x0000000106117824 */ /* 0x000fe200078e0211 */
[----:B------:R-:W-:Y:S06]  /*12da0*/  BRA `(.L_x_1330) ;  /* 0x0000000000147947 */ /* 0x000fec0003800000 */
.L_x_1325:
[----:B------:R-:W-:Y:S01]  /*12db0*/  ULDC UR4, c[0x0][0xc3c] ;  /* 0x00030f0000047ab9 */ /* 0x000fe20000000800 */
[----:B------:R-:W-:Y:S02]  /*12dc0*/  IMAD.MOV.U32 R17, RZ, RZ, RZ ;  /* 0x000000ffff117224 */ /* 0x000fe400078e00ff */
[----:B------:R-:W-:Y:S02]  /*12dd0*/  IMAD.U32 R16, RZ, RZ, UR6 ;  /* 0x00000006ff107e24 */ /* 0x000fe4000f8e00ff */
[----:B------:R-:W-:Y:S02]  /*12de0*/  IMAD.MOV.U32 R18, RZ, RZ, RZ ;  /* 0x000000ffff127224 */ /* 0x000fe400078e00ff */
[----:B------:R-:W-:-:S07]  /*12df0*/  IMAD.U32 R19, RZ, RZ, UR4 ;  /* 0x00000004ff137e24 */ /* 0x000fce000f8e00ff */
.L_x_1330:
[----:B------:R-:W-:-:S13]  /*12e00*/  ISETP.NE.AND P0, PT, R7, RZ, PT ;  /* 0x000000ff0700720c */ /* 0x000fda0003f05270 */
[----:B------:R-:W0:Y:S01]  /*12e10*/  @!P0 S2R R3, SR_CgaCtaId ;  /* 0x0000000000038919 */ /* 0x000e220000008800 */
[----:B------:R-:W-:-:S04]  /*12e20*/  @!P0 MOV R2, 0x400 ;  /* 0x0000040000028802 */ /* 0x000fc80000000f00 */
[----:B0-----:R-:W-:-:S05]  /*12e30*/  @!P0 LEA R2, R3, R2, 0x18 ;  /* 0x0000000203028211 */ /* 0x001fca00078ec0ff */
[----:B------:R0:W-:Y:S01]  /*12e40*/  @!P0 STS.128 [R2+0x2a8d0], R16 ;  /* 0x02a8d01002008388 */ /* 0x0001e20000000c00 */
[----:B------:R-:W-:Y:S06]  /*12e50*/  BAR.ARV 0x5, 0x180 ;  /* 0x0146000000007b1d */ /* 0x000fec0000002000 */
.L_x_1323:
[----:B------:R2:W-:Y:S01]  /*12e60*/  STL [R1+0x10], RZ ;  /* 0x000010ff01007387 */ /* 0x0005e20000100800 */
[----:B------:R-:W-:Y:S01]  /*12e70*/  ULDC UR4, c[0x0][0xc3c] ;  /* 0x00030f0000047ab9 */ /* 0x000fe20000000800 */
[----:B------:R-:W-:Y:S01]  /*12e80*/  IMAD.MOV.U32 R28, RZ, RZ, 0x1 ;  /* 0x00000001ff1c7424 */ /* 0x000fe200078e00ff */
[----:B-1----:R-:W-:Y:S01]  /*12e90*/  ISETP.GE.AND P0, PT, R19, UR4, PT ;  /* 0x0000000413007c0c */ /* 0x002fe2000bf06270 */
[----:B------:R-:W-:-:S12]  /*12ea0*/  IMAD.MOV.U32 R26, RZ, RZ, RZ ;  /* 0x000000ffff1a7224 */ /* 0x000fd800078e00ff */
[----:B--2---:R-:W-:Y:S05]  /*12eb0*/  @P0 BRA `(.L_x_1331) ;  /* 0x00000050009c0947 */ /* 0x004fea0003800000 */
[----:B0-----:R-:W2:Y:S01]  /*12ec0*/  LDL R2, [R1+0x14] ;  /* 0x0000140001027983 */ /* 0x001ea20000100800 */
[----:B------:R-:W0:Y:S01]  /*12ed0*/  S2UR UR5, SR_CgaCtaId ;  /* 0x00000000000579c3 */ /* 0x000e220000008800 */
[----:B------:R-:W-:Y:S01]  /*12ee0*/  LOP3.LUT R4, R0, 0x7f, RZ, 0xc0, !PT ;  /* 0x0000007f00047812 */ /* 0x000fe200078ec0ff */
[----:B------:R-:W-:Y:S01]  /*12ef0*/  BSSY B8, `(.L_x_1331) ;  /* 0x0000523000087945 */ /* 0x000fe20003800000 */
[----:B------:R1:W-:Y:S01]  /*12f00*/  STL [R1+0x10], RZ ;  /* 0x000010ff01007387 */ /* 0x0003e20000100800 */
[----:B------:R-:W-:Y:S01]  /*12f10*/  IMAD.MOV.U32 R28, RZ, RZ, 0x1 ;  /* 0x00000001ff1c7424 */ /* 0x000fe200078e00ff */
[----:B------:R-:W-:Y:S01]  /*12f20*/  SHF.R.U32.HI R5, RZ, 0x3, R4 ;  /* 0x00000003ff057819 */ /* 0x000fe20000011604 */
[----:B------:R-:W-:Y:S01]  /*12f30*/  IMAD.MOV.U32 R26, RZ, RZ, RZ ;  /* 0x000000ffff1a7224 */ /* 0x000fe200078e00ff */
[----:B------:R-:W-:Y:S01]  /*12f40*/  ULDC UR39, c[0x0][0xc] ;  /* 0x0000030000277ab9 */ /* 0x000fe20000000800 */
[----:B--2---:R-:W-:Y:S01]  /*12f50*/  R2UR UR4, R2 ;  /* 0x00000000020472ca */ /* 0x004fe200000e0000 */
[----:B------:R-:W-:-:S05]  /*12f60*/  IMAD.SHL.U32 R2, R0, 0x8, RZ ;  /* 0x0000000800027824 */ /* 0x000fca00078e00ff */
[C---:B------:R-:W-:Y:S02]  /*12f70*/  LOP3.LUT R3, R2.reuse, 0x1f8, RZ, 0xc0, !PT ;  /* 0x000001f802037812 */ /* 0x040fe400078ec0ff */
[----:B------:R-:W-:Y:S02]  /*12f80*/  LOP3.LUT R4, R2, 0x38, RZ, 0xc0, !PT ;  /* 0x0000003802047812 */ /* 0x000fe400078ec0ff */
[----:B------:R-:W-:Y:S01]  /*12f90*/  LOP3.LUT R3, R3, 0x38, R0, 0x78, !PT ;  /* 0x0000003803037812 */ /* 0x000fe200078e7800 */
[----:B------:R-:W-:Y:S02]  /*12fa0*/  IMAD.SHL.U32 R0, R0, 0x10, RZ ;  /* 0x0000001000007824 */ /* 0x000fe400078e00ff */
[----:B------:R-:W-:Y:S01]  /*12fb0*/  ULOP3.LUT UR38, UR4, 0x2, URZ, 0xfc, !UPT ;  /* 0x0000000204267892 */ /* 0x000fe2000f8efc3f */
[----:B------:R-:W-:Y:S02]  /*12fc0*/  LOP3.LUT R32, R3, 0x200, R2, 0xf8, !PT ;  /* 0x0000020003207812 */ /* 0x000fe400078ef802 */
[----:B------:R-:W-:Y:S01]  /*12fd0*/  UMOV UR4, 0x400 ;  /* 0x0000040000047882 */ /* 0x000fe20000000000 */
[----:B------:R-:W-:Y:S01]  /*12fe0*/  LOP3.LUT R3, R5, 0x70, R0, 0xf8, !PT ;  /* 0x0000007005037812 */ /* 0x000fe200078ef800 */
[----:B0-----:R-:W-:Y:S01]  /*12ff0*/  ULEA UR4, UR5, UR4, 0x18 ;  /* 0x0000000405047291 */ /* 0x001fe2000f8ec03f */
[----:B------:R-:W-:-:S02]  /*13000*/  LOP3.LUT R2, R4, 0x40, RZ, 0xfc, !PT ;  /* 0x0000004004027812 */ /* 0x000fc400078efcff */
[----:B------:R-:W-:-:S03]  /*13010*/  LOP3.LUT R0, R4, 0x80, RZ, 0xfc, !PT ;  /* 0x0000008004007812 */ /* 0x000fc600078efcff */
[----:B------:R-:W-:-:S04]  /*13020*/  IMAD.U32 R22, RZ, RZ, UR4 ;  /* 0x00000004ff167e24 */ /* 0x000fc8000f8e00ff */
[----:B-1----:R-:W-:-:S07]  /*13030*/  IMAD R33, R32, 0x2, R22 ;  /* 0x0000000220217824 */ /* 0x002fce00078e0216 */
.L_x_1404:
[----:B------:R-:W-:Y:S05]  /*13040*/  YIELD ;  /* 0x0000000000007946 */ /* 0x000fea0003800000 */
[----:B------:R-:W-:Y:S01]  /*13050*/  ULDC.64 UR4, c[0x0][0xa28] ;  /* 0x00028a0000047ab9 */ /* 0x000fe20000000a00 */
[----:B------:R-:W-:Y:S01]  /*13060*/  IMAD.MOV.U32 R37, RZ, RZ, RZ ;  /* 0x000000ffff257224 */ /* 0x000fe200078e00ff */
[----:B------:R-:W-:-:S04]  /*13070*/  ISETP.NE.U32.AND P0, PT, RZ, UR4, PT ;  /* 0x00000004ff007c0c */ /* 0x000fc8000bf05070 */
[----:B------:R-:W-:Y:S01]  /*13080*/  ISETP.NE.AND.EX P0, PT, RZ, UR5, PT, P0 ;  /* 0x00000005ff007c0c */ /* 0x000fe2000bf05300 */
[----:B------:R-:W-:-:S12]  /*13090*/  ULDC.64 UR4, c[0x0][0xa18] ;  /* 0x0002860000047ab9 */ /* 0x000fd80000000a00 */
[----:B0-----:R-:W0:Y:S02]  /*130a0*/  @P0 LDC.64 R2, c[0x0][0xa28] ;  /* 0x00028a00ff020b82 */ /* 0x001e240000000a00 */
[----:B0-----:R-:W-:-:S05]  /*130b0*/  @P0 IMAD.WIDE R2, R19, 0x4, R2 ;  /* 0x0000000413020825 */ /* 0x001fca00078e0202 */
[----:B------:R0:W5:Y:S01]  /*130c0*/  @P0 LDG.E R37, desc[UR36][R2.64] ;  /* 0x0000002402250981 */ /* 0x000162000c1e1900 */
[----:B------:R-:W-:Y:S01]  /*130d0*/  ISETP.NE.U32.AND P0, PT, RZ, UR4, PT ;  /* 0x00000004ff007c0c */ /* 0x000fe2000bf05070 */
[----:B------:R-:W-:Y:S01]  /*130e0*/  IMAD.MOV.U32 R35, RZ, RZ, RZ ;  /* 0x000000ffff237224 */ /* 0x000fe200078e00ff */
[----:B------:R-:W-:Y:S02]  /*130f0*/  LOP3.LUT R23, R23, 0xffffff7f, RZ, 0xc0, !PT ;  /* 0xffffff7f17177812 */ /* 0x000fe400078ec0ff */
[----:B------:R-:W-:Y:S01]  /*13100*/  ISETP.NE.AND.EX P1, PT, RZ, UR5, PT, P0 ;  /* 0x00000005ff007c0c */ /* 0x000fe2000bf25300 */
[----:B------:R-:W-:Y:S02]  /*13110*/  ULDC.64 UR4, c[0x0][0xa00] ;  /* 0x0002800000047ab9 */ /* 0x000fe40000000a00 */
[----:B------:R-:W-:Y:S01]  /*13120*/  ISETP.NE.U32.AND P0, PT, RZ, UR4, PT ;  /* 0x00000004ff007c0c */ /* 0x000fe2000bf05070 */
[----:B0-----:R-:W0:Y:S03]  /*13130*/  LDC.64 R2, c[0x0][0xa00] ;  /* 0x00028000ff027b82 */ /* 0x001e260000000a00 */
[----:B------:R-:W-:Y:S01]  /*13140*/  ISETP.NE.AND.EX P2, PT, RZ, UR5, PT, P0 ;  /* 0x00000005ff007c0c */ /* 0x000fe2000bf45300 */
[----:B------:R-:W-:-:S05]  /*13150*/  ULDC.64 UR4, c[0x0][0x418] ;  /* 0x0001060000047ab9 */ /* 0x000fca0000000a00 */
[----:B------:R-:W1:Y:S07]  /*13160*/  @P1 LDC.64 R30, c[0x0][0xa18] ;  /* 0x00028600ff1e1b82 */ /* 0x000e6e0000000a00 */
[----:B------:R-:W-:Y:S01]  /*13170*/  @P2 LOP3.LUT R23, R23, 0x80, RZ, 0xfc, !PT ;  /* 0x0000008017172812 */ /* 0x000fe200078efcff */
[----:B0-----:R-:W-:-:S05]  /*13180*/  IMAD.WIDE R2, R19, 0x4, R2 ;  /* 0x0000000413027825 */ /* 0x001fca00078e0202 */
[----:B------:R0:W5:Y:S01]  /*13190*/  @P2 LDG.E R35, desc[UR36][R2.64] ;  /* 0x0000002402232981 */ /* 0x000162000c1e1900 */
[----:B-1----:R-:W-:-:S06]  /*131a0*/  @P1 IMAD.WIDE R30, R19, 0x4, R30 ;  /* 0x00000004131e1825 */ /* 0x002fcc00078e021e */
[----:B------:R0:W5:Y:S01]  /*131b0*/  @P1 LDG.E R30, desc[UR36][R30.64] ;  /* 0x000000241e1e1981 */ /* 0x000162000c1e1900 */
[----:B------:R-:W-:-:S03]  /*131c0*/  UISETP.NE.U32.AND UP0, UPT, UR4, URZ, UPT ;  /* 0x0000003f0400728c */ /* 0x000fc6000bf05070 */
[----:B------:R-:W-:Y:S01]  /*131d0*/  ULDC UR4, c[0x0][0x424] ;  /* 0x0001090000047ab9 */ /* 0x000fe20000000800 */
[----:B------:R-:W-:-:S03]  /*131e0*/  UISETP.NE.AND.EX UP0, UPT, UR5, URZ, UPT, UP0 ;  /* 0x0000003f0500728c */ /* 0x000fc6000bf05300 */
[----:B------:R-:W-:Y:S01]  /*131f0*/  ULDC UR5, c[0x0][0x2f0] ;  /* 0x0000bc0000057ab9 */ /* 0x000fe20000000800 */
[----:B------:R-:W-:-:S04]  /*13200*/  USEL UR4, UR4, 0x1, UP0 ;  /* 0x0000000104047887 */ /* 0x000fc80008000000 */
[----:B------:R-:W-:-:S06]  /*13210*/  UIMAD UR4, UR4, UR5, URZ ;  /* 0x00000005040472a4 */ /* 0x000fcc000f8e023f */
[----:B------:R-:W-:Y:S01]  /*13220*/  IMAD.U32 R34, RZ, RZ, UR4 ;  /* 0x00000004ff227e24 */ /* 0x000fe2000f8e00ff */
[----:B0-2---:R-:W-:Y:S06]  /*13230*/  @P1 BRA `(.L_x_1332) ;  /* 0x0000000000181947 */ /* 0x005fec0003800000 */
[----:B------:R-:W-:Y:S02]  /*13240*/  ULDC UR4, c[0x0][0x288] ;  /* 0x0000a20000047ab9 */ /* 0x000fe40000000800 */
[----:B-----5:R-:W-:Y:S01]  /*13250*/  IMAD.U32 R30, RZ, RZ, UR4 ;  /* 0x00000004ff1e7e24 */ /* 0x020fe2000f8e00ff */
[----:B------:R-:W-:Y:S06]  /*13260*/  @!P2 BRA `(.L_x_1332) ;  /* 0x00000000000ca947 */ /* 0x000fec0003800000 */
[----:B------:R-:W2:Y:S04]  /*13270*/  LDG.E R5, desc[UR36][R2.64] ;  /* 0x0000002402057981 */ /* 0x000ea8000c1e1900 */
[----:B------:R-:W2:Y:S02]  /*13280*/  LDG.E R30, desc[UR36][R2.64+0x4] ;  /* 0x00000424021e7981 */ /* 0x000ea4000c1e1900 */
[----:B--2---:R-:W-:-:S07]  /*13290*/  IMAD.IADD R30, R30, 0x1, -R5 ;  /* 0x000000011e1e7824 */ /* 0x004fce00078e0a05 */
.L_x_1332:
[----:B------:R-:W-:Y:S02]  /*132a0*/  ULDC.64 UR4, c[0x0][0xa20] ;  /* 0x0002880000047ab9 */ /* 0x000fe40000000a00 */
[----:B------:R-:W-:-:S04]  /*132b0*/  ISETP.NE.U32.AND P0, PT, RZ, UR4, PT ;  /* 0x00000004ff007c0c */ /* 0x000fc8000bf05070 */
[----:B------:R-:W-:-:S13]  /*132c0*/  ISETP.NE.AND.EX P0, PT, RZ, UR5, PT, P0 ;  /* 0x00000005ff007c0c */ /* 0x000fda000bf05300 */
[----:B------:R-:W-:Y:S05]  /*132d0*/  @!P0 BRA `(.L_x_1333) ;  /* 0x0000000000108947 */ /* 0x000fea0003800000 */
[----:B------:R-:W0:Y:S02]  /*132e0*/  LDC.64 R2, c[0x0][0xa20] ;  /* 0x00028800ff027b82 */ /* 0x000e240000000a00 */
[----:B0-----:R-:W-:-:S05]  /*132f0*/  IMAD.WIDE R2, R19, 0x4, R2 ;  /* 0x0000000413027825 */ /* 0x001fca00078e0202 */
[----:B------:R0:W5:Y:S01]  /*13300*/  LDG.E R34, desc[UR36][R2.64] ;  /* 0x0000002402227981 */ /* 0x000162000c1e1900 */
[----:B------:R-:W-:Y:S05]  /*13310*/  BRA `(.L_x_1334) ;  /* 0x0000000000247947 */ /* 0x000fea0003800000 */
.L_x_1333:
        /* <DEDUP_REMOVED lines=9> */
.L_x_1334:
[----:B------:R-:W1:Y:S01]  /*133b0*/  LDC R0, c[0x0][0x448] ;  /* 0x00011200ff007b82 */ /* 0x000e620000000800 */
[----:B------:R-:W-:Y:S01]  /*133c0*/  IMAD.SHL.U32 R27, R17, 0x80, RZ ;  /* 0x00000080111b7824 */ /* 0x000fe200078e00ff */
[----:B------:R-:W-:Y:S01]  /*133d0*/  LOP3.LUT R23, R23, 0xffffffbf, RZ, 0xc0, !PT ;  /* 0xffffffbf17177812 */ /* 0x000fe200078ec0ff */
[----:B-----5:R-:W-:-:S05]  /*133e0*/  IMAD.IADD R34, R34, 0x1, -R37 ;  /* 0x0000000122227824 */ /* 0x020fca00078e0a25 */
[----:B0-----:R-:W0:Y:S01]  /*133f0*/  LDC.64 R2, c[0x0][0x9e0] ;  /* 0x00027800ff027b82 */ /* 0x001e220000000a00 */
[----:B-1----:R-:W-:Y:S01]  /*13400*/  ISETP.NE.AND P2, PT, R0, 0x1, PT ;  /* 0x000000010000780c */ /* 0x002fe20003f45270 */
[----:B------:R-:W-:Y:S01]  /*13410*/  VIADD R0, R27, 0x7f ;  /* 0x0000007f1b007836 */ /* 0x000fe20000000000 */
[----:B0-----:R-:W-:-:S11]  /*13420*/  ISETP.GE.AND P1, PT, R3, 0x1, PT ;  /* 0x000000010300780c */ /* 0x001fd60003f26270 */
[----:B------:R-:W0:Y:S01]  /*13430*/  @P2 LDC R5, c[0x0][0x44c] ;  /* 0x00011300ff052b82 */ /* 0x000e220000000800 */
[----:B------:R-:W-:-:S07]  /*13440*/  @P2 LOP3.LUT R23, R23, 0x40, RZ, 0xfc, !PT ;  /* 0x0000004017172812 */ /* 0x000fce00078efcff */
[----:B------:R-:W1:Y:S01]  /*13450*/  @P2 LDC R7, c[0x0][0x450] ;  /* 0x00011400ff072b82 */ /* 0x000e620000000800 */
[----:B0-----:R-:W-:Y:S01]  /*13460*/  @P2 IMAD.HI.U32 R4, R0, R5, RZ ;  /* 0x0000000500042227 */ /* 0x001fe200078e00ff */
[----:B------:R-:W-:-:S04]  /*13470*/  IADD3 R5, R34, 0x1, -R30 ;  /* 0x0000000122057810 */ /* 0x000fc80007ffe81e */
[----:B-1----:R-:W-:-:S05]  /*13480*/  @P2 SHF.R.U32.HI R0, RZ, R7, R4 ;  /* 0x00000007ff002219 */ /* 0x002fca0000011604 */
[----:B------:R-:W-:-:S04]  /*13490*/  IMAD.IADD R7, R5, 0x1, R0 ;  /* 0x0000000105077824 */ /* 0x000fc800078e0200 */
[----:B------:R-:W-:Y:S01]  /*134a0*/  IMAD.IADD R2, R7, 0x1, R2 ;  /* 0x0000000107027824 */ /* 0x000fe200078e0202 */
[----:B------:R-:W-:Y:S06]  /*134b0*/  @!P1 BRA `(.L_x_1335) ;  /* 0x0000000000489947 */ /* 0x000fec0003800000 */
[C---:B------:R-:W-:Y:S01]  /*134c0*/  ISETP.GT.AND P0, PT, R7.reuse, RZ, PT ;  /* 0x000000ff0700720c */ /* 0x040fe20003f04270 */
[----:B------:R-:W-:Y:S01]  /*134d0*/  BSSY B0, `(.L_x_1336) ;  /* 0x000000e000007945 */ /* 0x000fe20003800000 */
[----:B------:R-:W-:-:S11]  /*134e0*/  VIADD R0, R7, 0xffffffff ;  /* 0xffffffff07007836 */ /* 0x000fd60000000000 */
        /* <DEDUP_REMOVED lines=8> */
.L_x_1337:
[----:B------:R-:W-:-:S13]  /*13570*/  ISETP.NE.AND P0, PT, R3, 0x1, PT ;  /* 0x000000010300780c */ /* 0x000fda0003f05270 */
[----:B------:R-:W0:Y:S02]  /*13580*/  @P0 LDC.64 R4, c[0x0][0x9e8] ;  /* 0x00027a00ff040b82 */ /* 0x000e240000000a00 */
[----:B0-----:R-:W-:-:S05]  /*13590*/  @P0 IMAD.HI.U32 R4, R0, R4, RZ ;  /* 0x0000000400040227 */ /* 0x001fca00078e00ff */
[----:B------:R-:W-:-:S07]  /*135a0*/  @P0 SHF.R.U32.HI R0, RZ, R5, R4 ;  /* 0x00000005ff000219 */ /* 0x000fce0000011604 */
.L_x_1338:
[----:B------:R-:W-:Y:S05]  /*135b0*/  BSYNC B0 ;  /* 0x0000000000007941 */ /* 0x000fea0003800000 */
.L_x_1336:
[----:B------:R-:W-:-:S05]  /*135c0*/  IMAD R5, R0, R3, R3 ;  /* 0x0000000300057224 */ /* 0x000fca00078e0203 */
[----:B------:R-:W-:-:S07]  /*135d0*/  VIMNMX R2, R2, R5, PT ;  /* 0x0000000502027248 */ /* 0x000fce0003fe0100 */
.L_x_1335:
[----:B------:R-:W0:Y:S01]  /*135e0*/  @P2 LDC R0, c[0x0][0x44c] ;  /* 0x00011300ff002b82 */ /* 0x000e220000000800 */
[----:B------:R-:W-:Y:S01]  /*135f0*/  VIADD R2, R2, 0x5f ;  /* 0x0000005f02027836 */ /* 0x000fe20000000000 */
[----:B------:R-:W-:Y:S01]  /*13600*/  ULDC UR4, c[0x0][0x9dc] ;  /* 0x0002770000047ab9 */ /* 0x000fe20000000800 */
[----:B------:R-:W-:Y:S02]  /*13610*/  IMAD.MOV.U32 R5, RZ, RZ, R27 ;  /* 0x000000ffff057224 */ /* 0x000fe400078e001b */
[----:B------:R-:W-:-:S03]  /*13620*/  IMAD.HI R2, R2, 0x2aaaaaab, RZ ;  /* 0x2aaaaaab02027827 */ /* 0x000fc600078e02ff */
[----:B------:R-:W1:Y:S01]  /*13630*/  @P2 LDC R7, c[0x0][0x450] ;  /* 0x00011400ff072b82 */ /* 0x000e620000000800 */
[----:B0-----:R-:W-:-:S05]  /*13640*/  @P2 IMAD.HI.U32 R0, R27, R0, RZ ;  /* 0x000000001b002227 */ /* 0x001fca00078e00ff */
[----:B-1----:R-:W-:Y:S01]  /*13650*/  @P2 SHF.R.U32.HI R5, RZ, R7, R0 ;  /* 0x00000007ff052219 */ /* 0x002fe20000011600 */
[----:B------:R-:W-:Y:S01]  /*13660*/  VIADD R0, R34, 0x5f ;  /* 0x0000005f22007836 */ /* 0x000fe20000000000 */
[----:B------:R-:W-:-:S03]  /*13670*/  SHF.R.U32.HI R7, RZ, 0x1f, R2 ;  /* 0x0000001fff077819 */ /* 0x000fc60000011602 */
[----:B------:R-:W-:Y:S01]  /*13680*/  IMAD.HI R0, R0, 0x2aaaaaab, RZ ;  /* 0x2aaaaaab00007827 */ /* 0x000fe200078e02ff */
[----:B------:R-:W-:-:S04]  /*13690*/  LEA.HI.SX32 R2, R2, R7, 0x1c ;  /* 0x0000000702027211 */ /* 0x000fc800078fe2ff */
[----:B------:R-:W-:-:S04]  /*136a0*/  SHF.R.U32.HI R7, RZ, 0x1f, R0 ;  /* 0x0000001fff077819 */ /* 0x000fc80000011600 */
[----:B------:R-:W-:-:S04]  /*136b0*/  LEA.HI.SX32 R7, R0, R7, 0x1c ;  /* 0x0000000700077211 */ /* 0x000fc800078fe2ff */
[----:B------:R-:W-:Y:S02]  /*136c0*/  VIMNMX R7, R7, R2, PT ;  /* 0x0000000207077248 */ /* 0x000fe40003fe0100 */
[----:B------:R-:W-:-:S05]  /*136d0*/  IADD3 R2, R5, R34, -R30 ;  /* 0x0000002205027210 */ /* 0x000fca0007ffe81e */
[----:B------:R-:W-:Y:S01]  /*136e0*/  VIADD R0, R2, -UR4 ;  /* 0x8000000402007c36 */ /* 0x000fe20008000000 */
[----:B------:R-:W-:Y:S06]  /*136f0*/  @!P1 BRA `(.L_x_1339) ;  /* 0x0000000000449947 */ /* 0x000fec0003800000 */
[----:B------:R-:W-:Y:S01]  /*13700*/  ISETP.GT.AND P0, PT, R2, -0x1, PT ;  /* 0xffffffff0200780c */ /* 0x000fe20003f04270 */
[----:B------:R-:W-:-:S12]  /*13710*/  BSSY B0, `(.L_x_1340) ;  /* 0x000000d000007945 */ /* 0x000fd80003800000 */
        /* <DEDUP_REMOVED lines=8> */
.L_x_1341:
[----:B------:R-:W-:-:S13]  /*137a0*/  ISETP.NE.AND P0, PT, R3, 0x1, PT ;  /* 0x000000010300780c */ /* 0x000fda0003f05270 */
[----:B------:R-:W0:Y:S02]  /*137b0*/  @P0 LDC.64 R4, c[0x0][0x9e8] ;  /* 0x00027a00ff040b82 */ /* 0x000e240000000a00 */
[----:B0-----:R-:W-:-:S05]  /*137c0*/  @P0 IMAD.HI.U32 R4, R2, R4, RZ ;  /* 0x0000000402040227 */ /* 0x001fca00078e00ff */
[----:B------:R-:W-:-:S07]  /*137d0*/  @P0 SHF.R.U32.HI R2, RZ, R5, R4 ;  /* 0x00000005ff020219 */ /* 0x000fce0000011604 */
.L_x_1342:
[----:B------:R-:W-:Y:S05]  /*137e0*/  BSYNC B0 ;  /* 0x0000000000007941 */ /* 0x000fea0003800000 */
.L_x_1340:
[----:B------:R-:W-:-:S05]  /*137f0*/  IMAD R3, R2, R3, RZ ;  /* 0x0000000302037224 */ /* 0x000fca00078e02ff */
[----:B------:R-:W-:-:S07]  /*13800*/  VIMNMX R0, R0, R3, !PT ;  /* 0x0000000300007248 */ /* 0x000fce0007fe0100 */
.L_x_1339:
[----:B------:R-:W-:Y:S01]  /*13810*/  IMAD.HI R0, R0, 0x2aaaaaab, RZ ;  /* 0x2aaaaaab00007827 */ /* 0x000fe200078e02ff */
[----:B------:R-:W-:Y:S04]  /*13820*/  BSSY B0, `(.L_x_1343) ;  /* 0x000002a000007945 */ /* 0x000fe80003800000 */
[----:B------:R-:W-:-:S04]  /*13830*/  SHF.R.U32.HI R3, RZ, 0x1f, R0 ;  /* 0x0000001fff037819 */ /* 0x000fc80000011600 */
[----:B------:R-:W-:Y:S02]  /*13840*/  LEA.HI.SX32 R3, R0, R3, 0x1c ;  /* 0x0000000300037211 */ /* 0x000fe400078fe2ff */
[C---:B------:R-:W-:Y:S02]  /*13850*/  LOP3.LUT R0, R18.reuse, 0xff000000, RZ, 0xc0, !PT ;  /* 0xff00000012007812 */ /* 0x040fe400078ec0ff */
[----:B------:R-:W-:Y:S02]  /*13860*/  VIMNMX R36, RZ, R3, !PT ;  /* 0x00000003ff247248 */ /* 0x000fe40007fe0100 */
[----:B------:R-:W-:Y:S02]  /*13870*/  SHF.R.U32.HI R3, RZ, 0x8, R0 ;  /* 0x00000008ff037819 */ /* 0x000fe40000011600 */
[----:B------:R-:W-:Y:S02]  /*13880*/  ISETP.GT.AND P0, PT, R7, R36, PT ;  /* 0x000000240700720c */ /* 0x000fe40003f04270 */
[----:B------:R-:W-:-:S04]  /*13890*/  LOP3.LUT R0, R18, 0xff0000, RZ, 0xc0, !PT ;  /* 0x00ff000012007812 */ /* 0x000fc800078ec0ff */
[----:B------:R-:W-:Y:S01]  /*138a0*/  LEA.HI R3, R0, R3, RZ, 0x10 ;  /* 0x0000000300037211 */ /* 0x000fe200078f80ff */
[----:B------:R-:W-:-:S03]  /*138b0*/  IMAD.MOV.U32 R0, RZ, RZ, RZ ;  /* 0x000000ffff007224 */ /* 0x000fc600078e00ff */
[----:B------:R-:W-:-:S03]  /*138c0*/  LOP3.LUT R5, R3, 0xff, RZ, 0xc0, !PT ;  /* 0x000000ff03057812 */ /* 0x000fc600078ec0ff */
[----:B------:R-:W-:Y:S05]  /*138d0*/  @!P0 BRA `(.L_x_1344) ;  /* 0x0000000000788947 */ /* 0x000fea0003800000 */
[----:B------:R-:W-:Y:S01]  /*138e0*/  SHF.R.U32.HI R0, RZ, 0x10, R3 ;  /* 0x00000010ff007819 */ /* 0x000fe20000011603 */
[----:B------:R-:W-:-:S03]  /*138f0*/  IMAD.MOV.U32 R2, RZ, RZ, RZ ;  /* 0x000000ffff027224 */ /* 0x000fc600078e00ff */
[----:B------:R-:W-:-:S13]  /*13900*/  ISETP.NE.AND P0, PT, R0, RZ, PT ;  /* 0x000000ff0000720c */ /* 0x000fda0003f05270 */
[----:B------:R-:W0:Y:S02]  /*13910*/  @!P0 LDC R0, c[0x0][0x9f0] ;  /* 0x00027c00ff008b82 */ /* 0x000e240000000800 */
[-C--:B0-----:R-:W-:Y:S02]  /*13920*/  IABS R4, R0.reuse ;  /* 0x0000000000047213 */ /* 0x081fe40000000000 */
[----:B------:R-:W-:Y:S02]  /*13930*/  IABS R10, R0 ;  /* 0x00000000000a7213 */ /* 0x000fe40000000000 */
[----:B------:R-:W0:Y:S08]  /*13940*/  I2F.RP R6, R4 ;  /* 0x0000000400067306 */ /* 0x000e300000209400 */
[----:B0-----:R-:W0:Y:S02]  /*13950*/  MUFU.RCP R6, R6 ;  /* 0x0000000600067308 */ /* 0x001e240000001000 */
[----:B0-----:R-:W-:-:S02]  /*13960*/  VIADD R8, R6, 0xffffffe ;  /* 0x0ffffffe06087836 */ /* 0x001fc40000000000 */
[----:B------:R-:W-:-:S04]  /*13970*/  IMAD.MOV R6, RZ, RZ, -R10 ;  /* 0x000000ffff067224 */ /* 0x000fc800078e0a0a */
[----:B------:R-:W0:Y:S02]  /*13980*/  F2I.FTZ.U32.TRUNC.NTZ R3, R8 ;  /* 0x0000000800037305 */ /* 0x000e24000021f000 */
[----:B0-----:R-:W-:-:S04]  /*13990*/  IMAD.MOV R9, RZ, RZ, -R3 ;  /* 0x000000ffff097224 */ /* 0x001fc800078e0a03 */
[----:B------:R-:W-:-:S04]  /*139a0*/  IMAD R9, R9, R4, RZ ;  /* 0x0000000409097224 */ /* 0x000fc800078e02ff */
[----:B------:R-:W-:Y:S01]  /*139b0*/  IMAD.HI.U32 R2, R3, R9, R2 ;  /* 0x0000000903027227 */ /* 0x000fe200078e0002 */
[----:B------:R-:W-:-:S05]  /*139c0*/  IADD3 R3, R0, -0x1, R7 ;  /* 0xffffffff00037810 */ /* 0x000fca0007ffe007 */
[----:B------:R-:W-:-:S05]  /*139d0*/  IMAD.IADD R3, R3, 0x1, -R36 ;  /* 0x0000000103037824 */ /* 0x000fca00078e0a24 */
[----:B------:R-:W-:Y:S02]  /*139e0*/  IABS R9, R3 ;  /* 0x0000000300097213 */ /* 0x000fe40000000000 */
[----:B------:R-:W-:-:S03]  /*139f0*/  LOP3.LUT R3, R3, R0, RZ, 0x3c, !PT ;  /* 0x0000000003037212 */ /* 0x000fc600078e3cff */
        /* <DEDUP_REMOVED lines=10> */
[----:B------:R-:W-:-:S05]  /*13aa0*/  @!P1 LOP3.LUT R2, RZ, R0, RZ, 0x33, !PT ;  /* 0x00000000ff029212 */ /* 0x000fca00078e33ff */
[----:B------:R-:W-:-:S07]  /*13ab0*/  IMAD.MOV.U32 R0, RZ, RZ, R2 ;  /* 0x000000ffff007224 */ /* 0x000fce00078e0002 */
.L_x_1344:
[----:B------:R-:W-:Y:S05]  /*13ac0*/  BSYNC B0 ;  /* 0x0000000000007941 */ /* 0x000fea0003800000 */
.L_x_1343:
[-C--:B------:R-:W-:Y:S01]  /*13ad0*/  IMAD R36, R5, R0.reuse, R36 ;  /* 0x0000000005247224 */ /* 0x080fe200078e0224 */
        /* <DEDUP_REMOVED lines=22> */
.L_x_1346:
        /* <DEDUP_REMOVED lines=8> */
[----:B------:R-:W-:Y:S02]  /*13cc0*/  IMAD.U32 R4, RZ, RZ, UR6 ;  /* 0x00000006ff047e24 */ /* 0x000fe4000f8e00ff */
[----:B------:R-:W0:Y:S01]  /*13cd0*/  LDC.64 R2, c[0x4][R2] ;  /* 0x0100000002027b82 */ /* 0x000e220000000a00 */
[----:B------:R-:W-:Y:S02]  /*13ce0*/  IMAD.U32 R5, RZ, RZ, UR7 ;  /* 0x00000007ff057e24 */ /* 0x000fe4000f8e00ff */
        /* <DEDUP_REMOVED lines=8> */
[----:B0-----:R-:W-:Y:S05]  /*13d70*/  CALL.ABS.NOINC R2 ;  /* 0x0000000002007343 */ /* 0x001fea0003c00000 */
.L_x_1349:
[----:B------:R-:W-:Y:S05]  /*13d80*/  BSYNC B6 ;  /* 0x0000000000067941 */ /* 0x000fea0003800000 */
.L_x_1348:
        /* <DEDUP_REMOVED lines=9> */
[----:B------:R-:W-:Y:S02]  /*13e20*/  IMAD.U32 R4, RZ, RZ, UR6 ;  /* 0x00000006ff047e24 */ /* 0x000fe4000f8e00ff */
[----:B------:R-:W-:Y:S02]  /*13e30*/  IMAD.U32 R5, RZ, RZ, UR7 ;  /* 0x00000007ff057e24 */ /* 0x000fe4000f8e00ff */
[----:B------:R-:W-:Y:S02]  /*13e40*/  IMAD.U32 R6, RZ, RZ, UR8 ;  /* 0x00000008ff067e24 */ /* 0x000fe4000f8e00ff */
[----:B------:R-:W-:-:S02]  /*13e50*/  IMAD.U32 R7, RZ, RZ, UR9 ;  /* 0x00000009ff077e24 */ /* 0x000fc4000f8e00ff */
[----:B------:R-:W-:Y:S02]  /*13e60*/  IMAD.U32 R10, RZ, RZ, UR4 ;  /* 0x00000004ff0a7e24 */ /* 0x000fe4000f8e00ff */
[----:B------:R-:W-:Y:S02]  /*13e70*/  IMAD.U32 R11, RZ, RZ, UR5 ;  /* 0x00000005ff0b7e24 */ /* 0x000fe4000f8e00ff */
[----:B------:R-:W-:Y:S02]  /*13e80*/  IMAD.MOV.U32 R8, RZ, RZ, 0x70 ;  /* 0x00000070ff087424 */ /* 0x000fe400078e00ff */
[----:B------:R-:W-:Y:S02]  /*13e90*/  IMAD.MOV.U32 R12, RZ, RZ, 0x1 ;  /* 0x00000001ff0c7424 */ /* 0x000fe400078e00ff */
[----:B0-----:R-:W-:-:S07]  /*13ea0*/  IMAD.MOV.U32 R13, RZ, RZ, RZ ;  /* 0x000000ffff0d7224 */ /* 0x001fce00078e00ff */
[----:B------:R-:W-:-:S07]  /*13eb0*/  LEPC R20, `(.L_x_1352) ;  /* 0x000000001014794e */ /* 0x000fce0000000000 */
[----:B-1----:R-:W-:Y:S05]  /*13ec0*/  CALL.ABS.NOINC R2 ;  /* 0x0000000002007343 */ /* 0x002fea0003c00000 */
.L_x_1352:
[----:B------:R0:W1:Y:S01]  /*13ed0*/  LDC.64 R2, c[0x4][R17] ;  /* 0x0100000011027b82 */ /* 0x0000620000000a00 */
[----:B------:R-:W-:Y:S01]  /*13ee0*/  ULDC.64 UR6, c[0x4][0x90] ;  /* 0x0100240000067ab9 */ /* 0x000fe20000000a00 */
[----:B------:R-:W-:Y:S01]  /*13ef0*/  ULDC.64 UR8, c[0x4][0x98] ;  /* 0x0100260000087ab9 */ /* 0x000fe20000000a00 */
[----:B------:R-:W-:Y:S01]  /*13f00*/  ULDC.64 UR4, c[0x4][0x18] ;  /* 0x0100060000047ab9 */ /* 0x000fe20000000a00 */
        /* <DEDUP_REMOVED lines=11> */
.L_x_1351:
[----:B------:R-:W-:Y:S05]  /*13fc0*/  BSYNC B6 ;  /* 0x0000000000067941 */ /* 0x000fea0003800000 */
.L_x_1350:
[----:B------:R-:W-:Y:S01]  /*13fd0*/  ULDC.64 UR4, c[0x0][0x9f8] ;  /* 0x00027e0000047ab9 */ /* 0x000fe20000000a00 */
[----:B------:R-:W-:Y:S01]  /*13fe0*/  IMAD.MOV.U32 R31, RZ, RZ, R19 ;  /* 0x000000ffff1f7224 */ /* 0x000fe200078e0013 */
[----:B------:R-:W-:Y:S01]  /*13ff0*/  ISETP.NE.U32.AND P0, PT, RZ, UR4, PT ;  /* 0x00000004ff007c0c */ /* 0x000fe2000bf05070 */
[----:B------:R-:W0:Y:S01]  /*14000*/  S2R R17, SR_TID.X ;  /* 0x0000000000117919 */ /* 0x000e220000002100 */
[----:B------:R-:W1:Y:S01]  /*14010*/  LDC R8, c[0x0][0x430] ;  /* 0x00010c00ff087b82 */ /* 0x000e620000000800 */
[----:B------:R-:W-:Y:S01]  /*14020*/  VIADD R25, R24, 0xffffffff ;  /* 0xffffffff18197836 */ /* 0x000fe20000000000 */
[----:B------:R-:W-:Y:S01]  /*14030*/  ISETP.NE.AND.EX P0, PT, RZ, UR5, PT, P0 ;  /* 0x00000005ff007c0c */ /* 0x000fe2000bf05300 */
[----:B------:R-:W2:Y:S01]  /*14040*/  S2R R21, SR_TID.X ;  /* 0x0000000000157919 */ /* 0x000ea20000002100 */
[----:B------:R-:W-:-:S11]  /*14050*/  ULDC UR4, c[0x0][0x320] ;  /* 0x0000c80000047ab9 */ /* 0x000fd60000000800 */
[----:B------:R-:W3:Y:S01]  /*14060*/  @P0 LDC.64 R2, c[0x0][0x9f8] ;  /* 0x00027e00ff020b82 */ /* 0x000ee20000000a00 */
[----:B0-----:R-:W-:-:S04]  /*14070*/  LOP3.LUT R17, R17, 0x7f, RZ, 0xc0, !PT ;  /* 0x0000007f11117812 */ /* 0x001fc800078ec0ff */
[----:B------:R-:W-:Y:S01]  /*14080*/  SHF.R.U32.HI R20, RZ, 0x3, R17 ;  /* 0x00000003ff147819 */ /* 0x000fe20000011611 */
[----:B---3--:R-:W-:-:S05]  /*14090*/  @P0 IMAD.WIDE R2, R19, 0x4, R2 ;  /* 0x0000000413020825 */ /* 0x008fca00078e0202 */
[----:B------:R0:W3:Y:S01]  /*140a0*/  @P0 LDG.E R31, desc[UR36][R2.64] ;  /* 0x00000024021f0981 */ /* 0x0000e2000c1e1900 */
[----:B-1----:R-:W-:Y:S01]  /*140b0*/  ISETP.NE.AND P1, PT, R8, 0x1, PT ;  /* 0x000000010800780c */ /* 0x002fe20003f25270 */
[----:B--2---:R-:W-:Y:S01]  /*140c0*/  IMAD.SHL.U32 R21, R21, 0x8, RZ ;  /* 0x0000000815157824 */ /* 0x004fe200078e00ff */
[----:B------:R-:W-:Y:S01]  /*140d0*/  LOP3.LUT R23, R23, 0xffffffdf, RZ, 0xc0, !PT ;  /* 0xffffffdf17177812 */ /* 0x000fe200078ec0ff */
[----:B------:R-:W1:Y:S03]  /*140e0*/  S2R R17, SR_TID.X ;  /* 0x0000000000117919 */ /* 0x000e660000002100 */
[----:B------:R-:W-:-:S07]  /*140f0*/  LOP3.LUT R21, R21, 0x38, RZ, 0xc0, !PT ;  /* 0x0000003815157812 */ /* 0x000fce00078ec0ff */
[----:B------:R-:W2:Y:S01]  /*14100*/  @P1 LDC R7, c[0x0][0x434] ;  /* 0x00010d00ff071b82 */ /* 0x000ea20000000800 */
[----:B------:R-:W-:-:S07]  /*14110*/  @P1 LOP3.LUT R23, R23, 0x20, RZ, 0xfc, !PT ;  /* 0x0000002017171812 */ /* 0x000fce00078efcff */
[----:B------:R-:W4:Y:S01]  /*14120*/  @P1 LDC R5, c[0x0][0x438] ;  /* 0x00010e00ff051b82 */ /* 0x000f220000000800 */
[----:B-1----:R-:W-:-:S05]  /*14130*/  IMAD.SHL.U32 R17, R17, 0x10, RZ ;  /* 0x0000001011117824 */ /* 0x002fca00078e00ff */
[----:B------:R-:W-:Y:S02]  /*14140*/  LOP3.LUT R17, R20, 0x70, R17, 0xf8, !PT ;  /* 0x0000007014117812 */ /* 0x000fe400078ef811 */
[----:B------:R-:W-:-:S03]  /*14150*/  LOP3.LUT R20, R21, 0x40, RZ, 0xfc, !PT ;  /* 0x0000004015147812 */ /* 0x000fc600078efcff */
[----:B------:R-:W-:Y:S01]  /*14160*/  IMAD R0, R25, 0x60, R17 ;  /* 0x0000006019007824 */ /* 0x000fe200078e0211 */
[----:B------:R-:W-:-:S04]  /*14170*/  ISETP.GE.AND P2, PT, R20, UR4, PT ;  /* 0x0000000414007c0c */ /* 0x000fc8000bf46270 */
[C---:B------:R-:W-:Y:S01]  /*14180*/  ISETP.GE.AND P0, PT, R0.reuse, R34, PT ;  /* 0x000000220000720c */ /* 0x040fe20003f06270 */
[----:B------:R-:W-:-:S03]  /*14190*/  IMAD.IADD R0, R0, 0x1, R37 ;  /* 0x0000000100007824 */ /* 0x000fc600078e0225 */
[----:B------:R-:W-:Y:S01]  /*141a0*/  ISETP.GT.U32.OR P0, PT, R17, 0x5f, P0 ;  /* 0x0000005f1100780c */ /* 0x000fe20000704470 */
[----:B--2---:R-:W-:-:S04]  /*141b0*/  @P1 IMAD.HI.U32 R6, R0, R7, RZ ;  /* 0x0000000700061227 */ /* 0x004fc800078e00ff */
[----:B------:R-:W-:Y:S01]  /*141c0*/  IMAD.MOV.U32 R4, RZ, RZ, R0 ;  /* 0x000000ffff047224 */ /* 0x000fe200078e0000 */
[----:B----4-:R-:W-:Y:S02]  /*141d0*/  @P1 SHF.R.U32.HI R4, RZ, R5, R6 ;  /* 0x00000005ff041219 */ /* 0x010fe40000011606 */
[----:B------:R-:W-:Y:S01]  /*141e0*/  ISETP.GE.AND P1, PT, R21, UR4, PT ;  /* 0x0000000415007c0c */ /* 0x000fe2000bf26270 */
[----:B------:R-:W-:Y:S02]  /*141f0*/  ULDC UR4, c[0x0][0x2f4] ;  /* 0x0000bd0000047ab9 */ /* 0x000fe40000000800 */
[----:B------:R-:W-:Y:S01]  /*14200*/  IMAD.MOV R5, RZ, RZ, -R4 ;  /* 0x000000ffff057224 */ /* 0x000fe200078e0a04 */
[----:B------:R-:W-:Y:S01]  /*14210*/  SEL R29, RZ, 0x1, P1 ;  /* 0x00000001ff1d7807 */ /* 0x000fe20000800000 */
[----:B0-----:R-:W0:Y:S02]  /*14220*/  @!P0 LDC.64 R2, c[0x0][0x428] ;  /* 0x00010a00ff028b82 */ /* 0x001e240000000a00 */
[----:B------:R-:W-:Y:S01]  /*14230*/  IMAD R0, R8, R5, R0 ;  /* 0x0000000508007224 */ /* 0x000fe200078e0200 */
[----:B------:R-:W-:-:S02]  /*14240*/  @!P0 SHF.R.S32.HI R5, RZ, 0x1f, R4 ;  /* 0x0000001fff058819 */ /* 0x000fc40000011404 */
[----:B------:R-:W-:Y:S02]  /*14250*/  LOP3.LUT R23, R23, 0xfffffffb, RZ, 0xc0, !PT ;  /* 0xfffffffb17177812 */ /* 0x000fe400078ec0ff */
[----:B------:R-:W-:Y:S01]  /*14260*/  LOP3.LUT R8, R21, 0x80, RZ, 0xfc, !PT ;  /* 0x0000008015087812 */ /* 0x000fe200078efcff */
[----:B------:R-:W-:Y:S01]  /*14270*/  UMOV UR5, 0xffffffff ;  /* 0xffffffff00057882 */ /* 0x000fe20000000000 */
[----:B------:R-:W-:Y:S02]  /*14280*/  LOP3.LUT R24, R18, 0xffff, RZ, 0xc0, !PT ;  /* 0x0000ffff12187812 */ /* 0x000fe400078ec0ff */
[----:B---3--:R-:W-:Y:S01]  /*14290*/  SHF.R.S32.HI R6, RZ, 0x1f, R31 ;  /* 0x0000001fff067819 */ /* 0x008fe2000001141f */
[----:B0-----:R-:W-:-:S04]  /*142a0*/  @!P0 IMAD.WIDE.U32 R4, R31, R2, R4 ;  /* 0x000000021f048225 */ /* 0x001fc800078e0004 */
[----:B------:R0:W-:Y:S02]  /*142b0*/  STL [R1], R6 ;  /* 0x0000000601007387 */ /* 0x0001e40000100800 */
[----:B0-----:R-:W-:Y:S01]  /*142c0*/  @!P0 IMAD R6, R6, R2, RZ ;  /* 0x0000000206068224 */ /* 0x001fe200078e02ff */
[----:B------:R-:W-:-:S03]  /*142d0*/  SEL R2, RZ, 0xffffffff, P2 ;  /* 0xffffffffff027807 */ /* 0x000fc60001000000 */
[----:B------:R-:W-:Y:S02]  /*142e0*/  @!P0 IMAD R6, R31, R3, R6 ;  /* 0x000000031f068224 */ /* 0x000fe400078e0206 */
[----:B------:R-:W-:Y:S01]  /*142f0*/  IMAD.SHL.U32 R2, R2, 0x2, RZ ;  /* 0x0000000202027824 */ /* 0x000fe200078e00ff */
[----:B------:R-:W-:Y:S01]  /*14300*/  ISETP.GE.AND P2, PT, R21, UR4, PT ;  /* 0x0000000415007c0c */ /* 0x000fe2000bf46270 */
[----:B------:R-:W-:-:S03]  /*14310*/  @!P0 IMAD.IADD R6, R5, 0x1, R6 ;  /* 0x0000000105068824 */ /* 0x000fc600078e0206 */
[----:B------:R-:W-:Y:S02]  /*14320*/  LOP3.LUT R29, R2, 0x2, R29, 0xe2, !PT ;  /* 0x00000002021d7812 */ /* 0x000fe400078ee21d */
[----:B------:R-:W0:Y:S07]  /*14330*/  @!P0 LDC.64 R2, c[0x0][0x418] ;  /* 0x00010600ff028b82 */ /* 0x000e2e0000000a00 */
[----:B------:R-:W-:Y:S02]  /*14340*/  @P2 LOP3.LUT R23, R23, 0x4, RZ, 0xfc, !PT ;  /* 0x0000000417172812 */ /* 0x000fe400078efcff */
[----:B0-----:R-:W-:-:S04]  /*14350*/  @!P0 LEA R2, P1, R4, R2, 0x2 ;  /* 0x0000000204028211 */ /* 0x001fc800078210ff */
[----:B------:R-:W-:Y:S01]  /*14360*/  @!P0 LEA.HI.X R3, R4, R3, R6, 0x2, P1 ;  /* 0x0000000304038211 */ /* 0x000fe200008f1406 */
[----:B------:R-:W-:Y:S01]  /*14370*/  IMAD.MOV.U32 R4, RZ, RZ, RZ ;  /* 0x000000ffff047224 */ /* 0x000fe200078e00ff */
[----:B------:R-:W-:Y:S02]  /*14380*/  ISETP.GE.AND P1, PT, R20, UR4, PT ;  /* 0x0000000414007c0c */ /* 0x000fe4000bf26270 */
[----:B------:R-:W-:-:S03]  /*14390*/  LOP3.LUT R23, R23, 0xfffffffd, RZ, 0xc0, !PT ;  /* 0xfffffffd17177812 */ /* 0x000fc600078ec0ff */
[----:B------:R0:W5:Y:S01]  /*143a0*/  @!P0 LDG.E R4, desc[UR36][R2.64] ;  /* 0x0000002402048981 */ /* 0x000162000c1e1900 */
[----:B------:R-:W-:-:S07]  /*143b0*/  ISETP.GE.AND P0, PT, R8, UR4, PT ;  /* 0x0000000408007c0c */ /* 0x000fce000bf06270 */
[----:B------:R-:W-:Y:S01]  /*143c0*/  @P1 LOP3.LUT R23, R23, 0x2, RZ, 0xfc, !PT ;  /* 0x0000000217171812 */ /* 0x000fe200078efcff */
[----:B0-----:R-:W-:-:S03]  /*143d0*/  IMAD.U32 R2, RZ, RZ, UR38 ;  /* 0x00000026ff027e24 */ /* 0x001fc6000f8e00ff */
[----:B------:R-:W-:-:S04]  /*143e0*/  LOP3.LUT R23, R23, 0xfffffffe, RZ, 0xc0, !PT ;  /* 0xfffffffe17177812 */ /* 0x000fc800078ec0ff */
[----:B------:R-:W-:Y:S01]  /*143f0*/  @P0 LOP3.LUT R23, R23, 0x1, RZ, 0xfc, !PT ;  /* 0x0000000117170812 */ /* 0x000fe200078efcff */
[----:B------:R-:W-:Y:S06]  /*14400*/  BRA.DIV UR5, `(.L_x_1353) ;  /* 0x00000046050c7947 */ /* 0x000fec000b800000 */
.L_x_1421:
[----:B------:R-:W-:Y:S02]  /*14410*/  ISETP.NE.AND P0, PT, R2, 0x3, PT ;  /* 0x000000030200780c */ /* 0x000fe40003f05270 */
[----:B------:R-:W-:Y:S02]  /*14420*/  ISETP.GT.U32.AND P1, PT, R17, 0x5f, PT ;  /* 0x0000005f1100780c */ /* 0x000fe40003f24070 */
[----:B------:R-:W-:-:S09]  /*14430*/  LOP3.LUT R23, R23, 0xffffffef, RZ, 0xc0, !PT ;  /* 0xffffffef17177812 */ /* 0x000fd200078ec0ff */
[----:B------:R-:W-:-:S04]  /*14440*/  @P0 LOP3.LUT R23, R23, 0x10, RZ, 0xfc, !PT ;  /* 0x0000001017170812 */ /* 0x000fc800078efcff */
[----:B------:R-:W-:-:S04]  /*14450*/  LOP3.LUT R23, R23, 0xfffffff7, RZ, 0xc0, !PT ;  /* 0xfffffff717177812 */ /* 0x000fc800078ec0ff */
[----:B------:R-:W-:Y:S01]  /*14460*/  @P1 LOP3.LUT R23, R23, 0x8, RZ, 0xfc, !PT ;  /* 0x0000000817171812 */ /* 0x000fe200078efcff */
[----:B------:R-:W-:Y:S06]  /*14470*/  @!P0 BRA `(.L_x_1354) ;  /* 0x0000000000048947 */ /* 0x000fec0003800000 */
[----:B------:R-:W-:Y:S01]  /*14480*/  BPT.TRAP 0x1 ;  /* 0x000000040000795c */ /* 0x000fe20000300000 */
.L_x_1354:
        /* <DEDUP_REMOVED lines=23> */
.L_x_1422:
[----:B------:R-:W-:Y:S05]  /*14600*/  BSYNC B0 ;  /* 0x0000000000007941 */ /* 0x000fea0003800000 */
.L_x_1355:
[----:B------:R-:W1:Y:S01]  /*14610*/  S2R R8, SR_TID.X ;  /* 0x0000000000087919 */ /* 0x000e620000002100 */
[----:B------:R-:W-:Y:S01]  /*14620*/  ULDC.64 UR4, c[0x0][0x300] ;  /* 0x0000c00000047ab9 */ /* 0x000fe20000000a00 */
[----:B------:R-:W-:Y:S01]  /*14630*/  ULDC.64 UR6, c[0x0][0x2e8] ;  /* 0x0000ba0000067ab9 */ /* 0x000fe20000000a00 */
[----:B------:R-:W-:Y:S01]  /*14640*/  IMAD R5, R5, UR4, RZ ;  /* 0x0000000405057c24 */ /* 0x000fe2000f8e02ff */
[----:B------:R-:W2:Y:S01]  /*14650*/  S2R R9, SR_TID.X ;  /* 0x0000000000097919 */ /* 0x000ea20000002100 */
[C---:B0-----:R-:W-:Y:S01]  /*14660*/  IMAD.WIDE.U32 R2, R0.reuse, UR4, RZ ;  /* 0x0000000400027c25 */ /* 0x041fe2000f8e00ff */
[C---:B------:R-:W-:Y:S02]  /*14670*/  LOP3.LUT P4, RZ, R23.reuse, 0x4, RZ, 0xc0, !PT ;  /* 0x0000000417ff7812 */ /* 0x040fe4000788c0ff */
[C---:B------:R-:W-:Y:S01]  /*14680*/  LOP3.LUT P3, RZ, R23.reuse, 0x2, RZ, 0xc0, !PT ;  /* 0x0000000217ff7812 */ /* 0x040fe2000786c0ff */
[----:B------:R-:W-:Y:S01]  /*14690*/  IMAD R5, R0, UR5, R5 ;  /* 0x0000000500057c24 */ /* 0x000fe2000f8e0205 */
[----:B------:R-:W-:Y:S01]  /*146a0*/  ULDC.64 UR4, c[0x0][0x310] ;  /* 0x0000c40000047ab9 */ /* 0x000fe20000000a00 */
[----:B------:R-:W-:Y:S01]  /*146b0*/  LOP3.LUT P2, RZ, R23, 0x1, RZ, 0xc0, !PT ;  /* 0x0000000117ff7812 */ /* 0x000fe2000784c0ff */
[----:B------:R-:W-:-:S02]  /*146c0*/  IMAD R6, R6, UR4, RZ ;  /* 0x0000000406067c24 */ /* 0x000fc4000f8e02ff */
        /* <DEDUP_REMOVED lines=12> */
[----:B------:R-:W-:Y:S01]  /*14790*/  LEA.HI.X R0, R2, UR7, R0, 0x1, P0 ;  /* 0x0000000702007c11 */ /* 0x000fe200080f0c00 */
[----:B--2---:R-:W-:Y:S01]  /*147a0*/  IMAD.SHL.U32 R9, R9, 0x8, RZ ;  /* 0x0000000809097824 */ /* 0x004fe200078e00ff */
[----:B------:R-:W-:-:S04]  /*147b0*/  SHF.R.U32.HI R8, RZ, 0x3, R8 ;  /* 0x00000003ff087819 */ /* 0x000fc80000011608 */
[----:B------:R-:W-:Y:S01]  /*147c0*/  LOP3.LUT R9, R9, 0x38, RZ, 0xc0, !PT ;  /* 0x0000003809097812 */ /* 0x000fe200078ec0ff */
[----:B------:R-:W-:-:S05]  /*147d0*/  IMAD.IADD R6, R6, 0x1, -R8 ;  /* 0x0000000106067824 */ /* 0x000fca00078e0a08 */
        /* <DEDUP_REMOVED lines=64> */
.L_x_1436:
        /* <DEDUP_REMOVED lines=12> */
.L_x_1358:
        /* <DEDUP_REMOVED lines=10> */
.L_x_1359:
[----:B------:R2:W-:Y:S02]  /*14d40*/  SYNCS.ARRIVE.TRANS64.A1T0 RZ, [R7+URZ+0x2a830], RZ ;  /* 0x02a830ff07ff79a7 */ /* 0x0005e4000810003f */
[----:B------:R-:W-:Y:S05]  /*14d50*/  WARPSYNC.ALL ;  /* 0x0000000000007948 */ /* 0x000fea0003800000 */
[----:B------:R-:W-:Y:S01]  /*14d60*/  ULDC.64 UR4, c[0x0][0x298] ;  /* 0x0000a60000047ab9 */ /* 0x000fe20000000a00 */
[----:B-1----:R-:W-:Y:S01]  /*14d70*/  VIADD R2, R22, 0xc400 ;  /* 0x0000c40016027836 */ /* 0x002fe20000000000 */
[----:B------:R-:W-:Y:S01]  /*14d80*/  SHF.R.S32.HI R0, RZ, 0x1f, R35 ;  /* 0x0000001fff007819 */ /* 0x000fe20000011423 */
[----:B0-----:R-:W-:Y:S01]  /*14d90*/  IMAD.WIDE.U32 R4, R35, UR4, RZ ;  /* 0x0000000423047c25 */ /* 0x001fe2000f8e00ff */
[----:B------:R-:W-:Y:S01]  /*14da0*/  BSSY B6, `(.L_x_1360) ;  /* 0x0000018000067945 */ /* 0x000fe20003800000 */
[----:B------:R-:W-:Y:S01]  /*14db0*/  BAR.SYNC.DEFER_BLOCKING 0x8, 0x180 ;  /* 0x0206000000007b1d */ /* 0x000fe20000010000 */
[----:B------:R-:W-:Y:S01]  /*14dc0*/  LOP3.LUT P0, RZ, R2, 0x3ff, RZ, 0xc0, !PT ;  /* 0x000003ff02ff7812 */ /* 0x000fe2000780c0ff */
[----:B------:R-:W-:-:S04]  /*14dd0*/  IMAD R0, R0, UR4, RZ ;  /* 0x0000000400007c24 */ /* 0x000fc8000f8e02ff */
[----:B------:R-:W-:Y:S01]  /*14de0*/  IMAD R0, R35, UR5, R0 ;  /* 0x0000000523007c24 */ /* 0x000fe2000f8e0200 */
[----:B------:R0:W-:Y:S03]  /*14df0*/  STL.64 [R1+0x8], R4 ;  /* 0x0000080401007387 */ /* 0x0001e60000100a00 */
[----:B------:R-:W-:-:S04]  /*14e00*/  IMAD.IADD R35, R5, 0x1, R0 ;  /* 0x0000000105237824 */ /* 0x000fc800078e0200 */
[----:B------:R-:W-:Y:S05]  /*14e10*/  @!P0 BRA `(.L_x_1361) ;  /* 0x0000000000408947 */ /* 0x000fea0003800000 */
[----:B------:R-:W-:Y:S01]  /*14e20*/  MOV R2, 0x0 ;  /* 0x0000000000027802 */ /* 0x000fe20000000f00 */
[----:B------:R-:W-:Y:S01]  /*14e30*/  ULDC.64 UR6, c[0x4][0x90] ;  /* 0x0100240000067ab9 */ /* 0x000fe20000000a00 */
[----:B------:R-:W-:Y:S01]  /*14e40*/  ULDC.64 UR8, c[0x4][0x98] ;  /* 0x0100260000087ab9 */ /* 0x000fe20000000a00 */
[----:B------:R-:W-:Y:S01]  /*14e50*/  ULDC.64 UR4, c[0x4][0x20] ;  /* 0x0100080000047ab9 */ /* 0x000fe20000000a00 */
[----:B0-----:R-:W-:Y:S02]  /*14e60*/  IMAD.U32 R4, RZ, RZ, UR6 ;  /* 0x00000006ff047e24 */ /* 0x001fe4000f8e00ff */
[----:B------:R-:W0:Y:S01]  /*14e70*/  LDC.64 R2, c[0x4][R2] ;  /* 0x0100000002027b82 */ /* 0x000e220000000a00 */
[----:B------:R-:W-:Y:S02]  /*14e80*/  IMAD.U32 R5, RZ, RZ, UR7 ;  /* 0x00000007ff057e24 */ /* 0x000fe4000f8e00ff */
[----:B------:R-:W-:Y:S02]  /*14e90*/  IMAD.U32 R6, RZ, RZ, UR8 ;  /* 0x00000008ff067e24 */ /* 0x000fe4000f8e00ff */
[----:B--2---:R-:W-:-:S02]  /*14ea0*/  IMAD.U32 R7, RZ, RZ, UR9 ;  /* 0x00000009ff077e24 */ /* 0x004fc4000f8e00ff */
[----:B------:R-:W-:Y:S02]  /*14eb0*/  IMAD.U32 R10, RZ, RZ, UR4 ;  /* 0x00000004ff0a7e24 */ /* 0x000fe4000f8e00ff */
[----:B------:R-:W-:Y:S02]  /*14ec0*/  IMAD.U32 R11, RZ, RZ, UR5 ;  /* 0x00000005ff0b7e24 */ /* 0x000fe4000f8e00ff */
[----:B------:R-:W-:Y:S02]  /*14ed0*/  IMAD.MOV.U32 R8, RZ, RZ, 0x70 ;  /* 0x00000070ff087424 */ /* 0x000fe400078e00ff */
[----:B------:R-:W-:Y:S02]  /*14ee0*/  IMAD.MOV.U32 R12, RZ, RZ, 0x1 ;  /* 0x00000001ff0c7424 */ /* 0x000fe400078e00ff */
[----:B------:R-:W-:-:S07]  /*14ef0*/  IMAD.MOV.U32 R13, RZ, RZ, RZ ;  /* 0x000000ffff0d7224 */ /* 0x000fce00078e00ff */
[----:B------:R-:W-:-:S07]  /*14f00*/  LEPC R20, `(.L_x_1361) ;  /* 0x000000001014794e */ /* 0x000fce0000000000 */
[----:B0-----:R-:W-:Y:S05]  /*14f10*/  CALL.ABS.NOINC R2 ;  /* 0x0000000002007343 */ /* 0x001fea0003c00000 */
.L_x_1361:
[----:B------:R-:W-:Y:S05]  /*14f20*/  BSYNC B6 ;  /* 0x0000000000067941 */ /* 0x000fea0003800000 */
.L_x_1360:
[----:B------:R-:W3:Y:S01]  /*14f30*/  LDL.LU.64 R20, [R1+0x8] ;  /* 0x0000080001147983 */ /* 0x000ee20000300a00 */
[----:B------:R-:W-:Y:S01]  /*14f40*/  LOP3.LUT P6, RZ, R23, 0x80, RZ, 0xc0, !PT ;  /* 0x0000008017ff7812 */ /* 0x000fe200078cc0ff */
[----:B------:R-:W-:Y:S01]  /*14f50*/  IMAD.MOV.U32 R3, RZ, RZ, R35 ;  /* 0x000000ffff037224 */ /* 0x000fe200078e0023 */
[----:B------:R-:W-:Y:S01]  /*14f60*/  SHF.R.S32.HI R0, RZ, 0x1f, R19 ;  /* 0x0000001fff007819 */ /* 0x000fe20000011413 */
[----:B------:R-:W-:Y:S01]  /*14f70*/  ULDC.64 UR4, c[0x0][0x2d8] ;  /* 0x0000b60000047ab9 */ /* 0x000fe20000000a00 */
[----:B0-----:R-:W-:Y:S01]  /*14f80*/  SEL R4, R19, RZ, !P6 ;  /* 0x000000ff13047207 */ /* 0x001fe20007000000 */
[----:B------:R-:W-:Y:S01]  /*14f90*/  ULDC.64 UR6, c[0x0][0x2e0] ;  /* 0x0000b80000067ab9 */ /* 0x000fe20000000a00 */
[----:B------:R-:W-:Y:S01]  /*14fa0*/  SEL R0, R0, RZ, !P6 ;  /* 0x000000ff00007207 */ /* 0x000fe20007000000 */
[----:B------:R-:W0:Y:S04]  /*14fb0*/  S2R R8, SR_TID.X ;  /* 0x0000000000087919 */ /* 0x000e280000002100 */
[----:B------:R-:W-:-:S04]  /*14fc0*/  IMAD R0, R0, UR6, RZ ;  /* 0x0000000600007c24 */ /* 0x000fc8000f8e02ff */
[----:B------:R-:W-:Y:S02]  /*14fd0*/  IMAD R5, R4, UR7, R0 ;  /* 0x0000000704057c24 */ /* 0x000fe4000f8e0200 */
[----:B0-----:R-:W-:-:S05]  /*14fe0*/  IMAD.SHL.U32 R8, R8, 0x8, RZ ;  /* 0x0000000808087824 */ /* 0x001fca00078e00ff */
[----:B------:R-:W-:Y:S01]  /*14ff0*/  LOP3.LUT R8, R8, 0x38, RZ, 0xc0, !PT ;  /* 0x0000003808087812 */ /* 0x000fe200078ec0ff */
[----:B---3--:R-:W-:Y:S01]  /*15000*/  IMAD.MOV.U32 R2, RZ, RZ, R20 ;  /* 0x000000ffff027224 */ /* 0x008fe200078e0014 */
[----:B------:R-:W0:Y:S01]  /*15010*/  LDC R21, c[0x0][0x448] ;  /* 0x00011200ff157b82 */ /* 0x000e220000000800 */
[----:B------:R-:W1:Y:S02]  /*15020*/  S2R R20, SR_TID.X ;  /* 0x0000000000147919 */ /* 0x000e640000002100 */
[----:B------:R-:W-:-:S04]  /*15030*/  IMAD.WIDE.U32 R2, R24, UR4, R2 ;  /* 0x0000000418027c25 */ /* 0x000fc8000f8e0002 */
[----:B------:R-:W-:Y:S01]  /*15040*/  IMAD R3, R24, UR5, R3 ;  /* 0x0000000518037c24 */ /* 0x000fe2000f8e0203 */
[----:B------:R-:W-:Y:S01]  /*15050*/  ULDC.64 UR4, c[0x0][0x2d0] ;  /* 0x0000b40000047ab9 */ /* 0x000fe20000000a00 */
[----:B------:R-:W-:-:S04]  /*15060*/  IMAD.WIDE.U32 R2, R4, UR6, R2 ;  /* 0x0000000604027c25 */ /* 0x000fc8000f8e0002 */
[----:B------:R-:W-:Y:S01]  /*15070*/  IMAD.IADD R3, R3, 0x1, R5 ;  /* 0x0000000103037824 */ /* 0x000fe200078e0205 */
[----:B0-----:R-:W-:Y:S02]  /*15080*/  ISETP.NE.AND P6, PT, R21, 0x1, PT ;  /* 0x000000011500780c */ /* 0x001fe40003fc5270 */
[----:B-1----:R-:W-:-:S04]  /*15090*/  LOP3.LUT R20, R20, 0x7f, RZ, 0xc0, !PT ;  /* 0x0000007f14147812 */ /* 0x002fc800078ec0ff */
[----:B------:R-:W-:-:S07]  /*150a0*/  SHF.R.U32.HI R21, RZ, 0x3, R20 ;  /* 0x00000003ff157819 */ /* 0x000fce0000011614 */
[----:B--2---:R-:W0:Y:S01]  /*150b0*/  @P6 LDC R7, c[0x0][0x44c] ;  /* 0x00011300ff076b82 */ /* 0x004e220000000800 */
[----:B------:R-:W1:Y:S07]  /*150c0*/  S2R R20, SR_TID.X ;  /* 0x0000000000147919 */ /* 0x000e6e0000002100 */
[----:B------:R-:W2:Y:S01]  /*150d0*/  @P6 LDC R6, c[0x0][0x450] ;  /* 0x00011400ff066b82 */ /* 0x000ea20000000800 */
[----:B-1----:R-:W-:-:S05]  /*150e0*/  IMAD.SHL.U32 R20, R20, 0x10, RZ ;  /* 0x0000001014147824 */ /* 0x002fca00078e00ff */
[----:B------:R-:W-:Y:S02]  /*150f0*/  LOP3.LUT R20, R21, 0x70, R20, 0xf8, !PT ;  /* 0x0000007015147812 */ /* 0x000fe400078ef814 */
[----:B------:R-:W1:Y:S03]  /*15100*/  S2R R21, SR_TID.X ;  /* 0x0000000000157919 */ /* 0x000e660000002100 */
[----:B------:R-:W-:Y:S02]  /*15110*/  IMAD.IADD R4, R20, 0x1, R27 ;  /* 0x0000000114047824 */ /* 0x000fe400078e021b */
[----:B------:R-:W3:Y:S02]  /*15120*/  S2R R20, SR_TID.X ;  /* 0x0000000000147919 */ /* 0x000ee40000002100 */
[----:B0-----:R-:W-:-:S04]  /*15130*/  @P6 IMAD.HI.U32 R7, R4, R7, RZ ;  /* 0x0000000704076227 */ /* 0x001fc800078e00ff */
[----:B------:R-:W-:Y:S01]  /*15140*/  IMAD.MOV.U32 R0, RZ, RZ, R4 ;  /* 0x000000ffff007224 */ /* 0x000fe200078e0004 */
[----:B--2---:R-:W-:Y:S02]  /*15150*/  @P6 SHF.R.U32.HI R0, RZ, R6, R7 ;  /* 0x00000006ff006219 */ /* 0x004fe40000011607 */
[----:B------:R-:W0:Y:S03]  /*15160*/  LDC R6, c[0x0][0x448] ;  /* 0x00011200ff067b82 */ /* 0x000e260000000800 */
[----:B------:R-:W-:Y:S02]  /*15170*/  IMAD.MOV R5, RZ, RZ, -R0 ;  /* 0x000000ffff057224 */ /* 0x000fe400078e0a00 */
[----:B------:R-:W-:-:S04]  /*15180*/  IMAD.WIDE.U32 R2, R0, UR4, R2 ;  /* 0x0000000400027c25 */ /* 0x000fc8000f8e0002 */
[----:B-1----:R-:W-:-:S05]  /*15190*/  IMAD.SHL.U32 R21, R21, 0x8, RZ ;  /* 0x0000000815157824 */ /* 0x002fca00078e00ff */
[----:B------:R-:W-:Y:S01]  /*151a0*/  LOP3.LUT R21, R21, 0x38, RZ, 0xc0, !PT ;  /* 0x0000003815157812 */ /* 0x000fe200078ec0ff */
[----:B0-----:R-:W-:Y:S01]  /*151b0*/  IMAD R4, R6, R5, R4 ;  /* 0x0000000506047224 */ /* 0x001fe200078e0204 */
[----:B------:R-:W-:Y:S02]  /*151c0*/  SHF.R.S32.HI R5, RZ, 0x1f, R0 ;  /* 0x0000001fff057819 */ /* 0x000fe40000011400 */
[C---:B------:R-:W-:Y:S02]  /*151d0*/  LOP3.LUT R9, R21.reuse, 0x40, RZ, 0xfc, !PT ;  /* 0x0000004015097812 */ /* 0x040fe400078efcff */
[----:B------:R-:W-:Y:S01]  /*151e0*/  LOP3.LUT R10, R21, 0x80, RZ, 0xfc, !PT ;  /* 0x00000080150a7812 */ /* 0x000fe200078efcff */
[----:B------:R-:W-:Y:S01]  /*151f0*/  IMAD R5, R5, UR4, RZ ;  /* 0x0000000405057c24 */ /* 0x000fe2000f8e02ff */
[----:B---3--:R-:W-:-:S03]  /*15200*/  LOP3.LUT R20, R20, 0x7f, RZ, 0xc0, !PT ;  /* 0x0000007f14147812 */ /* 0x008fc600078ec0ff */
[----:B------:R-:W-:Y:S01]  /*15210*/  IMAD R5, R0, UR5, R5 ;  /* 0x0000000500057c24 */ /* 0x000fe2000f8e0205 */
[----:B------:R-:W-:Y:S01]  /*15220*/  SHF.R.S32.HI R0, RZ, 0x1f, R4 ;  /* 0x0000001fff007819 */ /* 0x000fe20000011404 */
[----:B------:R-:W-:Y:S02]  /*15230*/  ULDC.64 UR4, c[0x0][0x2c8] ;  /* 0x0000b20000047ab9 */ /* 0x000fe40000000a00 */
[----:B------:R-:W-:Y:S02]  /*15240*/  IMAD.IADD R3, R3, 0x1, R5 ;  /* 0x0000000103037824 */ /* 0x000fe400078e0205 */
[----:B------:R-:W-:Y:S02]  /*15250*/  IMAD R5, R0, UR4, RZ ;  /* 0x0000000400057c24 */ /* 0x000fe4000f8e02ff */
[----:B------:R-:W-:-:S04]  /*15260*/  IMAD.WIDE.U32 R2, R4, UR4, R2 ;  /* 0x0000000404027c25 */ /* 0x000fc8000f8e0002 */
[----:B------:R-:W-:Y:S01]  /*15270*/  IMAD R0, R4, UR5, R5 ;  /* 0x0000000504007c24 */ /* 0x000fe2000f8e0205 */
[----:B------:R-:W-:-:S03]  /*15280*/  ULDC.64 UR4, c[0x0][0x280] ;  /* 0x0000a00000047ab9 */ /* 0x000fc60000000a00 */
[----:B------:R-:W-:Y:S01]  /*15290*/  IMAD.IADD R3, R3, 0x1, R0 ;  /* 0x0000000103037824 */ /* 0x000fe200078e0200 */
[----:B------:R-:W-:Y:S01]  /*152a0*/  LEA R0, P0, R2, UR4, 0x1 ;  /* 0x0000000402007c11 */ /* 0x000fe2000f8008ff */
[----:B------:R-:W-:Y:S02]  /*152b0*/  ULDC UR4, c[0x0][0x2b8] ;  /* 0x0000ae0000047ab9 */ /* 0x000fe40000000800 */
[----:B------:R-:W-:Y:S02]  /*152c0*/  ISETP.GE.AND P3, PT, R8, UR4, PT ;  /* 0x0000000408007c0c */ /* 0x000fe4000bf66270 */
[----:B------:R-:W-:Y:S01]  /*152d0*/  LEA.HI.X R4, R2, UR5, R3, 0x1, P0 ;  /* 0x0000000502047c11 */ /* 0x000fe200080f0c03 */
[----:B------:R-:W-:Y:S01]  /*152e0*/  UMOV UR5, 0xffffffff ;  /* 0xffffffff00057882 */ /* 0x000fe20000000000 */
[----:B------:R-:W-:Y:S02]  /*152f0*/  ISETP.GE.AND P2, PT, R9, UR4, PT ;  /* 0x0000000409007c0c */ /* 0x000fe4000bf46270 */
[----:B------:R-:W-:-:S02]  /*15300*/  ISETP.GE.AND P0, PT, R10, UR4, PT ;  /* 0x000000040a007c0c */ /* 0x000fc4000bf06270 */
[----:B------:R-:W-:Y:S01]  /*15310*/  SHF.R.U32.HI R9, RZ, 0x3, R20 ;  /* 0x00000003ff097819 */ /* 0x000fe20000011614 */
[----:B------:R-:W-:Y:S10]  /*15320*/  BRA.DIV UR5, `(.L_x_1362) ;  /* 0x0000003e05b47947 */ /* 0x000ff4000b800000 */
[----:B------:R-:W0:Y:S01]  /*15330*/  SHFL.IDX PT, R14, R0, RZ, 0x181f ;  /* 0x00181fff000e7589 */ /* 0x000e2200000e0000 */
[----:B------:R-:W-:Y:S02]  /*15340*/  IMAD R30, R30, R6, RZ ;  /* 0x000000061e1e7224 */ /* 0x000fe400078e02ff */
        /* <DEDUP_REMOVED lines=77> */
.L_x_1453:
[----:B------:R-:W-:Y:S01]  /*15820*/  VIADD R27, R27, 0x70 ;  /* 0x000000701b1b7836 */ /* 0x000fe20000000000 */
[----:B------:R-:W-:Y:S04]  /*15830*/  BSSY B0, `(.L_x_1363) ;  /* 0x000000b000007945 */ /* 0x000fe80003800000 */
[----:B------:R-:W-:-:S13]  /*15840*/  ISETP.GE.AND P1, PT, R27, R30, PT ;  /* 0x0000001e1b00720c */ /* 0x000fda0003f26270 */
[----:B------:R-:W-:Y:S05]  /*15850*/  @P1 BRA `(.L_x_1364) ;  /* 0x0000000000201947 */ /* 0x000fea0003800000 */
[----:B-12---:R-:W-:-:S05]  /*15860*/  LEA R2, P1, R8, R14, 0x1 ;  /* 0x0000000e08027211 */ /* 0x006fca00078208ff */
[----:B------:R-:W-:-:S05]  /*15870*/  IMAD.X R3, RZ, RZ, R4, P1 ;  /* 0x000000ffff037224 */ /* 0x000fca00008e0604 */
[----:B------:R-:W-:Y:S01]  /*15880*/  @!PT LDS RZ, [RZ] ;  /* 0x00000000fffff984 */ /* 0x000fe20000000800 */
[----:B------:R-:W-:Y:S01]  /*15890*/  @!PT LDS RZ, [RZ] ;  /* 0x00000000fffff984 */ /* 0x000fe20000000800 */
[----:B------:R-:W-:Y:S01]  /*158a0*/  @!PT LDS RZ, [RZ] ;  /* 0x00000000fffff984 */ /* 0x000fe20000000800 */
[----:B------:R0:W-:Y:S04]  /*158b0*/  LDGSTS.E.BYPASS.LTC128B.128 [R33+0xfc00], desc[UR36][R2.64], !P3 ;  /* 0x0fc0000002217fae */ /* 0x0001e8000d901d64 */
[----:B------:R0:W-:Y:S04]  /*158c0*/  LDGSTS.E.BYPASS.LTC128B.128 [R33+0x13c00], desc[UR36][R2.64+0x80], !P2 ;  /* 0x13c0008002217fae */ /* 0x0001e8000d101d64 */
[----:B------:R0:W-:Y:S02]  /*158d0*/  LDGSTS.E.BYPASS.LTC128B.128 [R33+0x17c00], desc[UR36][R2.64+0x100], !P0 ;  /* 0x17c0010002217fae */ /* 0x0001e4000c101d64 */
.L_x_1364:
[----:B------:R-:W-:Y:S05]  /*158e0*/  BSYNC B0 ;  /* 0x0000000000007941 */ /* 0x000fea0003800000 */
.L_x_1363:
[----:B------:R-:W-:Y:S01]  /*158f0*/  NOP ;  /* 0x0000000000007918 */ /* 0x000fe20000000000 */
[----:B------:R-:W-:-:S13]  /*15900*/  PLOP3.LUT P0, PT, PT, PT, PT, 0x80, 0x0 ;  /* 0x000000000000781c */ /* 0x000fda0003f0f070 */
.L_x_1365:
[----:B------:R-:W-:Y:S02]  /*15910*/  PLOP3.LUT P1, PT, P1, P0, PT, 0xa2, 0x0 ;  /* 0x000000000000781c */ /* 0x000fe40000f21472 */
[----:B------:R-:W-:-:S08]  /*15920*/  @P0 R2UR P1, UR4, R22 ;  /* 0x00000000160402ca */ /* 0x000fd00000020000 */
[----:B------:R-:W-:-:S05]  /*15930*/  @P0 PLOP3.LUT P0, PT, P1, PT, PT, 0x80, 0x0 ;  /* 0x000000000000081c */ /* 0x000fca0000f0f070 */
[----:B------:R-:W-:Y:S01]  /*15940*/  @!P1 SYNCS.ARRIVE.TRANS64.RED.A0T1 RZ, [UR4+0x2a800], RZ ;  /* 0x02a800ffffff99a7 */ /* 0x000fe20008200404 */
[----:B------:R-:W-:Y:S07]  /*15950*/  @!P1 ARRIVES.LDGSTSBAR.64.TRANSCNT [UR4+0x2a800] ;  /* 0x02a80000ff0099b0 */ /* 0x000fee0008000a84 */
[----:B------:R-:W-:Y:S05]  /*15960*/  @P0 BRA.U.ANY `(.L_x_1365) ;  /* 0xfffffffd00e80947 */ /* 0x000fea000393ffff */
[----:B01----:R-:W3:Y:S04]  /*15970*/  LDL.LU R3, [R1+0x10] ;  /* 0x0000100001037983 */ /* 0x003ee80000300800 */
        /* <DEDUP_REMOVED lines=13> */
.L_x_1454:
[----:B------:R-:W-:Y:S05]  /*15a50*/  BSYNC B0 ;  /* 0x0000000000007941 */ /* 0x000fea0003800000 */
.L_x_1366:
[----:B------:R-:W-:Y:S01]  /*15a60*/  ISETP.GE.AND P0, PT, R0, R36, PT ;  /* 0x000000240000720c */ /* 0x000fe20003f06270 */
[----:B------:R-:W-:-:S12]  /*15a70*/  BSSY B0, `(.L_x_1368) ;  /* 0x00000f6000007945 */ /* 0x000fd80003800000 */
[----:B------:R-:W-:Y:S05]  /*15a80*/  @!P0 BRA `(.L_x_1369) ;  /* 0x0000000c00d08947 */ /* 0x000fea0003800000 */
[----:B------:R-:W-:Y:S02]  /*15a90*/  IMAD.MOV.U32 R10, RZ, RZ, R26 ;  /* 0x000000ffff0a7224 */ /* 0x000fe400078e001a */
[----:B------:R-:W-:Y:S02]  /*15aa0*/  IMAD.MOV.U32 R20, RZ, RZ, R28 ;  /* 0x000000ffff147224 */ /* 0x000fe400078e001c */
[----:B------:R-:W-:-:S07]  /*15ab0*/  IMAD.MOV.U32 R30, RZ, RZ, R25 ;  /* 0x000000ffff1e7224 */ /* 0x000fce00078e0019 */
.L_x_1382:
        /* <DEDUP_REMOVED lines=26> */
[----:B------:R-:W-:Y:S01]  /*15c60*/  @!P2 LEA.HI.X R5, R2, R5, R8, 0x2, P0 ;  /* 0x000000050205a211 */ /* 0x000fe200000f1408 */
[----:B------:R-:W-:-:S06]  /*15c70*/  IMAD.MOV.U32 R8, RZ, RZ, RZ ;  /* 0x000000ffff087224 */ /* 0x000fcc00078e00ff */
        /* <DEDUP_REMOVED lines=14> */
.L_x_1370:
[----:B------:R-:W-:Y:S01]  /*15d60*/  IMAD R6, R26, 0x8, R22 ;  /* 0x000000081a067824 */ /* 0x000fe200078e0216 */
[----:B------:R-:W-:Y:S01]  /*15d70*/  SHF.L.U32 R3, R28, 0x1f, RZ ;  /* 0x0000001f1c037819 */ /* 0x000fe200000006ff */
[----:B------:R-:W-:Y:S03]  /*15d80*/  BSSY B1, `(.L_x_1371) ;  /* 0x0000003000017945 */ /* 0x000fe60003800000 */
[----:B------:R-:W0:Y:S02]  /*15d90*/  SYNCS.PHASECHK.TRANS64.TRYWAIT P0, [R6+URZ+0x2a840], R3 ;  /* 0x02a84003060075a7 */ /* 0x000e24000800017f */
[----:B0-----:R-:W-:Y:S05]  /*15da0*/  @!P0 BRA `(.L_x_1372) ;  /* 0x0000003c00c48947 */ /* 0x001fea0003800000 */
.L_x_1455:
[----:B------:R-:W-:Y:S05]  /*15db0*/  BSYNC B1 ;  /* 0x0000000000017941 */ /* 0x000fea0003800000 */
.L_x_1371:
[----:B------:R-:W-:Y:S01]  /*15dc0*/  SHF.R.S32.HI R21, RZ, 0x1f, R7 ;  /* 0x0000001fff157819 */ /* 0x000fe20000011407 */
[----:B------:R-:W-:Y:S01]  /*15dd0*/  ULDC.64 UR4, c[0x0][0x300] ;  /* 0x0000c00000047ab9 */ /* 0x000fe20000000a00 */
[----:B-----5:R-:W-:Y:S01]  /*15de0*/  SHF.R.S32.HI R27, RZ, 0x1f, R8 ;  /* 0x0000001fff1b7819 */ /* 0x020fe20000011408 */
[----:B0-----:R-:W-:Y:S01]  /*15df0*/  IMAD.WIDE.U32 R2, R7, UR4, RZ ;  /* 0x0000000407027c25 */ /* 0x001fe2000f8e00ff */
[----:B------:R-:W-:Y:S01]  /*15e00*/  ULDC.64 UR6, c[0x0][0x2e8] ;  /* 0x0000ba0000067ab9 */ /* 0x000fe20000000a00 */
[----:B------:R-:W-:Y:S02]  /*15e10*/  LOP3.LUT P3, RZ, R23, 0x4, RZ, 0xc0, !PT ;  /* 0x0000000417ff7812 */ /* 0x000fe4000786c0ff */
[----:B------:R-:W-:Y:S01]  /*15e20*/  IMAD R0, R21, UR4, RZ ;  /* 0x0000000415007c24 */ /* 0x000fe2000f8e02ff */
[C---:B------:R-:W-:Y:S01]  /*15e30*/  LOP3.LUT P2, RZ, R23.reuse, 0x2, RZ, 0xc0, !PT ;  /* 0x0000000217ff7812 */ /* 0x040fe2000784c0ff */
        /* <DEDUP_REMOVED lines=19> */
[----:B------:R-:W3:Y:S04]  /*15f70*/  SHFL.IDX PT, R3, R5, RZ, 0x181f ;  /* 0x00181fff05037589 */ /* 0x000ee800000e0000 */
[----:B------:R-:W-:Y:S01]  /*15f80*/  SHFL.IDX PT, R35, R5, 0x2, 0x181f ;  /* 0x00581f0005237f89 */ /* 0x000fe200000e0000 */
[----:B0-----:R-:W-:-:S05]  /*15f90*/  IMAD.SHL.U32 R11, R11, 0x8, RZ ;  /* 0x000000080b0b7824 */ /* 0x001fca00078e00ff */
[----:B------:R-:W-:-:S05]  /*15fa0*/  LOP3.LUT R11, R11, 0x38, RZ, 0xc0, !PT ;  /* 0x000000380b0b7812 */ /* 0x000fca00078ec0ff */
[----:B------:R-:W-:-:S05]  /*15fb0*/  IMAD.SHL.U32 R0, R11, 0x2, RZ ;  /* 0x000000020b007824 */ /* 0x000fca00078e00ff */
[----:B-1----:R-:W-:-:S05]  /*15fc0*/  IADD3 R2, P0, R2, R0, RZ ;  /* 0x0000000002027210 */ /* 0x002fca0007f1e0ff */
[----:B---3--:R-:W-:-:S05]  /*15fd0*/  IMAD.X R3, RZ, RZ, R3, P0 ;  /* 0x000000ffff037224 */ /* 0x008fca00000e0603 */
        /* <DEDUP_REMOVED lines=32> */
.L_x_1469:
[----:B---3--:R-:W-:-:S05]  /*161e0*/  IADD3 R2, P0, R2, R0, RZ ;  /* 0x0000000002027210 */ /* 0x008fca0007f1e0ff */
        /* <DEDUP_REMOVED lines=9> */
.L_x_1374:
        /* <DEDUP_REMOVED lines=10> */
.L_x_1375:
[----:B------:R3:W-:Y:S01]  /*16320*/  SYNCS.ARRIVE.TRANS64.A1T0 RZ, [R6+URZ+0x2a830], RZ ;  /* 0x02a830ff06ff79a7 */ /* 0x0007e2000810003f */
[----:B------:R-:W-:Y:S05]  /*16330*/  @!P2 BRA `(.L_x_1376) ;  /* 0x000000000004a947 */ /* 0x000fea0003800000 */
[----:B------:R-:W-:Y:S01]  /*16340*/  BPT.TRAP 0x1 ;  /* 0x000000040000795c */ /* 0x000fe20000300000 */
.L_x_1376:
[----:B-1----:R-:W-:Y:S01]  /*16350*/  SHF.L.U32 R2, R20, 0x1f, RZ ;  /* 0x0000001f14027819 */ /* 0x002fe200000006ff */
[----:B------:R-:W-:Y:S01]  /*16360*/  IMAD R4, R10, 0x8, R22 ;  /* 0x000000080a047824 */ /* 0x000fe200078e0216 */
[----:B------:R-:W-:Y:S03]  /*16370*/  BSSY B1, `(.L_x_1377) ;  /* 0x0000003000017945 */ /* 0x000fe60003800000 */
[----:B------:R-:W1:Y:S02]  /*16380*/  SYNCS.PHASECHK.TRANS64.TRYWAIT P0, [R4+URZ+0x2a860], R2 ;  /* 0x02a86002040075a7 */ /* 0x000e64000800017f */
[----:B-1----:R-:W-:Y:S05]  /*16390*/  @!P0 BRA `(.L_x_1378) ;  /* 0x0000004000388947 */ /* 0x002fea0003800000 */
.L_x_1470:
[----:B------:R-:W-:Y:S05]  /*163a0*/  BSYNC B1 ;  /* 0x0000000000017941 */ /* 0x000fea0003800000 */
.L_x_1377:
        /* <DEDUP_REMOVED lines=53> */
.L_x_1484:
[C---:B------:R-:W-:Y:S01]  /*16700*/  ISETP.LT.OR P1, PT, R6.reuse, 0x51, !P1 ;  /* 0x000000510600780c */ /* 0x040fe20004f21670 */
[----:B------:R-:W-:Y:S01]  /*16710*/  ULDC.64 UR4, c[0x0][0x328] ;  /* 0x0000ca0000047ab9 */ /* 0x000fe20000000a00 */
[----:B------:R-:W-:Y:S02]  /*16720*/  ISETP.LT.OR P0, PT, R6, 0x51, !P0 ;  /* 0x000000510600780c */ /* 0x000fe40004701670 */
[----:B01----:R-:W-:Y:S01]  /*16730*/  IADD3 R2, P2, R14, R0, RZ ;  /* 0x000000000e027210 */ /* 0x003fe20007f5e0ff */
[----:B------:R-:W-:-:S04]  /*16740*/  IMAD R0, R21, UR4, RZ ;  /* 0x0000000415007c24 */ /* 0x000fc8000f8e02ff */
[----:B------:R-:W-:Y:S02]  /*16750*/  IMAD.X R3, RZ, RZ, R18, P2 ;  /* 0x000000ffff037224 */ /* 0x000fe400010e0612 */
[----:B------:R-:W-:-:S03]  /*16760*/  IMAD R9, R7, UR5, R0 ;  /* 0x0000000507097c24 */ /* 0x000fc6000f8e0200 */
        /* <DEDUP_REMOVED lines=14> */
.L_x_1380:
        /* <DEDUP_REMOVED lines=10> */
.L_x_1381:
[----:B------:R-:W-:Y:S01]  /*168f0*/  IMAD.MOV.U32 R3, RZ, RZ, R27 ;  /* 0x000000ffff037224 */ /* 0x000fe200078e001b */
[----:B------:R-:W-:Y:S01]  /*16900*/  ULDC.64 UR4, c[0x0][0x330] ;  /* 0x0000cc0000047ab9 */ /* 0x000fe20000000a00 */
[----:B------:R-:W-:Y:S01]  /*16910*/  ULDC.64 UR6, c[0x0][0x318] ;  /* 0x0000c60000067ab9 */ /* 0x000fe20000000a00 */
[----:B------:R1:W-:Y:S01]  /*16920*/  SYNCS.ARRIVE.TRANS64.A1T0 RZ, [R4+URZ+0x2a850], RZ ;  /* 0x02a850ff04ff79a7 */ /* 0x0003e2000810003f */
[----:B------:R-:W-:-:S04]  /*16930*/  IMAD.WIDE.U32 R2, R24, UR4, R2 ;  /* 0x0000000418027c25 */ /* 0x000fc8000f8e0002 */
[----:B------:R-:W-:Y:S01]  /*16940*/  IMAD R3, R24, UR5, R3 ;  /* 0x0000000518037c24 */ /* 0x000fe2000f8e0203 */
[C---:B------:R-:W-:Y:S01]  /*16950*/  LEA R17, P0, R2.reuse, UR6, 0x1 ;  /* 0x0000000602117c11 */ /* 0x040fe2000f8008ff */
[C---:B------:R-:W-:Y:S02]  /*16960*/  VIADD R0, R25.reuse, 0xffffffff ;  /* 0xffffffff19007836 */ /* 0x040fe40000000000 */
[----:B------:R-:W-:Y:S01]  /*16970*/  IMAD.MOV.U32 R10, RZ, RZ, R26 ;  /* 0x000000ffff0a7224 */ /* 0x000fe200078e001a */
[----:B------:R-:W-:Y:S01]  /*16980*/  LEA.HI.X R18, R2, UR7, R3, 0x1, P0 ;  /* 0x0000000702127c11 */ /* 0x000fe200080f0c03 */
[----:B------:R-:W-:Y:S01]  /*16990*/  IMAD.MOV.U32 R20, RZ, RZ, R28 ;  /* 0x000000ffff147224 */ /* 0x000fe200078e001c */
[----:B------:R-:W-:Y:S01]  /*169a0*/  ISETP.GT.AND P0, PT, R25, R36, PT ;  /* 0x000000241900720c */ /* 0x000fe20003f04270 */
[----:B------:R-:W-:-:S12]  /*169b0*/  IMAD.MOV.U32 R30, RZ, RZ, R25 ;  /* 0x000000ffff1e7224 */ /* 0x000fd800078e0019 */
[----:B-1----:R-:W-:Y:S05]  /*169c0*/  @P0 BRA `(.L_x_1382) ;  /* 0xfffffff0003c0947 */ /* 0x002fea000383ffff */
.L_x_1369:
[----:B------:R-:W-:Y:S05]  /*169d0*/  BSYNC B0 ;  /* 0x0000000000007941 */ /* 0x000fea0003800000 */
.L_x_1368:
        /* <DEDUP_REMOVED lines=17> */
.L_x_1384:
[----:B------:R-:W-:Y:S05]  /*16af0*/  BSYNC B0 ;  /* 0x0000000000007941 */ /* 0x000fea0003800000 */
.L_x_1383:
[----:B------:R-:W-:-:S13]  /*16b00*/  LOP3.LUT P0, RZ, R23, 0x10, RZ, 0xc0, !PT ;  /* 0x0000001017ff7812 */ /* 0x000fda000780c0ff */
[----:B------:R-:W-:Y:S05]  /*16b10*/  @!P0 BRA `(.L_x_1385) ;  /* 0x0000000000048947 */ /* 0x000fea0003800000 */
[----:B------:R-:W-:Y:S01]  /*16b20*/  BPT.TRAP 0x1 ;  /* 0x000000040000795c */ /* 0x000fe20000300000 */
.L_x_1385:
[----:B------:R-:W-:Y:S01]  /*16b30*/  IMAD R0, R26, 0x8, R22 ;  /* 0x000000081a007824 */ /* 0x000fe200078e0216 */
[----:B0-----:R-:W-:Y:S01]  /*16b40*/  SHF.L.U32 R3, R28, 0x1f, RZ ;  /* 0x0000001f1c037819 */ /* 0x001fe200000006ff */
[----:B------:R-:W-:Y:S01]  /*16b50*/  BSSY B0, `(.L_x_1386) ;  /* 0x0000004000007945 */ /* 0x000fe20003800000 */
[----:B------:R-:W-:Y:S02]  /*16b60*/  IMAD R6, R25, -0x60, R34 ;  /* 0xffffffa019067824 */ /* 0x000fe400078e0222 */
[----:B------:R-:W0:Y:S02]  /*16b70*/  SYNCS.PHASECHK.TRANS64.TRYWAIT P0, [R0+URZ+0x2a860], R3 ;  /* 0x02a86003000075a7 */ /* 0x000e24000800017f */
[----:B0-----:R-:W-:Y:S05]  /*16b80*/  @!P0 BRA `(.L_x_1387) ;  /* 0x00000040003c8947 */ /* 0x001fea0003800000 */
.L_x_1485:
[----:B------:R-:W-:Y:S05]  /*16b90*/  BSYNC B0 ;  /* 0x0000000000007941 */ /* 0x000fea0003800000 */
.L_x_1386:
        /* <DEDUP_REMOVED lines=8> */
[----:B------:R-:W-:Y:S01]  /*16c20*/  LOP3.LUT R2, R29, 0x1, RZ, 0xc0, !PT ;  /* 0x000000011d027812 */ /* 0x000fe200078ec0ff */
[----:B------:R-:W-:Y:S01]  /*16c30*/  IMAD R4, R7, 0x2, R22 ;  /* 0x0000000207047824 */ /* 0x000fe200078e0216 */
[----:B------:R-:W-:Y:S01]  /*16c40*/  LOP3.LUT P0, RZ, R29, 0x2, RZ, 0xc0, !PT ;  /* 0x000000021dff7812 */ /* 0x000fe2000780c0ff */
[----:B--2---:R-:W2:Y:S01]  /*16c50*/  SHFL.IDX PT, R14, R17, RZ, 0x181f ;  /* 0x00181fff110e7589 */ /* 0x004ea200000e0000 */
        /* <DEDUP_REMOVED lines=45> */
.L_x_1499:
        /* <DEDUP_REMOVED lines=11> */
.L_x_1389:
        /* <DEDUP_REMOVED lines=10> */
.L_x_1390:
[----:B------:R1:W-:Y:S01]  /*17080*/  SYNCS.ARRIVE.TRANS64.A1T0 RZ, [R0+URZ+0x2a850], RZ ;  /* 0x02a850ff00ff79a7 */ /* 0x0003e2000810003f */
[----:B------:R-:W-:-:S05]  /*17090*/  VIADD R26, R26, 0x1 ;  /* 0x000000011a1a7836 */ /* 0x000fca0000000000 */
[----:B------:R-:W-:-:S04]  /*170a0*/  ISETP.NE.AND P0, PT, R26, 0x2, PT ;  /* 0x000000021a00780c */ /* 0x000fc80003f05270 */
[----:B0-----:R-:W-:Y:S02]  /*170b0*/  SEL R3, RZ, 0x1, P0 ;  /* 0x00000001ff037807 */ /* 0x001fe40000000000 */
[----:B------:R-:W-:Y:S02]  /*170c0*/  SEL R26, R26, RZ, P0 ;  /* 0x000000ff1a1a7207 */ /* 0x000fe40000000000 */
[----:B-1----:R-:W-:-:S07]  /*170d0*/  LOP3.LUT R28, R28, R3, RZ, 0x3c, !PT ;  /* 0x000000031c1c7212 */ /* 0x002fce00078e3cff */
.L_x_1347:
[----:B------:R-:W-:Y:S05]  /*170e0*/  BSYNC B7 ;  /* 0x0000000000077941 */ /* 0x000fea0003800000 */
.L_x_1345:
        /* <DEDUP_REMOVED lines=11> */
.L_x_1391:
        /* <DEDUP_REMOVED lines=43> */
.L_x_1509:
[----:B------:R-:W-:Y:S02]  /*17450*/  ULDC UR4, c[0x0][0xc38] ;  /* 0x00030e0000047ab9 */ /* 0x000fe40000000800 */
[----:B------:R-:W-:-:S04]  /*17460*/  IMAD.U32 R5, RZ, RZ, UR4 ;  /* 0x00000004ff057e24 */ /* 0x000fc8000f8e00ff */
[----:B-1----:R-:W-:-:S04]  /*17470*/  IMAD R14, R14, R5, RZ ;  /* 0x000000050e0e7224 */ /* 0x002fc800078e02ff */
[----:B------:R-:W-:-:S05]  /*17480*/  IMAD.IADD R7, R7, 0x1, R14 ;  /* 0x0000000107077824 */ /* 0x000fca00078e020e */
[----:B------:R-:W-:-:S13]  /*17490*/  ISETP.GT.AND P6, PT, R7, R0, PT ;  /* 0x000000000700720c */ /* 0x000fda0003fc4270 */
[----:B------:R-:W-:Y:S05]  /*174a0*/  @P6 BRA `(.L_x_1394) ;  /* 0x0000000000a46947 */ /* 0x000fea0003800000 */
.L_x_1397:
        /* <DEDUP_REMOVED lines=34> */
[----:B------:R0:W1:Y:S02]  /*176d0*/  SHFL.IDX PT, R14, R2, 0x1f, 0x1f ;  /* 0x03e01f00020e7f89 */ /* 0x00006400000e0000 */
.L_x_1517:
[----:B------:R-:W-:Y:S02]  /*176e0*/  ULDC UR4, c[0x0][0xc38] ;  /* 0x00030e0000047ab9 */ /* 0x000fe40000000800 */
[----:B------:R-:W-:-:S04]  /*176f0*/  IMAD.U32 R5, RZ, RZ, UR4 ;  /* 0x00000004ff057e24 */ /* 0x000fc8000f8e00ff */
[----:B-1----:R-:W-:-:S04]  /*17700*/  IMAD R14, R14, R5, RZ ;  /* 0x000000050e0e7224 */ /* 0x002fc800078e02ff */
[----:B------:R-:W-:-:S05]  /*17710*/  IMAD.IADD R7, R14, 0x1, R7 ;  /* 0x000000010e077824 */ /* 0x000fca00078e0207 */
[----:B------:R-:W-:-:S13]  /*17720*/  ISETP.GT.AND P6, PT, R7, R0, PT ;  /* 0x000000000700720c */ /* 0x000fda0003fc4270 */
[----:B------:R-:W-:Y:S05]  /*17730*/  @!P6 BRA `(.L_x_1397) ;  /* 0xfffffffc005ce947 */ /* 0x000fea000383ffff */
.L_x_1394:
[----:B------:R-:W-:Y:S01]  /*17740*/  IMAD.IADD R7, R7, 0x1, -R14 ;  /* 0x0000000107077824 */ /* 0x000fe200078e0a0e */
[----:B------:R-:W-:-:S03]  /*17750*/  UMOV UR4, 0xffffffff ;  /* 0xffffffff00047882 */ /* 0x000fc60000000000 */
[----:B------:R-:W-:-:S05]  /*17760*/  IMAD R3, R2, R5, R7 ;  /* 0x0000000502037224 */ /* 0x000fca00078e0207 */
[----:B------:R-:W-:Y:S01]  /*17770*/  ISETP.GT.AND P6, PT, R3, R0, PT ;  /* 0x000000000300720c */ /* 0x000fe20003fc4270 */
[----:B------:R-:W-:-:S12]  /*17780*/  BRA.DIV UR4, `(.L_x_1398) ;  /* 0x0000004604307947 */ /* 0x000fd8000b800000 */
[----:B------:R-:W-:-:S04]  /*17790*/  VOTE.ANY R3, PT, !P6 ;  /* 0x0000000000037806 */ /* 0x000fc800070e0100 */
[----:B------:R-:W1:Y:S02]  /*177a0*/  POPC R12, R3 ;  /* 0x00000003000c7309 */ /* 0x000e640000000000 */
[----:B-1----:R1:W2:Y:S01]  /*177b0*/  SHFL.IDX PT, R17, R17, R12, 0x1f ;  /* 0x00001f0c11117589 */ /* 0x0022a200000e0000 */
[----:B------:R-:W-:-:S03]  /*177c0*/  IMAD.IADD R19, R12, 0x1, R19 ;  /* 0x000000010c137824 */ /* 0x000fc600078e0213 */
[----:B------:R1:W3:Y:S04]  /*177d0*/  SHFL.IDX PT, R8, R8, R12, 0x1f ;  /* 0x00001f0c08087589 */ /* 0x0002e800000e0000 */
.L_x_1522:
[----:B------:R-:W-:-:S13]  /*177e0*/  ISETP.NE.AND P0, PT, R3, RZ, PT ;  /* 0x000000ff0300720c */ /* 0x000fda0003f05270 */
[----:B------:R-:W-:Y:S05]  /*177f0*/  @!P0 BRA `(.L_x_1399) ;  /* 0x0000000000108947 */ /* 0x000fea0003800000 */
[----:B------:R-:W-:Y:S01]  /*17800*/  UMOV UR4, 0xffffffff ;  /* 0xffffffff00047882 */ /* 0x000fe20000000000 */
[----:B-1----:R-:W-:Y:S02]  /*17810*/  VIADD R12, R12, 0xffffffff ;  /* 0xffffffff0c0c7836 */ /* 0x002fe40000000000 */
[----:B------:R-:W-:Y:S05]  /*17820*/  BRA.DIV UR4, `(.L_x_1400) ;  /* 0x0000004604647947 */ /* 0x000fea000b800000 */
[----:B------:R4:W1:Y:S02]  /*17830*/  SHFL.IDX PT, R6, R2, R12, 0x1f ;  /* 0x00001f0c02067589 */ /* 0x00086400000e0000 */
.L_x_1399:
[----:B---3--:R-:W-:Y:S01]  /*17840*/  ISETP.NE.AND P0, PT, R8, 0x1, PT ;  /* 0x000000010800780c */ /* 0x008fe20003f05270 */
[----:B-1----:R-:W-:-:S04]  /*17850*/  IMAD R16, R6, R5, R7 ;  /* 0x0000000506107224 */ /* 0x002fc800078e0207 */
[----:B------:R-:W-:-:S08]  /*17860*/  IMAD.IADD R0, R0, 0x1, -R16 ;  /* 0x0000000100007824 */ /* 0x000fd000078e0a10 */
[----:B------:R-:W-:Y:S05]  /*17870*/  @!P0 BRA `(.L_x_1401) ;  /* 0x0000000000dc8947 */ /* 0x000fea0003800000 */
[-C--:B--2---:R-:W-:Y:S02]  /*17880*/  IABS R5, R17.reuse ;  /* 0x0000001100057213 */ /* 0x084fe40000000000 */
[----:B------:R-:W-:Y:S02]  /*17890*/  IABS R4, R8 ;  /* 0x0000000800047213 */ /* 0x000fe40000000000 */
[----:B------:R-:W1:Y:S08]  /*178a0*/  I2F.RP R6, R5 ;  /* 0x0000000500067306 */ /* 0x000e700000209400 */
[----:B------:R-:W2:Y:S08]  /*178b0*/  I2F.RP R7, R4 ;  /* 0x0000000400077306 */ /* 0x000eb00000209400 */
[----:B-1----:R-:W0:Y:S08]  /*178c0*/  MUFU.RCP R6, R6 ;  /* 0x0000000600067308 */ /* 0x002e300000001000 */
[----:B--2---:R-:W-:Y:S01]  /*178d0*/  MUFU.RCP R7, R7 ;  /* 0x0000000700077308 */ /* 0x004fe20000001000 */
[----:B0---4-:R-:W-:Y:S01]  /*178e0*/  VIADD R2, R6, 0xffffffe ;  /* 0x0ffffffe06027836 */ /* 0x011fe20000000000 */
[----:B------:R-:W-:-:S06]  /*178f0*/  IABS R6, R17 ;  /* 0x0000001100067213 */ /* 0x000fcc0000000000 */
[----:B------:R0:W1:Y:S02]  /*17900*/  F2I.FTZ.U32.TRUNC.NTZ R3, R2 ;  /* 0x0000000200037305 */ /* 0x000064000021f000 */
[----:B0-----:R-:W-:Y:S02]  /*17910*/  IMAD.MOV.U32 R2, RZ, RZ, RZ ;  /* 0x000000ffff027224 */ /* 0x001fe400078e00ff */
[----:B-1----:R-:W-:-:S04]  /*17920*/  IMAD.MOV R10, RZ, RZ, -R3 ;  /* 0x000000ffff0a7224 */ /* 0x002fc800078e0a03 */
[----:B------:R-:W-:-:S04]  /*17930*/  IMAD R9, R10, R5, RZ ;  /* 0x000000050a097224 */ /* 0x000fc800078e02ff */
[----:B------:R-:W-:Y:S01]  /*17940*/  IMAD.HI.U32 R3, R3, R9, R2 ;  /* 0x0000000903037227 */ /* 0x000fe200078e0002 */
[----:B------:R-:W-:-:S03]  /*17950*/  IABS R2, R0 ;  /* 0x0000000000027213 */ /* 0x000fc60000000000 */
[----:B------:R-:W-:Y:S02]  /*17960*/  IMAD.MOV R9, RZ, RZ, -R6 ;  /* 0x000000ffff097224 */ /* 0x000fe400078e0a06 */
[----:B------:R-:W-:-:S04]  /*17970*/  IMAD.HI.U32 R6, R3, R2, RZ ;  /* 0x0000000203067227 */ /* 0x000fc800078e00ff */
[----:B------:R-:W-:Y:S02]  /*17980*/  IMAD R2, R6, R9, R2 ;  /* 0x0000000906027224 */ /* 0x000fe400078e0202 */
[----:B------:R-:W-:-:S03]  /*17990*/  VIADD R3, R7, 0xffffffe ;  /* 0x0ffffffe07037836 */ /* 0x000fc60000000000 */
[----:B------:R-:W-:-:S03]  /*179a0*/  ISETP.GT.U32.AND P1, PT, R5, R2, PT ;  /* 0x000000020500720c */ /* 0x000fc60003f24070 */
[----:B------:R-:W0:Y:S10]  /*179b0*/  F2I.FTZ.U32.TRUNC.NTZ R3, R3 ;  /* 0x0000000300037305 */ /* 0x000e34000021f000 */
[----:B------:R-:W-:-:S02]  /*179c0*/  @!P1 IMAD.IADD R2, R2, 0x1, -R5 ;  /* 0x0000000102029824 */ /* 0x000fc400078e0a05 */
[----:B------:R-:W-:Y:S01]  /*179d0*/  @!P1 VIADD R6, R6, 0x1 ;  /* 0x0000000106069836 */ /* 0x000fe20000000000 */
[----:B------:R-:W-:Y:S02]  /*179e0*/  ISETP.NE.AND P1, PT, R17, RZ, PT ;  /* 0x000000ff1100720c */ /* 0x000fe40003f25270 */
[----:B------:R-:W-:Y:S01]  /*179f0*/  ISETP.GE.U32.AND P0, PT, R2, R5, PT ;  /* 0x000000050200720c */ /* 0x000fe20003f06070 */
[----:B0-----:R-:W-:Y:S02]  /*17a00*/  IMAD.MOV R5, RZ, RZ, -R3 ;  /* 0x000000ffff057224 */ /* 0x001fe400078e0a03 */
[----:B------:R-:W-:Y:S02]  /*17a10*/  IMAD.MOV.U32 R2, RZ, RZ, RZ ;  /* 0x000000ffff027224 */ /* 0x000fe400078e00ff */
[----:B------:R-:W-:-:S04]  /*17a20*/  IMAD R5, R5, R4, RZ ;  /* 0x0000000405057224 */ /* 0x000fc800078e02ff */
[----:B------:R-:W-:Y:S01]  /*17a30*/  IMAD.HI.U32 R5, R3, R5, R2 ;  /* 0x0000000503057227 */ /* 0x000fe200078e0002 */
[----:B------:R-:W-:Y:S02]  /*17a40*/  LOP3.LUT R2, R0, R17, RZ, 0x3c, !PT ;  /* 0x0000001100027212 */ /* 0x000fe400078e3cff */
[----:B------:R-:W-:Y:S01]  /*17a50*/  IABS R3, R8 ;  /* 0x0000000800037213 */ /* 0x000fe20000000000 */
[----:B------:R-:W-:Y:S01]  /*17a60*/  @P0 VIADD R6, R6, 0x1 ;  /* 0x0000000106060836 */ /* 0x000fe20000000000 */
[----:B------:R-:W-:-:S03]  /*17a70*/  ISETP.GE.AND P2, PT, R2, RZ, PT ;  /* 0x000000ff0200720c */ /* 0x000fc60003f46270 */
[----:B------:R-:W-:-:S10]  /*17a80*/  IMAD.MOV R3, RZ, RZ, -R3 ;  /* 0x000000ffff037224 */ /* 0x000fd400078e0a03 */
[----:B------:R-:W-:Y:S01]  /*17a90*/  @!P2 IMAD.MOV R6, RZ, RZ, -R6 ;  /* 0x000000ffff06a224 */ /* 0x000fe200078e0a06 */
[----:B------:R-:W-:-:S04]  /*17aa0*/  @!P1 LOP3.LUT R6, RZ, R17, RZ, 0x33, !PT ;  /* 0x00000011ff069212 */ /* 0x000fc800078e33ff */
[----:B------:R-:W-:-:S05]  /*17ab0*/  IABS R2, R6 ;  /* 0x0000000600027213 */ /* 0x000fca0000000000 */
[----:B------:R-:W-:-:S04]  /*17ac0*/  IMAD.HI.U32 R5, R5, R2, RZ ;  /* 0x0000000205057227 */ /* 0x000fc800078e00ff */
[----:B------:R-:W-:Y:S01]  /*17ad0*/  IMAD R3, R5, R3, R2 ;  /* 0x0000000305037224 */ /* 0x000fe200078e0202 */
[----:B------:R-:W-:-:S04]  /*17ae0*/  LOP3.LUT R2, R6, R8, RZ, 0x3c, !PT ;  /* 0x0000000806027212 */ /* 0x000fc800078e3cff */
[----:B------:R-:W-:Y:S02]  /*17af0*/  ISETP.GT.U32.AND P1, PT, R4, R3, PT ;  /* 0x000000030400720c */ /* 0x000fe40003f24070 */
[----:B------:R-:W-:Y:S01]  /*17b00*/  ISETP.GE.AND P2, PT, R2, RZ, PT ;  /* 0x000000ff0200720c */ /* 0x000fe20003f46270 */
[----:B------:R-:W-:-:S04]  /*17b10*/  IMAD.MOV R2, RZ, RZ, -R6 ;  /* 0x000000ffff027224 */ /* 0x000fc800078e0a06 */
[----:B------:R-:W-:-:S06]  /*17b20*/  IMAD R2, R17, R2, R0 ;  /* 0x0000000211027224 */ /* 0x000fcc00078e0200 */
[----:B------:R-:W-:Y:S02]  /*17b30*/  @!P1 IMAD.IADD R3, R3, 0x1, -R4 ;  /* 0x0000000103039824 */ /* 0x000fe400078e0a04 */
[----:B------:R-:W-:Y:S01]  /*17b40*/  @!P1 VIADD R5, R5, 0x1 ;  /* 0x0000000105059836 */ /* 0x000fe20000000000 */
[----:B------:R-:W-:Y:S02]  /*17b50*/  ISETP.NE.AND P1, PT, R8, RZ, PT ;  /* 0x000000ff0800720c */ /* 0x000fe40003f25270 */
[----:B------:R-:W-:-:S13]  /*17b60*/  ISETP.GE.U32.AND P0, PT, R3, R4, PT ;  /* 0x000000040300720c */ /* 0x000fda0003f06070 */
[----:B------:R-:W-:-:S04]  /*17b70*/  @P0 VIADD R5, R5, 0x1 ;  /* 0x0000000105050836 */ /* 0x000fc80000000000 */
[----:B------:R-:W-:Y:S01]  /*17b80*/  @!P2 IMAD.MOV R5, RZ, RZ, -R5 ;  /* 0x000000ffff05a224 */ /* 0x000fe200078e0a05 */
[----:B------:R-:W-:-:S05]  /*17b90*/  @!P1 LOP3.LUT R5, RZ, R8, RZ, 0x33, !PT ;  /* 0x00000008ff059212 */ /* 0x000fca00078e33ff */
[--C-:B------:R-:W-:Y:S02]  /*17ba0*/  IMAD.MOV R3, RZ, RZ, -R5.reuse ;  /* 0x000000ffff037224 */ /* 0x100fe400078e0a05 */
[C---:B------:R-:W-:Y:S02]  /*17bb0*/  IMAD R5, R8.reuse, 0x1000000, R5 ;  /* 0x0100000008057824 */ /* 0x040fe400078e0205 */
[----:B------:R-:W-:-:S04]  /*17bc0*/  IMAD R8, R8, R3, R6 ;  /* 0x0000000308087224 */ /* 0x000fc800078e0206 */
[----:B------:R-:W-:Y:S01]  /*17bd0*/  IMAD R18, R8, 0x10000, R5 ;  /* 0x0001000008127824 */ /* 0x000fe200078e0205 */
[----:B------:R-:W-:Y:S06]  /*17be0*/  BRA `(.L_x_1402) ;  /* 0x0000000000f07947 */ /* 0x000fec0003800000 */
.L_x_1401:
[----:B0---4-:R-:W0:Y:S02]  /*17bf0*/  LDC.64 R2, c[0x0][0xc90] ;  /* 0x00032400ff027b82 */ /* 0x011e240000000a00 */
[----:B0-----:R-:W-:-:S05]  /*17c00*/  IMAD.WIDE R2, R19, 0x4, R2 ;  /* 0x0000000413027825 */ /* 0x001fca00078e0202 */
[----:B------:R0:W2:Y:S02]  /*17c10*/  LDG.E R6, desc[UR36][R2.64] ;  /* 0x0000002402067981 */ /* 0x0000a4000c1e1900 */
[----:B0-----:R-:W-:Y:S02]  /*17c20*/  IMAD.MOV.U32 R2, RZ, RZ, RZ ;  /* 0x000000ffff027224 */ /* 0x001fe400078e00ff */
[----:B--2---:R-:W-:-:S05]  /*17c30*/  IMAD R7, R17, R6, RZ ;  /* 0x0000000611077224 */ /* 0x004fca00078e02ff */
[----:B------:R-:W-:-:S04]  /*17c40*/  IABS R4, R7 ;  /* 0x0000000700047213 */ /* 0x000fc80000000000 */
[----:B------:R-:W0:Y:S08]  /*17c50*/  I2F.RP R8, R4 ;  /* 0x0000000400087306 */ /* 0x000e300000209400 */
[----:B0-----:R-:W0:Y:S02]  /*17c60*/  MUFU.RCP R8, R8 ;  /* 0x0000000800087308 */ /* 0x001e240000001000 */
[----:B0-----:R-:W-:-:S06]  /*17c70*/  VIADD R9, R8, 0xffffffe ;  /* 0x0ffffffe08097836 */ /* 0x001fcc0000000000 */
[----:B------:R-:W0:Y:S02]  /*17c80*/  F2I.FTZ.U32.TRUNC.NTZ R3, R9 ;  /* 0x0000000900037305 */ /* 0x000e24000021f000 */
[----:B0-----:R-:W-:-:S04]  /*17c90*/  IMAD.MOV R11, RZ, RZ, -R3 ;  /* 0x000000ffff0b7224 */ /* 0x001fc800078e0a03 */
[----:B------:R-:W-:-:S04]  /*17ca0*/  IMAD R11, R11, R4, RZ ;  /* 0x000000040b0b7224 */ /* 0x000fc800078e02ff */
        /* <DEDUP_REMOVED lines=21> */
[----:B------:R-:W-:-:S04]  /*17e00*/  VIADDMNMX R5, R3, R5, R6, PT ;  /* 0x0000000503057246 */ /* 0x000fc80003800106 */
[----:B------:R-:W-:-:S04]  /*17e10*/  IABS R6, R5 ;  /* 0x0000000500067213 */ /* 0x000fc80000000000 */
[----:B------:R-:W0:Y:S08]  /*17e20*/  I2F.RP R8, R6 ;  /* 0x0000000600087306 */ /* 0x000e300000209400 */
[----:B0-----:R-:W0:Y:S02]  /*17e30*/  MUFU.RCP R8, R8 ;  /* 0x0000000800087308 */ /* 0x001e240000001000 */
[----:B0-----:R-:W-:Y:S01]  /*17e40*/  VIADD R3, R8, 0xffffffe ;  /* 0x0ffffffe08037836 */ /* 0x001fe20000000000 */
[----:B------:R-:W-:-:S05]  /*17e50*/  IABS R8, R5 ;  /* 0x0000000500087213 */ /* 0x000fca0000000000 */
[----:B------:R-:W0:Y:S02]  /*17e60*/  F2I.FTZ.U32.TRUNC.NTZ R3, R3 ;  /* 0x0000000300037305 */ /* 0x000e24000021f000 */
[----:B0-----:R-:W-:-:S04]  /*17e70*/  IMAD.MOV R7, RZ, RZ, -R3 ;  /* 0x000000ffff077224 */ /* 0x001fc800078e0a03 */
[----:B------:R-:W-:-:S04]  /*17e80*/  IMAD R7, R7, R6, RZ ;  /* 0x0000000607077224 */ /* 0x000fc800078e02ff */
[----:B------:R-:W-:Y:S01]  /*17e90*/  IMAD.HI.U32 R2, R3, R7, R2 ;  /* 0x0000000703027227 */ /* 0x000fe200078e0002 */
[----:B------:R-:W-:-:S03]  /*17ea0*/  IABS R7, R0 ;  /* 0x0000000000077213 */ /* 0x000fc60000000000 */
        /* <DEDUP_REMOVED lines=13> */
[----:B------:R-:W-:Y:S01]  /*17f80*/  @!P1 LOP3.LUT R2, RZ, R5, RZ, 0x33, !PT ;  /* 0x00000005ff029212 */ /* 0x000fe200078e33ff */
[----:B------:R-:W-:-:S04]  /*17f90*/  IMAD.MOV R5, RZ, RZ, -R5 ;  /* 0x000000ffff057224 */ /* 0x000fc800078e0a05 */
[----:B------:R-:W-:-:S07]  /*17fa0*/  IMAD R18, R2, R5, R3 ;  /* 0x0000000502127224 */ /* 0x000fce00078e0203 */
.L_x_1402:
[----:B------:R-:W-:-:S05]  /*17fb0*/  LOP3.LUT R2, RZ, R2, RZ, 0x33, !PT ;  /* 0x00000002ff027212 */ /* 0x000fca00078e33ff */
[----:B------:R-:W-:Y:S01]  /*17fc0*/  IMAD.IADD R17, R17, 0x1, R2 ;  /* 0x0000000111117824 */ /* 0x000fe200078e0202 */
[----:B------:R-:W-:Y:S06]  /*17fd0*/  BRA `(.L_x_1403) ;  /* 0x00000000001c7947 */ /* 0x000fec0003800000 */
.L_x_1395:
[----:B------:R-:W-:Y:S01]  /*17fe0*/  UMOV UR4, URZ ;  /* 0x0000003f00047c82 */ /* 0x000fe20008000000 */
[----:B------:R-:W-:Y:S01]  /*17ff0*/  UMOV UR5, URZ ;  /* 0x0000003f00057c82 */ /* 0x000fe20008000000 */
[----:B------:R-:W-:Y:S01]  /*18000*/  ULDC UR6, c[0x0][0xc3c] ;  /* 0x00030f0000067ab9 */ /* 0x000fe20000000800 */
[----:B------:R-:W-:Y:S02]  /*18010*/  IMAD.MOV.U32 R16, RZ, RZ, R0 ;  /* 0x000000ffff107224 */ /* 0x000fe400078e0000 */
[----:B------:R-:W-:Y:S02]  /*18020*/  IMAD.U32 R17, RZ, RZ, UR4 ;  /* 0x00000004ff117e24 */ /* 0x000fe4000f8e00ff */
[----:B------:R-:W-:Y:S02]  /*18030*/  IMAD.U32 R18, RZ, RZ, UR5 ;  /* 0x00000005ff127e24 */ /* 0x000fe4000f8e00ff */
[----:B------:R-:W-:-:S07]  /*18040*/  IMAD.U32 R19, RZ, RZ, UR6 ;  /* 0x00000006ff137e24 */ /* 0x000fce000f8e00ff */
.L_x_1403:
        /* <DEDUP_REMOVED lines=10> */
.L_x_1392:
[----:B------:R-:W-:Y:S02]  /*180f0*/  ULDC UR4, c[0x0][0xc3c] ;  /* 0x00030f0000047ab9 */ /* 0x000fe40000000800 */
[----:B-1----:R-:W-:-:S13]  /*18100*/  ISETP.GE.AND P0, PT, R19, UR4, PT ;  /* 0x0000000413007c0c */ /* 0x002fda000bf06270 */
[----:B------:R-:W-:Y:S05]  /*18110*/  @!P0 BRA `(.L_x_1404) ;  /* 0xffffffac00c88947 */ /* 0x000fea000383ffff */
[----:B------:R-:W-:Y:S05]  /*18120*/  BSYNC B8 ;  /* 0x0000000000087941 */ /* 0x000fea0003800000 */
.L_x_1331:
[----:B------:R-:W3:Y:S01]  /*18130*/  LDL.LU R0, [R1+0x10] ;  /* 0x0000100001007983 */ /* 0x000ee20000300800 */
[----:B------:R-:W-:Y:S01]  /*18140*/  BSSY B0, `(.L_x_1405) ;  /* 0x000000b000007945 */ /* 0x000fe20003800000 */
[----:B------:R-:W1:Y:S01]  /*18150*/  S2R R5, SR_CgaCtaId ;  /* 0x0000000000057919 */ /* 0x000e620000008800 */
[----:B---3--:R-:W-:-:S05]  /*18160*/  VIADD R0, R0, 0x1 ;  /* 0x0000000100007836 */ /* 0x008fca0000000000 */
[----:B0-----:R-:W-:-:S04]  /*18170*/  LEA.HI R2, R0, R0, RZ, 0x1 ;  /* 0x0000000000027211 */ /* 0x001fc800078f08ff */
[----:B------:R-:W-:Y:S02]  /*18180*/  LOP3.LUT R3, R2, 0xfffffffe, RZ, 0xc0, !PT ;  /* 0xfffffffe02037812 */ /* 0x000fe400078ec0ff */
[----:B------:R-:W-:-:S03]  /*18190*/  MOV R2, 0x400 ;  /* 0x0000040000027802 */ /* 0x000fc60000000f00 */
[----:B------:R-:W-:Y:S01]  /*181a0*/  IMAD.IADD R0, R0, 0x1, -R3 ;  /* 0x0000000100007824 */ /* 0x000fe200078e0a03 */
[----:B-1----:R-:W-:-:S04]  /*181b0*/  LEA R7, R5, R2, 0x18 ;  /* 0x0000000205077211 */ /* 0x002fc800078ec0ff */
[----:B------:R-:W-:-:S04]  /*181c0*/  SHF.L.U32 R0, R0, 0x1f, RZ ;  /* 0x0000001f00007819 */ /* 0x000fc800000006ff */
[----:B------:R-:W0:Y:S02]  /*181d0*/  SYNCS.PHASECHK.TRANS64.TRYWAIT P0, [R7+URZ+0x2a820], R0 ;  /* 0x02a82000070075a7 */ /* 0x000e24000800017f */
[----:B0-----:R-:W-:Y:S05]  /*181e0*/  @!P0 BRA `(.L_x_1406) ;  /* 0x0000003c001c8947 */ /* 0x001fea0003800000 */
.L_x_1525:
[----:B------:R-:W-:Y:S05]  /*181f0*/  BSYNC B0 ;  /* 0x0000000000007941 */ /* 0x000fea0003800000 */
.L_x_1405:
[----:B------:R-:W-:-:S03]  /*18200*/  UMOV UR4, 0xffffffff ;  /* 0xffffffff00047882 */ /* 0x000fc60000000000 */
[----:B------:R-:W-:Y:S05]  /*18210*/  BRA.DIV UR4, `(.L_x_1407) ;  /* 0x0000003e04247947 */ /* 0x000fea000b800000 */
[----:B0-----:R-:W0:Y:S02]  /*18220*/  S2R R0, SR_TID.X ;  /* 0x0000000000007919 */ /* 0x001e240000002100 */
[----:B0-----:R-:W-:-:S04]  /*18230*/  SHF.R.U32.HI R0, RZ, 0x5, R0 ;  /* 0x00000005ff007819 */ /* 0x001fc80000011600 */
[----:B------:R-:W-:-:S05]  /*18240*/  LOP3.LUT R0, R0, 0x3, RZ, 0xc0, !PT ;  /* 0x0000000300007812 */ /* 0x000fca00078ec0ff */
[----:B------:R0:W1:Y:S02]  /*18250*/  SHFL.IDX PT, R14, R0, RZ, 0x1f ;  /* 0x00001fff000e7589 */ /* 0x00006400000e0000 */
.L_x_1528:
[----:B-1----:R-:W-:Y:S01]  /*18260*/  ISETP.NE.AND P0, PT, R14, RZ, PT ;  /* 0x000000ff0e00720c */ /* 0x002fe20003f05270 */
[----:B------:R-:W-:-:S12]  /*18270*/  BSSY B0, `(.L_x_1408) ;  /* 0x0000026000007945 */ /* 0x000fd80003800000 */
[----:B------:R-:W-:Y:S05]  /*18280*/  @P0 BRA `(.L_x_1409) ;  /* 0x0000000000900947 */ /* 0x000fea0003800000 */
[----:B------:R-:W-:-:S03]  /*18290*/  UMOV UR4, 0xffffffff ;  /* 0xffffffff00047882 */ /* 0x000fc60000000000 */
[----:B------:R-:W-:Y:S05]  /*182a0*/  BRA.DIV UR4, `(.L_x_1410) ;  /* 0x0000003e04347947 */ /* 0x000fea000b800000 */
[----:B------:R-:W-:-:S13]  /*182b0*/  ELECT P6, URZ, PT ;  /* 0x00000000003f782f */ /* 0x000fda00038c0000 */
.L_x_1531:
[----:B------:R-:W-:Y:S05]  /*182c0*/  @!P6 BRA `(.L_x_1409) ;  /* 0x000000000080e947 */ /* 0x000fea0003800000 */
[----:B0-----:R-:W3:Y:S02]  /*182d0*/  LDL R0, [R1+0x14] ;  /* 0x0000140001007983 */ /* 0x001ee40000100800 */
[----:B---3--:R-:W-:-:S13]  /*182e0*/  R2UR UR4, R0 ;  /* 0x00000000000472ca */ /* 0x008fda00000e0000 */
[----:B------:R-:W-:-:S06]  /*182f0*/  ULOP3.LUT UR4, UR4, 0x2, URZ, 0xfc, !UPT ;  /* 0x0000000204047892 */ /* 0x000fcc000f8efc3f */
[----:B------:R-:W-:-:S05]  /*18300*/  IMAD.U32 R0, RZ, RZ, UR4 ;  /* 0x00000004ff007e24 */ /* 0x000fca000f8e00ff */
[----:B------:R-:W-:-:S13]  /*18310*/  ISETP.NE.AND P0, PT, R0, 0x3, PT ;  /* 0x000000030000780c */ /* 0x000fda0003f05270 */
[----:B------:R-:W-:Y:S05]  /*18320*/  @!P0 BRA `(.L_x_1411) ;  /* 0x0000000000048947 */ /* 0x000fea0003800000 */
[----:B------:R-:W-:Y:S01]  /*18330*/  BPT.TRAP 0x1 ;  /* 0x000000040000795c */ /* 0x000fe20000300000 */
.L_x_1411:
[----:B------:R-:W-:Y:S01]  /*18340*/  IMAD R5, R26, 0x8, R7 ;  /* 0x000000081a057824 */ /* 0x000fe200078e0207 */
[----:B------:R-:W-:Y:S01]  /*18350*/  SHF.L.U32 R0, R28, 0x1f, RZ ;  /* 0x0000001f1c007819 */ /* 0x000fe200000006ff */
[----:B------:R-:W-:-:S03]  /*18360*/  VIADD R26, R26, 0x1 ;  /* 0x000000011a1a7836 */ /* 0x000fc60000000000 */
[----:B------:R-:W0:Y:S02]  /*18370*/  SYNCS.PHASECHK.TRANS64.TRYWAIT P1, [R5+URZ+0x2a840], R0 ;  /* 0x02a84000050075a7 */ /* 0x000e24000802017f */
[----:B------:R-:W-:-:S04]  /*18380*/  ISETP.NE.AND P2, PT, R26, 0x2, PT ;  /* 0x000000021a00780c */ /* 0x000fc80003f45270 */
[----:B------:R-:W-:Y:S01]  /*18390*/  SEL R3, RZ, 0x1, P2 ;  /* 0x00000001ff037807 */ /* 0x000fe20001000000 */
[----:B0-----:R-:W-:Y:S08]  /*183a0*/  @!P1 BRA `(.L_x_1412) ;  /* 0x0000003c00149947 */ /* 0x001ff00003800000 */
.L_x_1532:
[----:B------:R-:W-:Y:S02]  /*183b0*/  SEL R26, R26, RZ, P2 ;  /* 0x000000ff1a1a7207 */ /* 0x000fe40001000000 */
[----:B------:R-:W-:Y:S01]  /*183c0*/  LOP3.LUT R2, R28, R3, RZ, 0x3c, !PT ;  /* 0x000000031c027212 */ /* 0x000fe200078e3cff */
[----:B------:R-:W-:Y:S06]  /*183d0*/  @!P0 BRA `(.L_x_1413) ;  /* 0x0000000000048947 */ /* 0x000fec0003800000 */
[----:B------:R-:W-:Y:S01]  /*183e0*/  BPT.TRAP 0x1 ;  /* 0x000000040000795c */ /* 0x000fe20000300000 */
.L_x_1413:
[----:B------:R-:W-:Y:S01]  /*183f0*/  IMAD R3, R26, 0x8, R7 ;  /* 0x000000081a037824 */ /* 0x000fe200078e0207 */
[----:B------:R-:W-:-:S04]  /*18400*/  SHF.L.U32 R2, R2, 0x1f, RZ ;  /* 0x0000001f02027819 */ /* 0x000fc800000006ff */
[----:B------:R-:W1:Y:S02]  /*18410*/  SYNCS.PHASECHK.TRANS64.TRYWAIT P1, [R3+URZ+0x2a840], R2 ;  /* 0x02a84002030075a7 */ /* 0x000e64000802017f */
[----:B-1----:R-:W-:Y:S05]  /*18420*/  @!P1 BRA `(.L_x_1414) ;  /* 0x0000003c00089947 */ /* 0x002fea0003800000 */
.L_x_1533:
[----:B------:R-:W-:Y:S05]  /*18430*/  @!P0 BRA `(.L_x_1415) ;  /* 0x0000000000048947 */ /* 0x000fea0003800000 */
[----:B------:R-:W-:Y:S01]  /*18440*/  BPT.TRAP 0x1 ;  /* 0x000000040000795c */ /* 0x000fe20000300000 */
.L_x_1415:
[----:B------:R-:W3:Y:S02]  /*18450*/  SYNCS.PHASECHK.TRANS64.TRYWAIT P1, [R5+URZ+0x2a860], R0 ;  /* 0x02a86000050075a7 */ /* 0x000ee4000802017f */
[----:B---3--:R-:W-:Y:S05]  /*18460*/  @!P1 BRA `(.L_x_1416) ;  /* 0x0000003c000c9947 */ /* 0x008fea0003800000 */
.L_x_1534:
[----:B------:R-:W-:Y:S05]  /*18470*/  @!P0 BRA `(.L_x_1417) ;  /* 0x0000000000048947 */ /* 0x000fea0003800000 */
[----:B------:R-:W-:Y:S01]  /*18480*/  BPT.TRAP 0x1 ;  /* 0x000000040000795c */ /* 0x000fe20000300000 */
.L_x_1417:
[----:B----4-:R4:W0:Y:S02]  /*18490*/  SYNCS.PHASECHK.TRANS64.TRYWAIT P0, [R3+URZ+0x2a860], R2 ;  /* 0x02a86002030075a7 */ /* 0x010824000800017f */
[----:B0-----:R-:W-:Y:S05]  /*184a0*/  @!P0 NANOSLEEP.SYNCS 0x989680 ;  /* 0x009896800000895d */ /* 0x001fea0003900000 */
[----:B------:R-:W0:Y:S02]  /*184b0*/  @!P0 SYNCS.PHASECHK.TRANS64 P0, [R3+URZ+0x2a860], R2 ;  /* 0x02a86002030085a7 */ /* 0x000e24000800007f */
[----:B0-----:R-:W-:Y:S05]  /*184c0*/  @!P0 BRA `(.L_x_1417) ;  /* 0xfffffffc00f08947 */ /* 0x001fea000383ffff */
.L_x_1409:
[----:B------:R-:W-:Y:S05]  /*184d0*/  BSYNC B0 ;  /* 0x0000000000007941 */ /* 0x000fea0003800000 */
.L_x_1408:
[----:B------:R-:W-:Y:S05]  /*184e0*/  EXIT ;  /* 0x000000000000794d */ /* 0x000fea0003800000 */
.L_x_1222:
[----:B0-----:R-:W-:-:S04]  /*184f0*/  IMAD.U32 R3, RZ, RZ, UR60 ;  /* 0x0000003cff037e24 */ /* 0x001fc8000f8e00ff */
[----:B------:R0:W1:Y:S03]  /*18500*/  SYNCS.PHASECHK.TRANS64.TRYWAIT P1, [R3+URZ+0x2a800], R0 ;  /* 0x02a80000030075a7 */ /* 0x000066000802017f */
[----:B-1----:R-:W-:Y:S05]  /*18510*/  @!P1 NANOSLEEP.SYNCS 0x989680 ;  /* 0x009896800000995d */ /* 0x002fea0003900000 */
[----:B------:R-:W1:Y:S02]  /*18520*/  @!P1 SYNCS.PHASECHK.TRANS64 P1, [R3+URZ+0x2a800], R0 ;  /* 0x02a80000030095a7 */ /* 0x000e64000802007f */
[----:B-1----:R-:W-:Y:S05]  /*18530*/  @!P1 BRA `(.L_x_1222) ;  /* 0xfffffffc00ec9947 */ /* 0x002fea000383ffff */
[----:B------:R-:W-:Y:S05]  /*18540*/  BRA `(.L_x_1418) ;  /* 0xfffffe9800c87947 */ /* 0x000fea000383ffff */
.L_x_1226:
[----:B-1----:R1:W2:Y:S02]  /*18550*/  SYNCS.PHASECHK.TRANS64.TRYWAIT P1, [R21+URZ+0x2a830], R0 ;  /* 0x02a83000150075a7 */ /* 0x0022a4000802017f */
[----:B--2---:R-:W-:Y:S05]  /*18560*/  @!P1 NANOSLEEP.SYNCS 0x989680 ;  /* 0x009896800000995d */ /* 0x004fea0003900000 */
[----:B------:R-:W2:Y:S02]  /*18570*/  @!P1 SYNCS.PHASECHK.TRANS64 P1, [R21+URZ+0x2a830], R0 ;  /* 0x02a83000150095a7 */ /* 0x000ea4000802007f */
[----:B--2---:R-:W-:Y:S05]  /*18580*/  @!P1 BRA `(.L_x_1226) ;  /* 0xfffffffc00f09947 */ /* 0x004fea000383ffff */
[----:B------:R-:W-:Y:S05]  /*18590*/  BRA `(.L_x_1225) ;  /* 0xfffffe9800e47947 */ /* 0x000fea000383ffff */
.L_x_1243:
[----:B-1----:R-:W-:-:S04]  /*185a0*/  IMAD.U32 R12, RZ, RZ, UR6 ;  /* 0x00000006ff0c7e24 */ /* 0x002fc8000f8e00ff */
[----:B------:R1:W2:Y:S03]  /*185b0*/  SYNCS.PHASECHK.TRANS64.TRYWAIT P1, [R12+URZ+0x2a830], R11 ;  /* 0x02a8300b0c0075a7 */ /* 0x0002a6000802017f */
[----:B--2---:R-:W-:Y:S05]  /*185c0*/  @!P1 NANOSLEEP.SYNCS 0x989680 ;  /* 0x009896800000995d */ /* 0x004fea0003900000 */
[----:B------:R-:W2:Y:S02]  /*185d0*/  @!P1 SYNCS.PHASECHK.TRANS64 P1, [R12+URZ+0x2a830], R11 ;  /* 0x02a8300b0c0095a7 */ /* 0x000ea4000802007f */
[----:B--2---:R-:W-:Y:S05]  /*185e0*/  @!P1 BRA `(.L_x_1243) ;  /* 0xfffffffc00ec9947 */ /* 0x004fea000383ffff */
[----:B------:R-:W-:Y:S05]  /*185f0*/  BRA `(.L_x_1242) ;  /* 0xfffffecc008c7947 */ /* 0x000fea000383ffff */
.L_x_1247:
[----:B01----:R-:W-:-:S04]  /*18600*/  IMAD.U32 R11, RZ, RZ, UR7 ;  /* 0x00000007ff0b7e24 */ /* 0x003fc8000f8e00ff */
[----:B------:R0:W1:Y:S03]  /*18610*/  SYNCS.PHASECHK.TRANS64.TRYWAIT P1, [R11+URZ+0x2a850], R0 ;  /* 0x02a850000b0075a7 */ /* 0x000066000802017f */
[----:B-1----:R-:W-:Y:S05]  /*18620*/  @!P1 NANOSLEEP.SYNCS 0x989680 ;  /* 0x009896800000995d */ /* 0x002fea0003900000 */
[----:B------:R-:W1:Y:S02]  /*18630*/  @!P1 SYNCS.PHASECHK.TRANS64 P1, [R11+URZ+0x2a850], R0 ;  /* 0x02a850000b0095a7 */ /* 0x000e64000802007f */
[----:B-1----:R-:W-:Y:S05]  /*18640*/  @!P1 BRA `(.L_x_1247) ;  /* 0xfffffffc00ec9947 */ /* 0x002fea000383ffff */
[----:B------:R-:W-:Y:S05]  /*18650*/  BRA `(.L_x_1246) ;  /* 0xfffffed400c07947 */ /* 0x000fea000383ffff */
.L_x_1266:
[----:B-1----:R-:W-:-:S04]  /*18660*/  IMAD.U32 R11, RZ, RZ, UR6 ;  /* 0x00000006ff0b7e24 */ /* 0x002fc8000f8e00ff */
[----:B------:R1:W2:Y:S03]  /*18670*/  SYNCS.PHASECHK.TRANS64.TRYWAIT P1, [R11+URZ+0x2a830], R8 ;  /* 0x02a830080b0075a7 */ /* 0x0002a6000802017f */
[----:B--2---:R-:W-:Y:S05]  /*18680*/  @!P1 NANOSLEEP.SYNCS 0x989680 ;  /* 0x009896800000995d */ /* 0x004fea0003900000 */
[----:B------:R-:W2:Y:S02]  /*18690*/  @!P1 SYNCS.PHASECHK.TRANS64 P1, [R11+URZ+0x2a830], R8 ;  /* 0x02a830080b0095a7 */ /* 0x000ea4000802007f */
[----:B--2---:R-:W-:Y:S05]  /*186a0*/  @!P1 BRA `(.L_x_1266) ;  /* 0xfffffffc00ec9947 */ /* 0x004fea000383ffff */
[----:B------:R-:W-:Y:S05]  /*186b0*/  BRA `(.L_x_1265) ;  /* 0xffffff04001c7947 */ /* 0x000fea000383ffff */
.L_x_1270:
[----:B-1----:R-:W-:-:S04]  /*186c0*/  IMAD.U32 R11, RZ, RZ, UR7 ;  /* 0x00000007ff0b7e24 */ /* 0x002fc8000f8e00ff */
[----:B------:R1:W3:Y:S03]  /*186d0*/  SYNCS.PHASECHK.TRANS64.TRYWAIT P1, [R11+URZ+0x2a850], R0 ;  /* 0x02a850000b0075a7 */ /* 0x0002e6000802017f */
[----:B---3--:R-:W-:Y:S05]  /*186e0*/  @!P1 NANOSLEEP.SYNCS 0x989680 ;  /* 0x009896800000995d */ /* 0x008fea0003900000 */
[----:B------:R-:W3:Y:S02]  /*186f0*/  @!P1 SYNCS.PHASECHK.TRANS64 P1, [R11+URZ+0x2a850], R0 ;  /* 0x02a850000b0095a7 */ /* 0x000ee4000802007f */
[----:B---3--:R-:W-:Y:S05]  /*18700*/  @!P1 BRA `(.L_x_1270) ;  /* 0xfffffffc00ec9947 */ /* 0x008fea000383ffff */
[----:B------:R-:W-:Y:S05]  /*18710*/  BRA `(.L_x_1269) ;  /* 0xffffff0c00507947 */ /* 0x000fea000383ffff */
.L_x_1278:
[----:B-1----:R-:W-:-:S04]  /*18720*/  IMAD.U32 R12, RZ, RZ, UR6 ;  /* 0x00000006ff0c7e24 */ /* 0x002fc8000f8e00ff */
[----:B------:R1:W2:Y:S03]  /*18730*/  SYNCS.PHASECHK.TRANS64.TRYWAIT P1, [R12+URZ+0x2a830], R11 ;  /* 0x02a8300b0c0075a7 */ /* 0x0002a6000802017f */
[----:B--2---:R-:W-:Y:S05]  /*18740*/  @!P1 NANOSLEEP.SYNCS 0x989680 ;  /* 0x009896800000995d */ /* 0x004fea0003900000 */
[----:B------:R-:W2:Y:S02]  /*18750*/  @!P1 SYNCS.PHASECHK.TRANS64 P1, [R12+URZ+0x2a830], R11 ;  /* 0x02a8300b0c0095a7 */ /* 0x000ea4000802007f */
[----:B--2---:R-:W-:Y:S05]  /*18760*/  @!P1 BRA `(.L_x_1278) ;  /* 0xfffffffc00ec9947 */ /* 0x004fea000383ffff */
[----:B------:R-:W-:Y:S05]  /*18770*/  BRA `(.L_x_1277) ;  /* 0xffffff2400a47947 */ /* 0x000fea000383ffff */
.L_x_1282:
[----:B01----:R-:W-:-:S04]  /*18780*/  IMAD.U32 R11, RZ, RZ, UR7 ;  /* 0x00000007ff0b7e24 */ /* 0x003fc8000f8e00ff */
[----:B------:R0:W1:Y:S03]  /*18790*/  SYNCS.PHASECHK.TRANS64.TRYWAIT P1, [R11+URZ+0x2a850], R0 ;  /* 0x02a850000b0075a7 */ /* 0x000066000802017f */
[----:B-1----:R-:W-:Y:S05]  /*187a0*/  @!P1 NANOSLEEP.SYNCS 0x989680 ;  /* 0x009896800000995d */ /* 0x002fea0003900000 */
[----:B------:R-:W1:Y:S02]  /*187b0*/  @!P1 SYNCS.PHASECHK.TRANS64 P1, [R11+URZ+0x2a850], R0 ;  /* 0x02a850000b0095a7 */ /* 0x000e64000802007f */
[----:B-1----:R-:W-:Y:S05]  /*187c0*/  @!P1 BRA `(.L_x_1282) ;  /* 0xfffffffc00ec9947 */ /* 0x002fea000383ffff */
[----:B------:R-:W-:Y:S05]  /*187d0*/  BRA `(.L_x_1281) ;  /* 0xffffff2c00d87947 */ /* 0x000fea000383ffff */
.L_x_1297:
[----:B-1----:R-:W-:-:S04]  /*187e0*/  IMAD.U32 R5, RZ, RZ, UR5 ;  /* 0x00000005ff057e24 */ /* 0x002fc8000f8e00ff */
[----:B------:R1:W2:Y:S03]  /*187f0*/  SYNCS.PHASECHK.TRANS64.TRYWAIT P1, [R5+URZ+0x2a850], R0 ;  /* 0x02a85000050075a7 */ /* 0x0002a6000802017f */
[----:B--2---:R-:W-:Y:S05]  /*18800*/  @!P1 NANOSLEEP.SYNCS 0x989680 ;  /* 0x009896800000995d */ /* 0x004fea0003900000 */
[----:B------:R-:W2:Y:S02]  /*18810*/  @!P1 SYNCS.PHASECHK.TRANS64 P1, [R5+URZ+0x2a850], R0 ;  /* 0x02a85000050095a7 */ /* 0x000ea4000802007f */
[----:B--2---:R-:W-:Y:S05]  /*18820*/  @!P1 BRA `(.L_x_1297) ;  /* 0xfffffffc00ec9947 */ /* 0x004fea000383ffff */
[----:B------:R-:W-:Y:S05]  /*18830*/  BRA `(.L_x_1296) ;  /* 0xffffff5c005c7947 */ /* 0x000fea000383ffff */
.L_x_1353:
        /* <DEDUP_REMOVED lines=8> */
[----:B-----5:R-:W-:Y:S05]  /*188c0*/  WARPSYNC.COLLECTIVE R15, `(.L_x_1420) ;  /* 0x000000000f087348 */ /* 0x020fea0003c00000 */
[----:B------:R0:W1:Y:S02]  /*188d0*/  SHFL.IDX P6, R14, R13, R12, R11 ;  /* 0x0000000c0d0e7389 */ /* 0x00006400000c000b */
[----:B01---5:R-:W-:Y:S01]  /*188e0*/  ENDCOLLECTIVE ;  /* 0x000000000000791b */ /* 0x023fe20003800000 */
.L_x_1420:
[----:B------:R-:W-:Y:S05]  /*188f0*/  BSYNC B0 ;  /* 0x0000000000007941 */ /* 0x000fea0003800000 */
.L_x_1419:
[----:B------:R-:W-:Y:S05]  /*18900*/  BRA `(.L_x_1421) ;  /* 0xffffffb800c07947 */ /* 0x000fea000383ffff */
.L_x_1356:
[----:B0-----:R0:W1:Y:S02]  /*18910*/  SYNCS.PHASECHK.TRANS64.TRYWAIT P0, [R7+URZ+0x2a840], R2 ;  /* 0x02a84002070075a7 */ /* 0x001064000800017f */
[----:B-1----:R-:W-:Y:S05]  /*18920*/  @!P0 NANOSLEEP.SYNCS 0x989680 ;  /* 0x009896800000895d */ /* 0x002fea0003900000 */
[----:B------:R-:W1:Y:S02]  /*18930*/  @!P0 SYNCS.PHASECHK.TRANS64 P0, [R7+URZ+0x2a840], R2 ;  /* 0x02a84002070085a7 */ /* 0x000e64000800007f */
[----:B-1----:R-:W-:Y:S05]  /*18940*/  @!P0 BRA `(.L_x_1356) ;  /* 0xfffffffc00f08947 */ /* 0x002fea000383ffff */
[----:B------:R-:W-:Y:S05]  /*18950*/  BRA `(.L_x_1422) ;  /* 0xffffffbc00287947 */ /* 0x000fea000383ffff */
.L_x_1357:
        /* <DEDUP_REMOVED lines=8> */
.L_x_1424:
[----:B------:R-:W-:Y:S05]  /*189e0*/  BSYNC B0 ;  /* 0x0000000000007941 */ /* 0x000fea0003800000 */
.L_x_1423:
[----:B------:R-:W-:Y:S02]  /*189f0*/  IMAD.MOV.U32 R13, RZ, RZ, R4 ;  /* 0x000000ffff0d7224 */ /* 0x000fe400078e0004 */
[----:B------:R-:W-:Y:S02]  /*18a00*/  IMAD.MOV.U32 R12, RZ, RZ, RZ ;  /* 0x000000ffff0c7224 */ /* 0x000fe400078e00ff */
[----:B------:R-:W-:Y:S02]  /*18a10*/  IMAD.MOV.U32 R11, RZ, RZ, 0x181f ;  /* 0x0000181fff0b7424 */ /* 0x000fe400078e00ff */
[----:B------:R-:W-:Y:S02]  /*18a20*/  IMAD.MOV.U32 R15, RZ, RZ, -0x1 ;  /* 0xffffffffff0f7424 */ /* 0x000fe400078e00ff */
[----:B------:R-:W-:Y:S02]  /*18a30*/  IMAD.MOV.U32 R2, RZ, RZ, R14 ;  /* 0x000000ffff027224 */ /* 0x000fe400078e000e */
[----:B------:R-:W-:-:S07]  /*18a40*/  @P0 IMAD R8, R5, 0x2, R22 ;  /* 0x0000000205080824 */ /* 0x000fce00078e0216 */
[----:B------:R-:W-:Y:S05]  /*18a50*/  WARPSYNC.COLLECTIVE R15, `(.L_x_1425) ;  /* 0x000000000f087348 */ /* 0x000fea0003c00000 */
[----:B------:R0:W1:Y:S02]  /*18a60*/  SHFL.IDX P6, R14, R13, R12, R11 ;  /* 0x0000000c0d0e7389 */ /* 0x00006400000c000b */
[----:B01----:R-:W-:Y:S01]  /*18a70*/  ENDCOLLECTIVE ;  /* 0x000000000000791b */ /* 0x003fe20003800000 */
.L_x_1425:
[----:B------:R-:W-:Y:S02]  /*18a80*/  IMAD.MOV.U32 R13, RZ, RZ, R0 ;  /* 0x000000ffff0d7224 */ /* 0x000fe400078e0000 */
[----:B------:R-:W-:Y:S02]  /*18a90*/  IMAD.MOV.U32 R12, RZ, RZ, 0x1 ;  /* 0x00000001ff0c7424 */ /* 0x000fe400078e00ff */
[----:B------:R-:W-:-:S07]  /*18aa0*/  IMAD.MOV.U32 R3, RZ, RZ, R14 ;  /* 0x000000ffff037224 */ /* 0x000fce00078e000e */
[----:B------:R-:W-:Y:S05]  /*18ab0*/  WARPSYNC.COLLECTIVE R15, `(.L_x_1426) ;  /* 0x000000000f087348 */ /* 0x000fea0003c00000 */
[----:B------:R0:W1:Y:S02]  /*18ac0*/  SHFL.IDX P6, R14, R13, R12, R11 ;  /* 0x0000000c0d0e7389 */ /* 0x00006400000c000b */
[----:B01----:R-:W-:Y:S01]  /*18ad0*/  ENDCOLLECTIVE ;  /* 0x000000000000791b */ /* 0x003fe20003800000 */
.L_x_1426:
        /* <DEDUP_REMOVED lines=17> */
.L_x_1427:
[----:B------:R-:W-:Y:S02]  /*18bf0*/  @P1 IMAD R8, R5, 0x2, R22 ;  /* 0x0000000205081824 */ /* 0x000fe400078e0216 */
[----:B------:R-:W-:Y:S02]  /*18c00*/  IMAD.MOV.U32 R13, RZ, RZ, R0 ;  /* 0x000000ffff0d7224 */ /* 0x000fe400078e0000 */
[----:B------:R-:W-:Y:S02]  /*18c10*/  IMAD.MOV.U32 R12, RZ, RZ, 0x2 ;  /* 0x00000002ff0c7424 */ /* 0x000fe400078e00ff */
[----:B------:R-:W-:-:S07]  /*18c20*/  IMAD.MOV.U32 R3, RZ, RZ, R14 ;  /* 0x000000ffff037224 */ /* 0x000fce00078e000e */
[----:B------:R-:W-:Y:S05]  /*18c30*/  WARPSYNC.COLLECTIVE R15, `(.L_x_1428) ;  /* 0x000000000f087348 */ /* 0x000fea0003c00000 */
[----:B------:R0:W1:Y:S02]  /*18c40*/  SHFL.IDX P6, R14, R13, R12, R11 ;  /* 0x0000000c0d0e7389 */ /* 0x00006400000c000b */
[----:B01----:R-:W-:Y:S01]  /*18c50*/  ENDCOLLECTIVE ;  /* 0x000000000000791b */ /* 0x003fe20003800000 */
.L_x_1428:
        /* <DEDUP_REMOVED lines=17> */
.L_x_1429:
[----:B------:R-:W-:Y:S02]  /*18d70*/  @P1 IMAD R8, R5, 0x2, R22 ;  /* 0x0000000205081824 */ /* 0x000fe400078e0216 */
[----:B------:R-:W-:Y:S02]  /*18d80*/  IMAD.MOV.U32 R13, RZ, RZ, R0 ;  /* 0x000000ffff0d7224 */ /* 0x000fe400078e0000 */
[----:B------:R-:W-:Y:S02]  /*18d90*/  IMAD.MOV.U32 R12, RZ, RZ, 0x3 ;  /* 0x00000003ff0c7424 */ /* 0x000fe400078e00ff */
[----:B------:R-:W-:-:S07]  /*18da0*/  IMAD.MOV.U32 R3, RZ, RZ, R14 ;  /* 0x000000ffff037224 */ /* 0x000fce00078e000e */
[----:B------:R-:W-:Y:S05]  /*18db0*/  WARPSYNC.COLLECTIVE R15, `(.L_x_1430) ;  /* 0x000000000f087348 */ /* 0x000fea0003c00000 */
[----:B------:R0:W1:Y:S02]  /*18dc0*/  SHFL.IDX P6, R14, R13, R12, R11 ;  /* 0x0000000c0d0e7389 */ /* 0x00006400000c000b */
[----:B01----:R-:W-:Y:S01]  /*18dd0*/  ENDCOLLECTIVE ;  /* 0x000000000000791b */ /* 0x003fe20003800000 */
.L_x_1430:
        /* <DEDUP_REMOVED lines=17> */
.L_x_1431:
[----:B------:R-:W-:Y:S02]  /*18ef0*/  @P1 IMAD R8, R5, 0x2, R22 ;  /* 0x0000000205081824 */ /* 0x000fe400078e0216 */
[----:B------:R-:W-:Y:S02]  /*18f00*/  IMAD.MOV.U32 R13, RZ, RZ, R0 ;  /* 0x000000ffff0d7224 */ /* 0x000fe400078e0000 */
[----:B------:R-:W-:Y:S02]  /*18f10*/  IMAD.MOV.U32 R12, RZ, RZ, 0x4 ;  /* 0x00000004ff0c7424 */ /* 0x000fe400078e00ff */
[----:B------:R-:W-:-:S07]  /*18f20*/  IMAD.MOV.U32 R3, RZ, RZ, R14 ;  /* 0x000000ffff037224 */ /* 0x000fce00078e000e */
[----:B------:R-:W-:Y:S05]  /*18f30*/  WARPSYNC.COLLECTIVE R15, `(.L_x_1432) ;  /* 0x000000000f087348 */ /* 0x000fea0003c00000 */
[----:B------:R0:W1:Y:S02]  /*18f40*/  SHFL.IDX P6, R14, R13, R12, R11 ;  /* 0x0000000c0d0e7389 */ /* 0x00006400000c000b */
[----:B01----:R-:W-:Y:S01]  /*18f50*/  ENDCOLLECTIVE ;  /* 0x000000000000791b */ /* 0x003fe20003800000 */
.L_x_1432:
        /* <DEDUP_REMOVED lines=17> */
.L_x_1433:
[----:B------:R-:W-:Y:S02]  /*19070*/  @P1 IMAD R8, R5, 0x2, R22 ;  /* 0x0000000205081824 */ /* 0x000fe400078e0216 */
[----:B------:R-:W-:Y:S02]  /*19080*/  IMAD.MOV.U32 R13, RZ, RZ, R0 ;  /* 0x000000ffff0d7224 */ /* 0x000fe400078e0000 */
[----:B------:R-:W-:Y:S02]  /*19090*/  IMAD.MOV.U32 R12, RZ, RZ, 0x5 ;  /* 0x00000005ff0c7424 */ /* 0x000fe400078e00ff */
[----:B------:R-:W-:-:S07]  /*190a0*/  IMAD.MOV.U32 R3, RZ, RZ, R14 ;  /* 0x000000ffff037224 */ /* 0x000fce00078e000e */
[----:B------:R-:W-:Y:S05]  /*190b0*/  WARPSYNC.COLLECTIVE R15, `(.L_x_1434) ;  /* 0x000000000f087348 */ /* 0x000fea0003c00000 */
[----:B------:R0:W1:Y:S02]  /*190c0*/  SHFL.IDX P6, R14, R13, R12, R11 ;  /* 0x0000000c0d0e7389 */ /* 0x00006400000c000b */
[----:B01----:R-:W-:Y:S01]  /*190d0*/  ENDCOLLECTIVE ;  /* 0x000000000000791b */ /* 0x003fe20003800000 */
.L_x_1434:
        /* <DEDUP_REMOVED lines=10> */
.L_x_1435:
        /* <DEDUP_REMOVED lines=8> */
.L_x_1362:
[----:B------:R-:W-:Y:S02]  /*19200*/  IMAD.MOV.U32 R13, RZ, RZ, R4 ;  /* 0x000000ffff0d7224 */ /* 0x000fe400078e0004 */
[----:B------:R-:W-:Y:S02]  /*19210*/  IMAD.MOV.U32 R12, RZ, RZ, RZ ;  /* 0x000000ffff0c7224 */ /* 0x000fe400078e00ff */
[----:B------:R-:W-:Y:S02]  /*19220*/  IMAD.MOV.U32 R11, RZ, RZ, 0x181f ;  /* 0x0000181fff0b7424 */ /* 0x000fe400078e00ff */
[----:B------:R-:W-:Y:S02]  /*19230*/  IMAD.MOV.U32 R15, RZ, RZ, -0x1 ;  /* 0xffffffffff0f7424 */ /* 0x000fe400078e00ff */
[----:B------:R-:W-:Y:S02]  /*19240*/  IMAD R30, R30, R6, RZ ;  /* 0x000000061e1e7224 */ /* 0x000fe400078e02ff */
[----:B------:R-:W-:-:S07]  /*19250*/  IMAD.IADD R27, R9, 0x1, R27 ;  /* 0x00000001091b7824 */ /* 0x000fce00078e021b */
[----:B------:R-:W-:Y:S05]  /*19260*/  WARPSYNC.COLLECTIVE R15, `(.L_x_1437) ;  /* 0x000000000f087348 */ /* 0x000fea0003c00000 */
[----:B------:R0:W1:Y:S02]  /*19270*/  SHFL.IDX P6, R14, R13, R12, R11 ;  /* 0x0000000c0d0e7389 */ /* 0x00006400000c000b */
[----:B01----:R-:W-:Y:S01]  /*19280*/  ENDCOLLECTIVE ;  /* 0x000000000000791b */ /* 0x003fe20003800000 */
.L_x_1437:
[C---:B------:R-:W-:Y:S01]  /*19290*/  VIADD R5, R27.reuse, 0x10 ;  /* 0x000000101b057836 */ /* 0x040fe20000000000 */
[----:B------:R-:W-:Y:S01]  /*192a0*/  ISETP.GE.AND P1, PT, R27, R30, PT ;  /* 0x0000001e1b00720c */ /* 0x000fe20003f26270 */
[----:B------:R-:W-:Y:S02]  /*192b0*/  IMAD.MOV.U32 R13, RZ, RZ, R0 ;  /* 0x000000ffff0d7224 */ /* 0x000fe400078e0000 */
[----:B------:R-:W-:-:S10]  /*192c0*/  IMAD.MOV.U32 R2, RZ, RZ, R14 ;  /* 0x000000ffff027224 */ /* 0x000fd400078e000e */
[----:B------:R-:W-:Y:S05]  /*192d0*/  WARPSYNC.COLLECTIVE R15, `(.L_x_1438) ;  /* 0x000000000f087348 */ /* 0x000fea0003c00000 */
[----:B------:R0:W1:Y:S02]  /*192e0*/  SHFL.IDX P6, R14, R13, R12, R11 ;  /* 0x0000000c0d0e7389 */ /* 0x00006400000c000b */
[----:B01----:R-:W-:Y:S01]  /*192f0*/  ENDCOLLECTIVE ;  /* 0x000000000000791b */ /* 0x003fe20003800000 */
.L_x_1438:
        /* <DEDUP_REMOVED lines=8> */
.L_x_1439:
[----:B------:R-:W-:Y:S01]  /*19380*/  @!PT LDS RZ, [RZ] ;  /* 0x00000000fffff984 */ /* 0x000fe20000000800 */
[----:B------:R-:W-:Y:S01]  /*19390*/  @!PT LDS RZ, [RZ] ;  /* 0x00000000fffff984 */ /* 0x000fe20000000800 */
[----:B------:R-:W-:Y:S01]  /*193a0*/  @!PT LDS RZ, [RZ] ;  /* 0x00000000fffff984 */ /* 0x000fe20000000800 */
[----:B------:R-:W-:Y:S04]  /*193b0*/  @!P1 LDGSTS.E.BYPASS.LTC128B.128 [R33+0xc400], desc[UR36][R2.64], !P3 ;  /* 0x0c40000002219fae */ /* 0x000fe8000d901d64 */
[----:B------:R-:W-:Y:S04]  /*193c0*/  @!P1 LDGSTS.E.BYPASS.LTC128B.128 [R33+0x10400], desc[UR36][R2.64+0x80], !P2 ;  /* 0x1040008002219fae */ /* 0x000fe8000d101d64 */
[----:B------:R0:W-:Y:S01]  /*193d0*/  @!P1 LDGSTS.E.BYPASS.LTC128B.128 [R33+0x14400], desc[UR36][R2.64+0x100], !P0 ;  /* 0x1440010002219fae */ /* 0x0001e2000c101d64 */
[----:B------:R-:W-:Y:S01]  /*193e0*/  ISETP.GE.AND P1, PT, R5, R30, PT ;  /* 0x0000001e0500720c */ /* 0x000fe20003f26270 */
[----:B------:R-:W-:-:S02]  /*193f0*/  IMAD.MOV.U32 R13, RZ, RZ, R0 ;  /* 0x000000ffff0d7224 */ /* 0x000fc400078e0000 */
[----:B0-----:R-:W-:-:S10]  /*19400*/  IMAD.MOV.U32 R2, RZ, RZ, R14 ;  /* 0x000000ffff027224 */ /* 0x001fd400078e000e */
[----:B------:R-:W-:Y:S05]  /*19410*/  WARPSYNC.COLLECTIVE R15, `(.L_x_1440) ;  /* 0x000000000f087348 */ /* 0x000fea0003c00000 */
[----:B------:R0:W1:Y:S02]  /*19420*/  SHFL.IDX P6, R14, R13, R12, R11 ;  /* 0x0000000c0d0e7389 */ /* 0x00006400000c000b */
[----:B01----:R-:W-:Y:S01]  /*19430*/  ENDCOLLECTIVE ;  /* 0x000000000000791b */ /* 0x003fe20003800000 */
.L_x_1440:
        /* <DEDUP_REMOVED lines=8> */
.L_x_1441:
        /* <DEDUP_REMOVED lines=14> */
.L_x_1442:
        /* <DEDUP_REMOVED lines=8> */
.L_x_1443:
        /* <DEDUP_REMOVED lines=14> */
.L_x_1444:
        /* <DEDUP_REMOVED lines=8> */
.L_x_1445:
        /* <DEDUP_REMOVED lines=14> */
.L_x_1446:
        /* <DEDUP_REMOVED lines=8> */
.L_x_1447:
        /* <DEDUP_REMOVED lines=14> */
.L_x_1448:
        /* <DEDUP_REMOVED lines=8> */
.L_x_1449:
        /* <DEDUP_REMOVED lines=14> */
.L_x_1450:
        /* <DEDUP_REMOVED lines=8> */
.L_x_1451:
        /* <DEDUP_REMOVED lines=12> */
.L_x_1452:
[----:B------:R-:W-:Y:S05]  /*19c60*/  BRA `(.L_x_1453) ;  /* 0xffffffb800ec7947 */ /* 0x000fea000383ffff */
.L_x_1367:
[----:B0-----:R0:W1:Y:S02]  /*19c70*/  SYNCS.PHASECHK.TRANS64.TRYWAIT P0, [R22+URZ+0x2a820], R3 ;  /* 0x02a82003160075a7 */ /* 0x001064000800017f */
[----:B-1----:R-:W-:Y:S05]  /*19c80*/  @!P0 NANOSLEEP.SYNCS 0x989680 ;  /* 0x009896800000895d */ /* 0x002fea0003900000 */
[----:B------:R-:W1:Y:S02]  /*19c90*/  @!P0 SYNCS.PHASECHK.TRANS64 P0, [R22+URZ+0x2a820], R3 ;  /* 0x02a82003160085a7 */ /* 0x000e64000800007f */
[----:B-1----:R-:W-:Y:S05]  /*19ca0*/  @!P0 BRA `(.L_x_1367) ;  /* 0xfffffffc00f08947 */ /* 0x002fea000383ffff */
[----:B------:R-:W-:Y:S05]  /*19cb0*/  BRA `(.L_x_1454) ;  /* 0xffffffbc00647947 */ /* 0x000fea000383ffff */
.L_x_1372:
[----:B0-----:R0:W1:Y:S02]  /*19cc0*/  SYNCS.PHASECHK.TRANS64.TRYWAIT P0, [R6+URZ+0x2a840], R3 ;  /* 0x02a84003060075a7 */ /* 0x001064000800017f */
[----:B-1----:R-:W-:Y:S05]  /*19cd0*/  @!P0 NANOSLEEP.SYNCS 0x989680 ;  /* 0x009896800000895d */ /* 0x002fea0003900000 */
[----:B------:R-:W1:Y:S02]  /*19ce0*/  @!P0 SYNCS.PHASECHK.TRANS64 P0, [R6+URZ+0x2a840], R3 ;  /* 0x02a84003060085a7 */ /* 0x000e64000800007f */
[----:B-1----:R-:W-:Y:S05]  /*19cf0*/  @!P0 BRA `(.L_x_1372) ;  /* 0xfffffffc00f08947 */ /* 0x002fea000383ffff */
[----:B------:R-:W-:Y:S05]  /*19d00*/  BRA `(.L_x_1455) ;  /* 0xffffffc000287947 */ /* 0x000fea000383ffff */
.L_x_1373:
[----:B------:R-:W-:Y:S01]  /*19d10*/  BSSY B1, `(.L_x_1456) ;  /* 0x0000008000017945 */ /* 0x000fe20003800000 */
[----:B------:R-:W-:Y:S02]  /*19d20*/  IMAD.MOV.U32 R13, RZ, RZ, R5 ;  /* 0x000000ffff0d7224 */ /* 0x000fe400078e0005 */
[----:B------:R-:W-:Y:S02]  /*19d30*/  IMAD.MOV.U32 R12, RZ, RZ, RZ ;  /* 0x000000ffff0c7224 */ /* 0x000fe400078e00ff */
[----:B------:R-:W-:Y:S02]  /*19d40*/  IMAD.MOV.U32 R11, RZ, RZ, 0x181f ;  /* 0x0000181fff0b7424 */ /* 0x000fe400078e00ff */
[----:B------:R-:W-:-:S07]  /*19d50*/  IMAD.MOV.U32 R15, RZ, RZ, -0x1 ;  /* 0xffffffffff0f7424 */ /* 0x000fce00078e00ff */
[----:B--2---:R-:W-:Y:S05]  /*19d60*/  WARPSYNC.COLLECTIVE R15, `(.L_x_1457) ;  /* 0x000000000f087348 */ /* 0x004fea0003c00000 */
[----:B--2---:R0:W1:Y:S02]  /*19d70*/  SHFL.IDX P6, R14, R13, R12, R11 ;  /* 0x0000000c0d0e7389 */ /* 0x00406400000c000b */
[----:B01----:R-:W-:Y:S01]  /*19d80*/  ENDCOLLECTIVE ;  /* 0x000000000000791b */ /* 0x003fe20003800000 */
.L_x_1457:
[----:B------:R-:W-:Y:S05]  /*19d90*/  BSYNC B1 ;  /* 0x0000000000017941 */ /* 0x000fea0003800000 */
.L_x_1456:
        /* <DEDUP_REMOVED lines=10> */
.L_x_1458:
[----:B------:R-:W-:Y:S02]  /*19e40*/  IMAD.MOV.U32 R13, RZ, RZ, R5 ;  /* 0x000000ffff0d7224 */ /* 0x000fe400078e0005 */
[----:B------:R-:W-:Y:S02]  /*19e50*/  IMAD.MOV.U32 R12, RZ, RZ, 0x1 ;  /* 0x00000001ff0c7424 */ /* 0x000fe400078e00ff */
[----:B------:R-:W-:Y:S02]  /*19e60*/  IMAD.SHL.U32 R35, R35, 0x8, RZ ;  /* 0x0000000823237824 */ /* 0x000fe400078e00ff */
[----:B------:R-:W-:-:S03]  /*19e70*/  IMAD.MOV.U32 R2, RZ, RZ, R14 ;  /* 0x000000ffff027224 */ /* 0x000fc600078e000e */
[----:B------:R-:W-:-:S07]  /*19e80*/  LOP3.LUT R35, R35, 0x38, RZ, 0xc0, !PT ;  /* 0x0000003823237812 */ /* 0x000fce00078ec0ff */
[----:B------:R-:W-:Y:S05]  /*19e90*/  WARPSYNC.COLLECTIVE R15, `(.L_x_1459) ;  /* 0x000000000f087348 */ /* 0x000fea0003c00000 */
[----:B------:R0:W1:Y:S02]  /*19ea0*/  SHFL.IDX P6, R14, R13, R12, R11 ;  /* 0x0000000c0d0e7389 */ /* 0x00006400000c000b */
[----:B01----:R-:W-:Y:S01]  /*19eb0*/  ENDCOLLECTIVE ;  /* 0x000000000000791b */ /* 0x003fe20003800000 */
.L_x_1459:
        /* <DEDUP_REMOVED lines=14> */
.L_x_1460:
[----:B------:R-:W-:Y:S02]  /*19fa0*/  IMAD.MOV.U32 R13, RZ, RZ, R5 ;  /* 0x000000ffff0d7224 */ /* 0x000fe400078e0005 */
[----:B------:R-:W-:Y:S02]  /*19fb0*/  IMAD.MOV.U32 R12, RZ, RZ, 0x2 ;  /* 0x00000002ff0c7424 */ /* 0x000fe400078e00ff */
[----:B------:R-:W-:-:S07]  /*19fc0*/  IMAD.MOV.U32 R2, RZ, RZ, R14 ;  /* 0x000000ffff027224 */ /* 0x000fce00078e000e */
[----:B------:R-:W-:Y:S05]  /*19fd0*/  WARPSYNC.COLLECTIVE R15, `(.L_x_1461) ;  /* 0x000000000f087348 */ /* 0x000fea0003c00000 */
[----:B------:R0:W1:Y:S02]  /*19fe0*/  SHFL.IDX P6, R14, R13, R12, R11 ;  /* 0x0000000c0d0e7389 */ /* 0x00006400000c000b */
[----:B01----:R-:W-:Y:S01]  /*19ff0*/  ENDCOLLECTIVE ;  /* 0x000000000000791b */ /* 0x003fe20003800000 */
.L_x_1461:
        /* <DEDUP_REMOVED lines=13> */
.L_x_1462:
[----:B------:R-:W-:Y:S02]  /*1a0d0*/  IMAD.MOV.U32 R13, RZ, RZ, R5 ;  /* 0x000000ffff0d7224 */ /* 0x000fe400078e0005 */
[----:B------:R-:W-:Y:S02]  /*1a0e0*/  IMAD.MOV.U32 R12, RZ, RZ, 0x3 ;  /* 0x00000003ff0c7424 */ /* 0x000fe400078e00ff */
[----:B------:R-:W-:-:S07]  /*1a0f0*/  IMAD.MOV.U32 R2, RZ, RZ, R14 ;  /* 0x000000ffff027224 */ /* 0x000fce00078e000e */
[----:B------:R-:W-:Y:S05]  /*1a100*/  WARPSYNC.COLLECTIVE R15, `(.L_x_1463) ;  /* 0x000000000f087348 */ /* 0x000fea0003c00000 */
[----:B------:R0:W1:Y:S02]  /*1a110*/  SHFL.IDX P6, R14, R13, R12, R11 ;  /* 0x0000000c0d0e7389 */ /* 0x00006400000c000b */
[----:B01----:R-:W-:Y:S01]  /*1a120*/  ENDCOLLECTIVE ;  /* 0x000000000000791b */ /* 0x003fe20003800000 */
.L_x_1463:
        /* <DEDUP_REMOVED lines=13> */
.L_x_1464:
[----:B------:R-:W-:Y:S02]  /*1a200*/  IMAD.MOV.U32 R13, RZ, RZ, R5 ;  /* 0x000000ffff0d7224 */ /* 0x000fe400078e0005 */
[----:B------:R-:W-:Y:S02]  /*1a210*/  IMAD.MOV.U32 R12, RZ, RZ, 0x4 ;  /* 0x00000004ff0c7424 */ /* 0x000fe400078e00ff */
[----:B------:R-:W-:-:S07]  /*1a220*/  IMAD.MOV.U32 R2, RZ, RZ, R14 ;  /* 0x000000ffff027224 */ /* 0x000fce00078e000e */
[----:B------:R-:W-:Y:S05]  /*1a230*/  WARPSYNC.COLLECTIVE R15, `(.L_x_1465) ;  /* 0x000000000f087348 */ /* 0x000fea0003c00000 */
[----:B------:R0:W1:Y:S02]  /*1a240*/  SHFL.IDX P6, R14, R13, R12, R11 ;  /* 0x0000000c0d0e7389 */ /* 0x00006400000c000b */
[----:B01----:R-:W-:Y:S01]  /*1a250*/  ENDCOLLECTIVE ;  /* 0x000000000000791b */ /* 0x003fe20003800000 */
.L_x_1465:
        /* <DEDUP_REMOVED lines=13> */
.L_x_1466:
[----:B------:R-:W-:Y:S02]  /*1a330*/  IMAD.MOV.U32 R13, RZ, RZ, R5 ;  /* 0x000000ffff0d7224 */ /* 0x000fe400078e0005 */
[----:B------:R-:W-:Y:S02]  /*1a340*/  IMAD.MOV.U32 R12, RZ, RZ, 0x5 ;  /* 0x00000005ff0c7424 */ /* 0x000fe400078e00ff */
[----:B------:R-:W-:-:S07]  /*1a350*/  IMAD.MOV.U32 R2, RZ, RZ, R14 ;  /* 0x000000ffff027224 */ /* 0x000fce00078e000e */
[----:B------:R-:W-:Y:S05]  /*1a360*/  WARPSYNC.COLLECTIVE R15, `(.L_x_1467) ;  /* 0x000000000f087348 */ /* 0x000fea0003c00000 */
[----:B------:R0:W1:Y:S02]  /*1a370*/  SHFL.IDX P6, R14, R13, R12, R11 ;  /* 0x0000000c0d0e7389 */ /* 0x00006400000c000b */
[----:B01----:R-:W-:Y:S01]  /*1a380*/  ENDCOLLECTIVE ;  /* 0x000000000000791b */ /* 0x003fe20003800000 */
.L_x_1467:
        /* <DEDUP_REMOVED lines=13> */
.L_x_1468:
[----:B------:R-:W-:Y:S01]  /*1a460*/  IMAD.MOV.U32 R2, RZ, RZ, R14 ;  /* 0x000000ffff027224 */ /* 0x000fe200078e000e */
[----:B------:R-:W-:Y:S06]  /*1a470*/  BRA `(.L_x_1469) ;  /* 0xffffffbc00587947 */ /* 0x000fec000383ffff */
.L_x_1378:
[----:B-1----:R1:W4:Y:S02]  /*1a480*/  SYNCS.PHASECHK.TRANS64.TRYWAIT P0, [R4+URZ+0x2a860], R2 ;  /* 0x02a86002040075a7 */ /* 0x002324000800017f */
[----:B----4-:R-:W-:Y:S05]  /*1a490*/  @!P0 NANOSLEEP.SYNCS 0x989680 ;  /* 0x009896800000895d */ /* 0x010fea0003900000 */
[----:B------:R-:W4:Y:S02]  /*1a4a0*/  @!P0 SYNCS.PHASECHK.TRANS64 P0, [R4+URZ+0x2a860], R2 ;  /* 0x02a86002040085a7 */ /* 0x000f24000800007f */
[----:B----4-:R-:W-:Y:S05]  /*1a4b0*/  @!P0 BRA `(.L_x_1378) ;  /* 0xfffffffc00f08947 */ /* 0x010fea000383ffff */
[----:B------:R-:W-:Y:S05]  /*1a4c0*/  BRA `(.L_x_1470) ;  /* 0xffffffbc00b47947 */ /* 0x000fea000383ffff */
.L_x_1379:
        /* <DEDUP_REMOVED lines=8> */
.L_x_1472:
[----:B------:R-:W-:Y:S05]  /*1a550*/  BSYNC B1 ;  /* 0x0000000000017941 */ /* 0x000fea0003800000 */
.L_x_1471:
[----:B------:R-:W-:Y:S02]  /*1a560*/  IMAD.MOV.U32 R13, RZ, RZ, R17 ;  /* 0x000000ffff0d7224 */ /* 0x000fe400078e0011 */
[----:B------:R-:W-:Y:S02]  /*1a570*/  IMAD.MOV.U32 R12, RZ, RZ, RZ ;  /* 0x000000ffff0c7224 */ /* 0x000fe400078e00ff */
[----:B------:R-:W-:Y:S02]  /*1a580*/  IMAD.MOV.U32 R11, RZ, RZ, 0x181f ;  /* 0x0000181fff0b7424 */ /* 0x000fe400078e00ff */
[----:B------:R-:W-:Y:S02]  /*1a590*/  IMAD.MOV.U32 R15, RZ, RZ, -0x1 ;  /* 0xffffffffff0f7424 */ /* 0x000fe400078e00ff */
[----:B------:R-:W-:Y:S02]  /*1a5a0*/  IMAD.MOV.U32 R3, RZ, RZ, R14 ;  /* 0x000000ffff037224 */ /* 0x000fe400078e000e */
[----:B------:R-:W-:-:S07]  /*1a5b0*/  IMAD R5, R5, 0x2, R22 ;  /* 0x0000000205057824 */ /* 0x000fce00078e0216 */
[----:B------:R-:W-:Y:S05]  /*1a5c0*/  WARPSYNC.COLLECTIVE R15, `(.L_x_1473) ;  /* 0x000000000f087348 */ /* 0x000fea0003c00000 */
[----:B------:R0:W1:Y:S02]  /*1a5d0*/  SHFL.IDX P6, R14, R13, R12, R11 ;  /* 0x0000000c0d0e7389 */ /* 0x00006400000c000b */
[----:B01----:R-:W-:Y:S01]  /*1a5e0*/  ENDCOLLECTIVE ;  /* 0x000000000000791b */ /* 0x003fe20003800000 */
.L_x_1473:
[----:B------:R-:W-:Y:S02]  /*1a5f0*/  IMAD.MOV.U32 R13, RZ, RZ, R18 ;  /* 0x000000ffff0d7224 */ /* 0x000fe400078e0012 */
[----:B------:R-:W-:Y:S02]  /*1a600*/  IMAD.MOV.U32 R12, RZ, RZ, 0x1 ;  /* 0x00000001ff0c7424 */ /* 0x000fe400078e00ff */
[----:B------:R-:W-:-:S07]  /*1a610*/  IMAD.MOV.U32 R2, RZ, RZ, R14 ;  /* 0x000000ffff027224 */ /* 0x000fce00078e000e */
[----:B------:R-:W-:Y:S05]  /*1a620*/  WARPSYNC.COLLECTIVE R15, `(.L_x_1474) ;  /* 0x000000000f087348 */ /* 0x000fea0003c00000 */
[----:B------:R0:W1:Y:S02]  /*1a630*/  SHFL.IDX P6, R14, R13, R12, R11 ;  /* 0x0000000c0d0e7389 */ /* 0x00006400000c000b */
[----:B01----:R-:W-:Y:S01]  /*1a640*/  ENDCOLLECTIVE ;  /* 0x000000000000791b */ /* 0x003fe20003800000 */
.L_x_1474:
        /* <DEDUP_REMOVED lines=15> */
.L_x_1475:
[----:B------:R-:W-:Y:S02]  /*1a740*/  IMAD.MOV.U32 R13, RZ, RZ, R18 ;  /* 0x000000ffff0d7224 */ /* 0x000fe400078e0012 */
[----:B------:R-:W-:Y:S02]  /*1a750*/  IMAD.MOV.U32 R12, RZ, RZ, 0x2 ;  /* 0x00000002ff0c7424 */ /* 0x000fe400078e00ff */
[----:B------:R-:W-:-:S07]  /*1a760*/  IMAD.MOV.U32 R2, RZ, RZ, R14 ;  /* 0x000000ffff027224 */ /* 0x000fce00078e000e */
[----:B------:R-:W-:Y:S05]  /*1a770*/  WARPSYNC.COLLECTIVE R15, `(.L_x_1476) ;  /* 0x000000000f087348 */ /* 0x000fea0003c00000 */
[----:B------:R0:W1:Y:S02]  /*1a780*/  SHFL.IDX P6, R14, R13, R12, R11 ;  /* 0x0000000c0d0e7389 */ /* 0x00006400000c000b */
[----:B01----:R-:W-:Y:S01]  /*1a790*/  ENDCOLLECTIVE ;  /* 0x000000000000791b */ /* 0x003fe20003800000 */
.L_x_1476:
        /* <DEDUP_REMOVED lines=14> */
.L_x_1477:
[----:B------:R-:W-:Y:S02]  /*1a880*/  IMAD.MOV.U32 R13, RZ, RZ, R18 ;  /* 0x000000ffff0d7224 */ /* 0x000fe400078e0012 */
[----:B------:R-:W-:Y:S02]  /*1a890*/  IMAD.MOV.U32 R12, RZ, RZ, 0x3 ;  /* 0x00000003ff0c7424 */ /* 0x000fe400078e00ff */
[----:B------:R-:W-:-:S07]  /*1a8a0*/  IMAD.MOV.U32 R2, RZ, RZ, R14 ;  /* 0x000000ffff027224 */ /* 0x000fce00078e000e */
[----:B------:R-:W-:Y:S05]  /*1a8b0*/  WARPSYNC.COLLECTIVE R15, `(.L_x_1478) ;  /* 0x000000000f087348 */ /* 0x000fea0003c00000 */
[----:B------:R0:W1:Y:S02]  /*1a8c0*/  SHFL.IDX P6, R14, R13, R12, R11 ;  /* 0x0000000c0d0e7389 */ /* 0x00006400000c000b */
[----:B01----:R-:W-:Y:S01]  /*1a8d0*/  ENDCOLLECTIVE ;  /* 0x000000000000791b */ /* 0x003fe20003800000 */
.L_x_1478:
        /* <DEDUP_REMOVED lines=14> */
.L_x_1479:
[----:B------:R-:W-:Y:S02]  /*1a9c0*/  IMAD.MOV.U32 R13, RZ, RZ, R18 ;  /* 0x000000ffff0d7224 */ /* 0x000fe400078e0012 */
[----:B------:R-:W-:Y:S02]  /*1a9d0*/  IMAD.MOV.U32 R12, RZ, RZ, 0x4 ;  /* 0x00000004ff0c7424 */ /* 0x000fe400078e00ff */
[----:B------:R-:W-:-:S07]  /*1a9e0*/  IMAD.MOV.U32 R2, RZ, RZ, R14 ;  /* 0x000000ffff027224 */ /* 0x000fce00078e000e */
[----:B------:R-:W-:Y:S05]  /*1a9f0*/  WARPSYNC.COLLECTIVE R15, `(.L_x_1480) ;  /* 0x000000000f087348 */ /* 0x000fea0003c00000 */
[----:B------:R0:W1:Y:S02]  /*1aa00*/  SHFL.IDX P6, R14, R13, R12, R11 ;  /* 0x0000000c0d0e7389 */ /* 0x00006400000c000b */
[----:B01----:R-:W-:Y:S01]  /*1aa10*/  ENDCOLLECTIVE ;  /* 0x000000000000791b */ /* 0x003fe20003800000 */
.L_x_1480:
        /* <DEDUP_REMOVED lines=14> */
.L_x_1481:
[----:B------:R-:W-:Y:S02]  /*1ab00*/  IMAD.MOV.U32 R13, RZ, RZ, R18 ;  /* 0x000000ffff0d7224 */ /* 0x000fe400078e0012 */
[----:B------:R-:W-:Y:S02]  /*1ab10*/  IMAD.MOV.U32 R12, RZ, RZ, 0x5 ;  /* 0x00000005ff0c7424 */ /* 0x000fe400078e00ff */
[----:B------:R-:W-:-:S07]  /*1ab20*/  IMAD.MOV.U32 R2, RZ, RZ, R14 ;  /* 0x000000ffff027224 */ /* 0x000fce00078e000e */
[----:B------:R-:W-:Y:S05]  /*1ab30*/  WARPSYNC.COLLECTIVE R15, `(.L_x_1482) ;  /* 0x000000000f087348 */ /* 0x000fea0003c00000 */
[----:B------:R0:W1:Y:S02]  /*1ab40*/  SHFL.IDX P6, R14, R13, R12, R11 ;  /* 0x0000000c0d0e7389 */ /* 0x00006400000c000b */
[----:B01----:R-:W-:Y:S01]  /*1ab50*/  ENDCOLLECTIVE ;  /* 0x000000000000791b */ /* 0x003fe20003800000 */
.L_x_1482:
        /* <DEDUP_REMOVED lines=13> */
.L_x_1483:
[----:B------:R-:W-:Y:S01]  /*1ac30*/  @!PT LDS RZ, [RZ] ;  /* 0x00000000fffff984 */ /* 0x000fe20000000800 */
[----:B------:R-:W-:Y:S01]  /*1ac40*/  @!PT LDS RZ, [RZ] ;  /* 0x00000000fffff984 */ /* 0x000fe20000000800 */
[----:B------:R-:W-:Y:S01]  /*1ac50*/  @!PT LDS RZ, [RZ] ;  /* 0x00000000fffff984 */ /* 0x000fe20000000800 */
[----:B------:R1:W-:Y:S01]  /*1ac60*/  LDGSTS.E.BYPASS.LTC128B.128 [R5+0x5400], desc[UR36][R2.64+0x80], !P2 ;  /* 0x0540008002057fae */ /* 0x0003e2000d101d64 */
[----:B------:R-:W-:Y:S05]  /*1ac70*/  BRA `(.L_x_1484) ;  /* 0xffffffb800a07947 */ /* 0x000fea000383ffff */
.L_x_1387:
[----:B0-----:R0:W1:Y:S02]  /*1ac80*/  SYNCS.PHASECHK.TRANS64.TRYWAIT P0, [R0+URZ+0x2a860], R3 ;  /* 0x02a86003000075a7 */ /* 0x001064000800017f */
[----:B-1----:R-:W-:Y:S05]  /*1ac90*/  @!P0 NANOSLEEP.SYNCS 0x989680 ;  /* 0x009896800000895d */ /* 0x002fea0003900000 */
[----:B------:R-:W1:Y:S02]  /*1aca0*/  @!P0 SYNCS.PHASECHK.TRANS64 P0, [R0+URZ+0x2a860], R3 ;  /* 0x02a86003000085a7 */ /* 0x000e64000800007f */
[----:B-1----:R-:W-:Y:S05]  /*1acb0*/  @!P0 BRA `(.L_x_1387) ;  /* 0xfffffffc00f08947 */ /* 0x002fea000383ffff */
[----:B------:R-:W-:Y:S05]  /*1acc0*/  BRA `(.L_x_1485) ;  /* 0xffffffbc00b07947 */ /* 0x000fea000383ffff */
.L_x_1388:
[----:B------:R-:W-:Y:S01]  /*1acd0*/  BSSY B0, `(.L_x_1486) ;  /* 0x0000008000007945 */ /* 0x000fe20003800000 */
[----:B------:R-:W-:Y:S02]  /*1ace0*/  IMAD.MOV.U32 R13, RZ, RZ, R18 ;  /* 0x000000ffff0d7224 */ /* 0x000fe400078e0012 */
[----:B------:R-:W-:Y:S02]  /*1acf0*/  IMAD.MOV.U32 R12, RZ, RZ, RZ ;  /* 0x000000ffff0c7224 */ /* 0x000fe400078e00ff */
[----:B------:R-:W-:Y:S02]  /*1ad00*/  IMAD.MOV.U32 R11, RZ, RZ, 0x181f ;  /* 0x0000181fff0b7424 */ /* 0x000fe400078e00ff */
[----:B------:R-:W-:-:S07]  /*1ad10*/  IMAD.MOV.U32 R15, RZ, RZ, -0x1 ;  /* 0xffffffffff0f7424 */ /* 0x000fce00078e00ff */
[----:B0-2---:R-:W-:Y:S05]  /*1ad20*/  WARPSYNC.COLLECTIVE R15, `(.L_x_1487) ;  /* 0x000000000f087348 */ /* 0x005fea0003c00000 */
[----:B--2---:R1:W2:Y:S02]  /*1ad30*/  SHFL.IDX P6, R14, R13, R12, R11 ;  /* 0x0000000c0d0e7389 */ /* 0x0042a400000c000b */
[----:B012---:R-:W-:Y:S01]  /*1ad40*/  ENDCOLLECTIVE ;  /* 0x000000000000791b */ /* 0x007fe20003800000 */
.L_x_1487:
[----:B------:R-:W-:Y:S05]  /*1ad50*/  BSYNC B0 ;  /* 0x0000000000007941 */ /* 0x000fea0003800000 */
.L_x_1486:
        /* <DEDUP_REMOVED lines=11> */
[----:B0-----:R-:W-:Y:S05]  /*1ae10*/  WARPSYNC.COLLECTIVE R15, `(.L_x_1488) ;  /* 0x000000000f087348 */ /* 0x001fea0003c00000 */
[----:B------:R1:W2:Y:S02]  /*1ae20*/  SHFL.IDX P6, R14, R13, R12, R11 ;  /* 0x0000000c0d0e7389 */ /* 0x0002a400000c000b */
[----:B012---:R-:W-:Y:S01]  /*1ae30*/  ENDCOLLECTIVE ;  /* 0x000000000000791b */ /* 0x007fe20003800000 */
.L_x_1488:
[----:B------:R-:W-:Y:S02]  /*1ae40*/  IMAD.MOV.U32 R13, RZ, RZ, R18 ;  /* 0x000000ffff0d7224 */ /* 0x000fe400078e0012 */
        /* <DEDUP_REMOVED lines=9> */
.L_x_1489:
        /* <DEDUP_REMOVED lines=13> */
.L_x_1490:
[----:B------:R-:W-:Y:S02]  /*1afb0*/  IMAD.MOV.U32 R13, RZ, RZ, R18 ;  /* 0x000000ffff0d7224 */ /* 0x000fe400078e0012 */
[----:B------:R-:W-:Y:S01]  /*1afc0*/  IMAD.MOV.U32 R12, RZ, RZ, 0x2 ;  /* 0x00000002ff0c7424 */ /* 0x000fe200078e00ff */
[----:B------:R-:W-:-:S13]  /*1afd0*/  IADD3 R2, P2, R14, R5, RZ ;  /* 0x000000050e027210 */ /* 0x000fda0007f5e0ff */
[----:B------:R-:W-:Y:S05]  /*1afe0*/  WARPSYNC.COLLECTIVE R15, `(.L_x_1491) ;  /* 0x000000000f087348 */ /* 0x000fea0003c00000 */
[----:B------:R0:W1:Y:S02]  /*1aff0*/  SHFL.IDX P6, R14, R13, R12, R11 ;  /* 0x0000000c0d0e7389 */ /* 0x00006400000c000b */
[----:B01----:R-:W-:Y:S01]  /*1b000*/  ENDCOLLECTIVE ;  /* 0x000000000000791b */ /* 0x003fe20003800000 */
.L_x_1491:
        /* <DEDUP_REMOVED lines=13> */
.L_x_1492:
[----:B------:R-:W-:Y:S02]  /*1b0e0*/  IMAD.MOV.U32 R13, RZ, RZ, R18 ;  /* 0x000000ffff0d7224 */ /* 0x000fe400078e0012 */
[----:B------:R-:W-:Y:S02]  /*1b0f0*/  IMAD.MOV.U32 R12, RZ, RZ, 0x3 ;  /* 0x00000003ff0c7424 */ /* 0x000fe400078e00ff */
[----:B------:R-:W-:-:S07]  /*1b100*/  IMAD.MOV.U32 R10, RZ, RZ, R14 ;  /* 0x000000ffff0a7224 */ /* 0x000fce00078e000e */
[----:B------:R-:W-:Y:S05]  /*1b110*/  WARPSYNC.COLLECTIVE R15, `(.L_x_1493) ;  /* 0x000000000f087348 */ /* 0x000fea0003c00000 */
[----:B------:R0:W1:Y:S02]  /*1b120*/  SHFL.IDX P6, R14, R13, R12, R11 ;  /* 0x0000000c0d0e7389 */ /* 0x00006400000c000b */
[----:B01----:R-:W-:Y:S01]  /*1b130*/  ENDCOLLECTIVE ;  /* 0x000000000000791b */ /* 0x003fe20003800000 */
.L_x_1493:
        /* <DEDUP_REMOVED lines=14> */
.L_x_1494:
[----:B------:R-:W-:Y:S02]  /*1b220*/  IMAD.MOV.U32 R13, RZ, RZ, R18 ;  /* 0x000000ffff0d7224 */ /* 0x000fe400078e0012 */
[----:B------:R-:W-:Y:S01]  /*1b230*/  IMAD.MOV.U32 R12, RZ, RZ, 0x4 ;  /* 0x00000004ff0c7424 */ /* 0x000fe200078e00ff */
[----:B------:R-:W-:-:S13]  /*1b240*/  IADD3 R2, P2, R14, R5, RZ ;  /* 0x000000050e027210 */ /* 0x000fda0007f5e0ff */
[----:B------:R-:W-:Y:S05]  /*1b250*/  WARPSYNC.COLLECTIVE R15, `(.L_x_1495) ;  /* 0x000000000f087348 */ /* 0x000fea0003c00000 */
[----:B------:R0:W1:Y:S02]  /*1b260*/  SHFL.IDX P6, R14, R13, R12, R11 ;  /* 0x0000000c0d0e7389 */ /* 0x00006400000c000b */
[----:B01----:R-:W-:Y:S01]  /*1b270*/  ENDCOLLECTIVE ;  /* 0x000000000000791b */ /* 0x003fe20003800000 */
.L_x_1495:
        /* <DEDUP_REMOVED lines=13> */
.L_x_1496:
[----:B------:R-:W-:Y:S02]  /*1b350*/  IMAD.MOV.U32 R13, RZ, RZ, R18 ;  /* 0x000000ffff0d7224 */ /* 0x000fe400078e0012 */
[----:B------:R-:W-:Y:S02]  /*1b360*/  IMAD.MOV.U32 R12, RZ, RZ, 0x5 ;  /* 0x00000005ff0c7424 */ /* 0x000fe400078e00ff */
[----:B------:R-:W-:-:S07]  /*1b370*/  IMAD.MOV.U32 R10, RZ, RZ, R14 ;  /* 0x000000ffff0a7224 */ /* 0x000fce00078e000e */
[----:B------:R-:W-:Y:S05]  /*1b380*/  WARPSYNC.COLLECTIVE R15, `(.L_x_1497) ;  /* 0x000000000f087348 */ /* 0x000fea0003c00000 */
[----:B------:R0:W1:Y:S02]  /*1b390*/  SHFL.IDX P6, R14, R13, R12, R11 ;  /* 0x0000000c0d0e7389 */ /* 0x00006400000c000b */
[----:B01----:R-:W-:Y:S01]  /*1b3a0*/  ENDCOLLECTIVE ;  /* 0x000000000000791b */ /* 0x003fe20003800000 */
.L_x_1497:
        /* <DEDUP_REMOVED lines=12> */
.L_x_1498:
[----:B------:R-:W-:Y:S05]  /*1b470*/  BRA `(.L_x_1499) ;  /* 0xffffffb800ac7947 */ /* 0x000fea000383ffff */
.L_x_1393:
        /* <DEDUP_REMOVED lines=8> */
.L_x_1501:
[----:B------:R-:W-:Y:S05]  /*1b500*/  BSYNC B0 ;  /* 0x0000000000007941 */ /* 0x000fea0003800000 */
.L_x_1500:
        /* <DEDUP_REMOVED lines=9> */
.L_x_1502:
[----:B------:R-:W-:Y:S02]  /*1b5a0*/  ULDC UR4, c[0x0][0xc3c] ;  /* 0x00030f0000047ab9 */ /* 0x000fe40000000800 */
[----:B------:R-:W-:-:S13]  /*1b5b0*/  ISETP.GE.OR P1, PT, R9, UR4, !P0 ;  /* 0x0000000409007c0c */ /* 0x000fda000c726670 */
[----:B------:R-:W0:Y:S08]  /*1b5c0*/  @!P1 LDC.64 R4, c[0x0][0xc80] ;  /* 0x00032000ff049b82 */ /* 0x000e300000000a00 */
[----:B------:R-:W1:Y:S01]  /*1b5d0*/  @!P1 LDC.64 R2, c[0x0][0xc78] ;  /* 0x00031e00ff029b82 */ /* 0x000e620000000a00 */
[----:B------:R-:W-:Y:S02]  /*1b5e0*/  IMAD.MOV.U32 R17, RZ, RZ, RZ ;  /* 0x000000ffff117224 */ /* 0x000fe400078e00ff */
[----:B------:R-:W-:-:S02]  /*1b5f0*/  IMAD.MOV.U32 R8, RZ, RZ, RZ ;  /* 0x000000ffff087224 */ /* 0x000fc400078e00ff */
[----:B------:R-:W-:Y:S02]  /*1b600*/  IMAD.MOV.U32 R11, RZ, RZ, RZ ;  /* 0x000000ffff0b7224 */ /* 0x000fe400078e00ff */
[----:B------:R-:W-:Y:S02]  /*1b610*/  IMAD.MOV.U32 R7, RZ, RZ, R14 ;  /* 0x000000ffff077224 */ /* 0x000fe400078e000e */
[----:B0-----:R-:W-:-:S06]  /*1b620*/  @!P1 IMAD.WIDE R4, R9, 0x4, R4 ;  /* 0x0000000409049825 */ /* 0x001fcc00078e0204 */
[----:B------:R-:W2:Y:S01]  /*1b630*/  @!P1 LDG.E R4, desc[UR36][R4.64] ;  /* 0x0000002404049981 */ /* 0x000ea2000c1e1900 */
[----:B-1----:R-:W-:-:S06]  /*1b640*/  @!P1 IMAD.WIDE R2, R9, 0x4, R2 ;  /* 0x0000000409029825 */ /* 0x002fcc00078e0202 */
[----:B------:R-:W3:Y:S01]  /*1b650*/  @!P1 LDG.E R2, desc[UR36][R2.64] ;  /* 0x0000002402029981 */ /* 0x000ee2000c1e1900 */
        /* <DEDUP_REMOVED lines=11> */
.L_x_1503:
[----:B------:R-:W-:Y:S01]  /*1b710*/  IMAD.MOV.U32 R12, RZ, RZ, 0x2 ;  /* 0x00000002ff0c7424 */ /* 0x000fe200078e00ff */
[----:B------:R-:W-:-:S05]  /*1b720*/  SEL R6, R14, RZ, P1 ;  /* 0x000000ff0e067207 */ /* 0x000fca0000800000 */
[----:B------:R-:W-:-:S04]  /*1b730*/  IMAD.IADD R6, R13, 0x1, R6 ;  /* 0x000000010d067824 */ /* 0x000fc800078e0206 */
[----:B------:R-:W-:-:S07]  /*1b740*/  IMAD.MOV.U32 R13, RZ, RZ, R6 ;  /* 0x000000ffff0d7224 */ /* 0x000fce00078e0006 */
[----:B------:R-:W-:Y:S05]  /*1b750*/  WARPSYNC.COLLECTIVE R15, `(.L_x_1504) ;  /* 0x000000000f087348 */ /* 0x000fea0003c00000 */
[----:B------:R0:W1:Y:S02]  /*1b760*/  SHFL.UP P6, R14, R13, R12, R11 ;  /* 0x0400000c0d0e7389 */ /* 0x00006400000c000b */
[----:B01----:R-:W-:Y:S01]  /*1b770*/  ENDCOLLECTIVE ;  /* 0x000000000000791b */ /* 0x003fe20003800000 */
.L_x_1504:
        /* <DEDUP_REMOVED lines=8> */
.L_x_1505:
[----:B------:R-:W-:Y:S01]  /*1b800*/  IMAD.MOV.U32 R12, RZ, RZ, 0x8 ;  /* 0x00000008ff0c7424 */ /* 0x000fe200078e00ff */
[----:B------:R-:W-:-:S05]  /*1b810*/  SEL R3, R14, RZ, P3 ;  /* 0x000000ff0e037207 */ /* 0x000fca0001800000 */
[----:B------:R-:W-:-:S04]  /*1b820*/  IMAD.IADD R3, R2, 0x1, R3 ;  /* 0x0000000102037824 */ /* 0x000fc800078e0203 */
[----:B------:R-:W-:-:S07]  /*1b830*/  IMAD.MOV.U32 R13, RZ, RZ, R3 ;  /* 0x000000ffff0d7224 */ /* 0x000fce00078e0003 */
[----:B------:R-:W-:Y:S05]  /*1b840*/  WARPSYNC.COLLECTIVE R15, `(.L_x_1506) ;  /* 0x000000000f087348 */ /* 0x000fea0003c00000 */
[----:B------:R0:W1:Y:S02]  /*1b850*/  SHFL.UP P6, R14, R13, R12, R11 ;  /* 0x0400000c0d0e7389 */ /* 0x00006400000c000b */
[----:B01----:R-:W-:Y:S01]  /*1b860*/  ENDCOLLECTIVE ;  /* 0x000000000000791b */ /* 0x003fe20003800000 */
.L_x_1506:
[----:B------:R-:W-:Y:S01]  /*1b870*/  IMAD.MOV.U32 R12, RZ, RZ, 0x10 ;  /* 0x00000010ff0c7424 */ /* 0x000fe200078e00ff */
[----:B------:R-:W-:-:S05]  /*1b880*/  SEL R4, R14, RZ, P4 ;  /* 0x000000ff0e047207 */ /* 0x000fca0002000000 */
[----:B------:R-:W-:-:S04]  /*1b890*/  IMAD.IADD R4, R3, 0x1, R4 ;  /* 0x0000000103047824 */ /* 0x000fc800078e0204 */
[----:B------:R-:W-:-:S07]  /*1b8a0*/  IMAD.MOV.U32 R13, RZ, RZ, R4 ;  /* 0x000000ffff0d7224 */ /* 0x000fce00078e0004 */
[----:B------:R-:W-:Y:S05]  /*1b8b0*/  WARPSYNC.COLLECTIVE R15, `(.L_x_1507) ;  /* 0x000000000f087348 */ /* 0x000fea0003c00000 */
[----:B------:R0:W1:Y:S02]  /*1b8c0*/  SHFL.UP P6, R14, R13, R12, R11 ;  /* 0x0400000c0d0e7389 */ /* 0x00006400000c000b */
[----:B01----:R-:W-:Y:S01]  /*1b8d0*/  ENDCOLLECTIVE ;  /* 0x000000000000791b */ /* 0x003fe20003800000 */
.L_x_1507:
        /* <DEDUP_REMOVED lines=8> */
.L_x_1508:
[----:B------:R-:W-:Y:S05]  /*1b960*/  BRA `(.L_x_1509) ;  /* 0xffffffb800b87947 */ /* 0x000fea000383ffff */
.L_x_1396:
[----:B------:R-:W-:Y:S01]  /*1b970*/  BSSY B0, `(.L_x_1510) ;  /* 0x0000007000007945 */ /* 0x000fe20003800000 */
[----:B------:R-:W-:Y:S02]  /*1b980*/  IMAD.MOV.U32 R12, RZ, RZ, 0x1 ;  /* 0x00000001ff0c7424 */ /* 0x000fe400078e00ff */
[----:B------:R-:W-:Y:S02]  /*1b990*/  IMAD.MOV.U32 R11, RZ, RZ, RZ ;  /* 0x000000ffff0b7224 */ /* 0x000fe400078e00ff */
[----:B------:R-:W-:-:S07]  /*1b9a0*/  IMAD.MOV.U32 R15, RZ, RZ, -0x1 ;  /* 0xffffffffff0f7424 */ /* 0x000fce00078e00ff */
[----:B------:R-:W-:Y:S05]  /*1b9b0*/  WARPSYNC.COLLECTIVE R15, `(.L_x_1511) ;  /* 0x000000000f087348 */ /* 0x000fea0003c00000 */
[----:B------:R0:W1:Y:S02]  /*1b9c0*/  SHFL.UP P6, R14, R13, R12, R11 ;  /* 0x0400000c0d0e7389 */ /* 0x00006400000c000b */
[----:B01----:R-:W-:Y:S01]  /*1b9d0*/  ENDCOLLECTIVE ;  /* 0x000000000000791b */ /* 0x003fe20003800000 */
.L_x_1511:
[----:B------:R-:W-:Y:S05]  /*1b9e0*/  BSYNC B0 ;  /* 0x0000000000007941 */ /* 0x000fea0003800000 */
.L_x_1510:
[----:B------:R-:W-:Y:S01]  /*1b9f0*/  SEL R14, R14, RZ, P1 ;  /* 0x000000ff0e0e7207 */ /* 0x000fe20000800000 */
[----:B------:R-:W-:Y:S02]  /*1ba00*/  IMAD.MOV.U32 R12, RZ, RZ, 0x2 ;  /* 0x00000002ff0c7424 */ /* 0x000fe400078e00ff */
[----:B------:R-:W-:Y:S02]  /*1ba10*/  IMAD.MOV.U32 R11, RZ, RZ, RZ ;  /* 0x000000ffff0b7224 */ /* 0x000fe400078e00ff */
[----:B------:R-:W-:Y:S02]  /*1ba20*/  IMAD.IADD R13, R13, 0x1, R14 ;  /* 0x000000010d0d7824 */ /* 0x000fe400078e020e */
[----:B------:R-:W-:-:S07]  /*1ba30*/  IMAD.MOV.U32 R15, RZ, RZ, -0x1 ;  /* 0xffffffffff0f7424 */ /* 0x000fce00078e00ff */
[----:B------:R-:W-:Y:S05]  /*1ba40*/  WARPSYNC.COLLECTIVE R15, `(.L_x_1512) ;  /* 0x000000000f087348 */ /* 0x000fea0003c00000 */
[----:B------:R0:W1:Y:S02]  /*1ba50*/  SHFL.UP P6, R14, R13, R12, R11 ;  /* 0x0400000c0d0e7389 */ /* 0x00006400000c000b */
[----:B01----:R-:W-:Y:S01]  /*1ba60*/  ENDCOLLECTIVE ;  /* 0x000000000000791b */ /* 0x003fe20003800000 */
.L_x_1512:
[----:B------:R-:W-:Y:S01]  /*1ba70*/  IMAD.MOV.U32 R12, RZ, RZ, 0x4 ;  /* 0x00000004ff0c7424 */ /* 0x000fe200078e00ff */
[----:B------:R-:W-:-:S05]  /*1ba80*/  SEL R2, R14, RZ, P2 ;  /* 0x000000ff0e027207 */ /* 0x000fca0001000000 */
[----:B------:R-:W-:-:S04]  /*1ba90*/  IMAD.IADD R2, R13, 0x1, R2 ;  /* 0x000000010d027824 */ /* 0x000fc800078e0202 */
[----:B------:R-:W-:-:S07]  /*1baa0*/  IMAD.MOV.U32 R13, RZ, RZ, R2 ;  /* 0x000000ffff0d7224 */ /* 0x000fce00078e0002 */
[----:B------:R-:W-:Y:S05]  /*1bab0*/  WARPSYNC.COLLECTIVE R15, `(.L_x_1513) ;  /* 0x000000000f087348 */ /* 0x000fea0003c00000 */
[----:B------:R0:W1:Y:S02]  /*1bac0*/  SHFL.UP P6, R14, R13, R12, R11 ;  /* 0x0400000c0d0e7389 */ /* 0x00006400000c000b */
[----:B01----:R-:W-:Y:S01]  /*1bad0*/  ENDCOLLECTIVE ;  /* 0x000000000000791b */ /* 0x003fe20003800000 */
.L_x_1513:
[----:B------:R-:W-:Y:S01]  /*1bae0*/  IMAD.MOV.U32 R12, RZ, RZ, 0x8 ;  /* 0x00000008ff0c7424 */ /* 0x000fe200078e00ff */
[----:B------:R-:W-:-:S05]  /*1baf0*/  SEL R3, R14, RZ, P3 ;  /* 0x000000ff0e037207 */ /* 0x000fca0001800000 */
[----:B------:R-:W-:-:S04]  /*1bb00*/  IMAD.IADD R3, R2, 0x1, R3 ;  /* 0x0000000102037824 */ /* 0x000fc800078e0203 */
[----:B------:R-:W-:-:S07]  /*1bb10*/  IMAD.MOV.U32 R13, RZ, RZ, R3 ;  /* 0x000000ffff0d7224 */ /* 0x000fce00078e0003 */
[----:B------:R-:W-:Y:S05]  /*1bb20*/  WARPSYNC.COLLECTIVE R15, `(.L_x_1514) ;  /* 0x000000000f087348 */ /* 0x000fea0003c00000 */
[----:B------:R0:W1:Y:S02]  /*1bb30*/  SHFL.UP P6, R14, R13, R12, R11 ;  /* 0x0400000c0d0e7389 */ /* 0x00006400000c000b */
[----:B01----:R-:W-:Y:S01]  /*1bb40*/  ENDCOLLECTIVE ;  /* 0x000000000000791b */ /* 0x003fe20003800000 */
.L_x_1514:
[----:B------:R-:W-:Y:S01]  /*1bb50*/  IMAD.MOV.U32 R12, RZ, RZ, 0x10 ;  /* 0x00000010ff0c7424 */ /* 0x000fe200078e00ff */
[----:B------:R-:W-:-:S05]  /*1bb60*/  SEL R4, R14, RZ, P4 ;  /* 0x000000ff0e047207 */ /* 0x000fca0002000000 */
[----:B------:R-:W-:-:S04]  /*1bb70*/  IMAD.IADD R4, R3, 0x1, R4 ;  /* 0x0000000103047824 */ /* 0x000fc800078e0204 */
[----:B------:R-:W-:-:S07]  /*1bb80*/  IMAD.MOV.U32 R13, RZ, RZ, R4 ;  /* 0x000000ffff0d7224 */ /* 0x000fce00078e0004 */
[----:B------:R-:W-:Y:S05]  /*1bb90*/  WARPSYNC.COLLECTIVE R15, `(.L_x_1515) ;  /* 0x000000000f087348 */ /* 0x000fea0003c00000 */
[----:B------:R0:W1:Y:S02]  /*1bba0*/  SHFL.UP P6, R14, R13, R12, R11 ;  /* 0x0400000c0d0e7389 */ /* 0x00006400000c000b */
[----:B01----:R-:W-:Y:S01]  /*1bbb0*/  ENDCOLLECTIVE ;  /* 0x000000000000791b */ /* 0x003fe20003800000 */
.L_x_1515:
        /* <DEDUP_REMOVED lines=8> */
.L_x_1516:
[----:B------:R-:W-:Y:S05]  /*1bc40*/  BRA `(.L_x_1517) ;  /* 0xffffffb800a47947 */ /* 0x000fea000383ffff */
.L_x_1398:
[----:B------:R-:W-:Y:S01]  /*1bc50*/  BSSY B0, `(.L_x_1518) ;  /* 0x0000006000007945 */ /* 0x000fe20003800000 */
[----:B------:R-:W-:Y:S01]  /*1bc60*/  PLOP3.LUT P6, PT, P6, PT, PT, 0x8, 0x0 ;  /* 0x000000000000781c */ /* 0x000fe200037ce170 */
[----:B------:R-:W-:-:S12]  /*1bc70*/  IMAD.MOV.U32 R15, RZ, RZ, -0x1 ;  /* 0xffffffffff0f7424 */ /* 0x000fd800078e00ff */
[----:B0-----:R-:W-:Y:S05]  /*1bc80*/  WARPSYNC.COLLECTIVE R15, `(.L_x_1519) ;  /* 0x000000000f087348 */ /* 0x001fea0003c00000 */
[----:B------:R-:W-:Y:S01]  /*1bc90*/  VOTE.ANY R14, PT, P6 ;  /* 0x00000000000e7806 */ /* 0x000fe200030e0100 */
[----:B0-----:R-:W-:Y:S06]  /*1bca0*/  ENDCOLLECTIVE ;  /* 0x000000000000791b */ /* 0x001fec0003800000 */
.L_x_1519:
[----:B------:R-:W-:Y:S05]  /*1bcb0*/  BSYNC B0 ;  /* 0x0000000000007941 */ /* 0x000fea0003800000 */
.L_x_1518:
[----:B------:R-:W-:Y:S02]  /*1bcc0*/  IMAD.MOV.U32 R3, RZ, RZ, R14 ;  /* 0x000000ffff037224 */ /* 0x000fe400078e000e */
[----:B------:R-:W-:Y:S02]  /*1bcd0*/  IMAD.MOV.U32 R13, RZ, RZ, R17 ;  /* 0x000000ffff0d7224 */ /* 0x000fe400078e0011 */
[----:B------:R0:W1:Y:S01]  /*1bce0*/  POPC R12, R3 ;  /* 0x00000003000c7309 */ /* 0x0000620000000000 */
[----:B------:R-:W-:Y:S02]  /*1bcf0*/  IMAD.MOV.U32 R11, RZ, RZ, 0x1f ;  /* 0x0000001fff0b7424 */ /* 0x000fe400078e00ff */
[----:B------:R-:W-:-:S07]  /*1bd00*/  IMAD.MOV.U32 R15, RZ, RZ, -0x1 ;  /* 0xffffffffff0f7424 */ /* 0x000fce00078e00ff */
[----:B01----:R-:W-:Y:S05]  /*1bd10*/  WARPSYNC.COLLECTIVE R15, `(.L_x_1520) ;  /* 0x000000000f087348 */ /* 0x003fea0003c00000 */
[----:B-1----:R1:W2:Y:S02]  /*1bd20*/  SHFL.IDX P6, R14, R13, R12, R11 ;  /* 0x0000000c0d0e7389 */ /* 0x0022a400000c000b */
[----:B012---:R-:W-:Y:S01]  /*1bd30*/  ENDCOLLECTIVE ;  /* 0x000000000000791b */ /* 0x007fe20003800000 */
.L_x_1520:
[----:B------:R-:W-:Y:S02]  /*1bd40*/  IMAD.IADD R19, R12, 0x1, R19 ;  /* 0x000000010c137824 */ /* 0x000fe400078e0213 */
[----:B------:R-:W-:Y:S02]  /*1bd50*/  IMAD.MOV.U32 R13, RZ, RZ, R8 ;  /* 0x000000ffff0d7224 */ /* 0x000fe400078e0008 */
[----:B------:R-:W-:-:S07]  /*1bd60*/  IMAD.MOV.U32 R17, RZ, RZ, R14 ;  /* 0x000000ffff117224 */ /* 0x000fce00078e000e */
[----:B------:R-:W-:Y:S05]  /*1bd70*/  WARPSYNC.COLLECTIVE R15, `(.L_x_1521) ;  /* 0x000000000f087348 */ /* 0x000fea0003c00000 */
[----:B------:R0:W1:Y:S02]  /*1bd80*/  SHFL.IDX P6, R14, R13, R12, R11 ;  /* 0x0000000c0d0e7389 */ /* 0x00006400000c000b */
[----:B01----:R-:W-:Y:S01]  /*1bd90*/  ENDCOLLECTIVE ;  /* 0x000000000000791b */ /* 0x003fe20003800000 */
.L_x_1521:
[----:B------:R-:W-:Y:S01]  /*1bda0*/  IMAD.MOV.U32 R8, RZ, RZ, R14 ;  /* 0x000000ffff087224 */ /* 0x000fe200078e000e */
[----:B------:R-:W-:Y:S06]  /*1bdb0*/  BRA `(.L_x_1522) ;  /* 0xffffffb800887947 */ /* 0x000fec000383ffff */
.L_x_1400:
[----:B------:R-:W-:Y:S01]  /*1bdc0*/  BSSY B0, `(.L_x_1523) ;  /* 0x0000007000007945 */ /* 0x000fe20003800000 */
[----:B------:R-:W-:Y:S02]  /*1bdd0*/  IMAD.MOV.U32 R13, RZ, RZ, R2 ;  /* 0x000000ffff0d7224 */ /* 0x000fe400078e0002 */
[----:B------:R-:W-:Y:S02]  /*1bde0*/  IMAD.MOV.U32 R11, RZ, RZ, 0x1f ;  /* 0x0000001fff0b7424 */ /* 0x000fe400078e00ff */
[----:B------:R-:W-:-:S07]  /*1bdf0*/  IMAD.MOV.U32 R15, RZ, RZ, -0x1 ;  /* 0xffffffffff0f7424 */ /* 0x000fce00078e00ff */
[----:B0-23--:R-:W-:Y:S05]  /*1be00*/  WARPSYNC.COLLECTIVE R15, `(.L_x_1524) ;  /* 0x000000000f087348 */ /* 0x00dfea0003c00000 */
[----:B------:R1:W4:Y:S02]  /*1be10*/  SHFL.IDX P6, R14, R13, R12, R11 ;  /* 0x0000000c0d0e7389 */ /* 0x00032400000c000b */
[----:B01234-:R-:W-:Y:S01]  /*1be20*/  ENDCOLLECTIVE ;  /* 0x000000000000791b */ /* 0x01ffe20003800000 */
.L_x_1524:
[----:B------:R-:W-:Y:S05]  /*1be30*/  BSYNC B0 ;  /* 0x0000000000007941 */ /* 0x000fea0003800000 */
.L_x_1523:
[----:B------:R-:W-:Y:S01]  /*1be40*/  IMAD.MOV.U32 R6, RZ, RZ, R14 ;  /* 0x000000ffff067224 */ /* 0x000fe200078e000e */
[----:B------:R-:W-:Y:S06]  /*1be50*/  BRA `(.L_x_1399) ;  /* 0xffffffb800787947 */ /* 0x000fec000383ffff */
.L_x_1406:
[----:B0-----:R0:W1:Y:S02]  /*1be60*/  SYNCS.PHASECHK.TRANS64.TRYWAIT P0, [R7+URZ+0x2a820], R0 ;  /* 0x02a82000070075a7 */ /* 0x001064000800017f */
[----:B-1----:R-:W-:Y:S05]  /*1be70*/  @!P0 NANOSLEEP.SYNCS 0x989680 ;  /* 0x009896800000895d */ /* 0x002fea0003900000 */
[----:B------:R-:W1:Y:S02]  /*1be80*/  @!P0 SYNCS.PHASECHK.TRANS64 P0, [R7+URZ+0x2a820], R0 ;  /* 0x02a82000070085a7 */ /* 0x000e64000800007f */
[----:B-1----:R-:W-:Y:S05]  /*1be90*/  @!P0 BRA `(.L_x_1406) ;  /* 0xfffffffc00f08947 */ /* 0x002fea000383ffff */
[----:B------:R-:W-:Y:S05]  /*1bea0*/  BRA `(.L_x_1525) ;  /* 0xffffffc000d07947 */ /* 0x000fea000383ffff */
.L_x_1407:
        /* <DEDUP_REMOVED lines=8> */
[----:B0-2---:R-:W-:Y:S05]  /*1bf30*/  WARPSYNC.COLLECTIVE R15, `(.L_x_1527) ;  /* 0x000000000f087348 */ /* 0x005fea0003c00000 */
[----:B------:R1:W3:Y:S02]  /*1bf40*/  SHFL.IDX P6, R14, R13, R12, R11 ;  /* 0x0000000c0d0e7389 */ /* 0x0002e400000c000b */
[----:B0123--:R-:W-:Y:S01]  /*1bf50*/  ENDCOLLECTIVE ;  /* 0x000000000000791b */ /* 0x00ffe20003800000 */
.L_x_1527:
[----:B------:R-:W-:Y:S05]  /*1bf60*/  BSYNC B0 ;  /* 0x0000000000007941 */ /* 0x000fea0003800000 */
.L_x_1526:
[----:B------:R-:W-:Y:S05]  /*1bf70*/  BRA `(.L_x_1528) ;  /* 0xffffffc000b87947 */ /* 0x000fea000383ffff */
.L_x_1410:
[----:B------:R-:W-:Y:S01]  /*1bf80*/  BSSY B1, `(.L_x_1529) ;  /* 0x0000006000017945 */ /* 0x000fe20003800000 */
[----:B------:R-:W-:-:S07]  /*1bf90*/  IMAD.MOV.U32 R15, RZ, RZ, -0x1 ;  /* 0xffffffffff0f7424 */ /* 0x000fce00078e00ff */
[----:B0-2---:R-:W-:Y:S05]  /*1bfa0*/  WARPSYNC.COLLECTIVE R15, `(.L_x_1530) ;  /* 0x000000000f0c7348 */ /* 0x005fea0003c00000 */
[----:B------:R-:W-:Y:S02]  /*1bfb0*/  ELECT P6, UR62, PT ;  /* 0x00000000003e782f */ /* 0x000fe400038c0000 */
[----:B------:R-:W-:Y:S01]  /*1bfc0*/  MOV R14, UR62 ;  /* 0x0000003e000e7c02 */ /* 0x000fe20008000f00 */
[----:B0-2---:R-:W-:Y:S10]  /*1bfd0*/  ENDCOLLECTIVE ;  /* 0x000000000000791b */ /* 0x005ff40003800000 */
.L_x_1530:
[----:B------:R-:W-:Y:S05]  /*1bfe0*/  BSYNC B1 ;  /* 0x0000000000017941 */ /* 0x000fea0003800000 */
.L_x_1529:
[----:B------:R-:W-:Y:S05]  /*1bff0*/  BRA `(.L_x_1531) ;  /* 0xffffffc000b07947 */ /* 0x000fea000383ffff */
.L_x_1412:
[----:B0-----:R0:W1:Y:S02]  /*1c000*/  SYNCS.PHASECHK.TRANS64.TRYWAIT P1, [R5+URZ+0x2a840], R0 ;  /* 0x02a84000050075a7 */ /* 0x001064000802017f */
[----:B-1----:R-:W-:Y:S05]  /*1c010*/  @!P1 NANOSLEEP.SYNCS 0x989680 ;  /* 0x009896800000995d */ /* 0x002fea0003900000 */
[----:B------:R-:W1:Y:S02]  /*1c020*/  @!P1 SYNCS.PHASECHK.TRANS64 P1, [R5+URZ+0x2a840], R0 ;  /* 0x02a84000050095a7 */ /* 0x000e64000802007f */
[----:B-1----:R-:W-:Y:S05]  /*1c030*/  @!P1 BRA `(.L_x_1412) ;  /* 0xfffffffc00f09947 */ /* 0x002fea000383ffff */
[----:B------:R-:W-:Y:S05]  /*1c040*/  BRA `(.L_x_1532) ;  /* 0xffffffc000d87947 */ /* 0x000fea000383ffff */
.L_x_1414:
[----:B-1----:R1:W3:Y:S02]  /*1c050*/  SYNCS.PHASECHK.TRANS64.TRYWAIT P1, [R3+URZ+0x2a840], R2 ;  /* 0x02a84002030075a7 */ /* 0x0022e4000802017f */
[----:B---3--:R-:W-:Y:S05]  /*1c060*/  @!P1 NANOSLEEP.SYNCS 0x989680 ;  /* 0x009896800000995d */ /* 0x008fea0003900000 */
[----:B------:R-:W3:Y:S02]  /*1c070*/  @!P1 SYNCS.PHASECHK.TRANS64 P1, [R3+URZ+0x2a840], R2 ;  /* 0x02a84002030095a7 */ /* 0x000ee4000802007f */
[----:B---3--:R-:W-:Y:S05]  /*1c080*/  @!P1 BRA `(.L_x_1414) ;  /* 0xfffffffc00f09947 */ /* 0x008fea000383ffff */
[----:B------:R-:W-:Y:S05]  /*1c090*/  BRA `(.L_x_1533) ;  /* 0xffffffc000e47947 */ /* 0x000fea000383ffff */
.L_x_1416:
[----:B---3--:R3:W4:Y:S02]  /*1c0a0*/  SYNCS.PHASECHK.TRANS64.TRYWAIT P1, [R5+URZ+0x2a860], R0 ;  /* 0x02a86000050075a7 */ /* 0x008724000802017f */
[----:B----4-:R-:W-:Y:S05]  /*1c0b0*/  @!P1 NANOSLEEP.SYNCS 0x989680 ;  /* 0x009896800000995d */ /* 0x010fea0003900000 */
[----:B------:R-:W4:Y:S02]  /*1c0c0*/  @!P1 SYNCS.PHASECHK.TRANS64 P1, [R5+URZ+0x2a860], R0 ;  /* 0x02a86000050095a7 */ /* 0x000f24000802007f */
[----:B----4-:R-:W-:Y:S05]  /*1c0d0*/  @!P1 BRA `(.L_x_1416) ;  /* 0xfffffffc00f09947 */ /* 0x010fea000383ffff */
[----:B------:R-:W-:Y:S05]  /*1c0e0*/  BRA `(.L_x_1534) ;  /* 0xffffffc000e07947 */ /* 0x000fea000383ffff */
.L_x_1535:
        /* <DEDUP_REMOVED lines=9> */
.L_x_3208:


//--------------------- .text._ZN7cutlass13device_kernelIN5flash11enable_sm90INS1_16FlashAttnFwdSm90INS1_25CollectiveMainloopFwdSm90ILi2EN4cute5tupleIJNS5_1CILi1EEES8_S8_EEENS6_IJNS7_ILi128EEENS7_ILi96EEENS7_ILi192EEEEEELi128ENS_10bfloat16_tEfNS_4arch4Sm90ELb0ELb1ELb1ELb1ELb1ELb1ELb0ELb1ELb1ELb1ELb1ELb0EEENS1_21CollectiveEpilogueFwdINS6_IJSA_SA_SB_EEES9_SE_SG_Li256ELb1ELb1ELb1ELb0EEENS1_36VarlenDynamicPersistentTileSchedulerILi128ELi96ELi256ELi128ELb1ELb1ELb1ELb1ELb0ELb1EEEEEEEEEvNT_6ParamsE --------------------------
	.section	.text._ZN7cutlass13device_kernelIN5flash11enable_sm90INS1_16FlashAttnFwdSm90INS1_25CollectiveMainloopFwdSm90ILi2EN4cute5tupleIJNS5_1CILi1EEES8_S8_EEENS6_IJNS7_ILi128EEENS7_ILi96EEENS7_ILi192EEEEEELi128ENS_10bfloat16_tEfNS_4arch4Sm90ELb0ELb1ELb1ELb1ELb1ELb1ELb0ELb1ELb1ELb1ELb1ELb0EEENS1_21CollectiveEpilogueFwdINS6_IJSA_SA_SB_EEES9_SE_SG_Li256ELb1ELb1ELb1ELb0EEENS1_36VarlenDynamicPersistentTileSchedulerILi128ELi96ELi256ELi128ELb1ELb1ELb1ELb1ELb0ELb1EEEEEEEEEvNT_6ParamsE,"ax",@progbits
	.align	128
.text._ZN7cutlass13device_kernelIN5flash11enable_sm90INS1_16FlashAttnFwdSm90INS1_25CollectiveMainloopFwdSm90ILi2EN4cute5tupleIJNS5_1CILi1EEES8_S8_EEENS6_IJNS7_ILi128EEENS7_ILi96EEENS7_ILi192EEEEEELi128ENS_10bfloat16_tEfNS_4arch4Sm90ELb0ELb1ELb1ELb1ELb1ELb1ELb0ELb1ELb1ELb1ELb1ELb0EEENS1_21CollectiveEpilogueFwdINS6_IJSA_SA_SB_EEES9_SE_SG_Li256ELb1ELb1ELb1ELb0EEENS1_36VarlenDynamicPersistentTileSchedulerILi128ELi96ELi256ELi128ELb1ELb1ELb1ELb1ELb0ELb1EEEEEEEEEvNT_6ParamsE:
        .type           _ZN7cutlass13device_kernelIN5flash11enable_sm90INS1_16FlashAttnFwdSm90INS1_25CollectiveMainloopFwdSm90ILi2EN4cute5tupleIJNS5_1CILi1EEES8_S8_EEENS6_IJNS7_ILi128EEENS7_ILi96EEENS7_ILi192EEEEEELi128ENS_10bfloat16_tEfNS_4arch4Sm90ELb0ELb1ELb1ELb1ELb1ELb1ELb0ELb1ELb1ELb1ELb1ELb0EEENS1_21CollectiveEpilogueFwdINS6_IJSA_SA_SB_EEES9_SE_SG_Li256ELb1ELb1ELb1ELb0EEENS1_36VarlenDynamicPersistentTileSchedulerILi128ELi96ELi256ELi128ELb1ELb1ELb1ELb1ELb0ELb1EEEEEEEEEvNT_6ParamsE,@function
        .size           _ZN7cutlass13device_kernelIN5flash11enable_sm90INS1_16FlashAttnFwdSm90INS1_25CollectiveMainloopFwdSm90ILi2EN4cute5tupleIJNS5_1CILi1EEES8_S8_EEENS6_IJNS7_ILi128EEENS7_ILi96EEENS7_ILi192EEEEEELi128ENS_10bfloat16_tEfNS_4arch4Sm90ELb0ELb1ELb1ELb1ELb1ELb1ELb0ELb1ELb1ELb1ELb1ELb0EEENS1_21CollectiveEpilogueFwdINS6_IJSA_SA_SB_EEES9_SE_SG_Li256ELb1ELb1ELb1ELb0EEENS1_36VarlenDynamicPersistentTileSchedulerILi128ELi96ELi256ELi128ELb1ELb1ELb1ELb1ELb0ELb1EEEEEEEEEvNT_6ParamsE,(.L_x_3209 - _ZN7cutlass13device_kernelIN5flash11enable_sm90INS1_16FlashAttnFwdSm90INS1_25CollectiveMainloopFwdSm90ILi2EN4cute5tupleIJNS5_1CILi1EEES8_S8_EEENS6_IJNS7_ILi128EEENS7_ILi96EEENS7_ILi192EEEEEELi128ENS_10bfloat16_tEfNS_4arch4Sm90ELb0ELb1ELb1ELb1ELb1ELb1ELb0ELb1ELb1ELb1ELb1ELb0EEENS1_21CollectiveEpilogueFwdINS6_IJSA_SA_SB_EEES9_SE_SG_Li256ELb1ELb1ELb1ELb0EEENS1_36VarlenDynamicPersistentTileSchedulerILi128ELi96ELi256ELi128ELb1ELb1ELb1ELb1ELb0ELb1EEEEEEEEEvNT_6ParamsE)
        .other          _ZN7cutlass13device_kernelIN5flash11enable_sm90INS1_16FlashAttnFwdSm90INS1_25CollectiveMainloopFwdSm90ILi2EN4cute5tupleIJNS5_1CILi1EEES8_S8_EEENS6_IJNS7_ILi128EEENS7_ILi96EEENS7_ILi192EEEEEELi128ENS_10bfloat16_tEfNS_4arch4Sm90ELb0ELb1ELb1ELb1ELb1ELb1ELb0ELb1ELb1ELb1ELb1ELb0EEENS1_21CollectiveEpilogueFwdINS6_IJSA_SA_SB_EEES9_SE_SG_Li256ELb1ELb1ELb1ELb0EEENS1_36VarlenDynamicPersistentTileSchedulerILi128ELi96ELi256ELi128ELb1ELb1ELb1ELb1ELb0ELb1EEEEEEEEEvNT_6ParamsE,@"STO_CUDA_ENTRY STV_DEFAULT"
_ZN7cutlass13device_kernelIN5flash11enable_sm90INS1_16FlashAttnFwdSm90INS1_25CollectiveMainloopFwdSm90ILi2EN4cute5tupleIJNS5_1CILi1EEES8_S8_EEENS6_IJNS7_ILi128EEENS7_ILi96EEENS7_ILi192EEEEEELi128ENS_10bfloat16_tEfNS_4arch4Sm90ELb0ELb1ELb1ELb1ELb1ELb1ELb0ELb1ELb1ELb1ELb1ELb0EEENS1_21CollectiveEpilogueFwdINS6_IJSA_SA_SB_EEES9_SE_SG_Li256ELb1ELb1ELb1ELb0EEENS1_36VarlenDynamicPersistentTileSchedulerILi128ELi96ELi256ELi128ELb1ELb1ELb1ELb1ELb0ELb1EEEEEEEEEvNT_6ParamsE:
        /* <DEDUP_REMOVED lines=18> */
.L_x_1537:
[----:B------:R-:W-:Y:S05]  /*0120*/  BSYNC B0 ;  /* 0x0000000000007941 */ /* 0x000fea0003800000 */
.L_x_1536:
        /* <DEDUP_REMOVED lines=41> */
.L_x_1538:
        /* <DEDUP_REMOVED lines=22> */
.L_x_1539:
        /* <DEDUP_REMOVED lines=18> */
.L_x_1540:
        /* <DEDUP_REMOVED lines=22> */
.L_x_1541:
        /* <DEDUP_REMOVED lines=22> */
.L_x_1542:
[----:B0-----:R-:W-:Y:S01]  /*0900*/  UMOV UR4, 0x1 ;  /* 0x0000000100047882 */ /* 0x001fe20000000000 */
[----:B------:R-:W-:Y:S01]  /*0910*/  PLOP3.LUT P0, PT, PT, PT, UP0, 0x80, 0x0 ;  /* 0x000000000000781c */ /* 0x000fe20003f0f008 */
[----:B------:R-:W-:Y:S01]  /*0920*/  USEL UR4, UR4, 0x2, !UP0 ;  /* 0x0000000204047887 */ /* 0x000fe2000c000000 */
[----:B------:R-:W-:Y:S01]  /*0930*/  NOP ;  /* 0x0000000000007918 */ /* 0x000fe20000000000 */
[----:B------:R-:W-:Y:S01]  /*0940*/  ULDC.64 UR60, c[0x0][0x208] ;  /* 0x00008200003c7ab9 */ /* 0x000fe20000000a00 */
[----:B------:R-:W-:Y:S03]  /*0950*/  BSSY B9, `(.L_x_1543) ;  /* 0x0002bd3000097945 */ /* 0x000fe60003800000 */
[----:B------:R-:W-:-:S05]  /*0960*/  IMAD.U32 R3, RZ, RZ, UR4 ;  /* 0x00000004ff037e24 */ /* 0x000fca000f8e00ff */
[----:B------:R0:W-:Y:S01]  /*0970*/  STL [R1+0x58], R3 ;  /* 0x0000580301007387 */ /* 0x0001e20000100800 */
[----:B-12-4-:R-:W-:Y:S06]  /*0980*/  BAR.SYNC.DEFER_BLOCKING 0x0 ;  /* 0x0000000000007b1d */ /* 0x016fec0000010000 */
[----:B------:R-:W-:Y:S05]  /*0990*/  @!P0 BRA `(.L_x_1544) ;  /* 0x0000023c00188947 */ /* 0x000fea0003800000 */
.L_x_1545:
[----:B------:R-:W-:-:S08]  /*09a0*/  NOP ;  /* 0x0000000000007918 */ /* 0x000fd00000000000 */
[----:B------:R-:W1:Y:S02]  /*09b0*/  USETMAXREG.TRY_ALLOC.CTAPOOL UP0, 0xe8 ;  /* 0x000000e8000079c8 */ /* 0x000e640008000600 */
[----:B-1----:R-:W-:-:S13]  /*09c0*/  PLOP3.LUT P0, PT, PT, PT, UP0, 0x80, 0x0 ;  /* 0x000000000000781c */ /* 0x002fda0003f0f008 */
[----:B------:R-:W-:Y:S05]  /*09d0*/  @!P0 BRA `(.L_x_1545) ;  /* 0xfffffffc00f08947 */ /* 0x000fea000383ffff */
[----:B------:R-:W1:Y:S08]  /*09e0*/  S2UR UR4, SR_CgaCtaId ;  /* 0x00000000000479c3 */ /* 0x000e700000008800 */
[----:B------:R-:W-:Y:S06]  /*09f0*/  BAR.ARV 0x8, 0x180 ;  /* 0x0206000000007b1d */ /* 0x000fec0000002000 */
[----:B0-----:R-:W-:-:S02]  /*0a00*/  MOV R3, 0x400 ;  /* 0x0000040000037802 */ /* 0x001fc40000000f00 */
[----:B------:R-:W-:Y:S01]  /*0a10*/  BAR.SYNC.DEFER_BLOCKING 0x5, 0x180 ;  /* 0x0146000000007b1d */ /* 0x000fe20000010000 */
[----:B-1----:R-:W-:-:S05]  /*0a20*/  IMAD.U32 R172, RZ, RZ, UR4 ;  /* 0x00000004ffac7e24 */ /* 0x002fca000f8e00ff */
[----:B------:R-:W-:Y:S01]  /*0a30*/  ULDC UR4, c[0x0][0xc3c] ;  /* 0x00030f0000047ab9 */ /* 0x000fe20000000800 */
[----:B------:R-:W-:-:S05]  /*0a40*/  LEA R2, R172, R3, 0x18 ;  /* 0x00000003ac027211 */ /* 0x000fca00078ec0ff */
[----:B------:R-:W0:Y:S01]  /*0a50*/  LDS.128 R28, [R2+0x2a8d0] ;  /* 0x02a8d000021c7984 */ /* 0x000e220000000c00 */
[----:B------:R-:W-:Y:S06]  /*0a60*/  BAR.ARV 0x4, 0x180 ;  /* 0x0106000000007b1d */ /* 0x000fec0000002000 */
[----:B0-----:R-:W-:-:S13]  /*0a70*/  ISETP.GE.AND P0, PT, R31, UR4, PT ;  /* 0x000000041f007c0c */ /* 0x001fda000bf06270 */
[----:B------:R-:W-:Y:S05]  /*0a80*/  @P0 BRA `(.L_x_1546) ;  /* 0x000002b800fc0947 */ /* 0x000fea0003800000 */
[----:B------:R-:W2:Y:S01]  /*0a90*/  LDL R4, [R1+0x58] ;  /* 0x0000580001047983 */ /* 0x000ea20000100800 */
[----:B------:R-:W-:Y:S01]  /*0aa0*/  VIADD R0, R0, 0xffffff80 ;  /* 0xffffff8000007836 */ /* 0x000fe20000000000 */
[----:B------:R-:W-:Y:S01]  /*0ab0*/  R2UR UR4, R2 ;  /* 0x00000000020472ca */ /* 0x000fe200000e0000 */
[----:B------:R-:W-:Y:S02]  /*0ac0*/  IMAD.MOV.U32 R208, RZ, RZ, RZ ;  /* 0x000000ffffd07224 */ /* 0x000fe400078e00ff */
[----:B------:R-:W-:Y:S01]  /*0ad0*/  IMAD.MOV.U32 R17, RZ, RZ, RZ ;  /* 0x000000ffff117224 */ /* 0x000fe200078e00ff */
[----:B------:R-:W-:Y:S01]  /*0ae0*/  SHF.R.S32.HI R3, RZ, 0x1f, R0 ;  /* 0x0000001fff037819 */ /* 0x000fe20000011400 */
[----:B------:R-:W-:Y:S02]  /*0af0*/  IMAD.MOV.U32 R175, RZ, RZ, RZ ;  /* 0x000000ffffaf7224 */ /* 0x000fe400078e00ff */
[----:B------:R-:W-:Y:S01]  /*0b00*/  IMAD.MOV.U32 R164, RZ, RZ, RZ ;  /* 0x000000ffffa47224 */ /* 0x000fe200078e00ff */
[----:B------:R-:W-:Y:S01]  /*0b10*/  LEA.HI R225, R3, R0, RZ, 0x3 ;  /* 0x0000000003e17211 */ /* 0x000fe200078f18ff */
[----:B------:R-:W-:-:S03]  /*0b20*/  IMAD.MOV.U32 R23, RZ, RZ, RZ ;  /* 0x000000ffff177224 */ /* 0x000fc600078e00ff */
[----:B------:R-:W-:Y:S01]  /*0b30*/  LOP3.LUT R205, R225, 0xfffffff8, RZ, 0xc0, !PT ;  /* 0xfffffff8e1cd7812 */ /* 0x000fe200078ec0ff */
[----:B------:R-:W-:Y:S01]  /*0b40*/  UIADD3 UR4, UR4, 0xc400, URZ ;  /* 0x0000c40004047890 */ /* 0x000fe2000fffe03f */
[----:B------:R-:W-:-:S03]  /*0b50*/  SHF.R.S32.HI R225, RZ, 0x3, R225 ;  /* 0x00000003ffe17819 */ /* 0x000fc600000114e1 */
[----:B------:R-:W-:-:S04]  /*0b60*/  IMAD.IADD R205, R0, 0x1, -R205 ;  /* 0x0000000100cd7824 */ /* 0x000fc800078e0acd */
[----:B------:R-:W-:-:S04]  /*0b70*/  IMAD.SHL.U32 R203, R205, 0x8, RZ ;  /* 0x00000008cdcb7824 */ /* 0x000fc800078e00ff */
[----:B------:R-:W-:Y:S01]  /*0b80*/  VIADD R204, R203, 0x40 ;  /* 0x00000040cbcc7836 */ /* 0x000fe20000000000 */
[----:B--2---:R-:W-:Y:S02]  /*0b90*/  R2UR UR5, R4 ;  /* 0x00000000040572ca */ /* 0x004fe400000e0000 */
[----:B------:R-:W-:-:S04]  /*0ba0*/  LEA.HI R4, R3, R0, RZ, 0x7 ;  /* 0x0000000003047211 */ /* 0x000fc800078f38ff */
[----:B------:R-:W-:Y:S02]  /*0bb0*/  LOP3.LUT R5, R4, 0xffffff80, RZ, 0xc0, !PT ;  /* 0xffffff8004057812 */ /* 0x000fe400078ec0ff */
[----:B------:R-:W-:-:S03]  /*0bc0*/  SHF.R.S32.HI R12, RZ, 0x7, R4 ;  /* 0x00000007ff0c7819 */ /* 0x000fc60000011404 */
[----:B------:R-:W-:Y:S01]  /*0bd0*/  IMAD.IADD R228, R0, 0x1, -R5 ;  /* 0x0000000100e47824 */ /* 0x000fe200078e0a05 */
[----:B------:R-:W-:Y:S01]  /*0be0*/  LEA.HI R5, R3, R0, RZ, 0x4 ;  /* 0x0000000003057211 */ /* 0x000fe200078f20ff */
[----:B------:R0:W-:Y:S01]  /*0bf0*/  STL [R1+0x4c], R12 ;  /* 0x00004c0c01007387 */ /* 0x0001e20000100800 */
[----:B------:R-:W-:Y:S01]  /*0c00*/  LEA.HI R4, R4, R12, RZ, 0x1 ;  /* 0x0000000c04047211 */ /* 0x000fe200078f08ff */
[----:B------:R-:W-:Y:S01]  /*0c10*/  ULOP3.LUT UR5, UR5, 0x1, URZ, 0xfc, !UPT ;  /* 0x0000000105057892 */ /* 0x000fe2000f8efc3f */
[----:B------:R-:W-:Y:S02]  /*0c20*/  SHF.R.S32.HI R9, RZ, 0x1f, R228 ;  /* 0x0000001fff097819 */ /* 0x000fe400000114e4 */
[----:B------:R-:W-:Y:S02]  /*0c30*/  SHF.R.S32.HI R6, RZ, 0x4, R5 ;  /* 0x00000004ff067819 */ /* 0x000fe40000011405 */
[CC--:B------:R-:W-:Y:S02]  /*0c40*/  LEA.HI R10, R9.reuse, R228.reuse, RZ, 0x2 ;  /* 0x000000e4090a7211 */ /* 0x0c0fe400078f10ff */
[----:B------:R-:W-:-:S02]  /*0c50*/  LEA.HI R9, R9, R228, RZ, 0x5 ;  /* 0x000000e409097211 */ /* 0x000fc400078f28ff */
[--C-:B------:R-:W-:Y:S02]  /*0c60*/  SHF.R.S32.HI R8, RZ, 0x2, R10.reuse ;  /* 0x00000002ff087819 */ /* 0x100fe4000001140a */
[----:B------:R-:W-:Y:S02]  /*0c70*/  SHF.R.S32.HI R7, RZ, 0x1f, R10 ;  /* 0x0000001fff077819 */ /* 0x000fe4000001140a */
[----:B------:R-:W-:Y:S02]  /*0c80*/  SHF.R.S32.HI R9, RZ, 0x5, R9 ;  /* 0x00000005ff097819 */ /* 0x000fe40000011409 */
[----:B------:R-:W-:Y:S02]  /*0c90*/  LEA.HI R11, R7, R8, RZ, 0x3 ;  /* 0x00000008070b7211 */ /* 0x000fe400078f18ff */
[----:B------:R-:W-:Y:S02]  /*0ca0*/  LEA.HI R7, R5, R6, RZ, 0x1 ;  /* 0x0000000605077211 */ /* 0x000fe400078f08ff */
[----:B------:R-:W-:-:S02]  /*0cb0*/  LOP3.LUT R11, R11, 0xfffffff8, RZ, 0xc0, !PT ;  /* 0xfffffff80b0b7812 */ /* 0x000fc400078ec0ff */
[----:B------:R-:W-:Y:S02]  /*0cc0*/  LOP3.LUT R7, R7, 0x1ffffffe, RZ, 0xc0, !PT ;  /* 0x1ffffffe07077812 */ /* 0x000fe400078ec0ff */
[----:B------:R-:W-:Y:S01]  /*0cd0*/  LOP3.LUT R5, R5, 0x3fffff0, RZ, 0xc0, !PT ;  /* 0x03fffff005057812 */ /* 0x000fe200078ec0ff */
[----:B------:R-:W-:Y:S01]  /*0ce0*/  IMAD.IADD R8, R8, 0x1, -R11 ;  /* 0x0000000108087824 */ /* 0x000fe200078e0a0b */
[----:B------:R-:W-:Y:S01]  /*0cf0*/  LOP3.LUT R4, R4, 0x3fffffe, RZ, 0xc0, !PT ;  /* 0x03fffffe04047812 */ /* 0x000fe200078ec0ff */
[----:B------:R-:W-:Y:S01]  /*0d00*/  IMAD.IADD R7, R6, 0x1, -R7 ;  /* 0x0000000106077824 */ /* 0x000fe200078e0a07 */
[-C--:B------:R-:W-:Y:S01]  /*0d10*/  LEA.HI R6, R3, R0.reuse, RZ, 0x5 ;  /* 0x0000000003067211 */ /* 0x080fe200078f28ff */
[----:B------:R-:W-:Y:S01]  /*0d20*/  IMAD R9, R9, 0x10, R8 ;  /* 0x0000001009097824 */ /* 0x000fe200078e0208 */
[----:B------:R-:W-:Y:S01]  /*0d30*/  LEA.HI R8, R3, R0, RZ, 0x2 ;  /* 0x0000000003087211 */ /* 0x000fe200078f10ff */
[----:B------:R-:W-:Y:S01]  /*0d40*/  IMAD.IADD R5, R0, 0x1, -R5 ;  /* 0x0000000100057824 */ /* 0x000fe200078e0a05 */
[----:B------:R-:W-:Y:S01]  /*0d50*/  SHF.R.S32.HI R6, RZ, 0x5, R6 ;  /* 0x00000005ff067819 */ /* 0x000fe20000011406 */
[----:B------:R-:W-:Y:S01]  /*0d60*/  IMAD.IADD R4, R12, 0x1, -R4 ;  /* 0x000000010c047824 */ /* 0x000fe200078e0a04 */
[----:B------:R-:W-:-:S02]  /*0d70*/  LOP3.LUT R209, R8, 0xfffffffc, RZ, 0xc0, !PT ;  /* 0xfffffffc08d17812 */ /* 0x000fc400078ec0ff */
[--C-:B------:R-:W-:Y:S01]  /*0d80*/  SHF.R.S32.HI R174, RZ, 0x2, R8.reuse ;  /* 0x00000002ffae7819 */ /* 0x100fe20000011408 */
[----:B------:R-:W-:Y:S01]  /*0d90*/  IMAD R13, R4, 0x40, R9 ;  /* 0x00000040040d7824 */ /* 0x000fe200078e0209 */
[----:B------:R-:W-:Y:S01]  /*0da0*/  SHF.R.S32.HI R3, RZ, 0x1f, R8 ;  /* 0x0000001fff037819 */ /* 0x000fe20000011408 */
[----:B------:R-:W-:Y:S02]  /*0db0*/  IMAD.IADD R209, R0, 0x1, -R209 ;  /* 0x0000000100d17824 */ /* 0x000fe400078e0ad1 */
[----:B------:R-:W-:Y:S01]  /*0dc0*/  IMAD R8, R6, 0x10, R5 ;  /* 0x0000001006087824 */ /* 0x000fe200078e0205 */
[----:B------:R-:W-:Y:S01]  /*0dd0*/  LEA.HI R3, R3, R174, RZ, 0x3 ;  /* 0x000000ae03037211 */ /* 0x000fe200078f18ff */
[----:B------:R-:W-:Y:S01]  /*0de0*/  VIADD R5, R174, 0x40 ;  /* 0x00000040ae057836 */ /* 0x000fe20000000000 */
[----:B------:R-:W-:Y:S01]  /*0df0*/  STL [R1+0x50], R13 ;  /* 0x0000500d01007387 */ /* 0x000fe20000100800 */
[----:B------:R-:W-:Y:S01]  /*0e00*/  IMAD.SHL.U32 R162, R209, 0x4, RZ ;  /* 0x00000004d1a27824 */ /* 0x000fe200078e00ff */
[----:B------:R-:W-:Y:S01]  /*0e10*/  LOP3.LUT R3, R3, 0xfffffff8, RZ, 0xc0, !PT ;  /* 0xfffffff803037812 */ /* 0x000fe200078ec0ff */
[----:B------:R-:W-:Y:S01]  /*0e20*/  IMAD.SHL.U32 R181, R5, 0x40, RZ ;  /* 0x0000004005b57824 */ /* 0x000fe200078e00ff */
[----:B------:R-:W-:Y:S01]  /*0e30*/  SHF.R.S32.HI R0, RZ, 0x1f, R5 ;  /* 0x0000001fff007819 */ /* 0x000fe20000011405 */
[----:B------:R-:W-:-:S02]  /*0e40*/  VIADD R177, R162, 0x20 ;  /* 0x00000020a2b17836 */ /* 0x000fc40000000000 */
[----:B------:R-:W-:Y:S01]  /*0e50*/  VIADD R176, R162, 0x40 ;  /* 0x00000040a2b07836 */ /* 0x000fe20000000000 */
[----:B------:R-:W-:Y:S01]  /*0e60*/  LEA.HI R0, R0, R5, RZ, 0x3 ;  /* 0x0000000500007211 */ /* 0x000fe200078f18ff */
[----:B------:R-:W-:Y:S01]  /*0e70*/  IMAD.IADD R167, R162, 0x1, R177 ;  /* 0x00000001a2a77824 */ /* 0x000fe200078e02b1 */
[----:B------:R-:W-:Y:S01]  /*0e80*/  LOP3.LUT R181, R181, 0x1c0, RZ, 0xc0, !PT ;  /* 0x000001c0b5b57812 */ /* 0x000fe200078ec0ff */
[----:B------:R-:W-:Y:S02]  /*0e90*/  IMAD.IADD R227, R174, 0x1, -R3 ;  /* 0x00000001aee37824 */ /* 0x000fe400078e0a03 */
[----:B------:R-:W-:Y:S01]  /*0ea0*/  IMAD.SHL.U32 R200, R0, 0x40, RZ ;  /* 0x0000004000c87824 */ /* 0x000fe200078e00ff */
[----:B------:R-:W-:Y:S01]  /*0eb0*/  SHF.R.S32.HI R0, RZ, 0x1f, R167 ;  /* 0x0000001fff007819 */ /* 0x000fe200000114a7 */
[----:B------:R-:W-:Y:S01]  /*0ec0*/  IMAD.IADD R168, R162, 0x1, R176 ;  /* 0x00000001a2a87824 */ /* 0x000fe200078e02b0 */
[----:B------:R-:W-:Y:S01]  /*0ed0*/  SHF.R.U32.HI R14, RZ, 0x3, R181 ;  /* 0x00000003ff0e7819 */ /* 0x000fe200000116b5 */
[----:B------:R-:W-:Y:S01]  /*0ee0*/  IMAD.SHL.U32 R185, R227, 0x40, RZ ;  /* 0x00000040e3b97824 */ /* 0x000fe200078e00ff */
[-C--:B------:R-:W-:Y:S01]  /*0ef0*/  LEA.HI R170, R0, R167.reuse, RZ, 0x3 ;  /* 0x000000a700aa7211 */ /* 0x080fe200078f18ff */
[----:B0-----:R-:W-:Y:S01]  /*0f00*/  IMAD R12, R8, 0x8, R7 ;  /* 0x00000008080c7824 */ /* 0x001fe200078e0207 */
[----:B------:R-:W-:Y:S01]  /*0f10*/  SHF.R.S32.HI R3, RZ, 0x1f, R168 ;  /* 0x0000001fff037819 */ /* 0x000fe200000114a8 */
[----:B------:R-:W-:Y:S01]  /*0f20*/  IMAD.SHL.U32 R187, R6, 0x200, RZ ;  /* 0x0000020006bb7824 */ /* 0x000fe200078e00ff */
[----:B------:R-:W-:Y:S01]  /*0f30*/  LEA.HI R0, R0, R167, RZ, 0x6 ;  /* 0x000000a700007211 */ /* 0x000fe200078f30ff */
[----:B------:R-:W-:Y:S01]  /*0f40*/  IMAD.SHL.U32 R18, R209, 0x8, RZ ;  /* 0x00000008d1127824 */ /* 0x000fe200078e00ff */
[----:B------:R-:W-:Y:S01]  /*0f50*/  LOP3.LUT R185, R185, 0x1c0, RZ, 0xc0, !PT ;  /* 0x000001c0b9b97812 */ /* 0x000fe200078ec0ff */
[----:B------:R-:W-:Y:S01]  /*0f60*/  VIADD R179, R162, 0x10 ;  /* 0x00000010a2b37836 */ /* 0x000fe20000000000 */
[CC--:B------:R-:W-:Y:S01]  /*0f70*/  LEA.HI R5, R3.reuse, R168.reuse, RZ, 0x6 ;  /* 0x000000a803057211 */ /* 0x0c0fe200078f30ff */
[----:B------:R-:W-:Y:S01]  /*0f80*/  IMAD.SHL.U32 R0, R0, 0x80, RZ ;  /* 0x0000008000007824 */ /* 0x000fe200078e00ff */
[----:B------:R-:W-:Y:S01]  /*0f90*/  LEA.HI R4, R3, R168, RZ, 0x3 ;  /* 0x000000a803047211 */ /* 0x000fe200078f18ff */
[C---:B------:R-:W-:Y:S01]  /*0fa0*/  VIADD R22, R18.reuse, 0x60 ;  /* 0x0000006012167836 */ /* 0x040fe20000000000 */
[----:B------:R-:W-:Y:S01]  /*0fb0*/  SHF.R.U32.HI R186, RZ, 0x3, R185 ;  /* 0x00000003ffba7819 */ /* 0x000fe200000116b9 */
[----:B------:R-:W-:Y:S01]  /*0fc0*/  IMAD.SHL.U32 R6, R5, 0x80, RZ ;  /* 0x0000008005067824 */ /* 0x000fe200078e00ff */
[--C-:B------:R-:W-:Y:S01]  /*0fd0*/  LOP3.LUT R3, R185, 0x38, R170.reuse, 0xf8, !PT ;  /* 0x00000038b9037812 */ /* 0x100fe200078ef8aa */
[C---:B------:R-:W-:Y:S01]  /*0fe0*/  VIADD R160, R18.reuse, 0x80 ;  /* 0x0000008012a07836 */ /* 0x040fe20000000000 */
[----:B------:R-:W-:Y:S01]  /*0ff0*/  LOP3.LUT R7, R181, 0x38, R170, 0xf8, !PT ;  /* 0x00000038b5077812 */ /* 0x000fe200078ef8aa */
[----:B------:R-:W-:Y:S01]  /*1000*/  VIADD R161, R18, 0xa0 ;  /* 0x000000a012a17836 */ /* 0x000fe20000000000 */
[----:B------:R-:W-:Y:S01]  /*1010*/  LOP3.LUT R5, R185, 0x38, R4, 0xf8, !PT ;  /* 0x00000038b9057812 */ /* 0x000fe200078ef804 */
[----:B------:R-:W-:Y:S01]  /*1020*/  VIADD R178, R162, 0x30 ;  /* 0x00000030a2b27836 */ /* 0x000fe20000000000 */
[----:B------:R-:W-:Y:S01]  /*1030*/  LOP3.LUT R200, R200, 0xfffffe00, RZ, 0xc0, !PT ;  /* 0xfffffe00c8c87812 */ /* 0x000fe200078ec0ff */
[----:B------:R-:W-:Y:S01]  /*1040*/  VIADD R180, R162, 0x50 ;  /* 0x00000050a2b47836 */ /* 0x000fe20000000000 */
[----:B------:R-:W-:-:S02]  /*1050*/  LOP3.LUT R0, R0, 0xffffe000, RZ, 0xc0, !PT ;  /* 0xffffe00000007812 */ /* 0x000fc400078ec0ff */
[----:B------:R-:W-:Y:S02]  /*1060*/  LOP3.LUT R3, R3, R186, RZ, 0x3c, !PT ;  /* 0x000000ba03037212 */ /* 0x000fe400078e3cff */
[----:B------:R-:W-:Y:S02]  /*1070*/  LOP3.LUT R9, R7, R14, RZ, 0x3c, !PT ;  /* 0x0000000e07097212 */ /* 0x000fe400078e3cff */
[----:B------:R-:W-:Y:S02]  /*1080*/  LOP3.LUT R7, R5, R186, RZ, 0x3c, !PT ;  /* 0x000000ba05077212 */ /* 0x000fe400078e3cff */
[-C--:B------:R-:W-:Y:S01]  /*1090*/  IADD3 R5, R3, R0.reuse, R187 ;  /* 0x0000000003057210 */ /* 0x080fe20007ffe0bb */
[----:B------:R-:W-:Y:S01]  /*10a0*/  IMAD.U32 R3, RZ, RZ, UR4 ;  /* 0x00000004ff037e24 */ /* 0x000fe2000f8e00ff */
[----:B------:R-:W-:Y:S01]  /*10b0*/  IADD3 R9, R9, R0, R200 ;  /* 0x0000000009097210 */ /* 0x000fe20007ffe0c8 */
[----:B------:R-:W-:Y:S01]  /*10c0*/  IMAD.U32 R0, RZ, RZ, UR5 ;  /* 0x00000005ff007e24 */ /* 0x000fe2000f8e00ff */
[----:B------:R-:W-:-:S02]  /*10d0*/  LOP3.LUT R8, R181, 0x38, R4, 0xf8, !PT ;  /* 0x00000038b5087812 */ /* 0x000fc400078ef804 */
[----:B------:R-:W-:Y:S02]  /*10e0*/  LOP3.LUT R6, R6, 0xffffe000, RZ, 0xc0, !PT ;  /* 0xffffe00006067812 */ /* 0x000fe400078ec0ff */
[----:B------:R-:W-:Y:S01]  /*10f0*/  STL [R1+0x30], R0 ;  /* 0x0000300001007387 */ /* 0x000fe20000100800 */
[----:B------:R-:W-:Y:S02]  /*1100*/  LOP3.LUT R11, R8, R14, RZ, 0x3c, !PT ;  /* 0x0000000e080b7212 */ /* 0x000fe400078e3cff */
[-C--:B------:R-:W-:Y:S01]  /*1110*/  IADD3 R8, R7, R6.reuse, R187 ;  /* 0x0000000607087210 */ /* 0x080fe20007ffe0bb */
[----:B------:R0:W-:Y:S01]  /*1120*/  STL [R1+0x48], R3 ;  /* 0x0000480301007387 */ /* 0x0001e20000100800 */
[----:B------:R-:W-:Y:S02]  /*1130*/  LOP3.LUT R7, R181, 0x38, R18, 0xf8, !PT ;  /* 0x00000038b5077812 */ /* 0x000fe400078ef812 */
[----:B------:R-:W-:Y:S01]  /*1140*/  IADD3 R11, R11, R6, R200 ;  /* 0x000000060b0b7210 */ /* 0x000fe20007ffe0c8 */
[----:B------:R-:W-:Y:S01]  /*1150*/  IMAD.SHL.U32 R6, R12, 0x8, RZ ;  /* 0x000000080c067824 */ /* 0x000fe200078e00ff */
[----:B------:R-:W-:-:S02]  /*1160*/  LOP3.LUT R7, R200, R7, R14, 0xf6, !PT ;  /* 0x00000007c8077212 */ /* 0x000fc400078ef60e */
[----:B------:R-:W-:Y:S02]  /*1170*/  SHF.R.S32.HI R171, RZ, 0x3, R4 ;  /* 0x00000003ffab7819 */ /* 0x000fe40000011404 */
[----:B------:R-:W-:Y:S01]  /*1180*/  STL [R1+0x54], R6 ;  /* 0x0000540601007387 */ /* 0x000fe20000100800 */
[----:B0-----:R-:W-:Y:S02]  /*1190*/  SHF.R.S32.HI R3, RZ, 0x1f, R203 ;  /* 0x0000001fff037819 */ /* 0x001fe400000114cb */
[----:B------:R-:W-:Y:S02]  /*11a0*/  LOP3.LUT R3, R10, 0x7ffffffc, RZ, 0xc0, !PT ;  /* 0x7ffffffc0a037812 */ /* 0x000fe400078ec0ff */
[----:B------:R-:W-:Y:S02]  /*11b0*/  LEA.HI R0, R209, R209, RZ, 0x1 ;  /* 0x000000d1d1007211 */ /* 0x000fe400078f08ff */
[----:B------:R-:W-:Y:S01]  /*11c0*/  SHF.R.S32.HI R19, RZ, 0x1f, R18 ;  /* 0x0000001fff137819 */ /* 0x000fe20000011412 */
[----:B------:R-:W-:Y:S01]  /*11d0*/  IMAD.IADD R3, R228, 0x1, -R3 ;  /* 0x00000001e4037824 */ /* 0x000fe200078e0a03 */
[----:B------:R-:W-:-:S02]  /*11e0*/  LOP3.LUT R0, R0, 0x1ffffffe, RZ, 0xc0, !PT ;  /* 0x1ffffffe00007812 */ /* 0x000fc400078ec0ff */
[----:B------:R-:W-:Y:S01]  /*11f0*/  SHF.R.S32.HI R173, RZ, 0x1f, R22 ;  /* 0x0000001fffad7819 */ /* 0x000fe20000011416 */
[----:B------:R-:W-:Y:S01]  /*1200*/  IMAD.SHL.U32 R182, R3, 0x2, RZ ;  /* 0x0000000203b67824 */ /* 0x000fe200078e00ff */
[----:B------:R-:W-:Y:S01]  /*1210*/  LEA R3, R7, UR4, 0x1 ;  /* 0x0000000407037c11 */ /* 0x000fe2000f8e08ff */
[----:B------:R-:W-:Y:S01]  /*1220*/  IMAD.IADD R0, R209, 0x1, -R0 ;  /* 0x00000001d1007824 */ /* 0x000fe200078e0a00 */
[----:B------:R-:W-:Y:S01]  /*1230*/  SHF.R.S32.HI R184, RZ, 0x1f, R160 ;  /* 0x0000001fffb87819 */ /* 0x000fe200000114a0 */
[C---:B------:R-:W-:Y:S01]  /*1240*/  VIADD R222, R182.reuse, 0x20 ;  /* 0x00000020b6de7836 */ /* 0x040fe20000000000 */
[----:B------:R-:W-:Y:S01]  /*1250*/  SHF.R.S32.HI R183, RZ, 0x1f, R161 ;  /* 0x0000001fffb77819 */ /* 0x000fe200000114a1 */
[C---:B------:R-:W-:Y:S01]  /*1260*/  VIADD R219, R182.reuse, 0x38 ;  /* 0x00000038b6db7836 */ /* 0x040fe20000000000 */
[----:B------:R0:W-:Y:S01]  /*1270*/  STL [R1+0x40], R3 ;  /* 0x0000400301007387 */ /* 0x0001e20000100800 */
[C---:B------:R-:W-:Y:S01]  /*1280*/  VIADD R216, R182.reuse, 0x50 ;  /* 0x00000050b6d87836 */ /* 0x040fe20000000000 */
[----:B------:R-:W-:Y:S01]  /*1290*/  SHF.R.S32.HI R10, RZ, 0x1f, R204 ;  /* 0x0000001fff0a7819 */ /* 0x000fe200000114cc */
[C---:B------:R-:W-:Y:S01]  /*12a0*/  VIADD R213, R182.reuse, 0x68 ;  /* 0x00000068b6d57836 */ /* 0x040fe20000000000 */
[----:B------:R-:W-:Y:S01]  /*12b0*/  SHF.R.S32.HI R170, RZ, 0x3, R170 ;  /* 0x00000003ffaa7819 */ /* 0x000fe200000114aa */
[----:B------:R-:W-:-:S02]  /*12c0*/  VIADD R221, R182, 0x28 ;  /* 0x00000028b6dd7836 */ /* 0x000fc40000000000 */
[C---:B------:R-:W-:Y:S02]  /*12d0*/  VIADD R218, R182.reuse, 0x40 ;  /* 0x00000040b6da7836 */ /* 0x040fe40000000000 */
[C---:B------:R-:W-:Y:S01]  /*12e0*/  VIADD R215, R182.reuse, 0x58 ;  /* 0x00000058b6d77836 */ /* 0x040fe20000000000 */
[----:B0-----:R-:W-:Y:S01]  /*12f0*/  SHF.R.S32.HI R3, RZ, 0x1f, R222 ;  /* 0x0000001fff037819 */ /* 0x001fe200000114de */
[C---:B------:R-:W-:Y:S01]  /*1300*/  VIADD R212, R182.reuse, 0x70 ;  /* 0x00000070b6d47836 */ /* 0x040fe20000000000 */
[----:B------:R-:W-:Y:S01]  /*1310*/  SHF.R.S32.HI R3, RZ, 0x1f, R219 ;  /* 0x0000001fff037819 */ /* 0x000fe200000114db */
[C---:B------:R-:W-:Y:S01]  /*1320*/  VIADD R223, R182.reuse, 0x18 ;  /* 0x00000018b6df7836 */ /* 0x040fe20000000000 */
[----:B------:R-:W-:Y:S01]  /*1330*/  SHF.R.S32.HI R3, RZ, 0x1f, R216 ;  /* 0x0000001fff037819 */ /* 0x000fe200000114d8 */
[C---:B------:R-:W-:Y:S01]  /*1340*/  VIADD R220, R182.reuse, 0x30 ;  /* 0x00000030b6dc7836 */ /* 0x040fe20000000000 */
[----:B------:R-:W-:Y:S01]  /*1350*/  SHF.R.S32.HI R3, RZ, 0x1f, R213 ;  /* 0x0000001fff037819 */ /* 0x000fe200000114d5 */
[C---:B------:R-:W-:Y:S01]  /*1360*/  VIADD R217, R182.reuse, 0x48 ;  /* 0x00000048b6d97836 */ /* 0x040fe20000000000 */
[----:B------:R-:W-:Y:S01]  /*1370*/  LEA R3, R5, UR4, 0x1 ;  /* 0x0000000405037c11 */ /* 0x000fe2000f8e08ff */
[C---:B------:R-:W-:Y:S01]  /*1380*/  VIADD R214, R182.reuse, 0x60 ;  /* 0x00000060b6d67836 */ /* 0x040fe20000000000 */
[----:B------:R-:W-:Y:S01]  /*1390*/  SHF.R.S32.HI R4, RZ, 0x1f, R221 ;  /* 0x0000001fff047819 */ /* 0x000fe200000114dd */
[----:B------:R-:W-:Y:S01]  /*13a0*/  VIADD R211, R182, 0x78 ;  /* 0x00000078b6d37836 */ /* 0x000fe20000000000 */
[----:B------:R-:W-:Y:S01]  /*13b0*/  SHF.R.S32.HI R4, RZ, 0x1f, R218 ;  /* 0x0000001fff047819 */ /* 0x000fe200000114da */
[----:B------:R0:W-:Y:S01]  /*13c0*/  STL [R1+0x44], R3 ;  /* 0x0000440301007387 */ /* 0x0001e20000100800 */
[----:B------:R-:W-:Y:S01]  /*13d0*/  SHF.R.S32.HI R4, RZ, 0x1f, R215 ;  /* 0x0000001fff047819 */ /* 0x000fe200000114d7 */
[----:B------:R-:W-:Y:S01]  /*13e0*/  IMAD R202, R0, 0x8, R13 ;  /* 0x0000000800ca7824 */ /* 0x000fe200078e020d */
[----:B------:R-:W-:-:S02]  /*13f0*/  SHF.R.S32.HI R4, RZ, 0x1f, R212 ;  /* 0x0000001fff047819 */ /* 0x000fc400000114d4 */
[----:B------:R-:W-:Y:S02]  /*1400*/  LEA R5, R9, UR4, 0x1 ;  /* 0x0000000409057c11 */ /* 0x000fe4000f8e08ff */
[----:B------:R-:W-:Y:S02]  /*1410*/  LEA R4, R8, UR4, 0x1 ;  /* 0x0000000408047c11 */ /* 0x000fe4000f8e08ff */
[----:B------:R-:W-:Y:S01]  /*1420*/  SHF.R.S32.HI R6, RZ, 0x1f, R223 ;  /* 0x0000001fff067819 */ /* 0x000fe200000114df */
[----:B------:R1:W-:Y:S01]  /*1430*/  STL [R1+0x38], R5 ;  /* 0x0000380501007387 */ /* 0x0003e20000100800 */
[----:B0-----:R-:W-:Y:S02]  /*1440*/  LEA R3, R11, UR4, 0x1 ;  /* 0x000000040b037c11 */ /* 0x001fe4000f8e08ff */
[----:B------:R-:W-:Y:S01]  /*1450*/  SHF.R.S32.HI R6, RZ, 0x1f, R220 ;  /* 0x0000001fff067819 */ /* 0x000fe200000114dc */
[----:B------:R1:W-:Y:S01]  /*1460*/  STL [R1+0x3c], R4 ;  /* 0x00003c0401007387 */ /* 0x0003e20000100800 */
[----:B------:R-:W-:-:S02]  /*1470*/  SHF.R.S32.HI R6, RZ, 0x1f, R217 ;  /* 0x0000001fff067819 */ /* 0x000fc400000114d9 */
[----:B------:R-:W-:Y:S01]  /*1480*/  SHF.R.S32.HI R6, RZ, 0x1f, R214 ;  /* 0x0000001fff067819 */ /* 0x000fe200000114d6 */
[----:B------:R1:W-:Y:S01]  /*1490*/  STL [R1+0x34], R3 ;  /* 0x0000340301007387 */ /* 0x0003e20000100800 */
[----:B------:R-:W-:-:S07]  /*14a0*/  SHF.R.S32.HI R229, RZ, 0x1f, R211 ;  /* 0x0000001fffe57819 */ /* 0x000fce00000114d3 */
.L_x_1853:
[----:B------:R-:W-:Y:S01]  /*14b0*/  ULDC.64 UR4, c[0x0][0xa28] ;  /* 0x00028a0000047ab9 */ /* 0x000fe20000000a00 */
[----:B0-23--:R-:W0:Y:S01]  /*14c0*/  LDC.64 R6, c[0x0][0xa08] ;  /* 0x00028200ff067b82 */ /* 0x00de220000000a00 */
[----:B------:R-:W-:Y:S01]  /*14d0*/  ISETP.NE.U32.AND P0, PT, RZ, UR4, PT ;  /* 0x00000004ff007c0c */ /* 0x000fe2000bf05070 */
[----:B------:R-:W-:Y:S01]  /*14e0*/  IMAD.MOV.U32 R13, RZ, RZ, RZ ;  /* 0x000000ffff0d7224 */ /* 0x000fe200078e00ff */
[----:B------:R-:W-:Y:S01]  /*14f0*/  ULDC.64 UR6, c[0x0][0xa20] ;  /* 0x0002880000067ab9 */ /* 0x000fe20000000a00 */
[----:B------:R-:W-:Y:S01]  /*1500*/  IMAD.MOV.U32 R129, RZ, RZ, RZ ;  /* 0x000000ffff817224 */ /* 0x000fe200078e00ff */
[----:B------:R-:W-:Y:S01]  /*1510*/  ISETP.NE.AND.EX P0, PT, RZ, UR5, PT, P0 ;  /* 0x00000005ff007c0c */ /* 0x000fe2000bf05300 */
[----:B------:R-:W-:Y:S02]  /*1520*/  ULDC.64 UR4, c[0x0][0xa18] ;  /* 0x0002860000047ab9 */ /* 0x000fe40000000a00 */
[----:B------:R-:W-:-:S04]  /*1530*/  ISETP.NE.U32.AND P1, PT, RZ, UR4, PT ;  /* 0x00000004ff007c0c */ /* 0x000fc8000bf25070 */
[----:B------:R-:W-:Y:S01]  /*1540*/  ISETP.NE.AND.EX P1, PT, RZ, UR5, PT, P1 ;  /* 0x00000005ff007c0c */ /* 0x000fe2000bf25310 */
[----:B------:R-:W-:Y:S02]  /*1550*/  ULDC.64 UR4, c[0x0][0xa08] ;  /* 0x0002820000047ab9 */ /* 0x000fe40000000a00 */
[----:B------:R-:W-:-:S03]  /*1560*/  ISETP.NE.U32.AND P3, PT, RZ, UR4, PT ;  /* 0x00000004ff007c0c */ /* 0x000fc6000bf65070 */
[----:B-1--4-:R-:W1:Y:S01]  /*1570*/  @P0 LDC.64 R4, c[0x0][0xa28] ;  /* 0x00028a00ff040b82 */ /* 0x012e620000000a00 */
[----:B------:R-:W-:Y:S01]  /*1580*/  ISETP.NE.AND.EX P3, PT, RZ, UR5, PT, P3 ;  /* 0x00000005ff007c0c */ /* 0x000fe2000bf65330 */
[----:B0-----:R-:W-:-:S06]  /*1590*/  IMAD.WIDE R10, R31, 0x4, R6 ;  /* 0x000000041f0a7825 */ /* 0x001fcc00078e0206 */
[----:B------:R-:W0:Y:S01]  /*15a0*/  @P1 LDC.64 R8, c[0x0][0xa18] ;  /* 0x00028600ff081b82 */ /* 0x000e220000000a00 */
[----:B------:R-:W-:Y:S02]  /*15b0*/  ULDC UR4, c[0x0][0x288] ;  /* 0x0000a20000047ab9 */ /* 0x000fe40000000800 */
[----:B------:R-:W-:Y:S01]  /*15c0*/  IMAD.U32 R165, RZ, RZ, UR4 ;  /* 0x00000004ffa57e24 */ /* 0x000fe2000f8e00ff */
[----:B------:R-:W-:Y:S02]  /*15d0*/  ULDC.64 UR4, c[0x0][0x418] ;  /* 0x0001060000047ab9 */ /* 0x000fe40000000a00 */
[----:B------:R2:W5:Y:S01]  /*15e0*/  @P3 LDG.E R129, desc[UR60][R10.64] ;  /* 0x0000003c0a813981 */ /* 0x000562000c1e1900 */
[----:B-1----:R-:W-:-:S05]  /*15f0*/  @P0 IMAD.WIDE R4, R31, 0x4, R4 ;  /* 0x000000041f040825 */ /* 0x002fca00078e0204 */
[----:B------:R2:W5:Y:S01]  /*1600*/  @P0 LDG.E R13, desc[UR60][R4.64] ;  /* 0x0000003c040d0981 */ /* 0x000562000c1e1900 */
[----:B0-----:R-:W-:-:S05]  /*1610*/  @P1 IMAD.WIDE R6, R31, 0x4, R8 ;  /* 0x000000041f061825 */ /* 0x001fca00078e0208 */
[----:B------:R2:W5:Y:S01]  /*1620*/  @P1 LDG.E R165, desc[UR60][R6.64] ;  /* 0x0000003c06a51981 */ /* 0x000562000c1e1900 */
[----:B------:R-:W-:Y:S01]  /*1630*/  UISETP.NE.U32.AND UP0, UPT, UR4, URZ, UPT ;  /* 0x0000003f0400728c */ /* 0x000fe2000bf05070 */
[C---:B------:R-:W-:Y:S02]  /*1640*/  LOP3.LUT R3, R30.reuse, 0xff000000, RZ, 0xc0, !PT ;  /* 0xff0000001e037812 */ /* 0x040fe400078ec0ff */
[----:B------:R-:W-:Y:S01]  /*1650*/  ULDC UR4, c[0x0][0x424] ;  /* 0x0001090000047ab9 */ /* 0x000fe20000000800 */
[----:B------:R-:W-:Y:S01]  /*1660*/  UISETP.NE.AND.EX UP0, UPT, UR5, URZ, UPT, UP0 ;  /* 0x0000003f0500728c */ /* 0x000fe2000bf05300 */
[----:B------:R-:W-:Y:S02]  /*1670*/  ISETP.NE.U32.AND P2, PT, RZ, UR6, PT ;  /* 0x00000006ff007c0c */ /* 0x000fe4000bf45070 */
[----:B------:R-:W-:Y:S01]  /*1680*/  ULDC UR5, c[0x0][0x2f0] ;  /* 0x0000bc0000057ab9 */ /* 0x000fe20000000800 */
[----:B------:R-:W-:Y:S01]  /*1690*/  USEL UR4, UR4, 0x1, UP0 ;  /* 0x0000000104047887 */ /* 0x000fe20008000000 */
[----:B------:R-:W-:-:S02]  /*16a0*/  LOP3.LUT R0, R30, 0xff0000, RZ, 0xc0, !PT ;  /* 0x00ff00001e007812 */ /* 0x000fc400078ec0ff */
[----:B------:R-:W-:Y:S01]  /*16b0*/  SHF.R.U32.HI R3, RZ, 0x8, R3 ;  /* 0x00000008ff037819 */ /* 0x000fe20000011603 */
[----:B------:R-:W-:Y:S01]  /*16c0*/  UIMAD UR4, UR4, UR5, URZ ;  /* 0x00000005040472a4 */ /* 0x000fe2000f8e023f */
[----:B------:R-:W-:Y:S02]  /*16d0*/  ISETP.NE.AND.EX P2, PT, RZ, UR7, PT, P2 ;  /* 0x00000007ff007c0c */ /* 0x000fe4000bf45320 */
[----:B------:R-:W-:Y:S01]  /*16e0*/  ULDC UR5, c[0x0][0x348] ;  /* 0x0000d20000057ab9 */ /* 0x000fe20000000800 */
[----:B------:R-:W-:Y:S01]  /*16f0*/  LEA.HI R206, R0, R3, RZ, 0x10 ;  /* 0x0000000300ce7211 */ /* 0x000fe200078f80ff */
[----:B------:R-:W-:Y:S01]  /*1700*/  IMAD.MOV.U32 R207, RZ, RZ, R31 ;  /* 0x000000ffffcf7224 */ /* 0x000fe200078e001f */
[----:B------:R-:W-:Y:S01]  /*1710*/  LOP3.LUT R169, R30, 0xffff, RZ, 0xc0, !PT ;  /* 0x0000ffff1ea97812 */ /* 0x000fe200078ec0ff */
[----:B--2---:R-:W-:Y:S07]  /*1720*/  @P1 BRA `(.L_x_1547) ;  /* 0x0000000000241947 */ /* 0x004fee0003800000 */
        /* <DEDUP_REMOVED lines=9> */
.L_x_1547:
[----:B------:R-:W-:Y:S02]  /*17c0*/  IMAD.U32 R25, RZ, RZ, UR5 ;  /* 0x00000005ff197e24 */ /* 0x000fe4000f8e00ff */
[----:B------:R-:W-:Y:S01]  /*17d0*/  IMAD.U32 R26, RZ, RZ, UR4 ;  /* 0x00000004ff1a7e24 */ /* 0x000fe2000f8e00ff */
[----:B------:R-:W-:Y:S06]  /*17e0*/  @!P2 BRA `(.L_x_1548) ;  /* 0x000000000010a947 */ /* 0x000fec0003800000 */
[----:B------:R-:W0:Y:S02]  /*17f0*/  LDC.64 R26, c[0x0][0xa20] ;  /* 0x00028800ff1a7b82 */ /* 0x000e240000000a00 */
[----:B0-----:R-:W-:-:S06]  /*1800*/  IMAD.WIDE R26, R31, 0x4, R26 ;  /* 0x000000041f1a7825 */ /* 0x001fcc00078e021a */
[----:B------:R0:W5:Y:S01]  /*1810*/  LDG.E R26, desc[UR60][R26.64] ;  /* 0x0000003c1a1a7981 */ /* 0x000162000c1e1900 */
[----:B------:R-:W-:Y:S05]  /*1820*/  BRA `(.L_x_1549) ;  /* 0x0000000000107947 */ /* 0x000fea0003800000 */
.L_x_1548:
[----:B------:R-:W-:Y:S05]  /*1830*/  @!P3 BRA `(.L_x_1549) ;  /* 0x00000000000cb947 */ /* 0x000fea0003800000 */
[----:B------:R-:W2:Y:S04]  /*1840*/  LDG.E R3, desc[UR60][R10.64] ;  /* 0x0000003c0a037981 */ /* 0x000ea8000c1e1900 */
[----:B------:R-:W2:Y:S02]  /*1850*/  LDG.E R26, desc[UR60][R10.64+0x4] ;  /* 0x0000043c0a1a7981 */ /* 0x000ea4000c1e1900 */
[----:B--2---:R-:W-:-:S07]  /*1860*/  IMAD.IADD R26, R26, 0x1, -R3 ;  /* 0x000000011a1a7824 */ /* 0x004fce00078e0a03 */
.L_x_1549:
[----:B------:R-:W-:Y:S01]  /*1870*/  ULDC.64 UR4, c[0x0][0xa10] ;  /* 0x0002840000047ab9 */ /* 0x000fe20000000a00 */
[----:B------:R-:W1:Y:S01]  /*1880*/  LDC R4, c[0x0][0x448] ;  /* 0x00011200ff047b82 */ /* 0x000e620000000800 */
[----:B------:R-:W-:-:S04]  /*1890*/  ISETP.NE.U32.AND P0, PT, RZ, UR4, PT ;  /* 0x00000004ff007c0c */ /* 0x000fc8000bf05070 */
[----:B------:R-:W-:Y:S01]  /*18a0*/  ISETP.NE.AND.EX P0, PT, RZ, UR5, PT, P0 ;  /* 0x00000005ff007c0c */ /* 0x000fe2000bf05300 */
[----:B------:R-:W-:Y:S02]  /*18b0*/  ULDC.64 UR4, c[0x0][0xa30] ;  /* 0x00028c0000047ab9 */ /* 0x000fe40000000a00 */
[----:B------:R-:W-:-:S04]  /*18c0*/  ISETP.NE.U32.AND P1, PT, RZ, UR4, PT ;  /* 0x00000004ff007c0c */ /* 0x000fc8000bf25070 */
[----:B------:R-:W-:-:S06]  /*18d0*/  ISETP.NE.AND.EX P1, PT, RZ, UR5, PT, P1 ;  /* 0x00000005ff007c0c */ /* 0x000fcc000bf25310 */
[----:B------:R-:W2:Y:S08]  /*18e0*/  @P0 LDC.64 R6, c[0x0][0xa10] ;  /* 0x00028400ff060b82 */ /* 0x000eb00000000a00 */
[----:B------:R-:W3:Y:S01]  /*18f0*/  @P1 LDC.64 R8, c[0x0][0xa30] ;  /* 0x00028c00ff081b82 */ /* 0x000ee20000000a00 */
[----:B--2---:R-:W-:-:S05]  /*1900*/  @P0 IMAD.WIDE R6, R31, 0x4, R6 ;  /* 0x000000041f060825 */ /* 0x004fca00078e0206 */
[----:B------:R-:W2:Y:S04]  /*1910*/  @P0 LDG.E R0, desc[UR60][R6.64] ;  /* 0x0000003c06000981 */ /* 0x000ea8000c1e1900 */
[----:B------:R-:W2:Y:S01]  /*1920*/  @P0 LDG.E R3, desc[UR60][R6.64+0x4] ;  /* 0x0000043c06030981 */ /* 0x000ea2000c1e1900 */
[----:B-----5:R-:W-:Y:S02]  /*1930*/  IMAD.MOV.U32 R140, RZ, RZ, R26 ;  /* 0x000000ffff8c7224 */ /* 0x020fe400078e001a */
[----:B---3--:R-:W-:-:S05]  /*1940*/  @P1 IMAD.WIDE R8, R31, 0x4, R8 ;  /* 0x000000041f081825 */ /* 0x008fca00078e0208 */
[----:B------:R3:W5:Y:S01]  /*1950*/  @P1 LDG.E R140, desc[UR60][R8.64] ;  /* 0x0000003c088c1981 */ /* 0x000762000c1e1900 */
[----:B-1----:R-:W-:Y:S01]  /*1960*/  ISETP.NE.AND P1, PT, R4, 0x1, PT ;  /* 0x000000010400780c */ /* 0x002fe20003f25270 */
[----:B------:R-:W-:Y:S01]  /*1970*/  IMAD.SHL.U32 R188, R29, 0x80, RZ ;  /* 0x000000801dbc7824 */ /* 0x000fe200078e00ff */
[----:B------:R-:W1:Y:S01]  /*1980*/  LDC.64 R4, c[0x0][0x9e0] ;  /* 0x00027800ff047b82 */ /* 0x000e620000000a00 */
[----:B------:R-:W-:-:S10]  /*1990*/  IMAD.IADD R12, R26, 0x1, -R13 ;  /* 0x000000011a0c7824 */ /* 0x000fd400078e0a0d */
[----:B------:R-:W4:Y:S08]  /*19a0*/  @P1 LDC R10, c[0x0][0x44c] ;  /* 0x00011300ff0a1b82 */ /* 0x000f300000000800 */
[----:B------:R-:W0:Y:S01]  /*19b0*/  @P1 LDC R11, c[0x0][0x450] ;  /* 0x00011400ff0b1b82 */ /* 0x000e220000000800 */
[----:B-1----:R-:W-:Y:S01]  /*19c0*/  ISETP.GE.AND P2, PT, R5, 0x1, PT ;  /* 0x000000010500780c */ /* 0x002fe20003f46270 */
[----:B--2---:R-:W-:-:S02]  /*19d0*/  @P0 IMAD.IADD R25, R3, 0x1, -R0 ;  /* 0x0000000103190824 */ /* 0x004fc400078e0a00 */
[----:B------:R-:W-:Y:S02]  /*19e0*/  VIADD R3, R188, 0x7f ;  /* 0x0000007fbc037836 */ /* 0x000fe40000000000 */
[----:B------:R-:W-:Y:S02]  /*19f0*/  IMAD.IADD R166, R12, 0x1, R25 ;  /* 0x000000010ca67824 */ /* 0x000fe400078e0219 */
[----:B----4-:R-:W-:-:S04]  /*1a00*/  @P1 IMAD.HI.U32 R6, R3, R10, RZ ;  /* 0x0000000a03061227 */ /* 0x010fc800078e00ff */
[C---:B------:R-:W-:Y:S01]  /*1a10*/  VIADD R0, R166.reuse, 0x5f ;  /* 0x0000005fa6007836 */ /* 0x040fe20000000000 */
[----:B0-----:R-:W-:Y:S02]  /*1a20*/  @P1 SHF.R.U32.HI R3, RZ, R11, R6 ;  /* 0x0000000bff031219 */ /* 0x001fe40000011606 */
[----:B------:R-:W-:Y:S01]  /*1a30*/  IADD3 R6, R166, 0x1, -R165 ;  /* 0x00000001a6067810 */ /* 0x000fe20007ffe8a5 */
[----:B------:R-:W-:-:S04]  /*1a40*/  IMAD.HI R0, R0, 0x2aaaaaab, RZ ;  /* 0x2aaaaaab00007827 */ /* 0x000fc800078e02ff */
[----:B------:R-:W-:Y:S01]  /*1a50*/  IMAD.IADD R3, R6, 0x1, R3 ;  /* 0x0000000106037824 */ /* 0x000fe200078e0203 */
[----:B------:R-:W-:-:S03]  /*1a60*/  SHF.R.U32.HI R141, RZ, 0x1f, R0 ;  /* 0x0000001fff8d7819 */ /* 0x000fc60000011600 */
[----:B------:R-:W-:Y:S01]  /*1a70*/  IMAD.IADD R4, R3, 0x1, R4 ;  /* 0x0000000103047824 */ /* 0x000fe200078e0204 */
[----:B------:R-:W-:Y:S01]  /*1a80*/  LEA.HI.SX32 R141, R0, R141, 0x1c ;  /* 0x0000008d008d7211 */ /* 0x000fe200078fe2ff */
[----:B---3--:R-:W-:Y:S06]  /*1a90*/  @!P2 BRA `(.L_x_1550) ;  /* 0x000000000048a947 */ /* 0x008fec0003800000 */
        /* <DEDUP_REMOVED lines=11> */
.L_x_1552:
[----:B------:R-:W-:-:S13]  /*1b50*/  ISETP.NE.AND P0, PT, R5, 0x1, PT ;  /* 0x000000010500780c */ /* 0x000fda0003f05270 */
[----:B------:R-:W0:Y:S02]  /*1b60*/  @P0 LDC.64 R6, c[0x0][0x9e8] ;  /* 0x00027a00ff060b82 */ /* 0x000e240000000a00 */
[----:B0-----:R-:W-:-:S05]  /*1b70*/  @P0 IMAD.HI.U32 R6, R0, R6, RZ ;  /* 0x0000000600060227 */ /* 0x001fca00078e00ff */
[----:B------:R-:W-:-:S07]  /*1b80*/  @P0 SHF.R.U32.HI R0, RZ, R7, R6 ;  /* 0x00000007ff000219 */ /* 0x000fce0000011606 */
.L_x_1553:
[----:B------:R-:W-:Y:S05]  /*1b90*/  BSYNC B0 ;  /* 0x0000000000007941 */ /* 0x000fea0003800000 */
.L_x_1551:
[----:B------:R-:W-:-:S05]  /*1ba0*/  IMAD R3, R0, R5, R5 ;  /* 0x0000000500037224 */ /* 0x000fca00078e0205 */
[----:B------:R-:W-:-:S07]  /*1bb0*/  VIMNMX R4, R4, R3, PT ;  /* 0x0000000304047248 */ /* 0x000fce0003fe0100 */
.L_x_1550:
[----:B------:R-:W0:Y:S01]  /*1bc0*/  @P1 LDC R3, c[0x0][0x44c] ;  /* 0x00011300ff031b82 */ /* 0x000e220000000800 */
[----:B------:R-:W-:Y:S01]  /*1bd0*/  VIADD R4, R4, 0x5f ;  /* 0x0000005f04047836 */ /* 0x000fe20000000000 */
[----:B------:R-:W-:Y:S01]  /*1be0*/  ULDC UR4, c[0x0][0x9dc] ;  /* 0x0002770000047ab9 */ /* 0x000fe20000000800 */
[----:B------:R-:W-:Y:S02]  /*1bf0*/  IMAD.MOV.U32 R0, RZ, RZ, R188 ;  /* 0x000000ffff007224 */ /* 0x000fe400078e00bc */
[----:B------:R-:W-:-:S03]  /*1c00*/  IMAD.HI R4, R4, 0x2aaaaaab, RZ ;  /* 0x2aaaaaab04047827 */ /* 0x000fc600078e02ff */
[----:B------:R-:W1:Y:S01]  /*1c10*/  @P1 LDC R7, c[0x0][0x450] ;  /* 0x00011400ff071b82 */ /* 0x000e620000000800 */
[----:B------:R-:W-:Y:S02]  /*1c20*/  IMAD.IADD R193, R166, 0x1, -R165 ;  /* 0x00000001a6c17824 */ /* 0x000fe400078e0aa5 */
        /* <DEDUP_REMOVED lines=18> */
.L_x_1556:
[----:B------:R-:W-:-:S13]  /*1d50*/  ISETP.NE.AND P0, PT, R5, 0x1, PT ;  /* 0x000000010500780c */ /* 0x000fda0003f05270 */
[----:B------:R-:W0:Y:S02]  /*1d60*/  @P0 LDC.64 R6, c[0x0][0x9e8] ;  /* 0x00027a00ff060b82 */ /* 0x000e240000000a00 */
[----:B0-----:R-:W-:-:S05]  /*1d70*/  @P0 IMAD.HI.U32 R4, R0, R6, RZ ;  /* 0x0000000600040227 */ /* 0x001fca00078e00ff */
[----:B------:R-:W-:-:S07]  /*1d80*/  @P0 SHF.R.U32.HI R0, RZ, R7, R4 ;  /* 0x00000007ff000219 */ /* 0x000fce0000011604 */
.L_x_1557:
[----:B------:R-:W-:Y:S05]  /*1d90*/  BSYNC B0 ;  /* 0x0000000000007941 */ /* 0x000fea0003800000 */
.L_x_1555:
[----:B------:R-:W-:-:S05]  /*1da0*/  IMAD R0, R0, R5, RZ ;  /* 0x0000000500007224 */ /* 0x000fca00078e02ff */
[----:B------:R-:W-:-:S07]  /*1db0*/  VIMNMX R3, R3, R0, !PT ;  /* 0x0000000003037248 */ /* 0x000fce0007fe0100 */
.L_x_1554:
[----:B------:R-:W-:Y:S01]  /*1dc0*/  IMAD.HI R3, R3, 0x2aaaaaab, RZ ;  /* 0x2aaaaaab03037827 */ /* 0x000fe200078e02ff */
[----:B------:R-:W-:Y:S01]  /*1dd0*/  BSSY B0, `(.L_x_1558) ;  /* 0x0000028000007945 */ /* 0x000fe20003800000 */
[----:B------:R-:W-:Y:S02]  /*1de0*/  LOP3.LUT R210, R206, 0xff, RZ, 0xc0, !PT ;  /* 0x000000ffced27812 */ /* 0x000fe400078ec0ff */
[----:B------:R-:W-:Y:S02]  /*1df0*/  SHF.R.U32.HI R206, RZ, 0x10, R206 ;  /* 0x00000010ffce7819 */ /* 0x000fe400000116ce */
[----:B------:R-:W-:-:S04]  /*1e00*/  SHF.R.U32.HI R0, RZ, 0x1f, R3 ;  /* 0x0000001fff007819 */ /* 0x000fc80000011603 */
[----:B------:R-:W-:Y:S01]  /*1e10*/  LEA.HI.SX32 R0, R3, R0, 0x1c ;  /* 0x0000000003007211 */ /* 0x000fe200078fe2ff */
[----:B------:R-:W-:-:S03]  /*1e20*/  IMAD.MOV.U32 R3, RZ, RZ, RZ ;  /* 0x000000ffff037224 */ /* 0x000fc600078e00ff */
[----:B------:R-:W-:-:S04]  /*1e30*/  VIMNMX R9, RZ, R0, !PT ;  /* 0x00000000ff097248 */ /* 0x000fc80007fe0100 */
[----:B------:R-:W-:-:S13]  /*1e40*/  ISETP.GT.AND P0, PT, R8, R9, PT ;  /* 0x000000090800720c */ /* 0x000fda0003f04270 */
[----:B------:R-:W-:Y:S05]  /*1e50*/  @!P0 BRA `(.L_x_1559) ;  /* 0x00000000007c8947 */ /* 0x000fea0003800000 */
[----:B------:R-:W-:Y:S01]  /*1e60*/  ISETP.NE.AND P0, PT, R206, RZ, PT ;  /* 0x000000ffce00720c */ /* 0x000fe20003f05270 */
[----:B------:R-:W-:-:S03]  /*1e70*/  ULDC UR4, c[0x0][0x9f0] ;  /* 0x00027c0000047ab9 */ /* 0x000fc60000000800 */
[----:B------:R-:W-:-:S04]  /*1e80*/  SEL R11, R206, UR4, P0 ;  /* 0x00000004ce0b7c07 */ /* 0x000fc80008000000 */
[-C--:B------:R-:W-:Y:S02]  /*1e90*/  IABS R6, R11.reuse ;  /* 0x0000000b00067213 */ /* 0x080fe40000000000 */
[----:B------:R-:W-:Y:S02]  /*1ea0*/  IADD3 R0, R11, -0x1, R8 ;  /* 0xffffffff0b007810 */ /* 0x000fe40007ffe008 */
[----:B------:R-:W0:Y:S01]  /*1eb0*/  I2F.RP R3, R6 ;  /* 0x0000000600037306 */ /* 0x000e220000209400 */
[----:B------:R-:W-:Y:S02]  /*1ec0*/  IABS R13, R11 ;  /* 0x0000000b000d7213 */ /* 0x000fe40000000000 */
[----:B------:R-:W-:-:S05]  /*1ed0*/  IMAD.IADD R0, R0, 0x1, -R9 ;  /* 0x0000000100007824 */ /* 0x000fca00078e0a09 */
        /* <DEDUP_REMOVED lines=23> */
.L_x_1559:
[----:B------:R-:W-:Y:S05]  /*2050*/  BSYNC B0 ;  /* 0x0000000000007941 */ /* 0x000fea0003800000 */
.L_x_1558:
[----:B------:R-:W-:-:S05]  /*2060*/  IMAD R0, R210, R3, R9 ;  /* 0x00000003d2007224 */ /* 0x000fca00078e0209 */
        /* <DEDUP_REMOVED lines=12> */
[----:B------:R-:W-:Y:S02]  /*2130*/  @P0 LEA.HI.SX32 R24, R0, R3, 0x1c ;  /* 0x0000000300180211 */ /* 0x000fe400078fe2ff */
[----:B------:R-:W-:Y:S02]  /*2140*/  PLOP3.LUT P0, PT, PT, PT, PT, 0x80, 0x0 ;  /* 0x000000000000781c */ /* 0x000fe40003f0f070 */
[----:B------:R-:W-:-:S13]  /*2150*/  ISETP.GT.AND P1, PT, R24, R125, PT ;  /* 0x0000007d1800720c */ /* 0x000fda0003f24270 */
[----:B------:R-:W-:Y:S05]  /*2160*/  @!P1 BRA `(.L_x_1560) ;  /* 0x0000009400149947 */ /* 0x000fea0003800000 */
[----:B------:R-:W-:Y:S01]  /*2170*/  VIADD R121, R2, 0x18400 ;  /* 0x0001840002797836 */ /* 0x000fe20000000000 */
[----:B------:R-:W-:Y:S04]  /*2180*/  BSSY B6, `(.L_x_1561) ;  /* 0x0000013000067945 */ /* 0x000fe80003800000 */
[----:B------:R-:W-:-:S13]  /*2190*/  LOP3.LUT P0, RZ, R121, 0x3ff, RZ, 0xc0, !PT ;  /* 0x000003ff79ff7812 */ /* 0x000fda000780c0ff */
        /* <DEDUP_REMOVED lines=17> */
.L_x_1562:
[----:B------:R-:W-:Y:S05]  /*22b0*/  BSYNC B6 ;  /* 0x0000000000067941 */ /* 0x000fea0003800000 */
.L_x_1561:
        /* <DEDUP_REMOVED lines=20> */
.L_x_1564:
[----:B------:R-:W-:Y:S05]  /*2400*/  BSYNC B6 ;  /* 0x0000000000067941 */ /* 0x000fea0003800000 */
.L_x_1563:
[----:B------:R-:W-:Y:S01]  /*2410*/  ULDC.64 UR4, c[0x0][0x9f8] ;  /* 0x00027e0000047ab9 */ /* 0x000fe20000000a00 */
[----:B------:R-:W-:Y:S01]  /*2420*/  IMAD.MOV.U32 R100, RZ, RZ, R31 ;  /* 0x000000ffff647224 */ /* 0x000fe200078e001f */
[----:B------:R-:W-:Y:S01]  /*2430*/  ISETP.NE.U32.AND P0, PT, RZ, UR4, PT ;  /* 0x00000004ff007c0c */ /* 0x000fe2000bf05070 */
[----:B------:R-:W-:Y:S01]  /*2440*/  ULDC UR4, c[0x0][0x2f4] ;  /* 0x0000bd0000047ab9 */ /* 0x000fe20000000800 */
[----:B------:R-:W0:Y:S02]  /*2450*/  LDC.64 R94, c[0x0][0x3f8] ;  /* 0x0000fe00ff5e7b82 */ /* 0x000e240000000a00 */
[----:B------:R-:W-:Y:S01]  /*2460*/  ISETP.NE.AND.EX P0, PT, RZ, UR5, PT, P0 ;  /* 0x00000005ff007c0c */ /* 0x000fe2000bf05300 */
[----:B------:R-:W-:-:S05]  /*2470*/  ULDC UR5, c[0x0][0x320] ;  /* 0x0000c80000057ab9 */ /* 0x000fca0000000800 */
[----:B------:R-:W1:Y:S08]  /*2480*/  LDC R13, c[0x0][0x3f4] ;  /* 0x0000fd00ff0d7b82 */ /* 0x000e700000000800 */
[----:B------:R-:W2:Y:S08]  /*2490*/  @P0 LDC.64 R4, c[0x0][0x9f8] ;  /* 0x00027e00ff040b82 */ /* 0x000eb00000000a00 */
[----:B------:R-:W3:Y:S01]  /*24a0*/  LDC.64 R88, c[0x0][0x408] ;  /* 0x00010200ff587b82 */ /* 0x000ee20000000a00 */
[----:B--2---:R-:W-:-:S05]  /*24b0*/  @P0 IMAD.WIDE R4, R31, 0x4, R4 ;  /* 0x000000041f040825 */ /* 0x004fca00078e0204 */
[----:B------:R2:W4:Y:S01]  /*24c0*/  @P0 LDG.E R100, desc[UR60][R4.64] ;  /* 0x0000003c04640981 */ /* 0x000522000c1e1900 */
[C---:B------:R-:W-:Y:S01]  /*24d0*/  ISETP.GE.AND P1, PT, R167.reuse, UR4, PT ;  /* 0x00000004a7007c0c */ /* 0x040fe2000bf26270 */
[--C-:B0-----:R-:W-:Y:S01]  /*24e0*/  IMAD.WIDE.U32 R96, R174, R94, R18.reuse ;  /* 0x0000005eae607225 */ /* 0x101fe200078e0012 */
[----:B------:R-:W-:Y:S01]  /*24f0*/  ISETP.GE.AND P0, PT, R18, UR4, PT ;  /* 0x0000000412007c0c */ /* 0x000fe2000bf06270 */
[----:B------:R-:W0:Y:S01]  /*2500*/  S2R R194, SR_TID.X ;  /* 0x0000000000c27919 */ /* 0x000e220000002100 */
[----:B------:R-:W-:Y:S01]  /*2510*/  SEL R3, RZ, 0xffffffff, P1 ;  /* 0xffffffffff037807 */ /* 0x000fe20000800000 */
[----:B---3--:R-:W-:Y:S01]  /*2520*/  IMAD.WIDE.U32 R90, R174, R88, R18 ;  /* 0x00000058ae5a7225 */ /* 0x008fe200078e0012 */
[----:B------:R-:W-:Y:S02]  /*2530*/  SEL R0, RZ, 0x1, P0 ;  /* 0x00000001ff007807 */ /* 0x000fe40000000000 */
[----:B------:R-:W-:Y:S01]  /*2540*/  ISETP.GE.AND P0, PT, R167, UR5, PT ;  /* 0x00000005a7007c0c */ /* 0x000fe2000bf06270 */
[----:B------:R-:W-:Y:S01]  /*2550*/  IMAD.SHL.U32 R3, R3, 0x2, RZ ;  /* 0x0000000203037824 */ /* 0x000fe200078e00ff */
[----:B------:R-:W-:Y:S01]  /*2560*/  ISETP.GE.AND P1, PT, R22, UR4, PT ;  /* 0x0000000416007c0c */ /* 0x000fe2000bf26270 */
[----:B------:R-:W-:Y:S01]  /*2570*/  IMAD.SHL.U32 R106, R94, 0x40, RZ ;  /* 0x000000405e6a7824 */ /* 0x000fe200078e00ff */
[----:B------:R-:W-:Y:S01]  /*2580*/  SHF.R.S32.HI R9, RZ, 0x1f, R174 ;  /* 0x0000001fff097819 */ /* 0x000fe200000114ae */
[----:B------:R-:W-:Y:S01]  /*2590*/  IMAD.MOV.U32 R126, RZ, RZ, 0x20 ;  /* 0x00000020ff7e7424 */ /* 0x000fe200078e00ff */
[----:B------:R-:W-:Y:S01]  /*25a0*/  LOP3.LUT R0, R3, 0x2, R0, 0xe2, !PT ;  /* 0x0000000203007812 */ /* 0x000fe200078ee200 */
[----:B------:R-:W-:Y:S01]  /*25b0*/  IMAD.SHL.U32 R108, R88, 0x40, RZ ;  /* 0x00000040586c7824 */ /* 0x000fe200078e00ff */
[----:B------:R-:W-:Y:S01]  /*25c0*/  SEL R3, RZ, 0xffffffff, P0 ;  /* 0xffffffffff037807 */ /* 0x000fe20000000000 */
[----:B------:R-:W-:Y:S01]  /*25d0*/  IMAD.IADD R129, R129, 0x1, R26 ;  /* 0x0000000181817824 */ /* 0x000fe200078e021a */
[----:B------:R-:W-:Y:S01]  /*25e0*/  ISETP.GE.AND P0, PT, R168, UR4, PT ;  /* 0x00000004a8007c0c */ /* 0x000fe2000bf06270 */
[----:B------:R-:W-:Y:S01]  /*25f0*/  IMAD R112, R209, 0x40, R174 ;  /* 0x00000040d1707824 */ /* 0x000fe200078e02ae */
[----:B--2---:R-:W-:Y:S01]  /*2600*/  SEL R4, RZ, 0x8, P1 ;  /* 0x00000008ff047807 */ /* 0x004fe20000800000 */
[----:B------:R-:W-:Y:S01]  /*2610*/  IMAD.SHL.U32 R6, R3, 0x2, RZ ;  /* 0x0000000203067824 */ /* 0x000fe200078e00ff */
[----:B------:R-:W-:Y:S01]  /*2620*/  SEL R3, RZ, 0x4, P0 ;  /* 0x00000004ff037807 */ /* 0x000fe20000000000 */
[----:B-1----:R-:W-:Y:S01]  /*2630*/  IMAD.SHL.U32 R124, R13, 0x2, RZ ;  /* 0x000000020d7c7824 */ /* 0x002fe200078e00ff */
[----:B------:R-:W-:-:S02]  /*2640*/  ISETP.GE.AND P2, PT, R18, UR5, PT ;  /* 0x0000000512007c0c */ /* 0x000fc4000bf46270 */
[--C-:B------:R-:W-:Y:S02]  /*2650*/  SHF.R.S32.HI R163, RZ, 0x1f, R162.reuse ;  /* 0x0000001fffa37819 */ /* 0x100fe400000114a2 */
[----:B------:R-:W-:Y:S01]  /*2660*/  LOP3.LUT R0, R4, R0, R3, 0xfe, !PT ;  /* 0x0000000004007212 */ /* 0x000fe200078efe03 */
[CC--:B------:R-:W-:Y:S01]  /*2670*/  IMAD R3, R9.reuse, R94.reuse, RZ ;  /* 0x0000005e09037224 */ /* 0x0c0fe200078e02ff */
[----:B------:R-:W-:Y:S01]  /*2680*/  SEL R5, RZ, 0x1, P2 ;  /* 0x00000001ff057807 */ /* 0x000fe20001000000 */
[----:B------:R-:W-:Y:S01]  /*2690*/  IMAD.WIDE.U32 R98, R174, R94, R162 ;  /* 0x0000005eae627225 */ /* 0x000fe200078e00a2 */
[----:B------:R-:W-:Y:S02]  /*26a0*/  ISETP.GE.AND P0, PT, R160, UR4, PT ;  /* 0x00000004a0007c0c */ /* 0x000fe4000bf06270 */
[----:B------:R-:W-:Y:S01]  /*26b0*/  ISETP.GE.AND P1, PT, R168, UR5, PT ;  /* 0x00000005a8007c0c */ /* 0x000fe2000bf26270 */
[----:B------:R-:W-:Y:S01]  /*26c0*/  IMAD R3, R174, R95, R3 ;  /* 0x0000005fae037224 */ /* 0x000fe200078e0203 */
[-C--:B------:R-:W-:Y:S01]  /*26d0*/  ISETP.GE.AND P3, PT, R18, R13.reuse, PT ;  /* 0x0000000d1200720c */ /* 0x080fe20003f66270 */
[-C--:B------:R-:W-:Y:S01]  /*26e0*/  IMAD R9, R9, R88.reuse, RZ ;  /* 0x0000005809097224 */ /* 0x080fe200078e02ff */
[----:B------:R-:W-:Y:S01]  /*26f0*/  LOP3.LUT R5, R6, 0x2, R5, 0xe2, !PT ;  /* 0x0000000206057812 */ /* 0x000fe200078ee205 */
[----:B------:R-:W-:Y:S01]  /*2700*/  IMAD.IADD R99, R99, 0x1, R3 ;  /* 0x0000000163637824 */ /* 0x000fe200078e0203 */
[----:B------:R-:W-:Y:S01]  /*2710*/  SEL R7, RZ, 0x10, P0 ;  /* 0x00000010ff077807 */ /* 0x000fe20000000000 */
[----:B------:R-:W-:Y:S01]  /*2720*/  IMAD.IADD R97, R3, 0x1, R97 ;  /* 0x0000000103617824 */ /* 0x000fe200078e0261 */
[----:B------:R-:W-:Y:S01]  /*2730*/  SEL R4, RZ, 0x4, P1 ;  /* 0x00000004ff047807 */ /* 0x000fe20000800000 */
[----:B------:R-:W-:Y:S01]  /*2740*/  IMAD.WIDE.U32 R92, R174, R88, R162 ;  /* 0x00000058ae5c7225 */ /* 0x000fe200078e00a2 */
[----:B------:R-:W-:-:S02]  /*2750*/  ISETP.GE.AND P2, PT, R167, R13, PT ;  /* 0x0000000da700720c */ /* 0x000fc40003f46270 */
[----:B------:R-:W-:Y:S01]  /*2760*/  SEL R3, R13, RZ, P3 ;  /* 0x000000ff0d037207 */ /* 0x000fe20001800000 */
[----:B-----5:R-:W-:Y:S01]  /*2770*/  IMAD.WIDE.U32 R98, R140, R94, R98 ;  /* 0x0000005e8c627225 */ /* 0x020fe200078e0062 */
[----:B------:R-:W-:Y:S02]  /*2780*/  LOP3.LUT R4, R5, R4, RZ, 0xfc, !PT ;  /* 0x0000000405047212 */ /* 0x000fe400078efcff */
[----:B------:R-:W-:Y:S01]  /*2790*/  LOP3.LUT R7, R0, R7, RZ, 0xfc, !PT ;  /* 0x0000000700077212 */ /* 0x000fe200078efcff */
[----:B------:R-:W-:Y:S01]  /*27a0*/  IMAD R5, R174, R89, R9 ;  /* 0x00000059ae057224 */ /* 0x000fe200078e0209 */
[----:B------:R-:W-:Y:S01]  /*27b0*/  SEL R0, R13, RZ, P2 ;  /* 0x000000ff0d007207 */ /* 0x000fe20001000000 */
[----:B------:R-:W-:Y:S01]  /*27c0*/  IMAD.IADD R3, R18, 0x1, R3 ;  /* 0x0000000112037824 */ /* 0x000fe200078e0203 */
[----:B------:R-:W-:Y:S01]  /*27d0*/  ISETP.GE.AND P1, PT, R168, R13, PT ;  /* 0x0000000da800720c */ /* 0x000fe20003f26270 */
[----:B------:R-:W-:Y:S01]  /*27e0*/  IMAD.IADD R93, R93, 0x1, R5 ;  /* 0x000000015d5d7824 */ /* 0x000fe200078e0205 */
[----:B------:R-:W-:Y:S01]  /*27f0*/  SHF.R.U32.HI R21, RZ, 0x3, R181 ;  /* 0x00000003ff157819 */ /* 0x000fe200000116b5 */
[----:B------:R-:W-:Y:S01]  /*2800*/  IMAD.IADD R91, R5, 0x1, R91 ;  /* 0x00000001055b7824 */ /* 0x000fe200078e025b */
[----:B------:R-:W-:Y:S01]  /*2810*/  SEL R9, R13, RZ, P1 ;  /* 0x000000ff0d097207 */ /* 0x000fe20000800000 */
[----:B------:R-:W-:Y:S01]  /*2820*/  IMAD.IADD R5, R167, 0x1, R0 ;  /* 0x00000001a7057824 */ /* 0x000fe200078e0200 */
[----:B------:R-:W-:Y:S01]  /*2830*/  SHF.R.S32.HI R0, RZ, 0x1f, R3 ;  /* 0x0000001fff007819 */ /* 0x000fe20000011403 */
[----:B------:R-:W-:Y:S01]  /*2840*/  IMAD.WIDE.U32 R96, R140, R94, R96 ;  /* 0x0000005e8c607225 */ /* 0x000fe200078e0060 */
[----:B------:R-:W-:-:S02]  /*2850*/  ISETP.GE.AND P4, PT, R22, UR5, PT ;  /* 0x0000000516007c0c */ /* 0x000fc4000bf86270 */
[----:B------:R-:W-:Y:S01]  /*2860*/  SHF.R.S32.HI R8, RZ, 0x1f, R5 ;  /* 0x0000001fff087819 */ /* 0x000fe20000011405 */
[----:B------:R-:W-:Y:S01]  /*2870*/  IMAD.IADD R11, R168, 0x1, R9 ;  /* 0x00000001a80b7824 */ /* 0x000fe200078e0209 */
[-C--:B------:R-:W-:Y:S01]  /*2880*/  LEA.HI R6, R0, R3.reuse, RZ, 0x3 ;  /* 0x0000000300067211 */ /* 0x080fe200078f18ff */
[-C--:B------:R-:W-:Y:S01]  /*2890*/  IMAD.WIDE.U32 R92, R140, R88.reuse, R92 ;  /* 0x000000588c5c7225 */ /* 0x080fe200078e005c */
[----:B------:R-:W-:Y:S02]  /*28a0*/  LEA.HI R0, R0, R3, RZ, 0x6 ;  /* 0x0000000300007211 */ /* 0x000fe400078f30ff */
[-C--:B------:R-:W-:Y:S01]  /*28b0*/  LEA.HI R3, R8, R5.reuse, RZ, 0x6 ;  /* 0x0000000508037211 */ /* 0x080fe200078f30ff */
[----:B------:R-:W-:Y:S01]  /*28c0*/  IMAD.WIDE.U32 R90, R140, R88, R90 ;  /* 0x000000588c5a7225 */ /* 0x000fe200078e005a */
[----:B------:R-:W-:Y:S02]  /*28d0*/  LEA.HI R12, R8, R5, RZ, 0x3 ;  /* 0x00000005080c7211 */ /* 0x000fe400078f18ff */
[----:B------:R-:W-:-:S02]  /*28e0*/  SHF.R.S32.HI R0, RZ, 0x6, R0 ;  /* 0x00000006ff007819 */ /* 0x000fc40000011400 */
[----:B------:R-:W-:Y:S02]  /*28f0*/  SHF.R.S32.HI R8, RZ, 0x6, R3 ;  /* 0x00000006ff087819 */ /* 0x000fe40000011403 */
[----:B------:R-:W-:Y:S01]  /*2900*/  LOP3.LUT R3, R185, 0x38, R6, 0xf8, !PT ;  /* 0x00000038b9037812 */ /* 0x000fe200078ef806 */
[C---:B------:R-:W-:Y:S01]  /*2910*/  IMAD R139, R0.reuse, 0x1800, R187 ;  /* 0x00001800008b7824 */ /* 0x040fe200078e02bb */
[----:B------:R-:W-:Y:S01]  /*2920*/  SHF.R.S32.HI R14, RZ, 0x1f, R11 ;  /* 0x0000001fff0e7819 */ /* 0x000fe2000001140b */
[--C-:B------:R-:W-:Y:S01]  /*2930*/  IMAD R137, R0, 0x1800, R200.reuse ;  /* 0x0000180000897824 */ /* 0x100fe200078e02c8 */
[----:B------:R-:W-:Y:S01]  /*2940*/  LOP3.LUT R0, R3, R186, RZ, 0x3c, !PT ;  /* 0x000000ba03007212 */ /* 0x000fe200078e3cff */
[C---:B------:R-:W-:Y:S01]  /*2950*/  IMAD R135, R8.reuse, 0x1800, R200 ;  /* 0x0000180008877824 */ /* 0x040fe200078e02c8 */
[----:B------:R-:W-:Y:S01]  /*2960*/  LOP3.LUT R9, R181, 0x38, R6, 0xf8, !PT ;  /* 0x00000038b5097812 */ /* 0x000fe200078ef806 */
[----:B------:R-:W-:Y:S01]  /*2970*/  IMAD R138, R8, 0x1800, R187 ;  /* 0x00001800088a7824 */ /* 0x000fe200078e02bb */
[----:B------:R-:W-:Y:S01]  /*2980*/  LEA.HI R20, R14, R11, RZ, 0x3 ;  /* 0x0000000b0e147211 */ /* 0x000fe200078f18ff */
[----:B------:R-:W-:Y:S01]  /*2990*/  IMAD.IADD R139, R139, 0x1, R0 ;  /* 0x000000018b8b7824 */ /* 0x000fe200078e0200 */
[----:B------:R-:W-:-:S02]  /*29a0*/  LOP3.LUT R0, R181, 0x38, R12, 0xf8, !PT ;  /* 0x00000038b5007812 */ /* 0x000fc400078ef80c */
[----:B------:R-:W-:Y:S02]  /*29b0*/  LOP3.LUT R5, R185, 0x38, R12, 0xf8, !PT ;  /* 0x00000038b9057812 */ /* 0x000fe400078ef80c */
[----:B------:R-:W-:Y:S02]  /*29c0*/  LEA.HI R11, R14, R11, RZ, 0x6 ;  /* 0x0000000b0e0b7211 */ /* 0x000fe400078f30ff */
[-C--:B------:R-:W-:Y:S02]  /*29d0*/  LOP3.LUT R10, R9, R21.reuse, RZ, 0x3c, !PT ;  /* 0x00000015090a7212 */ /* 0x080fe400078e3cff */
[-C--:B------:R-:W-:Y:S02]  /*29e0*/  LOP3.LUT R0, R0, R21.reuse, RZ, 0x3c, !PT ;  /* 0x0000001500007212 */ /* 0x080fe400078e3cff */
[----:B------:R-:W-:Y:S01]  /*29f0*/  SHF.R.S32.HI R9, RZ, 0x1f, R140 ;  /* 0x0000001fff097819 */ /* 0x000fe2000001148c */
[----:B------:R-:W-:Y:S01]  /*2a00*/  IMAD.IADD R137, R137, 0x1, R10 ;  /* 0x0000000189897824 */ /* 0x000fe200078e020a */
[----:B------:R-:W-:Y:S01]  /*2a10*/  LOP3.LUT R5, R5, R186, RZ, 0x3c, !PT ;  /* 0x000000ba05057212 */ /* 0x000fe200078e3cff */
[----:B------:R-:W-:Y:S01]  /*2a20*/  IMAD.IADD R135, R135, 0x1, R0 ;  /* 0x0000000187877824 */ /* 0x000fe200078e0200 */
[----:B------:R-:W-:Y:S01]  /*2a30*/  SHF.R.S32.HI R11, RZ, 0x6, R11 ;  /* 0x00000006ff0b7819 */ /* 0x000fe2000001140b */
[----:B------:R-:W-:Y:S01]  /*2a40*/  IMAD R0, R9, R94, RZ ;  /* 0x0000005e09007224 */ /* 0x000fe200078e02ff */
[--C-:B------:R-:W-:Y:S01]  /*2a50*/  LOP3.LUT R3, R185, 0x38, R20.reuse, 0xf8, !PT ;  /* 0x00000038b9037812 */ /* 0x100fe200078ef814 */
[----:B------:R-:W-:Y:S01]  /*2a60*/  IMAD.IADD R138, R138, 0x1, R5 ;  /* 0x000000018a8a7824 */ /* 0x000fe200078e0205 */
[----:B------:R-:W-:Y:S01]  /*2a70*/  LOP3.LUT R5, R181, 0x38, R20, 0xf8, !PT ;  /* 0x00000038b5057812 */ /* 0x000fe200078ef814 */
[----:B------:R-:W-:Y:S01]  /*2a80*/  IMAD R136, R11, 0x1800, R187 ;  /* 0x000018000b887824 */ /* 0x000fe200078e02bb */
[----:B------:R-:W-:Y:S01]  /*2a90*/  LOP3.LUT R3, R3, R186, RZ, 0x3c, !PT ;  /* 0x000000ba03037212 */ /* 0x000fe200078e3cff */
[----:B------:R-:W-:Y:S01]  /*2aa0*/  IMAD R134, R11, 0x1800, R200 ;  /* 0x000018000b867824 */ /* 0x000fe200078e02c8 */
[----:B------:R-:W-:Y:S01]  /*2ab0*/  LOP3.LUT R5, R5, R21, RZ, 0x3c, !PT ;  /* 0x0000001505057212 */ /* 0x000fe200078e3cff */
[----:B------:R-:W-:Y:S01]  /*2ac0*/  IMAD R11, R140, R95, R0 ;  /* 0x0000005f8c0b7224 */ /* 0x000fe200078e0200 */
[----:B------:R-:W-:Y:S01]  /*2ad0*/  ISETP.GE.AND P0, PT, R161, UR4, PT ;  /* 0x00000004a1007c0c */ /* 0x000fe2000bf06270 */
[----:B------:R-:W-:Y:S01]  /*2ae0*/  IMAD.IADD R136, R136, 0x1, R3 ;  /* 0x0000000188887824 */ /* 0x000fe200078e0203 */
[----:B------:R-:W-:Y:S01]  /*2af0*/  LOP3.LUT R3, R185, 0x18, R18, 0xf8, !PT ;  /* 0x00000018b9037812 */ /* 0x000fe200078ef812 */
[----:B------:R-:W-:Y:S01]  /*2b00*/  IMAD R0, R9, R88, RZ ;  /* 0x0000005809007224 */ /* 0x000fe200078e02ff */
[----:B------:R-:W-:Y:S01]  /*2b10*/  SHF.L.U64.HI R105, R94, 0x6, R95 ;  /* 0x000000065e697819 */ /* 0x000fe2000001025f */
[----:B------:R-:W-:Y:S01]  /*2b20*/  IMAD.IADD R134, R134, 0x1, R5 ;  /* 0x0000000186867824 */ /* 0x000fe200078e0205 */
[----:B------:R-:W-:Y:S01]  /*2b30*/  LOP3.LUT P5, RZ, R227, 0x4, RZ, 0xc0, !PT ;  /* 0x00000004e3ff7812 */ /* 0x000fe200078ac0ff */
[----:B------:R-:W-:Y:S01]  /*2b40*/  IMAD R101, R140, R89, R0 ;  /* 0x000000598c657224 */ /* 0x000fe200078e0200 */
[----:B------:R-:W-:Y:S01]  /*2b50*/  LOP3.LUT R0, R3, R186, RZ, 0x3c, !PT ;  /* 0x000000ba03007212 */ /* 0x000fe200078e3cff */
[----:B------:R-:W-:Y:S01]  /*2b60*/  IMAD R5, R95, 0x60, RZ ;  /* 0x000000605f057824 */ /* 0x000fe200078e02ff */
[----:B------:R-:W-:Y:S01]  /*2b70*/  SEL R3, RZ, 0x8, P4 ;  /* 0x00000008ff037807 */ /* 0x000fe20002000000 */
[----:B------:R-:W-:Y:S01]  /*2b80*/  IMAD.WIDE.U32 R94, R94, 0x60, RZ ;  /* 0x000000605e5e7825 */ /* 0x000fe200078e00ff */
[----:B------:R-:W-:-:S02]  /*2b90*/  SEL R8, RZ, 0x20, P0 ;  /* 0x00000020ff087807 */ /* 0x000fc40000000000 */
[----:B------:R-:W-:Y:S01]  /*2ba0*/  SHF.L.U64.HI R107, R88, 0x6, R89 ;  /* 0x00000006586b7819 */ /* 0x000fe20000010259 */
[----:B------:R-:W-:Y:S01]  /*2bb0*/  IMAD R9, R89, 0x60, RZ ;  /* 0x0000006059097824 */ /* 0x000fe200078e02ff */
[----:B------:R-:W-:Y:S01]  /*2bc0*/  LOP3.LUT R10, R4, R3, RZ, 0xfc, !PT ;  /* 0x00000003040a7212 */ /* 0x000fe200078efcff */
[----:B------:R-:W-:Y:S01]  /*2bd0*/  IMAD.WIDE.U32 R88, R88, 0x60, RZ ;  /* 0x0000006058587825 */ /* 0x000fe200078e00ff */
[----:B------:R-:W-:Y:S02]  /*2be0*/  LOP3.LUT R3, R4, 0x1, RZ, 0xc0, !PT ;  /* 0x0000000104037812 */ /* 0x000fe400078ec0ff */
[----:B------:R-:W-:Y:S01]  /*2bf0*/  SEL R126, R126, 0xffffffe0, !P5 ;  /* 0xffffffe07e7e7807 */ /* 0x000fe20006800000 */
[----:B------:R-:W-:Y:S01]  /*2c00*/  IMAD.IADD R130, R95, 0x1, R5 ;  /* 0x000000015f827824 */ /* 0x000fe200078e0205 */
[----:B------:R-:W-:Y:S01]  /*2c10*/  SHF.R.S32.HI R119, RZ, 0x3, R6 ;  /* 0x00000003ff777819 */ /* 0x000fe20000011406 */
[----:B------:R-:W-:Y:S01]  /*2c20*/  IMAD.IADD R0, R187, 0x1, R0 ;  /* 0x00000001bb007824 */ /* 0x000fe200078e0200 */
        /* <DEDUP_REMOVED lines=8> */
[----:B------:R-:W-:Y:S01]  /*2cb0*/  SHF.R.S32.HI R113, RZ, 0x3, R20 ;  /* 0x00000003ff717819 */ /* 0x000fe20000011414 */
[----:B------:R-:W-:Y:S01]  /*2cc0*/  IMAD.IADD R102, R11, 0x1, R97 ;  /* 0x000000010b667824 */ /* 0x000fe200078e0261 */
[C---:B------:R-:W-:Y:S01]  /*2cd0*/  LOP3.LUT R8, R10.reuse, 0x2, RZ, 0xc0, !PT ;  /* 0x000000020a087812 */ /* 0x040fe200078ec0ff */
[----:B------:R-:W-:Y:S01]  /*2ce0*/  IMAD.IADD R101, R101, 0x1, R91 ;  /* 0x0000000165657824 */ /* 0x000fe200078e025b */
[----:B------:R-:W-:-:S02]  /*2cf0*/  LOP3.LUT R9, R10, 0x4, RZ, 0xc0, !PT ;  /* 0x000000040a097812 */ /* 0x000fc400078ec0ff */
[C---:B------:R-:W-:Y:S02]  /*2d00*/  LOP3.LUT R20, R76.reuse, 0x2, RZ, 0xc0, !PT ;  /* 0x000000024c147812 */ /* 0x040fe400078ec0ff */
[C---:B------:R-:W-:Y:S02]  /*2d10*/  LOP3.LUT R21, R76.reuse, 0x4, RZ, 0xc0, !PT ;  /* 0x000000044c157812 */ /* 0x040fe400078ec0ff */
[C---:B------:R-:W-:Y:S02]  /*2d20*/  LOP3.LUT R26, R76.reuse, 0x8, RZ, 0xc0, !PT ;  /* 0x000000084c1a7812 */ /* 0x040fe400078ec0ff */
[----:B------:R-:W-:Y:S02]  /*2d30*/  LOP3.LUT R27, R76, 0x10, RZ, 0xc0, !PT ;  /* 0x000000104c1b7812 */ /* 0x000fe400078ec0ff */
[----:B0-----:R-:W-:Y:S02]  /*2d40*/  LEA.HI R194, R194, 0x8, RZ, 0x19 ;  /* 0x00000008c2c27811 */ /* 0x001fe400078fc8ff */
[----:B------:R-:W-:-:S02]  /*2d50*/  SHF.R.S32.HI R118, RZ, 0x3, R12 ;  /* 0x00000003ff767819 */ /* 0x000fc4000001140c */
[----:B------:R-:W-:Y:S02]  /*2d60*/  LOP3.LUT R7, R7, 0x1, RZ, 0xc0, !PT ;  /* 0x0000000107077812 */ /* 0x000fe400078ec0ff */
[----:B------:R-:W-:Y:S02]  /*2d70*/  LOP3.LUT R10, R10, 0x8, RZ, 0xc0, !PT ;  /* 0x000000080a0a7812 */ /* 0x000fe400078ec0ff */
[----:B------:R-:W-:Y:S02]  /*2d80*/  SHF.R.S32.HI R111, RZ, 0x1f, R4 ;  /* 0x0000001fff6f7819 */ /* 0x000fe40000011404 */
[----:B------:R-:W-:Y:S02]  /*2d90*/  SHF.R.S32.HI R110, RZ, 0x1f, R5 ;  /* 0x0000001fff6e7819 */ /* 0x000fe40000011405 */
[----:B------:R-:W-:Y:S02]  /*2da0*/  SHF.R.S32.HI R109, RZ, 0x1f, R6 ;  /* 0x0000001fff6d7819 */ /* 0x000fe40000011406 */
[----:B------:R-:W-:-:S02]  /*2db0*/  LOP3.LUT R76, R76, 0x20, RZ, 0xc0, !PT ;  /* 0x000000204c4c7812 */ /* 0x000fc400078ec0ff */
[----:B----4-:R-:W-:-:S07]  /*2dc0*/  SHF.R.S32.HI R128, RZ, 0x1f, R100 ;  /* 0x0000001fff807819 */ /* 0x010fce0000011464 */
.L_x_1670:
[----:B0-----:R-:W0:Y:S01]  /*2dd0*/  LDC R78, c[0x0][0x430] ;  /* 0x00010c00ff4e7b82 */ /* 0x001e220000000800 */
[----:B------:R-:W-:Y:S02]  /*2de0*/  VIADD R24, R24, 0xffffffff ;  /* 0xffffffff18187836 */ /* 0x000fe40000000000 */
[----:B------:R-:W-:Y:S02]  /*2df0*/  IMAD.MOV.U32 R77, RZ, RZ, RZ ;  /* 0x000000ffff4d7224 */ /* 0x000fe400078e00ff */
[----:B------:R-:W-:-:S03]  /*2e00*/  IMAD R12, R24, 0x60, R112 ;  /* 0x00000060180c7824 */ /* 0x000fc600078e0270 */
[----:B-1----:R-:W1:Y:S01]  /*2e10*/  LDC R123, c[0x0][0x3f4] ;  /* 0x0000fd00ff7b7b82 */ /* 0x002e620000000800 */
[----:B------:R-:W-:Y:S01]  /*2e20*/  IMAD.IADD R32, R129, 0x1, R12 ;  /* 0x0000000181207824 */ /* 0x000fe200078e020c */
[----:B------:R-:W-:-:S03]  /*2e30*/  ISETP.GE.AND P0, PT, R12, R25, PT ;  /* 0x000000190c00720c */ /* 0x000fc60003f06270 */
[----:B------:R-:W-:Y:S01]  /*2e40*/  IMAD.MOV.U32 R28, RZ, RZ, R32 ;  /* 0x000000ffff1c7224 */ /* 0x000fe200078e0020 */
[----:B------:R-:W-:Y:S02]  /*2e50*/  ISETP.GT.OR P0, PT, R112, 0x5f, P0 ;  /* 0x0000005f7000780c */ /* 0x000fe40000704670 */
[----:B0-----:R-:W-:-:S11]  /*2e60*/  ISETP.NE.AND P4, PT, R78, 0x1, PT ;  /* 0x000000014e00780c */ /* 0x001fd60003f85270 */
[----:B------:R-:W0:Y:S08]  /*2e70*/  @!P0 LDC.64 R14, c[0x0][0x428] ;  /* 0x00010a00ff0e8b82 */ /* 0x000e300000000a00 */
[----:B------:R-:W2:Y:S08]  /*2e80*/  @!P0 LDC.64 R12, c[0x0][0x418] ;  /* 0x00010600ff0c8b82 */ /* 0x000eb00000000a00 */
[----:B------:R-:W3:Y:S08]  /*2e90*/  @P4 LDC R11, c[0x0][0x434] ;  /* 0x00010d00ff0b4b82 */ /* 0x000ef00000000800 */
[----:B----4-:R-:W4:Y:S01]  /*2ea0*/  @P4 LDC R30, c[0x0][0x438] ;  /* 0x00010e00ff1e4b82 */ /* 0x010f220000000800 */
[----:B---3--:R-:W-:-:S05]  /*2eb0*/  @P4 IMAD.HI.U32 R11, R32, R11, RZ ;  /* 0x0000000b200b4227 */ /* 0x008fca00078e00ff */
[----:B----4-:R-:W-:Y:S01]  /*2ec0*/  @P4 SHF.R.U32.HI R28, RZ, R30, R11 ;  /* 0x0000001eff1c4219 */ /* 0x010fe2000001160b */
[----:B0-----:R-:W-:-:S03]  /*2ed0*/  @!P0 IMAD R11, R128, R14, RZ ;  /* 0x0000000e800b8224 */ /* 0x001fc600078e02ff */
[--C-:B------:R-:W-:Y:S01]  /*2ee0*/  @!P0 SHF.R.S32.HI R29, RZ, 0x1f, R28.reuse ;  /* 0x0000001fff1d8819 */ /* 0x100fe2000001141c */
[C---:B------:R-:W-:Y:S02]  /*2ef0*/  @!P0 IMAD R11, R100.reuse, R15, R11 ;  /* 0x0000000f640b8224 */ /* 0x040fe400078e020b */
[----:B------:R-:W-:-:S04]  /*2f00*/  @!P0 IMAD.WIDE.U32 R14, R100, R14, R28 ;  /* 0x0000000e640e8225 */ /* 0x000fc800078e001c */
[----:B------:R-:W-:Y:S01]  /*2f10*/  @!P0 IMAD.IADD R11, R15, 0x1, R11 ;  /* 0x000000010f0b8824 */ /* 0x000fe200078e020b */
[----:B--2---:R-:W-:-:S04]  /*2f20*/  @!P0 LEA R12, P4, R14, R12, 0x2 ;  /* 0x0000000c0e0c8211 */ /* 0x004fc800078810ff */
[----:B------:R-:W-:-:S05]  /*2f30*/  @!P0 LEA.HI.X R13, R14, R13, R11, 0x2, P4 ;  /* 0x0000000d0e0d8211 */ /* 0x000fca00020f140b */
[----:B------:R0:W5:Y:S01]  /*2f40*/  @!P0 LDG.E R77, desc[UR60][R12.64] ;  /* 0x0000003c0c4d8981 */ /* 0x000162000c1e1900 */
[----:B-1----:R-:W-:Y:S01]  /*2f50*/  ISETP.GE.AND P0, PT, R123, 0x1, PT ;  /* 0x000000017b00780c */ /* 0x002fe20003f06270 */
[----:B------:R-:W-:Y:S01]  /*2f60*/  IMAD.MOV R11, RZ, RZ, -R28 ;  /* 0x000000ffff0b7224 */ /* 0x000fe200078e0a1c */
[----:B------:R-:W-:Y:S01]  /*2f70*/  ISETP.GT.AND P4, PT, R24, R125, PT ;  /* 0x0000007d1800720c */ /* 0x000fe20003f84270 */
[C---:B------:R-:W-:Y:S01]  /*2f80*/  IMAD R14, R17.reuse, 0x4800, R0 ;  /* 0x00004800110e7824 */ /* 0x040fe200078e0200 */
[----:B------:R-:W-:Y:S05]  /*2f90*/  YIELD ;  /* 0x0000000000007946 */ /* 0x000fea0003800000 */
[----:B------:R-:W-:Y:S01]  /*2fa0*/  IMAD R28, R17, 0x4800, R133 ;  /* 0x00004800111c7824 */ /* 0x000fe200078e0285 */
[----:B------:R-:W-:Y:S01]  /*2fb0*/  BSSY B0, `(.L_x_1565) ;  /* 0x00007ef000007945 */ /* 0x000fe20003800000 */
[----:B------:R-:W-:Y:S01]  /*2fc0*/  IMAD R78, R78, R11, R32 ;  /* 0x0000000b4e4e7224 */ /* 0x000fe200078e0220 */
[----:B------:R-:W-:Y:S01]  /*2fd0*/  P2R R122, PR, RZ, 0x10 ;  /* 0x00000010ff7a7803 */ /* 0x000fe20000000000 */
[----:B------:R-:W-:-:S02]  /*2fe0*/  IMAD R29, R14, 0x2, R121 ;  /* 0x000000020e1d7824 */ /* 0x000fc400078e0279 */
[----:B------:R-:W-:Y:S01]  /*2ff0*/  IMAD R28, R28, 0x2, R121 ;  /* 0x000000021c1c7824 */ /* 0x000fe200078e0279 */
[----:B0-----:R-:W-:Y:S06]  /*3000*/  @!P0 BRA `(.L_x_1566) ;  /* 0x0000007400d08947 */ /* 0x001fec0003800000 */
[----:B------:R-:W-:Y:S01]  /*3010*/  SHF.R.S32.HI R79, RZ, 0x1f, R78 ;  /* 0x0000001fff4f7819 */ /* 0x000fe2000001144e */
[----:B------:R-:W-:Y:S01]  /*3020*/  ULDC.64 UR4, c[0x0][0x300] ;  /* 0x0000c00000047ab9 */ /* 0x000fe20000000a00 */
[----:B-----5:R-:W-:Y:S01]  /*3030*/  SHF.R.S32.HI R84, RZ, 0x1f, R77 ;  /* 0x0000001fff547819 */ /* 0x020fe2000001144d */
[----:B------:R-:W-:Y:S01]  /*3040*/  IMAD.WIDE.U32 R12, R78, UR4, RZ ;  /* 0x000000044e0c7c25 */ /* 0x000fe2000f8e00ff */
[----:B------:R-:W-:Y:S02]  /*3050*/  ULDC.U8 UR6, c[0x0][0x410] ;  /* 0x0001040000067ab9 */ /* 0x000fe40000000000 */
[----:B------:R-:W-:Y:S01]  /*3060*/  ISETP.NE.AND P0, PT, RZ, UR6, PT ;  /* 0x00000006ff007c0c */ /* 0x000fe2000bf05270 */
[----:B------:R-:W-:Y:S02]  /*3070*/  IMAD R11, R79, UR4, RZ ;  /* 0x000000044f0b7c24 */ /* 0x000fe4000f8e02ff */
[----:B------:R-:W-:Y:S02]  /*3080*/  IMAD R15, R132, R24, RZ ;  /* 0x00000018840f7224 */ /* 0x000fe400078e02ff */
[----:B------:R-:W-:Y:S01]  /*3090*/  IMAD R11, R78, UR5, R11 ;  /* 0x000000054e0b7c24 */ /* 0x000fe2000f8e020b */
[----:B------:R-:W-:Y:S01]  /*30a0*/  ULDC.64 UR4, c[0x0][0x310] ;  /* 0x0000c40000047ab9 */ /* 0x000fe20000000a00 */
[----:B------:R-:W-:-:S02]  /*30b0*/  IMAD R85, R24, -0x60, R25 ;  /* 0xffffffa018557824 */ /* 0x000fc400078e0219 */
[----:B------:R-:W-:Y:S02]  /*30c0*/  IMAD R14, R84, UR4, RZ ;  /* 0x00000004540e7c24 */ /* 0x000fe4000f8e02ff */
[----:B------:R-:W-:Y:S01]  /*30d0*/  IMAD.IADD R13, R13, 0x1, R11 ;  /* 0x000000010d0d7824 */ /* 0x000fe200078e020b */
[----:B------:R-:W-:Y:S01]  /*30e0*/  VIMNMX R85, R85, 0x60, PT ;  /* 0x0000006055557848 */ /* 0x000fe20003fe0100 */
[C---:B------:R-:W-:Y:S02]  /*30f0*/  IMAD R11, R77.reuse, UR5, R14 ;  /* 0x000000054d0b7c24 */ /* 0x040fe4000f8e020e */
[----:B------:R-:W-:Y:S01]  /*3100*/  IMAD.WIDE.U32 R12, R77, UR4, R12 ;  /* 0x000000044d0c7c25 */ /* 0x000fe2000f8e000c */
[----:B------:R-:W-:-:S03]  /*3110*/  ULDC.64 UR4, c[0x0][0x308] ;  /* 0x0000c20000047ab9 */ /* 0x000fc60000000a00 */
[----:B------:R-:W-:Y:S01]  /*3120*/  IMAD.IADD R13, R13, 0x1, R11 ;  /* 0x000000010d0d7824 */ /* 0x000fe200078e020b */
[----:B------:R-:W-:Y:S01]  /*3130*/  SHF.R.S32.HI R11, RZ, 0x1f, R24 ;  /* 0x0000001fff0b7819 */ /* 0x000fe20000011418 */
[----:B------:R-:W-:Y:S02]  /*3140*/  IMAD R14, R130, R24, RZ ;  /* 0x00000018820e7224 */ /* 0x000fe400078e02ff */
[----:B------:R-:W-:-:S04]  /*3150*/  IMAD.WIDE.U32 R116, R169, UR4, R12 ;  /* 0x00000004a9747c25 */ /* 0x000fc8000f8e000c */
[C---:B------:R-:W-:Y:S02]  /*3160*/  IMAD R31, R11.reuse, R94, R14 ;  /* 0x0000005e0b1f7224 */ /* 0x040fe400078e020e */
[----:B------:R-:W-:Y:S02]  /*3170*/  IMAD R33, R11, R88, R15 ;  /* 0x000000580b217224 */ /* 0x000fe400078e020f */
[----:B------:R-:W-:Y:S01]  /*3180*/  IMAD R11, R169, UR5, R117 ;  /* 0x00000005a90b7c24 */ /* 0x000fe2000f8e0275 */
[----:B------:R-:W-:Y:S01]  /*3190*/  ULDC.64 UR4, c[0x0][0x2e8] ;  /* 0x0000ba0000047ab9 */ /* 0x000fe20000000a00 */
[----:B------:R-:W-:Y:S01]  /*31a0*/  IMAD.WIDE.U32 R14, R94, R24, RZ ;  /* 0x000000185e0e7225 */ /* 0x000fe200078e00ff */
[----:B------:R-:W-:-:S03]  /*31b0*/  LEA R117, P4, R116, UR4, 0x1 ;  /* 0x0000000474757c11 */ /* 0x000fc6000f8808ff */
[----:B------:R-:W-:Y:S01]  /*31c0*/  IMAD.WIDE.U32 R12, R88, R24, RZ ;  /* 0x00000018580c7225 */ /* 0x000fe200078e00ff */
[----:B------:R-:W-:-:S03]  /*31d0*/  LEA.HI.X R116, R116, UR5, R11, 0x1, P4 ;  /* 0x0000000574747c11 */ /* 0x000fc6000a0f0c0b */
        /* <DEDUP_REMOVED lines=21> */
[----:B------:R-:W-:Y:S01]  /*3330*/  IADD3 R35, P0, R92, R12, RZ ;  /* 0x0000000c5c237210 */ /* 0x000fe20007f1e0ff */
[----:B------:R-:W-:Y:S01]  /*3340*/  ULDC.64 UR6, c[0x0][0x400] ;  /* 0x0001000000067ab9 */ /* 0x000fe20000000a00 */
[----:B------:R-:W-:Y:S01]  /*3350*/  CS2R R74, SRZ ;  /* 0x00000000004a7805 */ /* 0x000fe2000001ff00 */
[----:B------:R-:W-:Y:S01]  /*3360*/  IMAD.X R34, R11, 0x1, R104, P5 ;  /* 0x000000010b227824 */ /* 0x000fe200028e0668 */
[----:B------:R-:W-:Y:S01]  /*3370*/  LEA R32, P5, R33, UR4, 0x1 ;  /* 0x0000000421207c11 */ /* 0x000fe2000f8a08ff */
[----:B------:R-:W-:Y:S01]  /*3380*/  IMAD.X R36, R82, 0x1, R103, P0 ;  /* 0x0000000152247824 */ /* 0x000fe200000e0667 */
[----:B------:R-:W-:Y:S02]  /*3390*/  ISETP.GE.AND P0, PT, R162, R123, PT ;  /* 0x0000007ba200720c */ /* 0x000fe40003f06270 */
[----:B------:R-:W-:-:S02]  /*33a0*/  CS2R R70, SRZ ;  /* 0x0000000000467805 */ /* 0x000fc4000001ff00 */
[----:B------:R-:W-:Y:S02]  /*33b0*/  LEA.HI.X R33, R33, UR5, R34, 0x1, P5 ;  /* 0x0000000521217c11 */ /* 0x000fe4000a8f0c22 */
[----:B------:R-:W-:Y:S02]  /*33c0*/  CS2R R80, SRZ ;  /* 0x0000000000507805 */ /* 0x000fe4000001ff00 */
[C---:B------:R-:W-:Y:S02]  /*33d0*/  LEA R34, P5, R35.reuse, UR6, 0x1 ;  /* 0x0000000623227c11 */ /* 0x040fe4000f8a08ff */
[----:B------:R-:W-:Y:S02]  /*33e0*/  CS2R R72, SRZ ;  /* 0x0000000000487805 */ /* 0x000fe4000001ff00 */
[----:B------:R-:W-:Y:S02]  /*33f0*/  LEA.HI.X R35, R35, UR7, R36, 0x1, P5 ;  /* 0x0000000723237c11 */ /* 0x000fe4000a8f0c24 */
[-C--:B------:R-:W-:Y:S01]  /*3400*/  ISETP.GE.AND P5, PT, R179, R123.reuse, PT ;  /* 0x0000007bb300720c */ /* 0x080fe20003fa6270 */
[----:B------:R0:W5:Y:S04]  /*3410*/  @!P0 LDG.E.64 R74, desc[UR60][R32.64] ;  /* 0x0000003c204a8981 */ /* 0x000168000c1e1b00 */
[----:B------:R0:W5:Y:S01]  /*3420*/  @!P0 LDG.E.64 R80, desc[UR60][R34.64] ;  /* 0x0000003c22508981 */ /* 0x000162000c1e1b00 */
[----:B------:R-:W-:-:S07]  /*3430*/  ISETP.GE.AND P0, PT, R177, R123, PT ;  /* 0x0000007bb100720c */ /* 0x000fce0003f06270 */
[----:B------:R0:W5:Y:S04]  /*3440*/  @!P5 LDG.E.64 R70, desc[UR60][R32.64+0x20] ;  /* 0x0000203c2046d981 */ /* 0x000168000c1e1b00 */
[----:B------:R0:W5:Y:S01]  /*3450*/  @!P5 LDG.E.64 R72, desc[UR60][R34.64+0x20] ;  /* 0x0000203c2248d981 */ /* 0x000162000c1e1b00 */
[----:B------:R-:W-:Y:S02]  /*3460*/  ISETP.GE.AND P5, PT, R178, R123, PT ;  /* 0x0000007bb200720c */ /* 0x000fe40003fa6270 */
[----:B------:R-:W-:Y:S02]  /*3470*/  CS2R R66, SRZ ;  /* 0x0000000000427805 */ /* 0x000fe4000001ff00 */
[----:B------:R-:W-:Y:S02]  /*3480*/  CS2R R68, SRZ ;  /* 0x0000000000447805 */ /* 0x000fe4000001ff00 */
[----:B------:R-:W-:-:S02]  /*3490*/  CS2R R62, SRZ ;  /* 0x00000000003e7805 */ /* 0x000fc4000001ff00 */
[----:B------:R-:W-:Y:S01]  /*34a0*/  CS2R R64, SRZ ;  /* 0x0000000000407805 */ /* 0x000fe2000001ff00 */
[----:B------:R0:W5:Y:S04]  /*34b0*/  @!P0 LDG.E.64 R66, desc[UR60][R32.64+0x40] ;  /* 0x0000403c20428981 */ /* 0x000168000c1e1b00 */
[----:B------:R0:W5:Y:S01]  /*34c0*/  @!P0 LDG.E.64 R68, desc[UR60][R34.64+0x40] ;  /* 0x0000403c22448981 */ /* 0x000162000c1e1b00 */
[----:B------:R-:W-:-:S03]  /*34d0*/  ISETP.GE.AND P0, PT, R176, R123, PT ;  /* 0x0000007bb000720c */ /* 0x000fc60003f06270 */
        /* <DEDUP_REMOVED lines=8> */
[----:B------:R0:W5:Y:S04]  /*3560*/  @!P0 LDG.E.64 R60, desc[UR60][R34.64+0x80] ;  /* 0x0000803c223c8981 */ /* 0x000168000c1e1b00 */
[----:B------:R0:W5:Y:S04]  /*3570*/  @!P5 LDG.E.64 R54, desc[UR60][R32.64+0xa0] ;  /* 0x0000a03c2036d981 */ /* 0x000168000c1e1b00 */
[----:B------:R0:W5:Y:S02]  /*3580*/  @!P5 LDG.E.64 R56, desc[UR60][R34.64+0xa0] ;  /* 0x0000a03c2238d981 */ /* 0x000164000c1e1b00 */
.L_x_1569:
[----:B------:R-:W-:Y:S05]  /*3590*/  BSYNC B1 ;  /* 0x0000000000017941 */ /* 0x000fea0003800000 */
.L_x_1568:
        /* <DEDUP_REMOVED lines=12> */
[----:B------:R-:W-:Y:S01]  /*3660*/  CS2R R48, SRZ ;  /* 0x0000000000307805 */ /* 0x000fe2000001ff00 */
[----:B-----5:R-:W-:Y:S01]  /*3670*/  IMAD.MOV.U32 R83, RZ, RZ, R54 ;  /* 0x000000ffff537224 */ /* 0x020fe200078e0036 */
[----:B------:R-:W-:Y:S01]  /*3680*/  CS2R R52, SRZ ;  /* 0x0000000000347805 */ /* 0x000fe2000001ff00 */
[----:B------:R-:W-:Y:S06]  /*3690*/  @P5 BRA `(.L_x_1571) ;  /* 0x0000000000a05947 */ /* 0x000fec0003800000 */
[----:B------:R-:W-:Y:S01]  /*36a0*/  IADD3 R14, P0, P6, R98, R14, R106 ;  /* 0x0000000e620e7210 */ /* 0x000fe20007e1e06a */
[----:B------:R-:W-:Y:S01]  /*36b0*/  ULDC.64 UR4, c[0x0][0x3e8] ;  /* 0x0000fa0000047ab9 */ /* 0x000fe20000000a00 */
[----:B------:R-:W-:Y:S01]  /*36c0*/  ULDC.64 UR6, c[0x0][0x400] ;  /* 0x0001000000067ab9 */ /* 0x000fe20000000a00 */
[----:B------:R-:W-:Y:S02]  /*36d0*/  CS2R R50, SRZ ;  /* 0x0000000000327805 */ /* 0x000fe4000001ff00 */
[----:B------:R-:W-:Y:S02]  /*36e0*/  IADD3.X R13, R104, R11, R105, P0, P6 ;  /* 0x0000000b680d7210 */ /* 0x000fe400007ec469 */
[----:B------:R-:W-:Y:S02]  /*36f0*/  CS2R R52, SRZ ;  /* 0x0000000000347805 */ /* 0x000fe4000001ff00 */
[----:B------:R-:W-:-:S04]  /*3700*/  IADD3 R11, P0, P6, R92, R12, R108 ;  /* 0x0000000c5c0b7210 */ /* 0x000fc80007e1e06c */
[----:B------:R-:W-:Y:S02]  /*3710*/  IADD3.X R82, R103, R82, R107, P0, P6 ;  /* 0x0000005267527210 */ /* 0x000fe400007ec46b */
[----:B------:R-:W-:-:S04]  /*3720*/  LEA R12, P0, R14, UR4, 0x1 ;  /* 0x000000040e0c7c11 */ /* 0x000fc8000f8008ff */
[----:B------:R-:W-:Y:S02]  /*3730*/  LEA.HI.X R13, R14, UR5, R13, 0x1, P0 ;  /* 0x000000050e0d7c11 */ /* 0x000fe400080f0c0d */
        /* <DEDUP_REMOVED lines=30> */
.L_x_1571:
[----:B------:R-:W-:Y:S05]  /*3920*/  BSYNC B1 ;  /* 0x0000000000017941 */ /* 0x000fea0003800000 */
.L_x_1570:
[----:B------:R-:W2:Y:S01]  /*3930*/  LDL R11, [R1+0x30] ;  /* 0x00003000010b7983 */ /* 0x000ea20000100800 */
[----:B0-----:R-:W-:Y:S02]  /*3940*/  IMAD.MOV.U32 R12, RZ, RZ, R58 ;  /* 0x000000ffff0c7224 */ /* 0x001fe400078e003a */
[----:B------:R-:W-:Y:S02]  /*3950*/  IMAD.MOV.U32 R13, RZ, RZ, R55 ;  /* 0x000000ffff0d7224 */ /* 0x000fe400078e0037 */
        /* <DEDUP_REMOVED lines=10> */
[----:B------:R-:W-:-:S03]  /*3a00*/  IMAD.MOV.U32 R13, RZ, RZ, R74 ;  /* 0x000000ffff0d7224 */ /* 0x000fc600078e004a */
[----:B------:R-:W-:Y:S01]  /*3a10*/  PRMT R192, R192, 0x5410, R12 ;  /* 0x00005410c0c07816 */ /* 0x000fe2000000000c */
[----:B------:R-:W-:Y:S01]  /*3a20*/  IMAD.MOV.U32 R12, RZ, RZ, R56 ;  /* 0x000000ffff0c7224 */ /* 0x000fe200078e0038 */
[----:B------:R-:W-:Y:S02]  /*3a30*/  PRMT R144, R14, 0x5410, R13 ;  /* 0x000054100e907816 */ /* 0x000fe4000000000d */
[----:B--2---:R-:W-:Y:S01]  /*3a40*/  R2UR UR4, R11 ;  /* 0x000000000b0472ca */ /* 0x004fe200000e0000 */
[----:B------:R-:W-:-:S05]  /*3a50*/  IMAD.MOV.U32 R11, RZ, RZ, R59 ;  /* 0x000000ffff0b7224 */ /* 0x000fca00078e003b */
[----:B------:R-:W-:Y:S01]  /*3a60*/  PRMT R156, R11, 0x7610, R156 ;  /* 0x000076100b9c7816 */ /* 0x000fe2000000009c */
[----:B------:R-:W-:-:S05]  /*3a70*/  IMAD.MOV.U32 R11, RZ, RZ, R66 ;  /* 0x000000ffff0b7224 */ /* 0x000fca00078e0042 */
[----:B------:R-:W-:Y:S01]  /*3a80*/  PRMT R189, R189, 0x5410, R11 ;  /* 0x00005410bdbd7816 */ /* 0x000fe2000000000b */
[----:B------:R-:W-:Y:S01]  /*3a90*/  IMAD.MOV.U32 R11, RZ, RZ, R70 ;  /* 0x000000ffff0b7224 */ /* 0x000fe200078e0046 */
[----:B------:R-:W-:-:S04]  /*3aa0*/  UISETP.NE.AND UP0, UPT, UR4, 0x3, UPT ;  /* 0x000000030400788c */ /* 0x000fc8000bf05270 */
[----:B------:R-:W-:Y:S01]  /*3ab0*/  PRMT R191, R191, 0x5410, R11 ;  /* 0x00005410bfbf7816 */ /* 0x000fe2000000000b */
[----:B------:R-:W-:Y:S01]  /*3ac0*/  IMAD.MOV.U32 R11, RZ, RZ, R57 ;  /* 0x000000ffff0b7224 */ /* 0x000fe200078e0039 */
[----:B------:R-:W-:-:S04]  /*3ad0*/  PLOP3.LUT P0, PT, PT, PT, UP0, 0x80, 0x0 ;  /* 0x000000000000781c */ /* 0x000fc80003f0f008 */
        /* <DEDUP_REMOVED lines=20> */
[----:B-----5:R-:W-:Y:S02]  /*3c20*/  IMAD.MOV.U32 R12, RZ, RZ, R30 ;  /* 0x000000ffff0c7224 */ /* 0x020fe400078e001e */
        /* <DEDUP_REMOVED lines=40> */
.L_x_1572:
[----:B------:R-:W-:Y:S01]  /*3eb0*/  IMAD R86, R17, 0x8, R2 ;  /* 0x0000000811567824 */ /* 0x000fe200078e0202 */
[----:B------:R-:W-:Y:S01]  /*3ec0*/  SHF.L.U32 R87, R175, 0x1f, RZ ;  /* 0x0000001faf577819 */ /* 0x000fe200000006ff */
[----:B------:R-:W-:Y:S03]  /*3ed0*/  BSSY B1, `(.L_x_1573) ;  /* 0x0000003000017945 */ /* 0x000fe60003800000 */
[----:B------:R-:W0:Y:S02]  /*3ee0*/  SYNCS.PHASECHK.TRANS64.TRYWAIT P6, [R86+URZ+0x2a890], R87 ;  /* 0x02a89057560075a7 */ /* 0x000e2400080c017f */
[----:B0-----:R-:W-:Y:S05]  /*3ef0*/  @!P6 BRA `(.L_x_1574) ;  /* 0x0000028400e8e947 */ /* 0x001fea0003800000 */
.L_x_1996:
[----:B------:R-:W-:Y:S05]  /*3f00*/  BSYNC B1 ;  /* 0x0000000000017941 */ /* 0x000fea0003800000 */
.L_x_1573:
[----:B------:R-:W-:-:S03]  /*3f10*/  UMOV UR4, 0xffffffff ;  /* 0xffffffff00047882 */ /* 0x000fc60000000000 */
[----:B------:R-:W-:Y:S05]  /*3f20*/  BRA.DIV UR4, `(.L_x_1575) ;  /* 0x0000028604f07947 */ /* 0x000fea000b800000 */
[----:B------:R1:W2:Y:S04]  /*3f30*/  SHFL.IDX PT, R82, R116, RZ, 0x1c1f ;  /* 0x001c1fff74527589 */ /* 0x0002a800000e0000 */
[----:B------:R1:W3:Y:S02]  /*3f40*/  SHFL.IDX PT, R11, R117, RZ, 0x1c1f ;  /* 0x001c1fff750b7589 */ /* 0x0002e400000e0000 */
.L_x_2000:
        /* <DEDUP_REMOVED lines=13> */
[C---:B------:R-:W-:Y:S02]  /*4020*/  PRMT R81, R145.reuse, 0x5410, R75 ;  /* 0x0000541091517816 */ /* 0x040fe4000000004b */
[----:B------:R-:W-:-:S02]  /*4030*/  PRMT R75, R145, 0x5432, R80 ;  /* 0x00005432914b7816 */ /* 0x000fc40000000050 */
[C---:B------:R-:W-:Y:S02]  /*4040*/  PRMT R74, R144.reuse, 0x5432, R74 ;  /* 0x00005432904a7816 */ /* 0x040fe4000000004a */
[----:B0-----:R-:W-:Y:S02]  /*4050*/  LOP3.LUT R146, R13, 0xffff0000, RZ, 0xc0, !PT ;  /* 0xffff00000d927812 */ /* 0x001fe400078ec0ff */
[C---:B------:R-:W-:Y:S01]  /*4060*/  LOP3.LUT R145, R81.reuse, 0xffff0000, RZ, 0xc0, !PT ;  /* 0xffff000051917812 */ /* 0x040fe200078ec0ff */
[----:B------:R-:W-:Y:S01]  /*4070*/  IMAD.U32 R81, R81, 0x10000, RZ ;  /* 0x0001000051517824 */ /* 0x000fe200078e00ff */
[----:B------:R-:W-:Y:S01]  /*4080*/  PRMT R143, R144, 0x5410, R143 ;  /* 0x00005410908f7816 */ /* 0x000fe2000000008f */
[----:B------:R-:W-:Y:S01]  /*4090*/  IMAD.U32 R144, R13, 0x10000, RZ ;  /* 0x000100000d907824 */ /* 0x000fe200078e00ff */
[----:B------:R-:W-:Y:S01]  /*40a0*/  LOP3.LUT R13, R74, 0xffff0000, RZ, 0xc0, !PT ;  /* 0xffff00004a0d7812 */ /* 0x000fe200078ec0ff */
        /* <DEDUP_REMOVED lines=34> */
.L_x_1581:
[----:B------:R-:W-:Y:S05]  /*42d0*/  BSYNC B3 ;  /* 0x0000000000037941 */ /* 0x000fea0003800000 */
.L_x_1580:
[----:B---3--:R-:W-:-:S04]  /*42e0*/  LEA R74, P4, R18, R11, 0x1 ;  /* 0x0000000b124a7211 */ /* 0x008fc800078808ff */
[----:B--2---:R-:W-:-:S05]  /*42f0*/  LEA.HI.X R75, R18, R82, R19, 0x1, P4 ;  /* 0x00000052124b7211 */ /* 0x004fca00020f0c13 */
[----:B0-----:R4:W-:Y:S04]  /*4300*/  ST.E.128 desc[UR60][R74.64], R12 ;  /* 0x0000000c4a007985 */ /* 0x0019e8000c101d3c */
.L_x_1579:
[----:B------:R-:W-:Y:S05]  /*4310*/  BSYNC B2 ;  /* 0x0000000000027941 */ /* 0x000fea0003800000 */
.L_x_1578:
        /* <DEDUP_REMOVED lines=12> */
[----:B------:R-:W-:Y:S02]  /*43e0*/  PRMT R73, R190, 0x5410, R71 ;  /* 0x00005410be497816 */ /* 0x000fe40000000047 */
        /* <DEDUP_REMOVED lines=41> */
.L_x_1585:
[----:B------:R-:W-:Y:S05]  /*4680*/  BSYNC B3 ;  /* 0x0000000000037941 */ /* 0x000fea0003800000 */
.L_x_1584:
[----:B------:R-:W-:Y:S02]  /*4690*/  IMAD.SHL.U32 R72, R170, 0x8, RZ ;  /* 0x00000008aa487824 */ /* 0x000fe400078e00ff */
[----:B---3--:R-:W-:Y:S02]  /*46a0*/  IMAD.MOV.U32 R70, RZ, RZ, R11 ;  /* 0x000000ffff467224 */ /* 0x008fe400078e000b */
[----:B--2---:R-:W-:Y:S02]  /*46b0*/  IMAD.MOV.U32 R71, RZ, RZ, R82 ;  /* 0x000000ffff477224 */ /* 0x004fe400078e0052 */
[----:B------:R-:W-:-:S05]  /*46c0*/  IMAD.WIDE R70, R72, 0x2, R70 ;  /* 0x0000000248467825 */ /* 0x000fca00078e0246 */
[----:B0-----:R0:W-:Y:S02]  /*46d0*/  ST.E.128 desc[UR60][R70.64], R12 ;  /* 0x0000000c46007985 */ /* 0x0011e4000c101d3c */
.L_x_1583:
[----:B------:R-:W-:Y:S05]  /*46e0*/  BSYNC B2 ;  /* 0x0000000000027941 */ /* 0x000fea0003800000 */
.L_x_1582:
        /* <DEDUP_REMOVED lines=54> */
.L_x_1589:
[----:B------:R-:W-:Y:S05]  /*4a50*/  BSYNC B3 ;  /* 0x0000000000037941 */ /* 0x000fea0003800000 */
.L_x_1588:
[----:B------:R-:W-:Y:S02]  /*4a60*/  IMAD.SHL.U32 R68, R171, 0x8, RZ ;  /* 0x00000008ab447824 */ /* 0x000fe400078e00ff */
[----:B---3--:R-:W-:Y:S02]  /*4a70*/  IMAD.MOV.U32 R66, RZ, RZ, R11 ;  /* 0x000000ffff427224 */ /* 0x008fe400078e000b */
[----:B--2---:R-:W-:Y:S02]  /*4a80*/  IMAD.MOV.U32 R67, RZ, RZ, R82 ;  /* 0x000000ffff437224 */ /* 0x004fe400078e0052 */
[----:B------:R-:W-:-:S05]  /*4a90*/  IMAD.WIDE R66, R68, 0x2, R66 ;  /* 0x0000000244427825 */ /* 0x000fca00078e0242 */
[----:B----4-:R0:W-:Y:S02]  /*4aa0*/  ST.E.128 desc[UR60][R66.64], R12 ;  /* 0x0000000c42007985 */ /* 0x0101e4000c101d3c */
.L_x_1587:
[----:B------:R-:W-:Y:S05]  /*4ab0*/  BSYNC B2 ;  /* 0x0000000000027941 */ /* 0x000fea0003800000 */
.L_x_1586:
        /* <DEDUP_REMOVED lines=11> */
[----:B------:R-:W-:Y:S01]  /*4b70*/  PRMT R65, R159, 0x5432, R63 ;  /* 0x000054329f417816 */ /* 0x000fe2000000003f */
[----:B----4-:R-:W-:Y:S01]  /*4b80*/  IMAD.U32 R63, R13, 0x10000, RZ ;  /* 0x000100000d3f7824 */ /* 0x010fe200078e00ff */
[----:B------:R-:W-:-:S02]  /*4b90*/  PRMT R62, R159, 0x5410, R62 ;  /* 0x000054109f3e7816 */ /* 0x000fc4000000003e */
[----:B------:R-:W-:Y:S02]  /*4ba0*/  LOP3.LUT R70, R13, 0xffff0000, RZ, 0xc0, !PT ;  /* 0xffff00000d467812 */ /* 0x000fe400078ec0ff */
[C---:B------:R-:W-:Y:S01]  /*4bb0*/  LOP3.LUT R68, R65.reuse, 0xffff0000, RZ, 0xc0, !PT ;  /* 0xffff000041447812 */ /* 0x040fe200078ec0ff */
[----:B------:R-:W-:Y:S01]  /*4bc0*/  IMAD.U32 R65, R65, 0x10000, RZ ;  /* 0x0001000041417824 */ /* 0x000fe200078e00ff */
[C---:B------:R-:W-:Y:S01]  /*4bd0*/  LOP3.LUT R64, R62.reuse, 0xffff0000, RZ, 0xc0, !PT ;  /* 0xffff00003e407812 */ /* 0x040fe200078ec0ff */
[----:B------:R-:W-:Y:S02]  /*4be0*/  IMAD.U32 R62, R62, 0x10000, RZ ;  /* 0x000100003e3e7824 */ /* 0x000fe400078e00ff */
[C---:B------:R-:W-:Y:S02]  /*4bf0*/  FMUL.FTZ R69, R70.reuse, R68 ;  /* 0x0000004446457220 */ /* 0x040fe40000410000 */
[-C--:B------:R-:W-:Y:S02]  /*4c00*/  FMUL.FTZ R13, R70, R64.reuse ;  /* 0x00000040460d7220 */ /* 0x080fe40000410000 */
[----:B------:R-:W-:-:S02]  /*4c10*/  FFMA.FTZ R64, R63, R64, -R69 ;  /* 0x000000403f407223 */ /* 0x000fc40000010845 */
[----:B------:R-:W-:Y:S01]  /*4c20*/  FFMA.FTZ R63, R63, R68, R13 ;  /* 0x000000443f3f7223 */ /* 0x000fe2000001000d */
[C---:B------:R-:W-:Y:S02]  /*4c30*/  PRMT R13, R158.reuse, 0x5432, R66 ;  /* 0x000054329e0d7816 */ /* 0x040fe40000000042 */
[----:B------:R-:W-:Y:S02]  /*4c40*/  PRMT R66, R158, 0x5410, R67 ;  /* 0x000054109e427816 */ /* 0x000fe40000000043 */
[----:B------:R-:W-:Y:S01]  /*4c50*/  LOP3.LUT R68, R14, 0xffff0000, RZ, 0xc0, !PT ;  /* 0xffff00000e447812 */ /* 0x000fe200078ec0ff */
[C---:B------:R-:W-:Y:S01]  /*4c60*/  IMAD.U32 R69, R13.reuse, 0x10000, RZ ;  /* 0x000100000d457824 */ /* 0x040fe200078e00ff */
[----:B------:R-:W-:Y:S01]  /*4c70*/  LOP3.LUT R13, R13, 0xffff0000, RZ, 0xc0, !PT ;  /* 0xffff00000d0d7812 */ /* 0x000fe200078ec0ff */
        /* <DEDUP_REMOVED lines=14> */
[C---:B------:R-:W-:Y:S01]  /*4d60*/  LOP3.LUT R13, R12.reuse, 0xffff0000, RZ, 0xc0, !PT ;  /* 0xffff00000c0d7812 */ /* 0x040fe200078ec0ff */
[----:B------:R-:W-:Y:S01]  /*4d70*/  FFMA.FTZ R14, R15, R66, R14 ;  /* 0x000000420f0e7223 */ /* 0x000fe2000001000e */
[----:B------:R-:W-:-:S03]  /*4d80*/  IMAD.U32 R12, R12, 0x10000, RZ ;  /* 0x000100000c0c7824 */ /* 0x000fc600078e00ff */
[C---:B------:R-:W-:Y:S01]  /*4d90*/  FMUL.FTZ R15, R13.reuse, R65 ;  /* 0x000000410d0f7220 */ /* 0x040fe20000410000 */
[-C--:B------:R-:W-:Y:S01]  /*4da0*/  FMUL.FTZ R13, R13, R62.reuse ;  /* 0x0000003e0d0d7220 */ /* 0x080fe20000410000 */
[----:B------:R-:W-:Y:S02]  /*4db0*/  F2FP.BF16.F32.PACK_AB R14, R14, R67 ;  /* 0x000000430e0e723e */ /* 0x000fe400000010ff */
[C---:B------:R-:W-:Y:S01]  /*4dc0*/  FFMA.FTZ R15, R12.reuse, R62, -R15 ;  /* 0x0000003e0c0f7223 */ /* 0x040fe2000001080f */
[----:B------:R-:W-:-:S05]  /*4dd0*/  FFMA.FTZ R13, R12, R65, R13 ;  /* 0x000000410c0d7223 */ /* 0x000fca000001000d */
[----:B------:R-:W-:Y:S01]  /*4de0*/  F2FP.BF16.F32.PACK_AB R13, R13, R15 ;  /* 0x0000000f0d0d723e */ /* 0x000fe200000010ff */
[----:B------:R-:W-:Y:S02]  /*4df0*/  IMAD.MOV.U32 R15, RZ, RZ, R14 ;  /* 0x000000ffff0f7224 */ /* 0x000fe400078e000e */
[----:B------:R-:W-:Y:S02]  /*4e00*/  IMAD.MOV.U32 R14, RZ, RZ, R68 ;  /* 0x000000ffff0e7224 */ /* 0x000fe400078e0044 */
[----:B------:R-:W-:Y:S02]  /*4e10*/  IMAD.MOV.U32 R12, RZ, RZ, R13 ;  /* 0x000000ffff0c7224 */ /* 0x000fe400078e000d */
[----:B------:R-:W-:-:S07]  /*4e20*/  IMAD.MOV.U32 R13, RZ, RZ, R63 ;  /* 0x000000ffff0d7224 */ /* 0x000fce00078e003f */
.L_x_1593:
[----:B------:R-:W-:Y:S05]  /*4e30*/  BSYNC B3 ;  /* 0x0000000000037941 */ /* 0x000fea0003800000 */
.L_x_1592:
[----:B---3--:R-:W-:-:S04]  /*4e40*/  LEA R62, P4, R22, R11, 0x1 ;  /* 0x0000000b163e7211 */ /* 0x008fc800078808ff */
[----:B--2---:R-:W-:-:S05]  /*4e50*/  LEA.HI.X R63, R22, R82, R173, 0x1, P4 ;  /* 0x00000052163f7211 */ /* 0x004fca00020f0cad */
[----:B----4-:R0:W-:Y:S04]  /*4e60*/  ST.E.128 desc[UR60][R62.64], R12 ;  /* 0x0000000c3e007985 */ /* 0x0101e8000c101d3c */
.L_x_1591:
[----:B------:R-:W-:Y:S05]  /*4e70*/  BSYNC B2 ;  /* 0x0000000000027941 */ /* 0x000fea0003800000 */
.L_x_1590:
[----:B------:R-:W-:Y:S01]  /*4e80*/  ISETP.NE.AND P4, PT, R27, RZ, PT ;  /* 0x000000ff1b00720c */ /* 0x000fe20003f85270 */
[----:B------:R-:W-:-:S12]  /*4e90*/  BSSY B2, `(.L_x_1594) ;  /* 0x0000039000027945 */ /* 0x000fd80003800000 */
[----:B------:R-:W-:Y:S05]  /*4ea0*/  @!P4 BRA `(.L_x_1595) ;  /* 0x0000000000dcc947 */ /* 0x000fea0003800000 */
[----:B0---4-:R0:W4:Y:S01]  /*4eb0*/  LDS.128 R12, [R29+0x6000] ;  /* 0x006000001d0c7984 */ /* 0x0111220000000c00 */
[----:B------:R-:W-:Y:S01]  /*4ec0*/  ISETP.GE.AND P4, PT, R176, R123, PT ;  /* 0x0000007bb000720c */ /* 0x000fe20003f86270 */
[----:B------:R-:W-:-:S12]  /*4ed0*/  BSSY B3, `(.L_x_1596) ;  /* 0x0000031000037945 */ /* 0x000fd80003800000 */
[----:B0-----:R-:W-:Y:S05]  /*4ee0*/  @P4 BRA `(.L_x_1597) ;  /* 0x0000000000bc4947 */ /* 0x001fea0003800000 */
[----:B------:R-:W-:Y:S02]  /*4ef0*/  SHF.R.U64 R58, R58, 0x10, R59 ;  /* 0x000000103a3a7819 */ /* 0x000fe4000000123b */
[--C-:B------:R-:W-:Y:S02]  /*4f00*/  SHF.R.U64 R62, R60, 0x10, R61.reuse ;  /* 0x000000103c3e7819 */ /* 0x100fe4000000123d */
[C---:B------:R-:W-:Y:S02]  /*4f10*/  PRMT R58, R157.reuse, 0x5432, R58 ;  /* 0x000054329d3a7816 */ /* 0x040fe4000000003a */
[----:B------:R-:W-:Y:S02]  /*4f20*/  PRMT R157, R157, 0x5410, R62 ;  /* 0x000054109d9d7816 */ /* 0x000fe4000000003e */
[----:B------:R-:W-:Y:S02]  /*4f30*/  SHF.R.U32.HI R60, RZ, 0x10, R61 ;  /* 0x00000010ff3c7819 */ /* 0x000fe4000001163d */
[C---:B----4-:R-:W-:Y:S01]  /*4f40*/  LOP3.LUT R64, R13.reuse, 0xffff0000, RZ, 0xc0, !PT ;  /* 0xffff00000d407812 */ /* 0x050fe200078ec0ff */
[----:B------:R-:W-:Y:S01]  /*4f50*/  IMAD.U32 R13, R13, 0x10000, RZ ;  /* 0x000100000d0d7824 */ /* 0x000fe200078e00ff */
[C---:B------:R-:W-:Y:S01]  /*4f60*/  LOP3.LUT R61, R157.reuse, 0xffff0000, RZ, 0xc0, !PT ;  /* 0xffff00009d3d7812 */ /* 0x040fe200078ec0ff */
[----:B------:R-:W-:Y:S01]  /*4f70*/  IMAD.U32 R157, R157, 0x10000, RZ ;  /* 0x000100009d9d7824 */ /* 0x000fe200078e00ff */
[C---:B------:R-:W-:Y:S01]  /*4f80*/  LOP3.LUT R62, R58.reuse, 0xffff0000, RZ, 0xc0, !PT ;  /* 0xffff00003a3e7812 */ /* 0x040fe200078ec0ff */
[----:B------:R-:W-:Y:S01]  /*4f90*/  IMAD.U32 R58, R58, 0x10000, RZ ;  /* 0x000100003a3a7824 */ /* 0x000fe200078e00ff */
[----:B------:R-:W-:Y:S01]  /*4fa0*/  SHF.R.U32.HI R59, RZ, 0x10, R59 ;  /* 0x00000010ff3b7819 */ /* 0x000fe2000001163b */
[-C--:B------:R-:W-:Y:S01]  /*4fb0*/  FMUL.FTZ R63, R64, R61.reuse ;  /* 0x0000003d403f7220 */ /* 0x080fe20000410000 */
[----:B------:R-:W-:Y:S01]  /*4fc0*/  PRMT R60, R156, 0x5432, R60 ;  /* 0x000054329c3c7816 */ /* 0x000fe2000000003c */
[-C--:B------:R-:W-:Y:S01]  /*4fd0*/  FMUL.FTZ R64, R64, R62.reuse ;  /* 0x0000003e40407220 */ /* 0x080fe20000410000 */
[----:B------:R-:W-:Y:S01]  /*4fe0*/  PRMT R59, R156, 0x5410, R59 ;  /* 0x000054109c3b7816 */ /* 0x000fe2000000003b */
[C---:B------:R-:W-:Y:S01]  /*4ff0*/  FFMA.FTZ R63, R13.reuse, R62, -R63 ;  /* 0x0000003e0d3f7223 */ /* 0x040fe2000001083f */
[----:B------:R-:W-:Y:S01]  /*5000*/  LOP3.LUT R65, R14, 0xffff0000, RZ, 0xc0, !PT ;  /* 0xffff00000e417812 */ /* 0x000fe200078ec0ff */
        /* <DEDUP_REMOVED lines=29> */
.L_x_1597:
[----:B------:R-:W-:Y:S05]  /*51e0*/  BSYNC B3 ;  /* 0x0000000000037941 */ /* 0x000fea0003800000 */
.L_x_1596:
[----:B---3--:R-:W-:-:S04]  /*51f0*/  LEA R58, P4, R160, R11, 0x1 ;  /* 0x0000000ba03a7211 */ /* 0x008fc800078808ff */
[----:B--2---:R-:W-:-:S05]  /*5200*/  LEA.HI.X R59, R160, R82, R184, 0x1, P4 ;  /* 0x00000052a03b7211 */ /* 0x004fca00020f0cb8 */
[----:B----4-:R0:W-:Y:S04]  /*5210*/  ST.E.128 desc[UR60][R58.64], R12 ;  /* 0x0000000c3a007985 */ /* 0x0101e8000c101d3c */
.L_x_1595:
[----:B------:R-:W-:Y:S05]  /*5220*/  BSYNC B2 ;  /* 0x0000000000027941 */ /* 0x000fea0003800000 */
.L_x_1594:
        /* <DEDUP_REMOVED lines=9> */
[----:B------:R-:W-:Y:S02]  /*52c0*/  SHF.R.U64 R54, R54, 0x10, R55 ;  /* 0x0000001036367819 */ /* 0x000fe40000001237 */
[----:B------:R-:W-:Y:S02]  /*52d0*/  PRMT R11, R155, 0x5410, R11 ;  /* 0x000054109b0b7816 */ /* 0x000fe4000000000b */
        /* <DEDUP_REMOVED lines=9> */
[CC--:B------:R-:W-:Y:S01]  /*5370*/  FMUL.FTZ R61, R62.reuse, R57.reuse ;  /* 0x000000393e3d7220 */ /* 0x0c0fe20000410000 */
        /* <DEDUP_REMOVED lines=34> */
.L_x_1599:
[----:B------:R-:W-:Y:S05]  /*55a0*/  BSYNC B2 ;  /* 0x0000000000027941 */ /* 0x000fea0003800000 */
.L_x_1598:
[----:B----4-:R0:W-:Y:S02]  /*55b0*/  ST.E.128 desc[UR60][R58.64], R12 ;  /* 0x0000000c3a007985 */ /* 0x0101e4000c101d3c */
.L_x_1577:
[----:B------:R-:W-:Y:S05]  /*55c0*/  BSYNC B1 ;  /* 0x0000000000017941 */ /* 0x000fea0003800000 */
.L_x_1576:
[----:B------:R-:W-:-:S03]  /*55d0*/  UMOV UR4, 0xffffffff ;  /* 0xffffffff00047882 */ /* 0x000fc60000000000 */
[----:B------:R-:W-:Y:S05]  /*55e0*/  BRA.DIV UR4, `(.L_x_1600) ;  /* 0x00000272048c7947 */ /* 0x000fea000b800000 */
[----:B-1----:R-:W1:Y:S04]  /*55f0*/  SHFL.IDX PT, R116, R116, 0x1, 0x1c1f ;  /* 0x003c1f0074747f89 */ /* 0x002e6800000e0000 */
[----:B------:R-:W0:Y:S02]  /*5600*/  SHFL.IDX PT, R117, R117, 0x1, 0x1c1f ;  /* 0x003c1f0075757f89 */ /* 0x000e2400000e0000 */
.L_x_2004:
[----:B------:R-:W-:Y:S05]  /*5610*/  @P5 BRA `(.L_x_1601) ;  /* 0x0000005800205947 */ /* 0x000fea0003800000 */
[----:B------:R-:W-:Y:S01]  /*5620*/  ISETP.NE.AND P4, PT, R7, RZ, PT ;  /* 0x000000ff0700720c */ /* 0x000fe20003f85270 */
[----:B------:R-:W-:-:S12]  /*5630*/  BSSY B1, `(.L_x_1602) ;  /* 0x0000036000017945 */ /* 0x000fd80003800000 */
[----:B------:R-:W-:Y:S05]  /*5640*/  @!P4 BRA `(.L_x_1603) ;  /* 0x0000000000d0c947 */ /* 0x000fea0003800000 */
[----:B0---4-:R0:W4:Y:S01]  /*5650*/  LDS.128 R12, [R29+0x2000] ;  /* 0x002000001d0c7984 */ /* 0x0111220000000c00 */
[----:B------:R-:W-:Y:S01]  /*5660*/  ISETP.GE.AND P5, PT, R162, R123, PT ;  /* 0x0000007ba200720c */ /* 0x000fe20003fa6270 */
[----:B------:R-:W-:Y:S01]  /*5670*/  BSSY B2, `(.L_x_1604) ;  /* 0x0000030000027945 */ /* 0x000fe20003800000 */
[----:B------:R-:W-:-:S04]  /*5680*/  LEA R54, P4, R18, R117, 0x1 ;  /* 0x0000007512367211 */ /* 0x000fc800078808ff */
[----:B-1----:R-:W-:-:S07]  /*5690*/  LEA.HI.X R55, R18, R116, R19, 0x1, P4 ;  /* 0x0000007412377211 */ /* 0x002fce00020f0c13 */
[----:B0-----:R-:W-:Y:S05]  /*56a0*/  @P5 BRA `(.L_x_1605) ;  /* 0x0000000000b05947 */ /* 0x001fea0003800000 */
[----:B---3--:R-:W-:Y:S01]  /*56b0*/  SHF.R.U64 R11, R50, 0x10, R51 ;  /* 0x00000010320b7819 */ /* 0x008fe20000001233 */
[----:B----4-:R-:W-:Y:S01]  /*56c0*/  IMAD.U32 R58, R15, 0x10000, RZ ;  /* 0x000100000f3a7824 */ /* 0x010fe200078e00ff */
[--C-:B------:R-:W-:Y:S01]  /*56d0*/  SHF.R.U64 R50, R52, 0x10, R53.reuse ;  /* 0x0000001034327819 */ /* 0x100fe20000001235 */
[----:B------:R-:W-:Y:S01]  /*56e0*/  IMAD.U32 R56, R14, 0x10000, RZ ;  /* 0x000100000e387824 */ /* 0x000fe200078e00ff */
[----:B------:R-:W-:Y:S01]  /*56f0*/  SHF.R.U32.HI R53, RZ, 0x10, R53 ;  /* 0x00000010ff357819 */ /* 0x000fe20000011635 */
[----:B------:R-:W-:Y:S01]  /*5700*/  IMAD.U32 R57, R12, 0x10000, RZ ;  /* 0x000100000c397824 */ /* 0x000fe200078e00ff */
[----:B------:R-:W-:Y:S02]  /*5710*/  PRMT R50, R153, 0x5410, R50 ;  /* 0x0000541099327816 */ /* 0x000fe40000000032 */
[----:B------:R-:W-:Y:S02]  /*5720*/  SHF.R.U32.HI R51, RZ, 0x10, R51 ;  /* 0x00000010ff337819 */ /* 0x000fe40000011633 */
[----:B------:R-:W-:Y:S01]  /*5730*/  LOP3.LUT R52, R15, 0xffff0000, RZ, 0xc0, !PT ;  /* 0xffff00000f347812 */ /* 0x000fe200078ec0ff */
[C---:B------:R-:W-:Y:S01]  /*5740*/  IMAD.U32 R15, R13.reuse, 0x10000, RZ ;  /* 0x000100000d0f7824 */ /* 0x040fe200078e00ff */
[----:B------:R-:W-:-:S02]  /*5750*/  LOP3.LUT R13, R13, 0xffff0000, RZ, 0xc0, !PT ;  /* 0xffff00000d0d7812 */ /* 0x000fc400078ec0ff */
[C---:B------:R-:W-:Y:S01]  /*5760*/  LOP3.LUT R59, R50.reuse, 0xffff0000, RZ, 0xc0, !PT ;  /* 0xffff0000323b7812 */ /* 0x040fe200078ec0ff */
[----:B------:R-:W-:Y:S01]  /*5770*/  IMAD.U32 R50, R50, 0x10000, RZ ;  /* 0x0001000032327824 */ /* 0x000fe200078e00ff */
[C---:B------:R-:W-:Y:S02]  /*5780*/  PRMT R11, R152.reuse, 0x5410, R11 ;  /* 0x00005410980b7816 */ /* 0x040fe4000000000b */
[----:B------:R-:W-:Y:S01]  /*5790*/  PRMT R53, R153, 0x5432, R53 ;  /* 0x0000543299357816 */ /* 0x000fe20000000035 */
[----:B------:R-:W-:Y:S01]  /*57a0*/  FMUL.FTZ R60, R13, R59 ;  /* 0x0000003b0d3c7220 */ /* 0x000fe20000410000 */
[----:B------:R-:W-:Y:S02]  /*57b0*/  PRMT R51, R152, 0x5432, R51 ;  /* 0x0000543298337816 */ /* 0x000fe40000000033 */
[----:B------:R-:W-:Y:S01]  /*57c0*/  LOP3.LUT R62, R11, 0xffff0000, RZ, 0xc0, !PT ;  /* 0xffff00000b3e7812 */ /* 0x000fe200078ec0ff */
[----:B------:R-:W-:Y:S01]  /*57d0*/  IMAD.U32 R61, R53, 0x10000, RZ ;  /* 0x00010000353d7824 */ /* 0x000fe200078e00ff */
[----:B------:R-:W-:Y:S01]  /*57e0*/  LOP3.LUT R14, R14, 0xffff0000, RZ, 0xc0, !PT ;  /* 0xffff00000e0e7812 */ /* 0x000fe200078ec0ff */
[----:B------:R-:W-:Y:S01]  /*57f0*/  IMAD.U32 R63, R51, 0x10000, RZ ;  /* 0x00010000333f7824 */ /* 0x000fe200078e00ff */
[----:B------:R-:W-:Y:S01]  /*5800*/  LOP3.LUT R53, R53, 0xffff0000, RZ, 0xc0, !PT ;  /* 0xffff000035357812 */ /* 0x000fe200078ec0ff */
[-C--:B------:R-:W-:Y:S01]  /*5810*/  FMUL.FTZ R13, R13, R62.reuse ;  /* 0x0000003e0d0d7220 */ /* 0x080fe20000410000 */
[----:B------:R-:W-:Y:S01]  /*5820*/  FFMA.FTZ R60, R15, R62, -R60 ;  /* 0x0000003e0f3c7223 */ /* 0x000fe2000001083c */
[C---:B------:R-:W-:Y:S01]  /*5830*/  FMUL.FTZ R62, R14.reuse, R61 ;  /* 0x0000003d0e3e7220 */ /* 0x040fe20000410000 */
[----:B------:R-:W-:Y:S01]  /*5840*/  FMUL.FTZ R14, R14, R63 ;  /* 0x0000003f0e0e7220 */ /* 0x000fe20000410000 */
[----:B------:R-:W-:Y:S01]  /*5850*/  LOP3.LUT R51, R51, 0xffff0000, RZ, 0xc0, !PT ;  /* 0xffff000033337812 */ /* 0x000fe200078ec0ff */
[----:B------:R-:W-:Y:S01]  /*5860*/  IMAD.U32 R11, R11, 0x10000, RZ ;  /* 0x000100000b0b7824 */ /* 0x000fe200078e00ff */
[----:B------:R-:W-:Y:S01]  /*5870*/  LOP3.LUT R12, R12, 0xffff0000, RZ, 0xc0, !PT ;  /* 0xffff00000c0c7812 */ /* 0x000fe200078ec0ff */
[----:B------:R-:W-:Y:S01]  /*5880*/  FFMA.FTZ R13, R15, R59, R13 ;  /* 0x0000003b0f0d7223 */ /* 0x000fe2000001000d */
[C---:B------:R-:W-:Y:S01]  /*5890*/  FFMA.FTZ R62, R56.reuse, R63, -R62 ;  /* 0x0000003f383e7223 */ /* 0x040fe2000001083e */
[----:B------:R-:W-:Y:S01]  /*58a0*/  FFMA.FTZ R14, R56, R61, R14 ;  /* 0x0000003d380e7223 */ /* 0x000fe2000001000e */
[C---:B------:R-:W-:Y:S01]  /*58b0*/  FMUL.FTZ R15, R52.reuse, R53 ;  /* 0x00000035340f7220 */ /* 0x040fe20000410000 */
[----:B------:R-:W-:Y:S01]  /*58c0*/  FMUL.FTZ R56, R52, R51 ;  /* 0x0000003334387220 */ /* 0x000fe20000410000 */
[CC--:B------:R-:W-:Y:S01]  /*58d0*/  FMUL.FTZ R52, R12.reuse, R50.reuse ;  /* 0x000000320c347220 */ /* 0x0c0fe20000410000 */
[----:B------:R-:W-:Y:S01]  /*58e0*/  FMUL.FTZ R12, R12, R11 ;  /* 0x0000000b0c0c7220 */ /* 0x000fe20000410000 */
[C---:B------:R-:W-:Y:S01]  /*58f0*/  FFMA.FTZ R15, R58.reuse, R51, -R15 ;  /* 0x000000333a0f7223 */ /* 0x040fe2000001080f */
[----:B------:R-:W-:Y:S01]  /*5900*/  FFMA.FTZ R56, R58, R53, R56 ;  /* 0x000000353a387223 */ /* 0x000fe20000010038 */
[C---:B------:R-:W-:Y:S01]  /*5910*/  FFMA.FTZ R52, R57.reuse, R11, -R52 ;  /* 0x0000000b39347223 */ /* 0x040fe20000010834 */
[----:B------:R-:W-:Y:S01]  /*5920*/  FFMA.FTZ R12, R57, R50, R12 ;  /* 0x00000032390c7223 */ /* 0x000fe2000001000c */
[----:B------:R-:W-:-:S02]  /*5930*/  F2FP.BF16.F32.PACK_AB R13, R13, R60 ;  /* 0x0000003c0d0d723e */ /* 0x000fc400000010ff */
[----:B------:R-:W-:Y:S02]  /*5940*/  F2FP.BF16.F32.PACK_AB R15, R56, R15 ;  /* 0x0000000f380f723e */ /* 0x000fe400000010ff */
[----:B------:R-:W-:Y:S02]  /*5950*/  F2FP.BF16.F32.PACK_AB R14, R14, R62 ;  /* 0x0000003e0e0e723e */ /* 0x000fe400000010ff */
[----:B------:R-:W-:-:S07]  /*5960*/  F2FP.BF16.F32.PACK_AB R12, R12, R52 ;  /* 0x000000340c0c723e */ /* 0x000fce00000010ff */
.L_x_1605:
[----:B------:R-:W-:Y:S05]  /*5970*/  BSYNC B2 ;  /* 0x0000000000027941 */ /* 0x000fea0003800000 */
.L_x_1604:
[----:B----4-:R0:W-:Y:S02]  /*5980*/  ST.E.128 desc[UR60][R54.64], R12 ;  /* 0x0000000c36007985 */ /* 0x0101e4000c101d3c */
.L_x_1603:
[----:B------:R-:W-:Y:S05]  /*5990*/  BSYNC B1 ;  /* 0x0000000000017941 */ /* 0x000fea0003800000 */
.L_x_1602:
        /* <DEDUP_REMOVED lines=11> */
[----:B------:R-:W-:Y:S01]  /*5a50*/  SHF.R.U64 R11, R46, 0x10, R47 ;  /* 0x000000102e0b7819 */ /* 0x000fe2000000122f */
[----:B----4-:R-:W-:Y:S01]  /*5a60*/  IMAD.U32 R54, R12, 0x10000, RZ ;  /* 0x000100000c367824 */ /* 0x010fe200078e00ff */
[--C-:B------:R-:W-:Y:S02]  /*5a70*/  SHF.R.U64 R46, R48, 0x10, R49.reuse ;  /* 0x00000010302e7819 */ /* 0x100fe40000001231 */
[----:B------:R-:W-:Y:S01]  /*5a80*/  SHF.R.U32.HI R52, RZ, 0x10, R49 ;  /* 0x00000010ff347819 */ /* 0x000fe20000011631 */
[----:B------:R-:W-:Y:S01]  /*5a90*/  IMAD.U32 R49, R14, 0x10000, RZ ;  /* 0x000100000e317824 */ /* 0x000fe200078e00ff */
[----:B------:R-:W-:Y:S02]  /*5aa0*/  PRMT R46, R151, 0x5410, R46 ;  /* 0x00005410972e7816 */ /* 0x000fe4000000002e */
[----:B------:R-:W-:Y:S02]  /*5ab0*/  SHF.R.U32.HI R47, RZ, 0x10, R47 ;  /* 0x00000010ff2f7819 */ /* 0x000fe4000001162f */
[----:B------:R-:W-:-:S02]  /*5ac0*/  PRMT R11, R150, 0x5410, R11 ;  /* 0x00005410960b7816 */ /* 0x000fc4000000000b */
[----:B------:R-:W-:Y:S01]  /*5ad0*/  PRMT R151, R151, 0x5432, R52 ;  /* 0x0000543297977816 */ /* 0x000fe20000000034 */
[C---:B------:R-:W-:Y:S01]  /*5ae0*/  IMAD.U32 R52, R13.reuse, 0x10000, RZ ;  /* 0x000100000d347824 */ /* 0x040fe200078e00ff */
[----:B------:R-:W-:Y:S02]  /*5af0*/  LOP3.LUT R58, R13, 0xffff0000, RZ, 0xc0, !PT ;  /* 0xffff00000d3a7812 */ /* 0x000fe400078ec0ff */
[----:B------:R-:W-:Y:S01]  /*5b00*/  LOP3.LUT R13, R46, 0xffff0000, RZ, 0xc0, !PT ;  /* 0xffff00002e0d7812 */ /* 0x000fe200078ec0ff */
[----:B------:R-:W-:Y:S01]  /*5b10*/  IMAD.U32 R55, R151, 0x10000, RZ ;  /* 0x0001000097377824 */ /* 0x000fe200078e00ff */
[----:B------:R-:W-:Y:S02]  /*5b20*/  PRMT R47, R150, 0x5432, R47 ;  /* 0x00005432962f7816 */ /* 0x000fe4000000002f */
[----:B------:R-:W-:Y:S01]  /*5b30*/  LOP3.LUT R53, R11, 0xffff0000, RZ, 0xc0, !PT ;  /* 0xffff00000b357812 */ /* 0x000fe200078ec0ff */
[----:B------:R-:W-:Y:S01]  /*5b40*/  FMUL.FTZ R57, R58, R13 ;  /* 0x0000000d3a397220 */ /* 0x000fe20000410000 */
[----:B------:R-:W-:Y:S01]  /*5b50*/  LOP3.LUT R14, R14, 0xffff0000, RZ, 0xc0, !PT ;  /* 0xffff00000e0e7812 */ /* 0x000fe200078ec0ff */
[----:B------:R-:W-:Y:S01]  /*5b60*/  IMAD.U32 R56, R47, 0x10000, RZ ;  /* 0x000100002f387824 */ /* 0x000fe200078e00ff */
[----:B------:R-:W-:Y:S01]  /*5b70*/  LOP3.LUT R48, R15, 0xffff0000, RZ, 0xc0, !PT ;  /* 0xffff00000f307812 */ /* 0x000fe200078ec0ff */
[----:B------:R-:W-:Y:S01]  /*5b80*/  FMUL.FTZ R58, R58, R53 ;  /* 0x000000353a3a7220 */ /* 0x000fe20000410000 */
[----:B------:R-:W-:Y:S01]  /*5b90*/  LOP3.LUT R12, R12, 0xffff0000, RZ, 0xc0, !PT ;  /* 0xffff00000c0c7812 */ /* 0x000fe200078ec0ff */
[C---:B------:R-:W-:Y:S01]  /*5ba0*/  FMUL.FTZ R59, R14.reuse, R55 ;  /* 0x000000370e3b7220 */ /* 0x040fe20000410000 */
[----:B------:R-:W-:Y:S01]  /*5bb0*/  FMUL.FTZ R14, R14, R56 ;  /* 0x000000380e0e7220 */ /* 0x000fe20000410000 */
[----:B------:R-:W-:Y:S01]  /*5bc0*/  FFMA.FTZ R58, R52, R13, R58 ;  /* 0x0000000d343a7223 */ /* 0x000fe2000001003a */
[----:B------:R-:W-:Y:S01]  /*5bd0*/  LOP3.LUT R151, R151, 0xffff0000, RZ, 0xc0, !PT ;  /* 0xffff000097977812 */ /* 0x000fe200078ec0ff */
[----:B------:R-:W-:Y:S01]  /*5be0*/  IMAD.U32 R13, R46, 0x10000, RZ ;  /* 0x000100002e0d7824 */ /* 0x000fe200078e00ff */
[----:B------:R-:W-:Y:S01]  /*5bf0*/  LOP3.LUT R47, R47, 0xffff0000, RZ, 0xc0, !PT ;  /* 0xffff00002f2f7812 */ /* 0x000fe200078ec0ff */
[----:B------:R-:W-:-:S02]  /*5c00*/  IMAD.U32 R11, R11, 0x10000, RZ ;  /* 0x000100000b0b7824 */ /* 0x000fc400078e00ff */
[C---:B------:R-:W-:Y:S01]  /*5c10*/  FFMA.FTZ R59, R49.reuse, R56, -R59 ;  /* 0x00000038313b7223 */ /* 0x040fe2000001083b */
[----:B------:R-:W-:Y:S01]  /*5c20*/  FFMA.FTZ R14, R49, R55, R14 ;  /* 0x00000037310e7223 */ /* 0x000fe2000001000e */
[----:B------:R-:W-:Y:S02]  /*5c30*/  IMAD.U32 R15, R15, 0x10000, RZ ;  /* 0x000100000f0f7824 */ /* 0x000fe400078e00ff */
[----:B------:R-:W-:Y:S01]  /*5c40*/  FMUL.FTZ R46, R48, R151 ;  /* 0x00000097302e7220 */ /* 0x000fe20000410000 */
[----:B------:R-:W-:Y:S01]  /*5c50*/  FMUL.FTZ R49, R12, R13 ;  /* 0x0000000d0c317220 */ /* 0x000fe20000410000 */
[----:B------:R-:W-:Y:S01]  /*5c60*/  FMUL.FTZ R48, R48, R47 ;  /* 0x0000002f30307220 */ /* 0x000fe20000410000 */
[----:B------:R-:W-:Y:S01]  /*5c70*/  FMUL.FTZ R12, R12, R11 ;  /* 0x0000000b0c0c7220 */ /* 0x000fe20000410000 */
[C---:B------:R-:W-:Y:S01]  /*5c80*/  FFMA.FTZ R46, R15.reuse, R47, -R46 ;  /* 0x0000002f0f2e7223 */ /* 0x040fe2000001082e */
[----:B------:R-:W-:Y:S01]  /*5c90*/  FFMA.FTZ R57, R52, R53, -R57 ;  /* 0x0000003534397223 */ /* 0x000fe20000010839 */
[----:B------:R-:W-:Y:S01]  /*5ca0*/  FFMA.FTZ R15, R15, R151, R48 ;  /* 0x000000970f0f7223 */ /* 0x000fe20000010030 */
[C---:B------:R-:W-:Y:S01]  /*5cb0*/  FFMA.FTZ R49, R54.reuse, R11, -R49 ;  /* 0x0000000b36317223 */ /* 0x040fe20000010831 */
[----:B------:R-:W-:Y:S01]  /*5cc0*/  FFMA.FTZ R12, R54, R13, R12 ;  /* 0x0000000d360c7223 */ /* 0x000fe2000001000c */
[----:B------:R-:W-:-:S02]  /*5cd0*/  F2FP.BF16.F32.PACK_AB R14, R14, R59 ;  /* 0x0000003b0e0e723e */ /* 0x000fc400000010ff */
[----:B------:R-:W-:Y:S02]  /*5ce0*/  F2FP.BF16.F32.PACK_AB R13, R58, R57 ;  /* 0x000000393a0d723e */ /* 0x000fe400000010ff */
[----:B------:R-:W-:Y:S02]  /*5cf0*/  F2FP.BF16.F32.PACK_AB R15, R15, R46 ;  /* 0x0000002e0f0f723e */ /* 0x000fe400000010ff */
[----:B------:R-:W-:-:S07]  /*5d00*/  F2FP.BF16.F32.PACK_AB R12, R12, R49 ;  /* 0x000000310c0c723e */ /* 0x000fce00000010ff */
.L_x_1609:
[----:B------:R-:W-:Y:S05]  /*5d10*/  BSYNC B2 ;  /* 0x0000000000027941 */ /* 0x000fea0003800000 */
.L_x_1608:
[----:B----4-:R0:W-:Y:S02]  /*5d20*/  ST.E.128 desc[UR60][R50.64], R12 ;  /* 0x0000000c32007985 */ /* 0x0101e4000c101d3c */
.L_x_1607:
[----:B------:R-:W-:Y:S05]  /*5d30*/  BSYNC B1 ;  /* 0x0000000000017941 */ /* 0x000fea0003800000 */
.L_x_1606:
        /* <DEDUP_REMOVED lines=11> */
[----:B------:R-:W-:Y:S02]  /*5df0*/  SHF.R.U64 R44, R44, 0x10, R45 ;  /* 0x000000102c2c7819 */ /* 0x000fe4000000122d */
[----:B------:R-:W-:Y:S01]  /*5e00*/  SHF.R.U64 R51, R42, 0x10, R43 ;  /* 0x000000102a337819 */ /* 0x000fe2000000122b */
[----:B----4-:R-:W-:Y:S01]  /*5e10*/  IMAD.U32 R42, R14, 0x10000, RZ ;  /* 0x000100000e2a7824 */ /* 0x010fe200078e00ff */
[----:B------:R-:W-:Y:S02]  /*5e20*/  SHF.R.U32.HI R48, RZ, 0x10, R45 ;  /* 0x00000010ff307819 */ /* 0x000fe4000001162d */
[----:B------:R-:W-:Y:S02]  /*5e30*/  SHF.R.U32.HI R49, RZ, 0x10, R43 ;  /* 0x00000010ff317819 */ /* 0x000fe4000001162b */
[----:B------:R-:W-:Y:S02]  /*5e40*/  PRMT R44, R149, 0x5410, R44 ;  /* 0x00005410952c7816 */ /* 0x000fe4000000002c */
[----:B------:R-:W-:-:S02]  /*5e50*/  PRMT R43, R148, 0x5410, R51 ;  /* 0x00005410942b7816 */ /* 0x000fc40000000033 */
[----:B------:R-:W-:Y:S02]  /*5e60*/  PRMT R149, R149, 0x5432, R48 ;  /* 0x0000543295957816 */ /* 0x000fe40000000030 */
[----:B------:R-:W-:Y:S02]  /*5e70*/  LOP3.LUT R48, R13, 0xffff0000, RZ, 0xc0, !PT ;  /* 0xffff00000d307812 */ /* 0x000fe400078ec0ff */
[C---:B------:R-:W-:Y:S01]  /*5e80*/  LOP3.LUT R52, R44.reuse, 0xffff0000, RZ, 0xc0, !PT ;  /* 0xffff00002c347812 */ /* 0x040fe200078ec0ff */
[----:B------:R-:W-:Y:S01]  /*5e90*/  IMAD.U32 R45, R149, 0x10000, RZ ;  /* 0x00010000952d7824 */ /* 0x000fe200078e00ff */
[----:B------:R-:W-:Y:S01]  /*5ea0*/  LOP3.LUT R50, R43, 0xffff0000, RZ, 0xc0, !PT ;  /* 0xffff00002b327812 */ /* 0x000fe200078ec0ff */
[----:B------:R-:W-:Y:S01]  /*5eb0*/  IMAD.U32 R44, R44, 0x10000, RZ ;  /* 0x000100002c2c7824 */ /* 0x000fe200078e00ff */
[----:B------:R-:W-:Y:S01]  /*5ec0*/  PRMT R148, R148, 0x5432, R49 ;  /* 0x0000543294947816 */ /* 0x000fe20000000031 */
[----:B------:R-:W-:Y:S02]  /*5ed0*/  IMAD.U32 R49, R13, 0x10000, RZ ;  /* 0x000100000d317824 */ /* 0x000fe400078e00ff */
[----:B------:R-:W-:Y:S01]  /*5ee0*/  FMUL.FTZ R54, R48, R52 ;  /* 0x0000003430367220 */ /* 0x000fe20000410000 */
[----:B------:R-:W-:Y:S01]  /*5ef0*/  LOP3.LUT R14, R14, 0xffff0000, RZ, 0xc0, !PT ;  /* 0xffff00000e0e7812 */ /* 0x000fe200078ec0ff */
[----:B------:R-:W-:Y:S01]  /*5f00*/  FMUL.FTZ R53, R48, R50 ;  /* 0x0000003230357220 */ /* 0x000fe20000410000 */
[----:B------:R-:W-:Y:S01]  /*5f10*/  IMAD.U32 R51, R148, 0x10000, RZ ;  /* 0x0001000094337824 */ /* 0x000fe200078e00ff */
[C---:B------:R-:W-:Y:S01]  /*5f20*/  LOP3.LUT R48, R12.reuse, 0xffff0000, RZ, 0xc0, !PT ;  /* 0xffff00000c307812 */ /* 0x040fe200078ec0ff */
[----:B------:R-:W-:-:S02]  /*5f30*/  IMAD.U32 R13, R12, 0x10000, RZ ;  /* 0x000100000c0d7824 */ /* 0x000fc400078e00ff */
[C---:B------:R-:W-:Y:S01]  /*5f40*/  FFMA.FTZ R12, R49.reuse, R50, -R54 ;  /* 0x00000032310c7223 */ /* 0x040fe20000010836 */
[----:B------:R-:W-:Y:S01]  /*5f50*/  FFMA.FTZ R49, R49, R52, R53 ;  /* 0x0000003431317223 */ /* 0x000fe20000010035 */
[C---:B------:R-:W-:Y:S01]  /*5f60*/  FMUL.FTZ R55, R14.reuse, R45 ;  /* 0x0000002d0e377220 */ /* 0x040fe20000410000 */
[----:B------:R-:W-:Y:S01]  /*5f70*/  FMUL.FTZ R53, R14, R51 ;  /* 0x000000330e357220 */ /* 0x000fe20000410000 */
[----:B------:R-:W-:Y:S01]  /*5f80*/  LOP3.LUT R11, R15, 0xffff0000, RZ, 0xc0, !PT ;  /* 0xffff00000f0b7812 */ /* 0x000fe200078ec0ff */
[----:B------:R-:W-:Y:S01]  /*5f90*/  IMAD.U32 R43, R43, 0x10000, RZ ;  /* 0x000100002b2b7824 */ /* 0x000fe200078e00ff */
[----:B------:R-:W-:Y:S01]  /*5fa0*/  LOP3.LUT R14, R149, 0xffff0000, RZ, 0xc0, !PT ;  /* 0xffff0000950e7812 */ /* 0x000fe200078ec0ff */
[----:B------:R-:W-:Y:S01]  /*5fb0*/  FFMA.FTZ R50, R42, R45, R53 ;  /* 0x0000002d2a327223 */ /* 0x000fe20000010035 */
[----:B------:R-:W-:Y:S01]  /*5fc0*/  LOP3.LUT R148, R148, 0xffff0000, RZ, 0xc0, !PT ;  /* 0xffff000094947812 */ /* 0x000fe200078ec0ff */
[----:B------:R-:W-:Y:S01]  /*5fd0*/  FFMA.FTZ R51, R42, R51, -R55 ;  /* 0x000000332a337223 */ /* 0x000fe20000010837 */
[----:B------:R-:W-:-:S02]  /*5fe0*/  IMAD.U32 R15, R15, 0x10000, RZ ;  /* 0x000100000f0f7824 */ /* 0x000fc400078e00ff */
[C---:B------:R-:W-:Y:S01]  /*5ff0*/  FMUL.FTZ R52, R11.reuse, R14 ;  /* 0x0000000e0b347220 */ /* 0x040fe20000410000 */
[C---:B------:R-:W-:Y:S01]  /*6000*/  FMUL.FTZ R42, R48.reuse, R44 ;  /* 0x0000002c302a7220 */ /* 0x040fe20000410000 */
[-C--:B------:R-:W-:Y:S01]  /*6010*/  FMUL.FTZ R45, R11, R148.reuse ;  /* 0x000000940b2d7220 */ /* 0x080fe20000410000 */
[-C--:B------:R-:W-:Y:S01]  /*6020*/  FMUL.FTZ R11, R48, R43.reuse ;  /* 0x0000002b300b7220 */ /* 0x080fe20000410000 */
[----:B------:R-:W-:Y:S01]  /*6030*/  FFMA.FTZ R52, R15, R148, -R52 ;  /* 0x000000940f347223 */ /* 0x000fe20000010834 */
[----:B------:R-:W-:Y:S01]  /*6040*/  FFMA.FTZ R42, R13, R43, -R42 ;  /* 0x0000002b0d2a7223 */ /* 0x000fe2000001082a */
[----:B------:R-:W-:Y:S01]  /*6050*/  FFMA.FTZ R45, R15, R14, R45 ;  /* 0x0000000e0f2d7223 */ /* 0x000fe2000001002d */
[----:B------:R-:W-:Y:S01]  /*6060*/  FFMA.FTZ R11, R13, R44, R11 ;  /* 0x0000002c0d0b7223 */ /* 0x000fe2000001000b */
[----:B------:R-:W-:Y:S02]  /*6070*/  F2FP.BF16.F32.PACK_AB R13, R49, R12 ;  /* 0x0000000c310d723e */ /* 0x000fe400000010ff */
[----:B------:R-:W-:-:S02]  /*6080*/  F2FP.BF16.F32.PACK_AB R14, R50, R51 ;  /* 0x00000033320e723e */ /* 0x000fc400000010ff */
[----:B------:R-:W-:Y:S02]  /*6090*/  F2FP.BF16.F32.PACK_AB R15, R45, R52 ;  /* 0x000000342d0f723e */ /* 0x000fe400000010ff */
[----:B------:R-:W-:-:S07]  /*60a0*/  F2FP.BF16.F32.PACK_AB R12, R11, R42 ;  /* 0x0000002a0b0c723e */ /* 0x000fce00000010ff */
.L_x_1613:
[----:B------:R-:W-:Y:S05]  /*60b0*/  BSYNC B2 ;  /* 0x0000000000027941 */ /* 0x000fea0003800000 */
.L_x_1612:
[----:B----4-:R0:W-:Y:S02]  /*60c0*/  ST.E.128 desc[UR60][R46.64], R12 ;  /* 0x0000000c2e007985 */ /* 0x0101e4000c101d3c */
.L_x_1611:
[----:B------:R-:W-:Y:S05]  /*60d0*/  BSYNC B1 ;  /* 0x0000000000017941 */ /* 0x000fea0003800000 */
.L_x_1610:
        /* <DEDUP_REMOVED lines=9> */
[--C-:B------:R-:W-:Y:S01]  /*6170*/  SHF.R.U64 R46, R38, 0x10, R39.reuse ;  /* 0x00000010262e7819 */ /* 0x100fe20000001227 */
[----:B----4-:R-:W-:Y:S01]  /*6180*/  IMAD.U32 R38, R14, 0x10000, RZ ;  /* 0x000100000e267824 */ /* 0x010fe200078e00ff */
[----:B------:R-:W-:Y:S02]  /*6190*/  SHF.R.U32.HI R44, RZ, 0x10, R39 ;  /* 0x00000010ff2c7819 */ /* 0x000fe40000011627 */
[--C-:B------:R-:W-:Y:S02]  /*61a0*/  SHF.R.U64 R45, R40, 0x10, R41.reuse ;  /* 0x00000010282d7819 */ /* 0x100fe40000001229 */
[----:B------:R-:W-:Y:S02]  /*61b0*/  SHF.R.U32.HI R41, RZ, 0x10, R41 ;  /* 0x00000010ff297819 */ /* 0x000fe40000011629 */
[----:B------:R-:W-:Y:S01]  /*61c0*/  LOP3.LUT R39, R14, 0xffff0000, RZ, 0xc0, !PT ;  /* 0xffff00000e277812 */ /* 0x000fe200078ec0ff */
[C---:B------:R-:W-:Y:S01]  /*61d0*/  IMAD.U32 R14, R15.reuse, 0x10000, RZ ;  /* 0x000100000f0e7824 */ /* 0x040fe200078e00ff */
[----:B---3--:R-:W-:-:S02]  /*61e0*/  LOP3.LUT R11, R15, 0xffff0000, RZ, 0xc0, !PT ;  /* 0xffff00000f0b7812 */ /* 0x008fc400078ec0ff */
[----:B------:R-:W-:Y:S02]  /*61f0*/  PRMT R15, R131, 0x5410, R46 ;  /* 0x00005410830f7816 */ /* 0x000fe4000000002e */
[C---:B------:R-:W-:Y:S02]  /*6200*/  PRMT R46, R142.reuse, 0x5410, R45 ;  /* 0x000054108e2e7816 */ /* 0x040fe4000000002d */
[----:B------:R-:W-:Y:S01]  /*6210*/  PRMT R142, R142, 0x5432, R41 ;  /* 0x000054328e8e7816 */ /* 0x000fe20000000029 */
[----:B------:R-:W-:Y:S01]  /*6220*/  IMAD.U32 R41, R13, 0x10000, RZ ;  /* 0x000100000d297824 */ /* 0x000fe200078e00ff */
[----:B------:R-:W-:Y:S02]  /*6230*/  PRMT R131, R131, 0x5432, R44 ;  /* 0x0000543283837816 */ /* 0x000fe4000000002c */
[----:B------:R-:W-:Y:S01]  /*6240*/  LOP3.LUT R40, R13, 0xffff0000, RZ, 0xc0, !PT ;  /* 0xffff00000d287812 */ /* 0x000fe200078ec0ff */
[----:B------:R-:W-:Y:S01]  /*6250*/  IMAD.U32 R48, R142, 0x10000, RZ ;  /* 0x000100008e307824 */ /* 0x000fe200078e00ff */
[----:B------:R-:W-:Y:S01]  /*6260*/  LOP3.LUT R47, R46, 0xffff0000, RZ, 0xc0, !PT ;  /* 0xffff00002e2f7812 */ /* 0x000fe200078ec0ff */
[----:B------:R-:W-:Y:S01]  /*6270*/  IMAD.U32 R45, R131, 0x10000, RZ ;  /* 0x00010000832d7824 */ /* 0x000fe200078e00ff */
[----:B------:R-:W-:Y:S01]  /*6280*/  LOP3.LUT R44, R15, 0xffff0000, RZ, 0xc0, !PT ;  /* 0xffff00000f2c7812 */ /* 0x000fe200078ec0ff */
[C---:B------:R-:W-:Y:S01]  /*6290*/  FMUL.FTZ R49, R39.reuse, R48 ;  /* 0x0000003027317220 */ /* 0x040fe20000410000 */
[----:B------:R-:W-:Y:S01]  /*62a0*/  LOP3.LUT R142, R142, 0xffff0000, RZ, 0xc0, !PT ;  /* 0xffff00008e8e7812 */ /* 0x000fe200078ec0ff */
[----:B------:R-:W-:Y:S01]  /*62b0*/  FMUL.FTZ R39, R39, R45 ;  /* 0x0000002d27277220 */ /* 0x000fe20000410000 */
[C---:B------:R-:W-:Y:S01]  /*62c0*/  FMUL.FTZ R50, R40.reuse, R47 ;  /* 0x0000002f28327220 */ /* 0x040fe20000410000 */
[----:B------:R-:W-:Y:S01]  /*62d0*/  FMUL.FTZ R52, R40, R44 ;  /* 0x0000002c28347220 */ /* 0x000fe20000410000 */
[----:B------:R-:W-:Y:S01]  /*62e0*/  LOP3.LUT R131, R131, 0xffff0000, RZ, 0xc0, !PT ;  /* 0xffff000083837812 */ /* 0x000fe200078ec0ff */
[----:B------:R-:W-:Y:S01]  /*62f0*/  IMAD.U32 R46, R46, 0x10000, RZ ;  /* 0x000100002e2e7824 */ /* 0x000fe200078e00ff */
[----:B------:R-:W-:Y:S01]  /*6300*/  LOP3.LUT R40, R12, 0xffff0000, RZ, 0xc0, !PT ;  /* 0xffff00000c287812 */ /* 0x000fe200078ec0ff */
[----:B------:R-:W-:-:S02]  /*6310*/  IMAD.U32 R15, R15, 0x10000, RZ ;  /* 0x000100000f0f7824 */ /* 0x000fc400078e00ff */
[C---:B------:R-:W-:Y:S01]  /*6320*/  FFMA.FTZ R48, R38.reuse, R48, R39 ;  /* 0x0000003026307223 */ /* 0x040fe20000010027 */
[----:B------:R-:W-:Y:S01]  /*6330*/  FFMA.FTZ R49, R38, R45, -R49 ;  /* 0x0000002d26317223 */ /* 0x000fe20000010831 */
[C---:B------:R-:W-:Y:S01]  /*6340*/  FMUL.FTZ R39, R11.reuse, R142 ;  /* 0x0000008e0b277220 */ /* 0x040fe20000410000 */
[----:B------:R-:W-:Y:S01]  /*6350*/  FMUL.FTZ R45, R11, R131 ;  /* 0x000000830b2d7220 */ /* 0x000fe20000410000 */
[----:B------:R-:W-:Y:S02]  /*6360*/  IMAD.U32 R13, R12, 0x10000, RZ ;  /* 0x000100000c0d7824 */ /* 0x000fe400078e00ff */
[C---:B------:R-:W-:Y:S01]  /*6370*/  FMUL.FTZ R38, R40.reuse, R46 ;  /* 0x0000002e28267220 */ /* 0x040fe20000410000 */
[----:B------:R-:W-:Y:S01]  /*6380*/  FMUL.FTZ R11, R40, R15 ;  /* 0x0000000f280b7220 */ /* 0x000fe20000410000 */
[C---:B------:R-:W-:Y:S01]  /*6390*/  FFMA.FTZ R12, R41.reuse, R44, -R50 ;  /* 0x0000002c290c7223 */ /* 0x040fe20000010832 */
[C---:B------:R-:W-:Y:S01]  /*63a0*/  FFMA.FTZ R39, R14.reuse, R131, -R39 ;  /* 0x000000830e277223 */ /* 0x040fe20000010827 */
[----:B------:R-:W-:Y:S01]  /*63b0*/  FFMA.FTZ R41, R41, R47, R52 ;  /* 0x0000002f29297223 */ /* 0x000fe20000010034 */
[----:B------:R-:W-:Y:S01]  /*63c0*/  FFMA.FTZ R14, R14, R142, R45 ;  /* 0x0000008e0e0e7223 */ /* 0x000fe2000001002d */
[C---:B------:R-:W-:Y:S01]  /*63d0*/  FFMA.FTZ R38, R13.reuse, R15, -R38 ;  /* 0x0000000f0d267223 */ /* 0x040fe20000010826 */
[----:B------:R-:W-:-:S02]  /*63e0*/  FFMA.FTZ R11, R13, R46, R11 ;  /* 0x0000002e0d0b7223 */ /* 0x000fc4000001000b */
[----:B------:R-:W-:Y:S02]  /*63f0*/  F2FP.BF16.F32.PACK_AB R13, R41, R12 ;  /* 0x0000000c290d723e */ /* 0x000fe400000010ff */
[----:B------:R-:W-:Y:S02]  /*6400*/  F2FP.BF16.F32.PACK_AB R15, R14, R39 ;  /* 0x000000270e0f723e */ /* 0x000fe400000010ff */
[----:B------:R-:W-:Y:S02]  /*6410*/  F2FP.BF16.F32.PACK_AB R14, R48, R49 ;  /* 0x00000031300e723e */ /* 0x000fe400000010ff */
[----:B------:R-:W-:-:S07]  /*6420*/  F2FP.BF16.F32.PACK_AB R12, R11, R38 ;  /* 0x000000260b0c723e */ /* 0x000fce00000010ff */
.L_x_1617:
[----:B------:R-:W-:Y:S05]  /*6430*/  BSYNC B2 ;  /* 0x0000000000027941 */ /* 0x000fea0003800000 */
.L_x_1616:
[----:B----4-:R0:W-:Y:S02]  /*6440*/  ST.E.128 desc[UR60][R42.64], R12 ;  /* 0x0000000c2a007985 */ /* 0x0101e4000c101d3c */
.L_x_1615:
[----:B------:R-:W-:Y:S05]  /*6450*/  BSYNC B1 ;  /* 0x0000000000017941 */ /* 0x000fea0003800000 */
.L_x_1614:
        /* <DEDUP_REMOVED lines=17> */
[----:B------:R-:W-:Y:S02]  /*6570*/  PRMT R115, R115, 0x5432, R44 ;  /* 0x0000543273737816 */ /* 0x000fe4000000002c */
[----:B------:R-:W-:Y:S01]  /*6580*/  LOP3.LUT R35, R14, 0xffff0000, RZ, 0xc0, !PT ;  /* 0xffff00000e237812 */ /* 0x000fe200078ec0ff */
[----:B------:R-:W-:Y:S01]  /*6590*/  IMAD.U32 R43, R127, 0x10000, RZ ;  /* 0x000100007f2b7824 */ /* 0x000fe200078e00ff */
[----:B------:R-:W-:Y:S01]  /*65a0*/  LOP3.LUT R29, R13, 0xffff0000, RZ, 0xc0, !PT ;  /* 0xffff00000d1d7812 */ /* 0x000fe200078ec0ff */
[----:B------:R-:W-:Y:S01]  /*65b0*/  IMAD.U32 R37, R115, 0x10000, RZ ;  /* 0x0001000073257824 */ /* 0x000fe200078e00ff */
[----:B------:R-:W-:Y:S01]  /*65c0*/  LOP3.LUT R42, R41, 0xffff0000, RZ, 0xc0, !PT ;  /* 0xffff0000292a7812 */ /* 0x000fe200078ec0ff */
[C---:B------:R-:W-:Y:S01]  /*65d0*/  IMAD.U32 R14, R15.reuse, 0x10000, RZ ;  /* 0x000100000f0e7824 */ /* 0x040fe200078e00ff */
[----:B---3--:R-:W-:Y:S01]  /*65e0*/  LOP3.LUT R11, R15, 0xffff0000, RZ, 0xc0, !PT ;  /* 0xffff00000f0b7812 */ /* 0x008fe200078ec0ff */
[----:B------:R-:W-:Y:S01]  /*65f0*/  IMAD.U32 R15, R13, 0x10000, RZ ;  /* 0x000100000d0f7824 */ /* 0x000fe200078e00ff */
[----:B------:R-:W-:Y:S01]  /*6600*/  LOP3.LUT R40, R36, 0xffff0000, RZ, 0xc0, !PT ;  /* 0xffff000024287812 */ /* 0x000fe200078ec0ff */
[----:B------:R-:W-:-:S02]  /*6610*/  IMAD.U32 R13, R12, 0x10000, RZ ;  /* 0x000100000c0d7824 */ /* 0x000fc400078e00ff */
[----:B------:R-:W-:Y:S01]  /*6620*/  FMUL.FTZ R44, R29, R42 ;  /* 0x0000002a1d2c7220 */ /* 0x000fe20000410000 */
[C---:B------:R-:W-:Y:S01]  /*6630*/  FMUL.FTZ R45, R35.reuse, R43 ;  /* 0x0000002b232d7220 */ /* 0x040fe20000410000 */
[----:B------:R-:W-:Y:S01]  /*6640*/  LOP3.LUT R12, R12, 0xffff0000, RZ, 0xc0, !PT ;  /* 0xffff00000c0c7812 */ /* 0x000fe200078ec0ff */
[-C--:B------:R-:W-:Y:S01]  /*6650*/  FMUL.FTZ R35, R35, R37.reuse ;  /* 0x0000002523237220 */ /* 0x080fe20000410000 */
[----:B------:R-:W-:Y:S02]  /*6660*/  IMAD.U32 R41, R41, 0x10000, RZ ;  /* 0x0001000029297824 */ /* 0x000fe400078e00ff */
[-C--:B------:R-:W-:Y:S01]  /*6670*/  FMUL.FTZ R29, R29, R40.reuse ;  /* 0x000000281d1d7220 */ /* 0x080fe20000410000 */
[----:B------:R-:W-:Y:S01]  /*6680*/  LOP3.LUT R127, R127, 0xffff0000, RZ, 0xc0, !PT ;  /* 0xffff00007f7f7812 */ /* 0x000fe200078ec0ff */
[----:B------:R-:W-:Y:S01]  /*6690*/  IMAD.U32 R36, R36, 0x10000, RZ ;  /* 0x0001000024247824 */ /* 0x000fe200078e00ff */
[----:B------:R-:W-:Y:S01]  /*66a0*/  LOP3.LUT R115, R115, 0xffff0000, RZ, 0xc0, !PT ;  /* 0xffff000073737812 */ /* 0x000fe200078ec0ff */
[C---:B------:R-:W-:Y:S01]  /*66b0*/  FFMA.FTZ R44, R15.reuse, R40, -R44 ;  /* 0x000000280f2c7223 */ /* 0x040fe2000001082c */
[C---:B------:R-:W-:Y:S01]  /*66c0*/  FFMA.FTZ R45, R34.reuse, R37, -R45 ;  /* 0x00000025222d7223 */ /* 0x040fe2000001082d */
[----:B------:R-:W-:Y:S01]  /*66d0*/  FFMA.FTZ R40, R34, R43, R35 ;  /* 0x0000002b22287223 */ /* 0x000fe20000010023 */
[C---:B------:R-:W-:Y:S01]  /*66e0*/  FMUL.FTZ R34, R12.reuse, R41 ;  /* 0x000000290c227220 */ /* 0x040fe20000410000 */
[----:B------:R-:W-:Y:S01]  /*66f0*/  FFMA.FTZ R29, R15, R42, R29 ;  /* 0x0000002a0f1d7223 */ /* 0x000fe2000001001d */
[-C--:B------:R-:W-:Y:S01]  /*6700*/  FMUL.FTZ R12, R12, R36.reuse ;  /* 0x000000240c0c7220 */ /* 0x080fe20000410000 */
        /* <DEDUP_REMOVED lines=11> */
.L_x_1621:
[----:B------:R-:W-:Y:S05]  /*67c0*/  BSYNC B2 ;  /* 0x0000000000027941 */ /* 0x000fea0003800000 */
.L_x_1620:
[----:B----4-:R0:W-:Y:S02]  /*67d0*/  ST.E.128 desc[UR60][R38.64], R12 ;  /* 0x0000000c26007985 */ /* 0x0101e4000c101d3c */
.L_x_1619:
[----:B------:R-:W-:Y:S05]  /*67e0*/  BSYNC B1 ;  /* 0x0000000000017941 */ /* 0x000fea0003800000 */
.L_x_1618:
[----:B------:R-:W-:-:S13]  /*67f0*/  ISETP.NE.AND P4, PT, R76, RZ, PT ;  /* 0x000000ff4c00720c */ /* 0x000fda0003f85270 */
        /* <DEDUP_REMOVED lines=10> */
[--C-:B---3--:R-:W-:Y:S02]  /*68a0*/  SHF.R.U64 R11, R32, 0x10, R33.reuse ;  /* 0x00000010200b7819 */ /* 0x108fe40000001221 */
[----:B------:R-:W-:Y:S02]  /*68b0*/  SHF.R.U32.HI R33, RZ, 0x10, R33 ;  /* 0x00000010ff217819 */ /* 0x000fe40000011621 */
[C---:B------:R-:W-:Y:S02]  /*68c0*/  PRMT R31, R83.reuse, 0x5410, R38 ;  /* 0x00005410531f7816 */ /* 0x040fe40000000026 */
[----:B------:R-:W-:-:S02]  /*68d0*/  PRMT R83, R83, 0x5432, R36 ;  /* 0x0000543253537816 */ /* 0x000fc40000000024 */
[----:B------:R-:W-:Y:S01]  /*68e0*/  PRMT R36, R114, 0x5410, R11 ;  /* 0x0000541072247816 */ /* 0x000fe2000000000b */
[----:B------:R-:W-:Y:S01]  /*68f0*/  IMAD.U32 R11, R12, 0x10000, RZ ;  /* 0x000100000c0b7824 */ /* 0x000fe200078e00ff */
[----:B------:R-:W-:Y:S01]  /*6900*/  PRMT R114, R114, 0x5432, R33 ;  /* 0x0000543272727816 */ /* 0x000fe20000000021 */
[----:B------:R-:W-:Y:S01]  /*6910*/  IMAD.U32 R33, R83, 0x10000, RZ ;  /* 0x0001000053217824 */ /* 0x000fe200078e00ff */
[----:B------:R-:W-:Y:S01]  /*6920*/  LOP3.LUT R29, R14, 0xffff0000, RZ, 0xc0, !PT ;  /* 0xffff00000e1d7812 */ /* 0x000fe200078ec0ff */
[C---:B------:R-:W-:Y:S01]  /*6930*/  IMAD.U32 R14, R13.reuse, 0x10000, RZ ;  /* 0x000100000d0e7824 */ /* 0x040fe200078e00ff */
[----:B------:R-:W-:Y:S01]  /*6940*/  LOP3.LUT R13, R13, 0xffff0000, RZ, 0xc0, !PT ;  /* 0xffff00000d0d7812 */ /* 0x000fe200078ec0ff */
[----:B------:R-:W-:Y:S01]  /*6950*/  IMAD.U32 R38, R114, 0x10000, RZ ;  /* 0x0001000072267824 */ /* 0x000fe200078e00ff */
[C---:B------:R-:W-:Y:S01]  /*6960*/  LOP3.LUT R37, R36.reuse, 0xffff0000, RZ, 0xc0, !PT ;  /* 0xffff000024257812 */ /* 0x040fe200078ec0ff */
[----:B------:R-:W-:Y:S01]  /*6970*/  IMAD.U32 R36, R36, 0x10000, RZ ;  /* 0x0001000024247824 */ /* 0x000fe200078e00ff */
[C---:B------:R-:W-:Y:S01]  /*6980*/  LOP3.LUT R32, R31.reuse, 0xffff0000, RZ, 0xc0, !PT ;  /* 0xffff00001f207812 */ /* 0x040fe200078ec0ff */
[----:B------:R-:W-:Y:S01]  /*6990*/  IMAD.U32 R31, R31, 0x10000, RZ ;  /* 0x000100001f1f7824 */ /* 0x000fe200078e00ff */
[----:B------:R-:W-:Y:S01]  /*69a0*/  LOP3.LUT R12, R12, 0xffff0000, RZ, 0xc0, !PT ;  /* 0xffff00000c0c7812 */ /* 0x000fe200078ec0ff */
[----:B------:R-:W-:Y:S01]  /*69b0*/  FMUL.FTZ R39, R13, R37 ;  /* 0x000000250d277220 */ /* 0x000fe20000410000 */
[----:B------:R-:W-:Y:S01]  /*69c0*/  LOP3.LUT R30, R15, 0xffff0000, RZ, 0xc0, !PT ;  /* 0xffff00000f1e7812 */ /* 0x000fe200078ec0ff */
[----:B------:R-:W-:Y:S01]  /*69d0*/  FMUL.FTZ R40, R13, R32 ;  /* 0x000000200d287220 */ /* 0x000fe20000410000 */
[C---:B------:R-:W-:Y:S01]  /*69e0*/  FMUL.FTZ R13, R29.reuse, R38 ;  /* 0x000000261d0d7220 */ /* 0x040fe20000410000 */
[----:B------:R-:W-:Y:S01]  /*69f0*/  FMUL.FTZ R29, R29, R33 ;  /* 0x000000211d1d7220 */ /* 0x000fe20000410000 */
[----:B------:R-:W-:Y:S01]  /*6a00*/  LOP3.LUT R114, R114, 0xffff0000, RZ, 0xc0, !PT ;  /* 0xffff000072727812 */ /* 0x000fe200078ec0ff */
[C---:B------:R-:W-:Y:S01]  /*6a10*/  FFMA.FTZ R39, R14.reuse, R32, -R39 ;  /* 0x000000200e277223 */ /* 0x040fe20000010827 */
[----:B------:R-:W-:Y:S01]  /*6a20*/  LOP3.LUT R83, R83, 0xffff0000, RZ, 0xc0, !PT ;  /* 0xffff000053537812 */ /* 0x000fe200078ec0ff */
[----:B------:R-:W-:Y:S01]  /*6a30*/  FFMA.FTZ R40, R14, R37, R40 ;  /* 0x000000250e287223 */ /* 0x000fe20000010028 */
[C---:B------:R-:W-:Y:S01]  /*6a40*/  FFMA.FTZ R33, R28.reuse, R33, -R13 ;  /* 0x000000211c217223 */ /* 0x040fe2000001080d */
[----:B------:R-:W-:Y:S01]  /*6a50*/  FFMA.FTZ R28, R28, R38, R29 ;  /* 0x000000261c1c7223 */ /* 0x000fe2000001001d */
[C---:B------:R-:W-:Y:S01]  /*6a60*/  FMUL.FTZ R14, R12.reuse, R36 ;  /* 0x000000240c0e7220 */ /* 0x040fe20000410000 */
[----:B------:R-:W-:Y:S01]  /*6a70*/  FMUL.FTZ R13, R12, R31 ;  /* 0x0000001f0c0d7220 */ /* 0x000fe20000410000 */
[----:B------:R-:W-:-:S02]  /*6a80*/  IMAD.U32 R15, R15, 0x10000, RZ ;  /* 0x000100000f0f7824 */ /* 0x000fc400078e00ff */
[C---:B------:R-:W-:Y:S01]  /*6a90*/  FMUL.FTZ R32, R30.reuse, R114 ;  /* 0x000000721e207220 */ /* 0x040fe20000410000 */
[----:B------:R-:W-:Y:S01]  /*6aa0*/  FMUL.FTZ R29, R30, R83 ;  /* 0x000000531e1d7220 */ /* 0x000fe20000410000 */
[C---:B------:R-:W-:Y:S01]  /*6ab0*/  FFMA.FTZ R14, R11.reuse, R31, -R14 ;  /* 0x0000001f0b0e7223 */ /* 0x040fe2000001080e */
[----:B------:R-:W-:Y:S01]  /*6ac0*/  FFMA.FTZ R13, R11, R36, R13 ;  /* 0x000000240b0d7223 */ /* 0x000fe2000001000d */
[C---:B------:R-:W-:Y:S01]  /*6ad0*/  FFMA.FTZ R32, R15.reuse, R83, -R32 ;  /* 0x000000530f207223 */ /* 0x040fe20000010820 */
[----:B------:R-:W-:Y:S01]  /*6ae0*/  FFMA.FTZ R29, R15, R114, R29 ;  /* 0x000000720f1d7223 */ /* 0x000fe2000001001d */
[----:B------:R-:W-:Y:S02]  /*6af0*/  F2FP.BF16.F32.PACK_AB R39, R40, R39 ;  /* 0x000000272827723e */ /* 0x000fe400000010ff */
[----:B------:R-:W-:Y:S02]  /*6b00*/  F2FP.BF16.F32.PACK_AB R28, R28, R33 ;  /* 0x000000211c1c723e */ /* 0x000fe400000010ff */
[----:B------:R-:W-:Y:S01]  /*6b10*/  F2FP.BF16.F32.PACK_AB R12, R13, R14 ;  /* 0x0000000e0d0c723e */ /* 0x000fe200000010ff */
[----:B------:R-:W-:Y:S01]  /*6b20*/  IMAD.MOV.U32 R13, RZ, RZ, R39 ;  /* 0x000000ffff0d7224 */ /* 0x000fe200078e0027 */
[----:B------:R-:W-:Y:S01]  /*6b30*/  F2FP.BF16.F32.PACK_AB R15, R29, R32 ;  /* 0x000000201d0f723e */ /* 0x000fe200000010ff */
[----:B------:R-:W-:-:S07]  /*6b40*/  IMAD.MOV.U32 R14, RZ, RZ, R28 ;  /* 0x000000ffff0e7224 */ /* 0x000fce00078e001c */
.L_x_1623:
[----:B------:R-:W-:Y:S05]  /*6b50*/  BSYNC B1 ;  /* 0x0000000000017941 */ /* 0x000fea0003800000 */
.L_x_1622:
[----:B----4-:R0:W-:Y:S01]  /*6b60*/  ST.E.128 desc[UR60][R34.64], R12 ;  /* 0x0000000c22007985 */ /* 0x0101e2000c101d3c */
[----:B------:R-:W-:Y:S05]  /*6b70*/  BRA `(.L_x_1601) ;  /* 0x0000004000c87947 */ /* 0x000fea0003800000 */
.L_x_1567:
        /* <DEDUP_REMOVED lines=18> */
[----:B------:R-:W-:Y:S02]  /*6ca0*/  IADD3 R28, P5, R90, R12, RZ ;  /* 0x0000000c5a1c7210 */ /* 0x000fe40007fbe0ff */
[----:B------:R-:W-:Y:S02]  /*6cb0*/  CS2R R38, SRZ ;  /* 0x0000000000267805 */ /* 0x000fe4000001ff00 */
[----:B------:R-:W-:Y:S01]  /*6cc0*/  CS2R R36, SRZ ;  /* 0x0000000000247805 */ /* 0x000fe2000001ff00 */
[----:B------:R-:W-:Y:S01]  /*6cd0*/  IMAD.X R30, R11, 0x1, R102, P0 ;  /* 0x000000010b1e7824 */ /* 0x000fe200000e0666 */
[----:B------:R-:W-:Y:S02]  /*6ce0*/  LEA R52, P0, R29, UR4, 0x1 ;  /* 0x000000041d347c11 */ /* 0x000fe4000f8008ff */
[----:B------:R-:W-:-:S02]  /*6cf0*/  CS2R R50, SRZ ;  /* 0x0000000000327805 */ /* 0x000fc4000001ff00 */
[----:B------:R-:W-:Y:S02]  /*6d00*/  CS2R R48, SRZ ;  /* 0x0000000000307805 */ /* 0x000fe4000001ff00 */
[----:B------:R-:W-:Y:S01]  /*6d10*/  LEA.HI.X R53, R29, UR5, R30, 0x1, P0 ;  /* 0x000000051d357c11 */ /* 0x000fe200080f0c1e */
[----:B------:R-:W-:Y:S01]  /*6d20*/  ULDC.64 UR4, c[0x0][0x400] ;  /* 0x0001000000047ab9 */ /* 0x000fe20000000a00 */
[----:B------:R-:W-:Y:S01]  /*6d30*/  ISETP.GE.AND P0, PT, R18, R123, PT ;  /* 0x0000007b1200720c */ /* 0x000fe20003f06270 */
[----:B------:R-:W-:Y:S01]  /*6d40*/  IMAD.X R29, R82, 0x1, R101, P5 ;  /* 0x00000001521d7824 */ /* 0x000fe200028e0665 */
[----:B------:R-:W-:-:S04]  /*6d50*/  LEA R56, P5, R28, UR4, 0x1 ;  /* 0x000000041c387c11 */ /* 0x000fc8000f8a08ff */
[----:B------:R-:W-:Y:S02]  /*6d60*/  LEA.HI.X R57, R28, UR5, R29, 0x1, P5 ;  /* 0x000000051c397c11 */ /* 0x000fe4000a8f0c1d */
[----:B------:R-:W-:-:S05]  /*6d70*/  ISETP.GE.AND P5, PT, R167, R123, PT ;  /* 0x0000007ba700720c */ /* 0x000fca0003fa6270 */
[----:B------:R0:W5:Y:S04]  /*6d80*/  @!P0 LDG.E.128 R36, desc[UR60][R52.64] ;  /* 0x0000003c34248981 */ /* 0x000168000c1e1d00 */
[----:B------:R0:W5:Y:S01]  /*6d90*/  @!P0 LDG.E.128 R48, desc[UR60][R56.64] ;  /* 0x0000003c38308981 */ /* 0x000162000c1e1d00 */
[----:B------:R-:W-:Y:S02]  /*6da0*/  ISETP.GE.AND P0, PT, R168, R123, PT ;  /* 0x0000007ba800720c */ /* 0x000fe40003f06270 */
        /* <DEDUP_REMOVED lines=8> */
[----:B------:R0:W5:Y:S04]  /*6e30*/  @!P5 LDG.E.128 R32, desc[UR60][R52.64+0x40] ;  /* 0x0000403c3420d981 */ /* 0x000168000c1e1d00 */
[----:B------:R0:W5:Y:S04]  /*6e40*/  @!P0 LDG.E.128 R28, desc[UR60][R52.64+0x80] ;  /* 0x0000803c341c8981 */ /* 0x000168000c1e1d00 */
[----:B------:R0:W5:Y:S04]  /*6e50*/  @!P5 LDG.E.128 R44, desc[UR60][R56.64+0x40] ;  /* 0x0000403c382cd981 */ /* 0x000168000c1e1d00 */
[----:B------:R0:W5:Y:S02]  /*6e60*/  @!P0 LDG.E.128 R40, desc[UR60][R56.64+0x80] ;  /* 0x0000803c38288981 */ /* 0x000164000c1e1d00 */
.L_x_1625:
[----:B------:R-:W-:Y:S05]  /*6e70*/  BSYNC B1 ;  /* 0x0000000000017941 */ /* 0x000fea0003800000 */
.L_x_1624:
        /* <DEDUP_REMOVED lines=22> */
[----:B------:R-:W-:Y:S02]  /*6fe0*/  IADD3 R11, P0, P6, R90, R12, R108 ;  /* 0x0000000c5a0b7210 */ /* 0x000fe40007e1e06c */
[----:B------:R-:W-:-:S02]  /*6ff0*/  CS2R R74, SRZ ;  /* 0x00000000004a7805 */ /* 0x000fc4000001ff00 */
[----:B------:R-:W-:Y:S02]  /*7000*/  CS2R R72, SRZ ;  /* 0x0000000000487805 */ /* 0x000fe4000001ff00 */
[----:B------:R-:W-:Y:S02]  /*7010*/  IADD3.X R82, R101, R82, R107, P0, P6 ;  /* 0x0000005265527210 */ /* 0x000fe400007ec46b */
[----:B------:R-:W-:-:S04]  /*7020*/  LEA R12, P0, R14, UR4, 0x1 ;  /* 0x000000040e0c7c11 */ /* 0x000fc8000f8008ff */
[----:B------:R-:W-:Y:S02]  /*7030*/  LEA.HI.X R13, R14, UR5, R13, 0x1, P0 ;  /* 0x000000050e0d7c11 */ /* 0x000fe400080f0c0d */
        /* <DEDUP_REMOVED lines=19> */
.L_x_1627:
[----:B------:R-:W-:Y:S05]  /*7170*/  BSYNC B1 ;  /* 0x0000000000017941 */ /* 0x000fea0003800000 */
.L_x_1626:
[----:B------:R-:W2:Y:S01]  /*7180*/  LDL R11, [R1+0x30] ;  /* 0x00003000010b7983 */ /* 0x000ea20000100800 */
[----:B0-----:R-:W-:Y:S02]  /*7190*/  IMAD.MOV.U32 R12, RZ, RZ, R28 ;  /* 0x000000ffff0c7224 */ /* 0x001fe400078e001c */
[----:B------:R-:W-:Y:S02]  /*71a0*/  IMAD.MOV.U32 R13, RZ, RZ, R31 ;  /* 0x000000ffff0d7224 */ /* 0x000fe400078e001f */
[----:B------:R-:W-:-:S03]  /*71b0*/  IMAD.MOV.U32 R14, RZ, RZ, R34 ;  /* 0x000000ffff0e7224 */ /* 0x000fc600078e0022 */
[----:B------:R-:W-:Y:S01]  /*71c0*/  PRMT R189, R80, 0x5410, R13 ;  /* 0x0000541050bd7816 */ /* 0x000fe2000000000d */
[----:B------:R-:W-:-:S05]  /*71d0*/  IMAD.MOV.U32 R13, RZ, RZ, R35 ;  /* 0x000000ffff0d7224 */ /* 0x000fca00078e0023 */
[----:B------:R-:W-:Y:S01]  /*71e0*/  PRMT R195, R14, 0x5410, R13 ;  /* 0x000054100ec37816 */ /* 0x000fe2000000000d */
[----:B------:R-:W-:Y:S02]  /*71f0*/  IMAD.MOV.U32 R13, RZ, RZ, R36 ;  /* 0x000000ffff0d7224 */ /* 0x000fe400078e0024 */
[----:B------:R-:W-:-:S05]  /*7200*/  IMAD.MOV.U32 R14, RZ, RZ, R37 ;  /* 0x000000ffff0e7224 */ /* 0x000fca00078e0025 */
[----:B------:R-:W-:Y:S02]  /*7210*/  PRMT R151, R14, 0x5410, R13 ;  /* 0x000054100e977816 */ /* 0x000fe4000000000d */
[----:B--2---:R-:W-:Y:S01]  /*7220*/  R2UR UR4, R11 ;  /* 0x000000000b0472ca */ /* 0x004fe200000e0000 */
[----:B------:R-:W-:-:S05]  /*7230*/  IMAD.MOV.U32 R11, RZ, RZ, R29 ;  /* 0x000000ffff0b7224 */ /* 0x000fca00078e001d */
[----:B------:R-:W-:Y:S01]  /*7240*/  PRMT R190, R12, 0x5410, R11 ;  /* 0x000054100cbe7816 */ /* 0x000fe2000000000b */
[----:B------:R-:W-:Y:S02]  /*7250*/  IMAD.MOV.U32 R11, RZ, RZ, R32 ;  /* 0x000000ffff0b7224 */ /* 0x000fe400078e0020 */
[----:B------:R-:W-:-:S03]  /*7260*/  IMAD.MOV.U32 R12, RZ, RZ, R33 ;  /* 0x000000ffff0c7224 */ /* 0x000fc600078e0021 */
[----:B------:R-:W-:Y:S01]  /*7270*/  PRMT R198, R198, 0x5410, R11 ;  /* 0x00005410c6c67816 */ /* 0x000fe2000000000b */
[----:B------:R-:W-:Y:S01]  /*7280*/  IMAD.MOV.U32 R11, RZ, RZ, R38 ;  /* 0x000000ffff0b7224 */ /* 0x000fe200078e0026 */
[----:B------:R-:W-:Y:S01]  /*7290*/  PRMT R196, R12, 0x7610, R196 ;  /* 0x000076100cc47816 */ /* 0x000fe200000000c4 */
[----:B------:R-:W-:Y:S01]  /*72a0*/  IMAD.MOV.U32 R12, RZ, RZ, R39 ;  /* 0x000000ffff0c7224 */ /* 0x000fe200078e0027 */
[----:B------:R-:W-:-:S04]  /*72b0*/  UISETP.NE.AND UP0, UPT, UR4, 0x3, UPT ;  /* 0x000000030400788c */ /* 0x000fc8000bf05270 */
[----:B------:R-:W-:Y:S01]  /*72c0*/  PRMT R153, R12, 0x5410, R11 ;  /* 0x000054100c997816 */ /* 0x000fe2000000000b */
[----:B------:R-:W-:Y:S01]  /*72d0*/  IMAD.MOV.U32 R12, RZ, RZ, R42 ;  /* 0x000000ffff0c7224 */ /* 0x000fe200078e002a */
[----:B------:R-:W-:Y:S01]  /*72e0*/  PLOP3.LUT P0, PT, PT, PT, UP0, 0x80, 0x0 ;  /* 0x000000000000781c */ /* 0x000fe20003f0f008 */
        /* <DEDUP_REMOVED lines=20> */
[----:B-----5:R-:W-:Y:S01]  /*7430*/  IMAD.MOV.U32 R11, RZ, RZ, R55 ;  /* 0x000000ffff0b7224 */ /* 0x020fe200078e0037 */
        /* <DEDUP_REMOVED lines=41> */
.L_x_1628:
[----:B------:R-:W-:Y:S01]  /*76d0*/  IMAD R86, R17, 0x8, R2 ;  /* 0x0000000811567824 */ /* 0x000fe200078e0202 */
[----:B------:R-:W-:Y:S01]  /*76e0*/  SHF.L.U32 R87, R175, 0x1f, RZ ;  /* 0x0000001faf577819 */ /* 0x000fe200000006ff */
[----:B------:R-:W-:Y:S03]  /*76f0*/  BSSY B1, `(.L_x_1629) ;  /* 0x0000003000017945 */ /* 0x000fe60003800000 */
[----:B------:R-:W0:Y:S02]  /*7700*/  SYNCS.PHASECHK.TRANS64.TRYWAIT P6, [R86+URZ+0x2a890], R87 ;  /* 0x02a89057560075a7 */ /* 0x000e2400080c017f */
[----:B0-----:R-:W-:Y:S05]  /*7710*/  @!P6 BRA `(.L_x_1630) ;  /* 0x00000250008ce947 */ /* 0x001fea0003800000 */
.L_x_2005:
[----:B------:R-:W-:Y:S05]  /*7720*/  BSYNC B1 ;  /* 0x0000000000017941 */ /* 0x000fea0003800000 */
.L_x_1629:
[----:B------:R-:W1:Y:S01]  /*7730*/  LDC R127, c[0x0][0x2f4] ;  /* 0x0000bd00ff7f7b82 */ /* 0x000e620000000800 */
[----:B------:R-:W-:Y:S01]  /*7740*/  UMOV UR4, 0xffffffff ;  /* 0xffffffff00047882 */ /* 0x000fe20000000000 */
[----:B-1----:R-:W-:Y:S02]  /*7750*/  IMAD.IADD R131, R127, 0x1, -R124 ;  /* 0x000000017f837824 */ /* 0x002fe400078e0a7c */
[----:B------:R-:W-:Y:S05]  /*7760*/  BRA.DIV UR4, `(.L_x_1631) ;  /* 0x00000252048c7947 */ /* 0x000fea000b800000 */
[----:B------:R1:W2:Y:S04]  /*7770*/  SHFL.IDX PT, R115, R116, RZ, 0x1c1f ;  /* 0x001c1fff74737589 */ /* 0x0002a800000e0000 */
[----:B------:R1:W3:Y:S02]  /*7780*/  SHFL.IDX PT, R11, R117, RZ, 0x1c1f ;  /* 0x001c1fff750b7589 */ /* 0x0002e400000e0000 */
.L_x_2009:
        /* <DEDUP_REMOVED lines=29> */
[C---:B------:R-:W-:Y:S02]  /*7960*/  PRMT R36, R151.reuse, 0x5432, R36 ;  /* 0x0000543297247816 */ /* 0x040fe40000000024 */
[----:B------:R-:W-:Y:S02]  /*7970*/  PRMT R37, R151, 0x5410, R37 ;  /* 0x0000541097257816 */ /* 0x000fe40000000025 */
[----:B------:R-:W-:Y:S02]  /*7980*/  SHF.R.U32.HI R152, RZ, 0x10, R49 ;  /* 0x00000010ff987819 */ /* 0x000fe40000011631 */
[----:B------:R-:W-:-:S02]  /*7990*/  SHF.R.U64 R38, R38, 0x10, R39 ;  /* 0x0000001026267819 */ /* 0x000fc40000001227 */
[----:B------:R-:W-:Y:S02]  /*79a0*/  SHF.R.U32.HI R151, RZ, 0x10, R39 ;  /* 0x00000010ff977819 */ /* 0x000fe40000011627 */
[----:B------:R-:W-:Y:S02]  /*79b0*/  SHF.R.U64 R39, R48, 0x10, R49 ;  /* 0x0000001030277819 */ /* 0x000fe40000001231 */
[--C-:B------:R-:W-:Y:S02]  /*79c0*/  SHF.R.U64 R48, R50, 0x10, R51.reuse ;  /* 0x0000001032307819 */ /* 0x100fe40000001233 */
[----:B------:R-:W-:Y:S01]  /*79d0*/  SHF.R.U32.HI R50, RZ, 0x10, R51 ;  /* 0x00000010ff327819 */ /* 0x000fe20000011633 */
[----:B------:R-:W-:Y:S01]  /*79e0*/  IMAD.U32 R51, R37, 0x10000, RZ ;  /* 0x0001000025337824 */ /* 0x000fe200078e00ff */
[----:B------:R-:W-:Y:S02]  /*79f0*/  PRMT R152, R201, 0x5432, R152 ;  /* 0x00005432c9987816 */ /* 0x000fe40000000098 */
[----:B------:R-:W-:-:S02]  /*7a00*/  PRMT R39, R154, 0x5410, R39 ;  /* 0x000054109a277816 */ /* 0x000fc40000000027 */
[----:B------:R-:W-:Y:S01]  /*7a10*/  PRMT R48, R154, 0x5432, R48 ;  /* 0x000054329a307816 */ /* 0x000fe20000000030 */
[C---:B------:R-:W-:Y:S01]  /*7a20*/  IMAD.U32 R154, R152.reuse, 0x10000, RZ ;  /* 0x00010000989a7824 */ /* 0x040fe200078e00ff */
[----:B------:R-:W-:Y:S01]  /*7a30*/  PRMT R50, R155, 0x5432, R50 ;  /* 0x000054329b327816 */ /* 0x000fe20000000032 */
[----:B---3--:R-:W-:Y:S01]  /*7a40*/  IMAD.U32 R155, R81, 0x10000, RZ ;  /* 0x00010000519b7824 */ /* 0x008fe200078e00ff */
[C---:B------:R-:W-:Y:S02]  /*7a50*/  PRMT R49, R153.reuse, 0x5432, R38 ;  /* 0x0000543299317816 */ /* 0x040fe40000000026 */
[----:B------:R-:W-:Y:S01]  /*7a60*/  PRMT R38, R153, 0x5410, R151 ;  /* 0x0000541099267816 */ /* 0x000fe20000000097 */
[----:B----4-:R-:W-:Y:S02]  /*7a70*/  IMAD.U32 R153, R13, 0x10000, RZ ;  /* 0x000100000d997824 */ /* 0x010fe400078e00ff */
        /* <DEDUP_REMOVED lines=38> */
[-C--:B------:R-:W-:Y:S01]  /*7ce0*/  FMUL.FTZ R51, R51, R81.reuse ;  /* 0x0000005133337220 */ /* 0x080fe20000410000 */
        /* <DEDUP_REMOVED lines=23> */
[CC--:B------:R-:W-:Y:S01]  /*7e60*/  FMUL.FTZ R39, R36.reuse, R48.reuse ;  /* 0x0000003024277220 */ /* 0x0c0fe20000410000 */
[-C--:B------:R-:W-:Y:S01]  /*7e70*/  FMUL.FTZ R36, R36, R49.reuse ;  /* 0x0000003124247220 */ /* 0x080fe20000410000 */
[----:B------:R-:W-:Y:S02]  /*7e80*/  IMAD.MOV.U32 R83, RZ, RZ, R38 ;  /* 0x000000ffff537224 */ /* 0x000fe400078e0026 */
        /* <DEDUP_REMOVED lines=9> */
.L_x_1637:
[----:B------:R-:W-:Y:S05]  /*7f20*/  BSYNC B3 ;  /* 0x0000000000037941 */ /* 0x000fea0003800000 */
.L_x_1636:
[----:B------:R-:W-:-:S04]  /*7f30*/  LEA R36, P4, R4, R11, 0x1 ;  /* 0x0000000b04247211 */ /* 0x000fc800078808ff */
[----:B--2---:R-:W-:Y:S02]  /*7f40*/  LEA.HI.X R37, R4, R115, R111, 0x1, P4 ;  /* 0x0000007304257211 */ /* 0x004fe400020f0c6f */
[----:B------:R-:W-:-:S03]  /*7f50*/  ISETP.GE.AND P4, PT, R150, R127, PT ;  /* 0x0000007f9600720c */ /* 0x000fc60003f86270 */
[----:B----4-:R2:W-:Y:S10]  /*7f60*/  ST.E.128 desc[UR60][R36.64], R12 ;  /* 0x0000000c24007985 */ /* 0x0105f4000c101d3c */
[----:B--2---:R-:W-:-:S05]  /*7f70*/  @!P4 IMAD.WIDE R12, R150, 0x2, R114 ;  /* 0x00000002960cc825 */ /* 0x004fca00078e0272 */
[----:B---3--:R3:W-:Y:S02]  /*7f80*/  @!P4 ST.E.128 desc[UR60][R12.64], R80 ;  /* 0x000000500c00c985 */ /* 0x0087e4000c101d3c */
.L_x_1635:
[----:B------:R-:W-:Y:S05]  /*7f90*/  BSYNC B2 ;  /* 0x0000000000027941 */ /* 0x000fea0003800000 */
.L_x_1634:
        /* <DEDUP_REMOVED lines=24> */
[----:B------:R-:W-:Y:S01]  /*8120*/  SHF.R.U32.HI R50, RZ, 0x10, R45 ;  /* 0x00000010ff327819 */ /* 0x000fe2000001162d */
[----:B---3--:R-:W-:Y:S01]  /*8130*/  IMAD.U32 R81, R37, 0x10000, RZ ;  /* 0x0001000025517824 */ /* 0x008fe200078e00ff */
[--C-:B------:R-:W-:Y:S01]  /*8140*/  SHF.R.U64 R32, R32, 0x10, R33.reuse ;  /* 0x0000001020207819 */ /* 0x100fe20000001221 */
[----:B----4-:R-:W-:Y:S01]  /*8150*/  IMAD.U32 R51, R13, 0x10000, RZ ;  /* 0x000100000d337824 */ /* 0x010fe200078e00ff */
[----:B------:R-:W-:Y:S02]  /*8160*/  SHF.R.U32.HI R33, RZ, 0x10, R33 ;  /* 0x00000010ff217819 */ /* 0x000fe40000011621 */
[----:B------:R-:W-:Y:S02]  /*8170*/  PRMT R50, R199, 0x5432, R50 ;  /* 0x00005432c7327816 */ /* 0x000fe40000000032 */
[----:B------:R-:W-:Y:S02]  /*8180*/  SHF.R.U64 R34, R34, 0x10, R35 ;  /* 0x0000001022227819 */ /* 0x000fe40000001223 */
[----:B------:R-:W-:Y:S01]  /*8190*/  PRMT R33, R196, 0x5410, R33 ;  /* 0x00005410c4217816 */ /* 0x000fe20000000021 */
[----:B------:R-:W-:Y:S01]  /*81a0*/  IMAD.U32 R80, R50, 0x10000, RZ ;  /* 0x0001000032507824 */ /* 0x000fe200078e00ff */
[----:B------:R-:W-:-:S02]  /*81b0*/  SHF.R.U32.HI R49, RZ, 0x10, R35 ;  /* 0x00000010ff317819 */ /* 0x000fc40000011623 */
[----:B------:R-:W-:Y:S02]  /*81c0*/  SHF.R.U64 R35, R44, 0x10, R45 ;  /* 0x000000102c237819 */ /* 0x000fe4000000122d */
[--C-:B------:R-:W-:Y:S02]  /*81d0*/  SHF.R.U64 R44, R46, 0x10, R47.reuse ;  /* 0x000000102e2c7819 */ /* 0x100fe4000000122f */
[----:B------:R-:W-:Y:S02]  /*81e0*/  PRMT R45, R195, 0x5410, R34 ;  /* 0x00005410c32d7816 */ /* 0x000fe40000000022 */
[----:B------:R-:W-:Y:S01]  /*81f0*/  SHF.R.U32.HI R46, RZ, 0x10, R47 ;  /* 0x00000010ff2e7819 */ /* 0x000fe2000001162f */
[----:B------:R-:W-:Y:S01]  /*8200*/  IMAD.U32 R47, R33, 0x10000, RZ ;  /* 0x00010000212f7824 */ /* 0x000fe200078e00ff */
[----:B------:R-:W-:Y:S01]  /*8210*/  PRMT R34, R195, 0x5432, R49 ;  /* 0x00005432c3227816 */ /* 0x000fe20000000031 */
[----:B------:R-:W-:Y:S01]  /*8220*/  FMUL.FTZ R49, R81, R80 ;  /* 0x0000005051317220 */ /* 0x000fe20000410000 */
[----:B------:R-:W-:-:S02]  /*8230*/  LOP3.LUT R50, R50, 0xffff0000, RZ, 0xc0, !PT ;  /* 0xffff000032327812 */ /* 0x000fc400078ec0ff */
[----:B------:R-:W-:Y:S01]  /*8240*/  LOP3.LUT R37, R37, 0xffff0000, RZ, 0xc0, !PT ;  /* 0xffff000025257812 */ /* 0x000fe200078ec0ff */
[-C--:B------:R-:W-:Y:S01]  /*8250*/  FFMA.FTZ R49, R51, R47.reuse, -R49 ;  /* 0x0000002f33317223 */ /* 0x080fe20000010831 */
[----:B------:R-:W-:Y:S01]  /*8260*/  FMUL.FTZ R47, R81, R47 ;  /* 0x0000002f512f7220 */ /* 0x000fe20000410000 */
[----:B------:R-:W-:Y:S01]  /*8270*/  LOP3.LUT R33, R33, 0xffff0000, RZ, 0xc0, !PT ;  /* 0xffff000021217812 */ /* 0x000fe200078ec0ff */
[----:B------:R-:W-:Y:S01]  /*8280*/  IMAD.U32 R81, R39, 0x10000, RZ ;  /* 0x0001000027517824 */ /* 0x000fe200078e00ff */
[----:B------:R-:W-:Y:S01]  /*8290*/  PRMT R46, R197, 0x5432, R46 ;  /* 0x00005432c52e7816 */ /* 0x000fe2000000002e */
[----:B------:R-:W-:Y:S01]  /*82a0*/  FFMA.FTZ R47, R51, R80, R47 ;  /* 0x00000050332f7223 */ /* 0x000fe2000001002f */
[----:B------:R-:W-:Y:S01]  /*82b0*/  LOP3.LUT R51, R13, 0xffff0000, RZ, 0xc0, !PT ;  /* 0xffff00000d337812 */ /* 0x000fe200078ec0ff */
[----:B------:R-:W-:Y:S01]  /*82c0*/  FMUL.FTZ R13, R37, R50 ;  /* 0x00000032250d7220 */ /* 0x000fe20000410000 */
[----:B------:R-:W-:Y:S01]  /*82d0*/  LOP3.LUT R39, R39, 0xffff0000, RZ, 0xc0, !PT ;  /* 0xffff000027277812 */ /* 0x000fe200078ec0ff */
[C---:B------:R-:W-:Y:S01]  /*82e0*/  IMAD.U32 R80, R46.reuse, 0x10000, RZ ;  /* 0x000100002e507824 */ /* 0x040fe200078e00ff */
[----:B------:R-:W-:Y:S01]  /*82f0*/  LOP3.LUT R46, R46, 0xffff0000, RZ, 0xc0, !PT ;  /* 0xffff00002e2e7812 */ /* 0x000fe200078ec0ff */
[-C--:B------:R-:W-:Y:S01]  /*8300*/  FFMA.FTZ R13, R51, R33.reuse, -R13 ;  /* 0x00000021330d7223 */ /* 0x080fe2000001080d */
[----:B------:R-:W-:Y:S01]  /*8310*/  FMUL.FTZ R33, R37, R33 ;  /* 0x0000002125217220 */ /* 0x000fe20000410000 */
[----:B------:R-:W-:Y:S01]  /*8320*/  FMUL.FTZ R37, R81, R80 ;  /* 0x0000005051257220 */ /* 0x000fe20000410000 */
[----:B------:R-:W-:-:S02]  /*8330*/  PRMT R35, R197, 0x5410, R35 ;  /* 0x00005410c5237816 */ /* 0x000fc40000000023 */
[----:B------:R-:W-:Y:S01]  /*8340*/  FFMA.FTZ R33, R51, R50, R33 ;  /* 0x0000003233217223 */ /* 0x000fe20000010021 */
[C---:B------:R-:W-:Y:S01]  /*8350*/  IMAD.U32 R51, R15.reuse, 0x10000, RZ ;  /* 0x000100000f337824 */ /* 0x040fe200078e00ff */
[----:B------:R-:W-:Y:S01]  /*8360*/  LOP3.LUT R15, R15, 0xffff0000, RZ, 0xc0, !PT ;  /* 0xffff00000f0f7812 */ /* 0x000fe200078ec0ff */
[C---:B------:R-:W-:Y:S01]  /*8370*/  IMAD.U32 R50, R34.reuse, 0x10000, RZ ;  /* 0x0001000022327824 */ /* 0x040fe200078e00ff */
[----:B------:R-:W-:Y:S02]  /*8380*/  LOP3.LUT R34, R34, 0xffff0000, RZ, 0xc0, !PT ;  /* 0xffff000022227812 */ /* 0x000fe400078ec0ff */
[----:B------:R-:W-:Y:S01]  /*8390*/  PRMT R32, R198, 0x5432, R32 ;  /* 0x00005432c6207816 */ /* 0x000fe20000000020 */
[-C--:B------:R-:W-:Y:S01]  /*83a0*/  FFMA.FTZ R37, R51, R50.reuse, -R37 ;  /* 0x0000003233257223 */ /* 0x080fe20000010825 */
[----:B------:R-:W-:Y:S01]  /*83b0*/  FMUL.FTZ R50, R81, R50 ;  /* 0x0000003251327220 */ /* 0x000fe20000410000 */
[----:B------:R-:W-:Y:S02]  /*83c0*/  F2FP.BF16.F32.PACK_AB R33, R33, R47 ;  /* 0x0000002f2121723e */ /* 0x000fe400000010ff */
[----:B------:R-:W-:Y:S01]  /*83d0*/  PRMT R44, R196, 0x5432, R44 ;  /* 0x00005432c42c7816 */ /* 0x000fe2000000002c */
[----:B------:R-:W-:Y:S01]  /*83e0*/  FFMA.FTZ R50, R51, R80, R50 ;  /* 0x0000005033327223 */ /* 0x000fe20000010032 */
[----:B------:R-:W-:Y:S01]  /*83f0*/  FMUL.FTZ R51, R39, R46 ;  /* 0x0000002e27337220 */ /* 0x000fe20000410000 */
[----:B------:R-:W-:-:S03]  /*8400*/  F2FP.BF16.F32.PACK_AB R13, R13, R49 ;  /* 0x000000310d0d723e */ /* 0x000fc600000010ff */
        /* <DEDUP_REMOVED lines=26> */
[----:B------:R-:W-:Y:S01]  /*85b0*/  FMUL.FTZ R37, R46, R35 ;  /* 0x000000232e257220 */ /* 0x000fe20000410000 */
[----:B------:R-:W-:Y:S02]  /*85c0*/  IMAD.U32 R32, R14, 0x10000, RZ ;  /* 0x000100000e207824 */ /* 0x000fe400078e00ff */
[-C--:B------:R-:W-:Y:S01]  /*85d0*/  FMUL.FTZ R46, R46, R36.reuse ;  /* 0x000000242e2e7220 */ /* 0x080fe20000410000 */
[----:B------:R-:W-:Y:S01]  /*85e0*/  LOP3.LUT R14, R14, 0xffff0000, RZ, 0xc0, !PT ;  /* 0xffff00000e0e7812 */ /* 0x000fe200078ec0ff */
[----:B------:R-:W-:-:S02]  /*85f0*/  FFMA.FTZ R37, R32, R36, -R37 ;  /* 0x0000002420257223 */ /* 0x000fc40000010825 */
[----:B------:R-:W-:Y:S01]  /*8600*/  FFMA.FTZ R46, R32, R35, R46 ;  /* 0x00000023202e7223 */ /* 0x000fe2000001002e */
[----:B------:R-:W-:Y:S02]  /*8610*/  LOP3.LUT R32, R38, 0xffff0000, RZ, 0xc0, !PT ;  /* 0xffff000026207812 */ /* 0x000fe400078ec0ff */
        /* <DEDUP_REMOVED lines=14> */
.L_x_1641:
[----:B------:R-:W-:Y:S05]  /*8700*/  BSYNC B3 ;  /* 0x0000000000037941 */ /* 0x000fea0003800000 */
.L_x_1640:
[----:B------:R-:W-:-:S04]  /*8710*/  LEA R32, P4, R5, R11, 0x1 ;  /* 0x0000000b05207211 */ /* 0x000fc800078808ff */
[----:B--2---:R-:W-:Y:S02]  /*8720*/  LEA.HI.X R33, R5, R115, R110, 0x1, P4 ;  /* 0x0000007305217211 */ /* 0x004fe400020f0c6e */
[----:B------:R-:W-:-:S03]  /*8730*/  ISETP.GE.AND P4, PT, R48, R127, PT ;  /* 0x0000007f3000720c */ /* 0x000fc60003f86270 */
[----:B----4-:R2:W-:Y:S10]  /*8740*/  ST.E.128 desc[UR60][R32.64], R12 ;  /* 0x0000000c20007985 */ /* 0x0105f4000c101d3c */
[----:B--2---:R-:W-:-:S05]  /*8750*/  @!P4 IMAD.WIDE R12, R48, 0x2, R114 ;  /* 0x00000002300cc825 */ /* 0x004fca00078e0272 */
[----:B---3--:R4:W-:Y:S02]  /*8760*/  @!P4 ST.E.128 desc[UR60][R12.64], R36 ;  /* 0x000000240c00c985 */ /* 0x0089e4000c101d3c */
.L_x_1639:
[----:B------:R-:W-:Y:S05]  /*8770*/  BSYNC B2 ;  /* 0x0000000000027941 */ /* 0x000fea0003800000 */
.L_x_1638:
[----:B------:R-:W-:-:S13]  /*8780*/  ISETP.NE.AND P4, PT, R21, RZ, PT ;  /* 0x000000ff1500720c */ /* 0x000fda0003f85270 */
[----:B------:R-:W-:Y:S05]  /*8790*/  @!P4 BRA `(.L_x_1633) ;  /* 0x0000000400e4c947 */ /* 0x000fea0003800000 */
[----:B---34-:R-:W-:Y:S01]  /*87a0*/  SEL R12, R124, R131, !P1 ;  /* 0x000000837c0c7207 */ /* 0x018fe20004800000 */
        /* <DEDUP_REMOVED lines=20> */
[----:B------:R-:W-:Y:S01]  /*88f0*/  SHF.R.U64 R37, R40, 0x10, R41 ;  /* 0x0000001028257819 */ /* 0x000fe20000001229 */
[----:B----4-:R-:W-:Y:S01]  /*8900*/  IMAD.U32 R39, R13, 0x10000, RZ ;  /* 0x000100000d277824 */ /* 0x010fe200078e00ff */
[----:B------:R-:W-:Y:S02]  /*8910*/  SHF.R.U64 R28, R28, 0x10, R29 ;  /* 0x000000101c1c7819 */ /* 0x000fe4000000121d */
[----:B------:R-:W-:Y:S02]  /*8920*/  SHF.R.U32.HI R40, RZ, 0x10, R41 ;  /* 0x00000010ff287819 */ /* 0x000fe40000011629 */
[----:B------:R-:W-:Y:S02]  /*8930*/  SHF.R.U32.HI R29, RZ, 0x10, R29 ;  /* 0x00000010ff1d7819 */ /* 0x000fe4000001161d */
[----:B------:R-:W-:Y:S02]  /*8940*/  PRMT R40, R192, 0x5432, R40 ;  /* 0x00005432c0287816 */ /* 0x000fe40000000028 */
[----:B------:R-:W-:-:S02]  /*8950*/  PRMT R29, R190, 0x5432, R29 ;  /* 0x00005432be1d7816 */ /* 0x000fc4000000001d */
[--C-:B------:R-:W-:Y:S01]  /*8960*/  SHF.R.U64 R38, R42, 0x10, R43.reuse ;  /* 0x000000102a267819 */ /* 0x100fe2000000122b */
[C---:B------:R-:W-:Y:S01]  /*8970*/  IMAD.U32 R41, R40.reuse, 0x10000, RZ ;  /* 0x0001000028297824 */ /* 0x040fe200078e00ff */
[----:B------:R-:W-:Y:S01]  /*8980*/  SHF.R.U32.HI R42, RZ, 0x10, R43 ;  /* 0x00000010ff2a7819 */ /* 0x000fe2000001162b */
[----:B---3--:R-:W-:Y:S01]  /*8990*/  IMAD.U32 R43, R33, 0x10000, RZ ;  /* 0x00010000212b7824 */ /* 0x008fe200078e00ff */
[----:B------:R-:W-:Y:S01]  /*89a0*/  LOP3.LUT R40, R40, 0xffff0000, RZ, 0xc0, !PT ;  /* 0xffff000028287812 */ /* 0x000fe200078ec0ff */
[C---:B------:R-:W-:Y:S01]  /*89b0*/  IMAD.U32 R44, R29.reuse, 0x10000, RZ ;  /* 0x000100001d2c7824 */ /* 0x040fe200078e00ff */
[----:B------:R-:W-:Y:S01]  /*89c0*/  LOP3.LUT R29, R29, 0xffff0000, RZ, 0xc0, !PT ;  /* 0xffff00001d1d7812 */ /* 0x000fe200078ec0ff */
[CC--:B------:R-:W-:Y:S01]  /*89d0*/  FMUL.FTZ R45, R43.reuse, R41.reuse ;  /* 0x000000292b2d7220 */ /* 0x0c0fe20000410000 */
[--C-:B------:R-:W-:Y:S01]  /*89e0*/  SHF.R.U64 R30, R30, 0x10, R31.reuse ;  /* 0x000000101e1e7819 */ /* 0x100fe2000000121f */
[-C--:B------:R-:W-:Y:S01]  /*89f0*/  FMUL.FTZ R43, R43, R44.reuse ;  /* 0x0000002c2b2b7220 */ /* 0x080fe20000410000 */
[----:B------:R-:W-:Y:S01]  /*8a00*/  SHF.R.U32.HI R31, RZ, 0x10, R31 ;  /* 0x00000010ff1f7819 */ /* 0x000fe2000001161f */
[----:B------:R-:W-:Y:S01]  /*8a10*/  FFMA.FTZ R45, R39, R44, -R45 ;  /* 0x0000002c272d7223 */ /* 0x000fe2000001082d */
[----:B------:R-:W-:Y:S01]  /*8a20*/  LOP3.LUT R13, R13, 0xffff0000, RZ, 0xc0, !PT ;  /* 0xffff00000d0d7812 */ /* 0x000fe200078ec0ff */
[----:B------:R-:W-:Y:S01]  /*8a30*/  FFMA.FTZ R43, R39, R41, R43 ;  /* 0x00000029272b7223 */ /* 0x000fe2000001002b */
[----:B------:R-:W-:Y:S01]  /*8a40*/  LOP3.LUT R39, R33, 0xffff0000, RZ, 0xc0, !PT ;  /* 0xffff000021277812 */ /* 0x000fe200078ec0ff */
[----:B------:R-:W-:Y:S01]  /*8a50*/  IMAD.U32 R41, R35, 0x10000, RZ ;  /* 0x0001000023297824 */ /* 0x000fe200078e00ff */
[----:B------:R-:W-:-:S02]  /*8a60*/  PRMT R42, R191, 0x5432, R42 ;  /* 0x00005432bf2a7816 */ /* 0x000fc4000000002a */
[----:B------:R-:W-:Y:S01]  /*8a70*/  PRMT R31, R189, 0x5432, R31 ;  /* 0x00005432bd1f7816 */ /* 0x000fe2000000001f */
[CC--:B------:R-:W-:Y:S01]  /*8a80*/  FMUL.FTZ R33, R39.reuse, R40.reuse ;  /* 0x0000002827217220 */ /* 0x0c0fe20000410000 */
[-C--:B------:R-:W-:Y:S01]  /*8a90*/  FMUL.FTZ R39, R39, R29.reuse ;  /* 0x0000001d27277220 */ /* 0x080fe20000410000 */
[----:B------:R-:W-:Y:S02]  /*8aa0*/  LOP3.LUT R35, R35, 0xffff0000, RZ, 0xc0, !PT ;  /* 0xffff000023237812 */ /* 0x000fe400078ec0ff */
[C---:B------:R-:W-:Y:S01]  /*8ab0*/  FFMA.FTZ R33, R13.reuse, R29, -R33 ;  /* 0x0000001d0d217223 */ /* 0x040fe20000010821 */
[----:B------:R-:W-:Y:S01]  /*8ac0*/  FFMA.FTZ R39, R13, R40, R39 ;  /* 0x000000280d277223 */ /* 0x000fe20000010027 */
[----:B------:R-:W-:Y:S01]  /*8ad0*/  IMAD.U32 R40, R42, 0x10000, RZ ;  /* 0x000100002a287824 */ /* 0x000fe200078e00ff */
[----:B------:R-:W-:Y:S01]  /*8ae0*/  PRMT R37, R192, 0x5410, R37 ;  /* 0x00005410c0257816 */ /* 0x000fe20000000025 */
[C---:B------:R-:W-:Y:S01]  /*8af0*/  IMAD.U32 R29, R31.reuse, 0x10000, RZ ;  /* 0x000100001f1d7824 */ /* 0x040fe200078e00ff */
[----:B------:R-:W-:Y:S01]  /*8b00*/  LOP3.LUT R31, R31, 0xffff0000, RZ, 0xc0, !PT ;  /* 0xffff00001f1f7812 */ /* 0x000fe200078ec0ff */
[----:B------:R-:W-:-:S02]  /*8b10*/  IMAD.U32 R13, R15, 0x10000, RZ ;  /* 0x000100000f0d7824 */ /* 0x000fc400078e00ff */
[CC--:B------:R-:W-:Y:S01]  /*8b20*/  FMUL.FTZ R44, R41.reuse, R40.reuse ;  /* 0x00000028292c7220 */ /* 0x0c0fe20000410000 */
[-C--:B------:R-:W-:Y:S01]  /*8b30*/  FMUL.FTZ R41, R41, R29.reuse ;  /* 0x0000001d29297220 */ /* 0x080fe20000410000 */
[----:B------:R-:W-:Y:S02]  /*8b40*/  LOP3.LUT R15, R15, 0xffff0000, RZ, 0xc0, !PT ;  /* 0xffff00000f0f7812 */ /* 0x000fe400078ec0ff */
[C---:B------:R-:W-:Y:S01]  /*8b50*/  FFMA.FTZ R29, R13.reuse, R29, -R44 ;  /* 0x0000001d0d1d7223 */ /* 0x040fe2000001082c */
[----:B------:R-:W-:Y:S01]  /*8b60*/  FFMA.FTZ R13, R13, R40, R41 ;  /* 0x000000280d0d7223 */ /* 0x000fe20000010029 */
[----:B------:R-:W-:Y:S02]  /*8b70*/  LOP3.LUT R40, R42, 0xffff0000, RZ, 0xc0, !PT ;  /* 0xffff00002a287812 */ /* 0x000fe400078ec0ff */
[----:B------:R-:W-:Y:S02]  /*8b80*/  PRMT R28, R190, 0x5410, R28 ;  /* 0x00005410be1c7816 */ /* 0x000fe4000000001c */
[----:B------:R-:W-:Y:S01]  /*8b90*/  PRMT R38, R191, 0x5410, R38 ;  /* 0x00005410bf267816 */ /* 0x000fe20000000026 */
[CC--:B------:R-:W-:Y:S01]  /*8ba0*/  FMUL.FTZ R41, R35.reuse, R40.reuse ;  /* 0x0000002823297220 */ /* 0x0c0fe20000410000 */
[-C--:B------:R-:W-:Y:S01]  /*8bb0*/  FMUL.FTZ R35, R35, R31.reuse ;  /* 0x0000001f23237220 */ /* 0x080fe20000410000 */
[C---:B------:R-:W-:Y:S01]  /*8bc0*/  IMAD.U32 R42, R28.reuse, 0x10000, RZ ;  /* 0x000100001c2a7824 */ /* 0x040fe200078e00ff */
[----:B------:R-:W-:Y:S01]  /*8bd0*/  LOP3.LUT R28, R28, 0xffff0000, RZ, 0xc0, !PT ;  /* 0xffff00001c1c7812 */ /* 0x000fe200078ec0ff */
[C---:B------:R-:W-:Y:S01]  /*8be0*/  FFMA.FTZ R31, R15.reuse, R31, -R41 ;  /* 0x0000001f0f1f7223 */ /* 0x040fe20000010829 */
[----:B------:R-:W-:Y:S01]  /*8bf0*/  FFMA.FTZ R15, R15, R40, R35 ;  /* 0x000000280f0f7223 */ /* 0x000fe20000010023 */
[C---:B------:R-:W-:Y:S01]  /*8c00*/  IMAD.U32 R41, R32.reuse, 0x10000, RZ ;  /* 0x0001000020297824 */ /* 0x040fe200078e00ff */
[----:B------:R-:W-:Y:S01]  /*8c10*/  LOP3.LUT R32, R32, 0xffff0000, RZ, 0xc0, !PT ;  /* 0xffff000020207812 */ /* 0x000fe200078ec0ff */
[C---:B------:R-:W-:Y:S01]  /*8c20*/  IMAD.U32 R40, R37.reuse, 0x10000, RZ ;  /* 0x0001000025287824 */ /* 0x040fe200078e00ff */
[----:B------:R-:W-:Y:S01]  /*8c30*/  LOP3.LUT R37, R37, 0xffff0000, RZ, 0xc0, !PT ;  /* 0xffff000025257812 */ /* 0x000fe200078ec0ff */
[----:B------:R-:W-:Y:S01]  /*8c40*/  IMAD.U32 R35, R12, 0x10000, RZ ;  /* 0x000100000c237824 */ /* 0x000fe200078e00ff */
[----:B------:R-:W-:Y:S01]  /*8c50*/  PRMT R30, R189, 0x5410, R30 ;  /* 0x00005410bd1e7816 */ /* 0x000fe2000000001e */
[C---:B------:R-:W-:Y:S01]  /*8c60*/  FMUL.FTZ R44, R41.reuse, R40 ;  /* 0x00000028292c7220 */ /* 0x040fe20000410000 */
[----:B------:R-:W-:Y:S01]  /*8c70*/  FMUL.FTZ R41, R41, R42 ;  /* 0x0000002a29297220 */ /* 0x000fe20000410000 */
[----:B------:R-:W-:-:S02]  /*8c80*/  F2FP.BF16.F32.PACK_AB R33, R33, R45 ;  /* 0x0000002d2121723e */ /* 0x000fc400000010ff */
[C---:B------:R-:W-:Y:S01]  /*8c90*/  FFMA.FTZ R44, R35.reuse, R42, -R44 ;  /* 0x0000002a232c7223 */ /* 0x040fe2000001082c */
[----:B------:R-:W-:Y:S01]  /*8ca0*/  FFMA.FTZ R41, R35, R40, R41 ;  /* 0x0000002823297223 */ /* 0x000fe20000010029 */
[----:B------:R-:W-:Y:S01]  /*8cb0*/  LOP3.LUT R35, R12, 0xffff0000, RZ, 0xc0, !PT ;  /* 0xffff00000c237812 */ /* 0x000fe200078ec0ff */
        /* <DEDUP_REMOVED lines=13> */
[----:B------:R-:W-:Y:S01]  /*8d90*/  LOP3.LUT R14, R14, 0xffff0000, RZ, 0xc0, !PT ;  /* 0xffff00000e0e7812 */ /* 0x000fe200078ec0ff */
[C---:B------:R-:W-:Y:S02]  /*8da0*/  FFMA.FTZ R40, R32.reuse, R37, -R40 ;  /* 0x0000002520287223 */ /* 0x040fe40000010828 */
[----:B------:R-:W-:Y:S01]  /*8db0*/  FFMA.FTZ R42, R32, R35, R42 ;  /* 0x00000023202a7223 */ /* 0x000fe2000001002a */
[C---:B------:R-:W-:Y:S01]  /*8dc0*/  FMUL.FTZ R32, R34.reuse, R38 ;  /* 0x0000002622207220 */ /* 0x040fe20000410000 */
[-C--:B------:R-:W-:Y:S01]  /*8dd0*/  FMUL.FTZ R34, R34, R30.reuse ;  /* 0x0000001e22227220 */ /* 0x080fe20000410000 */
[----:B------:R-:W-:Y:S02]  /*8de0*/  F2FP.BF16.F32.PACK_AB R29, R31, R29 ;  /* 0x0000001d1f1d723e */ /* 0x000fe400000010ff */
[C---:B------:R-:W-:Y:S01]  /*8df0*/  FFMA.FTZ R32, R14.reuse, R30, -R32 ;  /* 0x0000001e0e207223 */ /* 0x040fe20000010820 */
[----:B------:R-:W-:Y:S01]  /*8e00*/  FFMA.FTZ R34, R14, R38, R34 ;  /* 0x000000260e227223 */ /* 0x000fe20000010022 */
[----:B------:R-:W-:-:S02]  /*8e10*/  F2FP.BF16.F32.PACK_AB R39, R39, R43 ;  /* 0x0000002b2727723e */ /* 0x000fc400000010ff */
[----:B------:R-:W-:Y:S02]  /*8e20*/  F2FP.BF16.F32.PACK_AB R28, R28, R41 ;  /* 0x000000291c1c723e */ /* 0x000fe400000010ff */
[----:B------:R-:W-:Y:S02]  /*8e30*/  F2FP.BF16.F32.PACK_AB R40, R32, R40 ;  /* 0x000000282028723e */ /* 0x000fe400000010ff */
[----:B------:R-:W-:Y:S01]  /*8e40*/  F2FP.BF16.F32.PACK_AB R35, R15, R13 ;  /* 0x0000000d0f23723e */ /* 0x000fe200000010ff */
[----:B------:R-:W-:Y:S01]  /*8e50*/  IMAD.MOV.U32 R13, RZ, RZ, R33 ;  /* 0x000000ffff0d7224 */ /* 0x000fe200078e0021 */
[----:B------:R-:W-:Y:S01]  /*8e60*/  F2FP.BF16.F32.PACK_AB R12, R12, R44 ;  /* 0x0000002c0c0c723e */ /* 0x000fe200000010ff */
[----:B------:R-:W-:Y:S01]  /*8e70*/  IMAD.MOV.U32 R32, RZ, RZ, R28 ;  /* 0x000000ffff207224 */ /* 0x000fe200078e001c */
[----:B------:R-:W-:Y:S01]  /*8e80*/  F2FP.BF16.F32.PACK_AB R34, R34, R42 ;  /* 0x0000002a2222723e */ /* 0x000fe200000010ff */
[----:B------:R-:W-:Y:S02]  /*8e90*/  IMAD.MOV.U32 R33, RZ, RZ, R39 ;  /* 0x000000ffff217224 */ /* 0x000fe400078e0027 */
[----:B------:R-:W-:-:S02]  /*8ea0*/  IMAD.MOV.U32 R14, RZ, RZ, R40 ;  /* 0x000000ffff0e7224 */ /* 0x000fc400078e0028 */
[----:B------:R-:W-:-:S07]  /*8eb0*/  IMAD.MOV.U32 R15, RZ, RZ, R29 ;  /* 0x000000ffff0f7224 */ /* 0x000fce00078e001d */
.L_x_1643:
[----:B------:R-:W-:Y:S05]  /*8ec0*/  BSYNC B2 ;  /* 0x0000000000027941 */ /* 0x000fea0003800000 */
.L_x_1642:
[----:B------:R-:W-:-:S04]  /*8ed0*/  LEA R28, P4, R6, R11, 0x1 ;  /* 0x0000000b061c7211 */ /* 0x000fc800078808ff */
[----:B--2---:R-:W-:Y:S02]  /*8ee0*/  LEA.HI.X R29, R6, R115, R109, 0x1, P4 ;  /* 0x00000073061d7211 */ /* 0x004fe400020f0c6d */
[----:B------:R-:W-:-:S03]  /*8ef0*/  ISETP.GE.AND P4, PT, R36, R127, PT ;  /* 0x0000007f2400720c */ /* 0x000fc60003f86270 */
[----:B----4-:R2:W-:Y:S10]  /*8f00*/  ST.E.128 desc[UR60][R28.64], R12 ;  /* 0x0000000c1c007985 */ /* 0x0105f4000c101d3c */
[----:B------:R-:W-:-:S05]  /*8f10*/  @!P4 IMAD.WIDE R114, R36, 0x2, R114 ;  /* 0x000000022472c825 */ /* 0x000fca00078e0272 */
[----:B---3--:R2:W-:Y:S02]  /*8f20*/  @!P4 ST.E.128 desc[UR60][R114.64], R32 ;  /* 0x000000207200c985 */ /* 0x0085e4000c101d3c */
.L_x_1633:
[----:B------:R-:W-:Y:S05]  /*8f30*/  BSYNC B1 ;  /* 0x0000000000017941 */ /* 0x000fea0003800000 */
.L_x_1632:
[----:B------:R-:W-:-:S03]  /*8f40*/  UMOV UR4, 0xffffffff ;  /* 0xffffffff00047882 */ /* 0x000fc60000000000 */
[----:B------:R-:W-:Y:S05]  /*8f50*/  BRA.DIV UR4, `(.L_x_1644) ;  /* 0x0000023a04dc7947 */ /* 0x000fea000b800000 */
[----:B-1----:R-:W1:Y:S04]  /*8f60*/  SHFL.IDX PT, R116, R116, 0x1, 0x1c1f ;  /* 0x003c1f0074747f89 */ /* 0x002e6800000e0000 */
[----:B------:R-:W0:Y:S02]  /*8f70*/  SHFL.IDX PT, R117, R117, 0x1, 0x1c1f ;  /* 0x003c1f0075757f89 */ /* 0x000e2400000e0000 */
.L_x_2013:
[----:B------:R-:W-:Y:S05]  /*8f80*/  @P5 BRA `(.L_x_1601) ;  /* 0x0000001c00c45947 */ /* 0x000fea0003800000 */
[----:B------:R-:W-:Y:S01]  /*8f90*/  ISETP.NE.AND P4, PT, R7, RZ, PT ;  /* 0x000000ff0700720c */ /* 0x000fe20003f85270 */
[----:B------:R-:W-:Y:S01]  /*8fa0*/  BSSY B1, `(.L_x_1645) ;  /* 0x000007e000017945 */ /* 0x000fe20003800000 */
[----:B0-2---:R-:W-:Y:S02]  /*8fb0*/  IMAD.MOV.U32 R32, RZ, RZ, R117 ;  /* 0x000000ffff207224 */ /* 0x005fe400078e0075 */
[----:B-1----:R-:W-:-:S09]  /*8fc0*/  IMAD.MOV.U32 R33, RZ, RZ, R116 ;  /* 0x000000ffff217224 */ /* 0x002fd200078e0074 */
[----:B------:R-:W-:Y:S05]  /*8fd0*/  @!P4 BRA `(.L_x_1646) ;  /* 0x0000000400e8c947 */ /* 0x000fea0003800000 */
[----:B---3--:R-:W-:Y:S01]  /*8fe0*/  SEL R11, R124, R131, !P3 ;  /* 0x000000837c0b7207 */ /* 0x008fe20005800000 */
[----:B------:R-:W-:Y:S01]  /*8ff0*/  BSSY B2, `(.L_x_1647) ;  /* 0x0000076000027945 */ /* 0x000fe20003800000 */
[----:B----4-:R-:W-:Y:S02]  /*9000*/  SHF.R.U32.HI R13, RZ, 0x3, R181 ;  /* 0x00000003ff0d7819 */ /* 0x010fe400000116b5 */
[----:B------:R-:W-:Y:S02]  /*9010*/  SHF.R.S32.HI R12, RZ, 0x1f, R11 ;  /* 0x0000001fff0c7819 */ /* 0x000fe4000001140b */
[----:B------:R-:W-:Y:S02]  /*9020*/  LEA R34, P5, R4, R117, 0x1 ;  /* 0x0000007504227211 */ /* 0x000fe400078a08ff */
[----:B------:R-:W-:Y:S02]  /*9030*/  LEA.HI R12, R12, R11, RZ, 0x4 ;  /* 0x0000000b0c0c7211 */ /* 0x000fe400078f20ff */
[----:B------:R-:W-:-:S02]  /*9040*/  LEA.HI.X R35, R4, R116, R111, 0x1, P5 ;  /* 0x0000007404237211 */ /* 0x000fc400028f0c6f */
[----:B------:R-:W-:Y:S02]  /*9050*/  LEA.HI.SX32 R36, R12, R119, 0x1c ;  /* 0x000000770c247211 */ /* 0x000fe400078fe2ff */
[----:B------:R-:W-:Y:S02]  /*9060*/  ISETP.GE.AND P5, PT, R18, R123, PT ;  /* 0x0000007b1200720c */ /* 0x000fe40003fa6270 */
[----:B------:R-:W-:-:S04]  /*9070*/  SHF.R.S32.HI R12, RZ, 0x1f, R36 ;  /* 0x0000001fff0c7819 */ /* 0x000fc80000011424 */
[----:B------:R-:W-:Y:S01]  /*9080*/  LEA.HI R12, R12, R36, RZ, 0x3 ;  /* 0x000000240c0c7211 */ /* 0x000fe200078f18ff */
[----:B------:R-:W-:-:S03]  /*9090*/  IMAD.SHL.U32 R36, R36, 0x8, RZ ;  /* 0x0000000824247824 */ /* 0x000fc600078e00ff */
[----:B------:R-:W-:Y:S02]  /*90a0*/  SHF.R.S32.HI R12, RZ, 0x3, R12 ;  /* 0x00000003ff0c7819 */ /* 0x000fe4000001140c */
[----:B------:R-:W-:Y:S02]  /*90b0*/  LOP3.LUT R11, R181, 0x38, R36, 0xf8, !PT ;  /* 0x00000038b50b7812 */ /* 0x000fe400078ef824 */
[----:B------:R-:W-:Y:S01]  /*90c0*/  ISETP.GE.AND P4, PT, R36, R127, PT ;  /* 0x0000007f2400720c */ /* 0x000fe20003f86270 */
[----:B------:R-:W-:Y:S01]  /*90d0*/  IMAD R12, R12, 0x1800, R200 ;  /* 0x000018000c0c7824 */ /* 0x000fe200078e02c8 */
[----:B------:R-:W-:-:S05]  /*90e0*/  LOP3.LUT R11, R11, R13, RZ, 0x3c, !PT ;  /* 0x0000000d0b0b7212 */ /* 0x000fca00078e3cff */
[----:B------:R-:W-:Y:S02]  /*90f0*/  IMAD.IADD R11, R12, 0x1, R11 ;  /* 0x000000010c0b7824 */ /* 0x000fe400078e020b */
[C---:B------:R-:W-:Y:S02]  /*9100*/  IMAD R12, R17.reuse, 0x4800, R137 ;  /* 0x00004800110c7824 */ /* 0x040fe400078e0289 */
[----:B------:R-:W-:Y:S02]  /*9110*/  IMAD R28, R17, 0x4800, R11 ;  /* 0x00004800111c7824 */ /* 0x000fe400078e020b */
[--C-:B------:R-:W-:Y:S02]  /*9120*/  IMAD R12, R12, 0x2, R2.reuse ;  /* 0x000000020c0c7824 */ /* 0x100fe400078e0202 */
[----:B------:R-:W-:Y:S02]  /*9130*/  IMAD R28, R28, 0x2, R2 ;  /* 0x000000021c1c7824 */ /* 0x000fe400078e0202 */
[----:B------:R-:W-:-:S02]  /*9140*/  @!P4 IMAD.WIDE R36, R36, 0x2, R32 ;  /* 0x000000022424c825 */ /* 0x000fc400078e0220 */
        /* <DEDUP_REMOVED lines=16> */
[----:B------:R-:W-:Y:S01]  /*9250*/  FMUL.FTZ R43, R42, R11 ;  /* 0x0000000b2a2b7220 */ /* 0x000fe20000410000 */
[----:B------:R-:W-:Y:S01]  /*9260*/  SHF.R.U64 R72, R72, 0x10, R73 ;  /* 0x0000001048487819 */ /* 0x000fe20000001249 */
[-C--:B------:R-:W-:Y:S01]  /*9270*/  FMUL.FTZ R42, R42, R39.reuse ;  /* 0x000000272a2a7220 */ /* 0x080fe20000410000 */
[----:B------:R-:W-:Y:S01]  /*9280*/  SHF.R.U64 R60, R60, 0x10, R61 ;  /* 0x000000103c3c7819 */ /* 0x000fe2000000123d */
[C---:B------:R-:W-:Y:S01]  /*9290*/  FFMA.FTZ R39, R38.reuse, R39, -R43 ;  /* 0x0000002726277223 */ /* 0x040fe2000001082b */
        /* <DEDUP_REMOVED lines=9> */
[C---:B------:R-:W-:Y:S01]  /*9330*/  IMAD.U32 R41, R15.reuse, 0x10000, RZ ;  /* 0x000100000f297824 */ /* 0x040fe200078e00ff */
[----:B------:R-:W-:Y:S02]  /*9340*/  SHF.R.U32.HI R29, RZ, 0x10, R63 ;  /* 0x00000010ff1d7819 */ /* 0x000fe4000001163f */
[----:B------:R-:W-:Y:S02]  /*9350*/  PRMT R40, R158, 0x5432, R40 ;  /* 0x000054329e287816 */ /* 0x000fe40000000028 */
[----:B------:R-:W-:Y:S02]  /*9360*/  PRMT R29, R156, 0x5432, R29 ;  /* 0x000054329c1d7816 */ /* 0x000fe4000000001d */
[----:B------:R-:W-:Y:S01]  /*9370*/  LOP3.LUT R15, R15, 0xffff0000, RZ, 0xc0, !PT ;  /* 0xffff00000f0f7812 */ /* 0x000fe200078ec0ff */
[C---:B------:R-:W-:Y:S01]  /*9380*/  IMAD.U32 R42, R40.reuse, 0x10000, RZ ;  /* 0x00010000282a7824 */ /* 0x040fe200078e00ff */
[----:B------:R-:W-:Y:S01]  /*9390*/  LOP3.LUT R40, R40, 0xffff0000, RZ, 0xc0, !PT ;  /* 0xffff000028287812 */ /* 0x000fe200078ec0ff */
[C---:B------:R-:W-:Y:S01]  /*93a0*/  IMAD.U32 R43, R29.reuse, 0x10000, RZ ;  /* 0x000100001d2b7824 */ /* 0x040fe200078e00ff */
[----:B------:R-:W-:Y:S01]  /*93b0*/  LOP3.LUT R29, R29, 0xffff0000, RZ, 0xc0, !PT ;  /* 0xffff00001d1d7812 */ /* 0x000fe200078ec0ff */
[C---:B------:R-:W-:Y:S01]  /*93c0*/  FMUL.FTZ R44, R45.reuse, R42 ;  /* 0x0000002a2d2c7220 */ /* 0x040fe20000410000 */
[----:B------:R-:W-:Y:S01]  /*93d0*/  SHF.R.U64 R74, R74, 0x10, R75 ;  /* 0x000000104a4a7819 */ /* 0x000fe2000000124b */
[-C--:B------:R-:W-:Y:S01]  /*93e0*/  FMUL.FTZ R45, R45, R43.reuse ;  /* 0x0000002b2d2d7220 */ /* 0x080fe20000410000 */
[----:B------:R-:W-:Y:S01]  /*93f0*/  SHF.R.U64 R62, R62, 0x10, R63 ;  /* 0x000000103e3e7819 */ /* 0x000fe2000000123f */
[----:B------:R-:W-:Y:S01]  /*9400*/  FFMA.FTZ R44, R41, R43, -R44 ;  /* 0x0000002b292c7223 */ /* 0x000fe2000001082c */
[----:B------:R-:W-:-:S02]  /*9410*/  IMAD.U32 R43, R28, 0x10000, RZ ;  /* 0x000100001c2b7824 */ /* 0x000fc400078e00ff */
        /* <DEDUP_REMOVED lines=21> */
[----:B------:R-:W-:Y:S01]  /*9570*/  IMAD.U32 R29, R74, 0x10000, RZ ;  /* 0x000100004a1d7824 */ /* 0x000fe200078e00ff */
[----:B------:R-:W-:Y:S01]  /*9580*/  LOP3.LUT R30, R30, 0xffff0000, RZ, 0xc0, !PT ;  /* 0xffff00001e1e7812 */ /* 0x000fe200078ec0ff */
[----:B------:R-:W-:Y:S02]  /*9590*/  IMAD.U32 R40, R62, 0x10000, RZ ;  /* 0x000100003e287824 */ /* 0x000fe400078e00ff */
[C---:B------:R-:W-:Y:S01]  /*95a0*/  FFMA.FTZ R15, R12.reuse, R60, -R15 ;  /* 0x0000003c0c0f7223 */ /* 0x040fe2000001080f */
[----:B------:R-:W-:Y:S01]  /*95b0*/  FFMA.FTZ R28, R12, R72, R28 ;  /* 0x000000480c1c7223 */ /* 0x000fe2000001001c */
[----:B------:R-:W-:Y:S01]  /*95c0*/  FMUL.FTZ R46, R47, R29 ;  /* 0x0000001d2f2e7220 */ /* 0x000fe20000410000 */
[----:B------:R-:W-:-:S02]  /*95d0*/  IMAD.U32 R12, R14, 0x10000, RZ ;  /* 0x000100000e0c7824 */ /* 0x000fc400078e00ff */
[-C--:B------:R-:W-:Y:S01]  /*95e0*/  FMUL.FTZ R47, R47, R40.reuse ;  /* 0x000000282f2f7220 */ /* 0x080fe20000410000 */
[----:B------:R-:W-:Y:S01]  /*95f0*/  LOP3.LUT R74, R74, 0xffff0000, RZ, 0xc0, !PT ;  /* 0xffff00004a4a7812 */ /* 0x000fe200078ec0ff */
[C---:B------:R-:W-:Y:S02]  /*9600*/  FFMA.FTZ R46, R12.reuse, R40, -R46 ;  /* 0x000000280c2e7223 */ /* 0x040fe4000001082e */
[----:B------:R-:W-:Y:S01]  /*9610*/  FFMA.FTZ R47, R12, R29, R47 ;  /* 0x0000001d0c2f7223 */ /* 0x000fe2000001002f */
[----:B------:R-:W-:Y:S01]  /*9620*/  LOP3.LUT R62, R62, 0xffff0000, RZ, 0xc0, !PT ;  /* 0xffff00003e3e7812 */ /* 0x000fe200078ec0ff */
[----:B------:R-:W-:Y:S01]  /*9630*/  FMUL.FTZ R12, R30, R74 ;  /* 0x0000004a1e0c7220 */ /* 0x000fe20000410000 */
[----:B------:R-:W-:Y:S02]  /*9640*/  LOP3.LUT R14, R14, 0xffff0000, RZ, 0xc0, !PT ;  /* 0xffff00000e0e7812 */ /* 0x000fe400078ec0ff */
[----:B------:R-:W-:Y:S01]  /*9650*/  F2FP.BF16.F32.PACK_AB R15, R15, R42 ;  /* 0x0000002a0f0f723e */ /* 0x000fe200000010ff */
[----:B------:R-:W-:Y:S01]  /*9660*/  FMUL.FTZ R30, R30, R62 ;  /* 0x0000003e1e1e7220 */ /* 0x000fe20000410000 */
[----:B------:R-:W-:Y:S01]  /*9670*/  F2FP.BF16.F32.PACK_AB R31, R31, R44 ;  /* 0x0000002c1f1f723e */ /* 0x000fe200000010ff */
[C---:B------:R-:W-:Y:S01]  /*9680*/  FFMA.FTZ R12, R14.reuse, R62, -R12 ;  /* 0x0000003e0e0c7223 */ /* 0x040fe2000001080c */
[----:B------:R-:W-:Y:S01]  /*9690*/  F2FP.BF16.F32.PACK_AB R11, R11, R38 ;  /* 0x000000260b0b723e */ /* 0x000fe200000010ff */
[----:B------:R-:W-:Y:S01]  /*96a0*/  FFMA.FTZ R30, R14, R74, R30 ;  /* 0x0000004a0e1e7223 */ /* 0x000fe2000001001e */
[----:B------:R-:W-:-:S02]  /*96b0*/  F2FP.BF16.F32.PACK_AB R41, R41, R45 ;  /* 0x0000002d2929723e */ /* 0x000fc400000010ff */
[----:B------:R-:W-:Y:S01]  /*96c0*/  F2FP.BF16.F32.PACK_AB R46, R12, R46 ;  /* 0x0000002e0c2e723e */ /* 0x000fe200000010ff */
[----:B------:R-:W-:Y:S01]  /*96d0*/  IMAD.MOV.U32 R12, RZ, RZ, R15 ;  /* 0x000000ffff0c7224 */ /* 0x000fe200078e000f */
[----:B------:R-:W-:Y:S01]  /*96e0*/  F2FP.BF16.F32.PACK_AB R13, R13, R39 ;  /* 0x000000270d0d723e */ /* 0x000fe200000010ff */
[----:B------:R-:W-:Y:S01]  /*96f0*/  IMAD.MOV.U32 R15, RZ, RZ, R31 ;  /* 0x000000ffff0f7224 */ /* 0x000fe200078e001f */
[----:B------:R-:W-:Y:S01]  /*9700*/  F2FP.BF16.F32.PACK_AB R28, R28, R43 ;  /* 0x0000002b1c1c723e */ /* 0x000fe200000010ff */
[----:B------:R-:W-:Y:S01]  /*9710*/  IMAD.MOV.U32 R29, RZ, RZ, R11 ;  /* 0x000000ffff1d7224 */ /* 0x000fe200078e000b */
[----:B------:R-:W-:Y:S01]  /*9720*/  F2FP.BF16.F32.PACK_AB R30, R30, R47 ;  /* 0x0000002f1e1e723e */ /* 0x000fe200000010ff */
[----:B------:R-:W-:Y:S02]  /*9730*/  IMAD.MOV.U32 R14, RZ, RZ, R46 ;  /* 0x000000ffff0e7224 */ /* 0x000fe400078e002e */
[----:B------:R-:W-:-:S07]  /*9740*/  IMAD.MOV.U32 R31, RZ, RZ, R41 ;  /* 0x000000ffff1f7224 */ /* 0x000fce00078e0029 */
.L_x_1648:
[----:B------:R-:W-:Y:S05]  /*9750*/  BSYNC B2 ;  /* 0x0000000000027941 */ /* 0x000fea0003800000 */
.L_x_1647:
[----:B0-----:R0:W-:Y:S04]  /*9760*/  ST.E.128 desc[UR60][R34.64], R12 ;  /* 0x0000000c22007985 */ /* 0x0011e8000c101d3c */
[----:B-1----:R0:W-:Y:S02]  /*9770*/  @!P4 ST.E.128 desc[UR60][R36.64], R28 ;  /* 0x0000001c2400c985 */ /* 0x0021e4000c101d3c */
.L_x_1646:
[----:B------:R-:W-:Y:S05]  /*9780*/  BSYNC B1 ;  /* 0x0000000000017941 */ /* 0x000fea0003800000 */
.L_x_1645:
[----:B------:R-:W-:Y:S01]  /*9790*/  ISETP.NE.AND P4, PT, R20, RZ, PT ;  /* 0x000000ff1400720c */ /* 0x000fe20003f85270 */
[----:B------:R-:W-:-:S12]  /*97a0*/  BSSY B1, `(.L_x_1649) ;  /* 0x000007c000017945 */ /* 0x000fd80003800000 */
[----:B------:R-:W-:Y:S05]  /*97b0*/  @!P4 BRA `(.L_x_1650) ;  /* 0x0000000400e8c947 */ /* 0x000fea0003800000 */
[----:B---3--:R-:W-:Y:S01]  /*97c0*/  SEL R11, R124, R131, !P2 ;  /* 0x000000837c0b7207 */ /* 0x008fe20005000000 */
[----:B------:R-:W-:Y:S01]  /*97d0*/  BSSY B2, `(.L_x_1651) ;  /* 0x0000076000027945 */ /* 0x000fe20003800000 */
[----:B0-----:R-:W-:Y:S02]  /*97e0*/  SHF.R.U32.HI R14, RZ, 0x3, R181 ;  /* 0x00000003ff0e7819 */ /* 0x001fe400000116b5 */
[----:B----4-:R-:W-:Y:S02]  /*97f0*/  SHF.R.S32.HI R12, RZ, 0x1f, R11 ;  /* 0x0000001fff0c7819 */ /* 0x010fe4000001140b */
[C---:B------:R-:W-:Y:S02]  /*9800*/  LEA R34, P5, R5.reuse, R117, 0x1 ;  /* 0x0000007505227211 */ /* 0x040fe400078a08ff */
[----:B------:R-:W-:Y:S02]  /*9810*/  LEA.HI R11, R12, R11, RZ, 0x4 ;  /* 0x0000000b0c0b7211 */ /* 0x000fe400078f20ff */
[----:B------:R-:W-:-:S02]  /*9820*/  LEA.HI.X R35, R5, R116, R110, 0x1, P5 ;  /* 0x0000007405237211 */ /* 0x000fc400028f0c6e */
[----:B------:R-:W-:Y:S02]  /*9830*/  LEA.HI.SX32 R11, R11, R118, 0x1c ;  /* 0x000000760b0b7211 */ /* 0x000fe400078fe2ff */
[----:B------:R-:W-:Y:S02]  /*9840*/  ISETP.GE.AND P5, PT, R167, R123, PT ;  /* 0x0000007ba700720c */ /* 0x000fe40003fa6270 */
        /* <DEDUP_REMOVED lines=12> */
[----:B------:R-:W-:Y:S02]  /*9910*/  IMAD R28, R13, 0x2, R2 ;  /* 0x000000020d1c7824 */ /* 0x000fe400078e0202 */
[----:B------:R-:W-:Y:S01]  /*9920*/  @!P4 IMAD.WIDE R36, R36, 0x2, R32 ;  /* 0x000000022424c825 */ /* 0x000fe200078e0220 */
[----:B------:R0:W1:Y:S04]  /*9930*/  LDS.128 R12, [R11+0x18400] ;  /* 0x018400000b0c7984 */ /* 0x0000680000000c00 */
[----:B------:R-:W2:Y:S01]  /*9940*/  LDS.128 R28, [R28+0x18400] ;  /* 0x018400001c1c7984 */ /* 0x000ea20000000c00 */
[----:B------:R-:W-:Y:S05]  /*9950*/  @P5 BRA `(.L_x_1652) ;  /* 0x0000000400745947 */ /* 0x000fea0003800000 */
[----:B------:R-:W-:Y:S01]  /*9960*/  SHF.R.U64 R39, R68, 0x10, R69 ;  /* 0x0000001044277819 */ /* 0x000fe20000001245 */
[----:B--2---:R-:W-:Y:S01]  /*9970*/  IMAD.U32 R43, R29, 0x10000, RZ ;  /* 0x000100001d2b7824 */ /* 0x004fe200078e00ff */
[----:B0-----:R-:W-:Y:S01]  /*9980*/  SHF.R.U64 R11, R56, 0x10, R57 ;  /* 0x00000010380b7819 */ /* 0x001fe20000001239 */
[----:B-1----:R-:W-:Y:S01]  /*9990*/  IMAD.U32 R41, R13, 0x10000, RZ ;  /* 0x000100000d297824 */ /* 0x002fe200078e00ff */
[----:B------:R-:W-:Y:S01]  /*99a0*/  SHF.R.U32.HI R68, RZ, 0x10, R69 ;  /* 0x00000010ff447819 */ /* 0x000fe20000011645 */
[----:B------:R-:W-:Y:S01]  /*99b0*/  IMAD.U32 R47, R31, 0x10000, RZ ;  /* 0x000100001f2f7824 */ /* 0x000fe200078e00ff */
[----:B------:R-:W-:Y:S01]  /*99c0*/  SHF.R.U32.HI R56, RZ, 0x10, R57 ;  /* 0x00000010ff387819 */ /* 0x000fe20000011639 */
[----:B------:R-:W-:Y:S01]  /*99d0*/  IMAD.U32 R46, R15, 0x10000, RZ ;  /* 0x000100000f2e7824 */ /* 0x000fe200078e00ff */
[----:B------:R-:W-:Y:S01]  /*99e0*/  PRMT R68, R149, 0x5432, R68 ;  /* 0x0000543295447816 */ /* 0x000fe20000000044 */
[----:B------:R-:W-:Y:S01]  /*99f0*/  IMAD.U32 R48, R30, 0x10000, RZ ;  /* 0x000100001e307824 */ /* 0x000fe200078e00ff */
[----:B------:R-:W-:Y:S01]  /*9a00*/  PRMT R56, R147, 0x5432, R56 ;  /* 0x0000543293387816 */ /* 0x000fe20000000038 */
[----:B------:R-:W-:Y:S01]  /*9a10*/  IMAD.U32 R45, R14, 0x10000, RZ ;  /* 0x000100000e2d7824 */ /* 0x000fe200078e00ff */
[----:B------:R-:W-:Y:S01]  /*9a20*/  SHF.R.U64 R40, R70, 0x10, R71 ;  /* 0x0000001046287819 */ /* 0x000fe20000001247 */
[----:B------:R-:W-:Y:S01]  /*9a30*/  IMAD.U32 R49, R68, 0x10000, RZ ;  /* 0x0001000044317824 */ /* 0x000fe200078e00ff */
[----:B------:R-:W-:Y:S01]  /*9a40*/  SHF.R.U64 R38, R58, 0x10, R59 ;  /* 0x000000103a267819 */ /* 0x000fe2000000123b */
[----:B------:R-:W-:Y:S01]  /*9a50*/  IMAD.U32 R50, R56, 0x10000, RZ ;  /* 0x0001000038327824 */ /* 0x000fe200078e00ff */
[----:B------:R-:W-:-:S02]  /*9a60*/  SHF.R.U32.HI R70, RZ, 0x10, R71 ;  /* 0x00000010ff467819 */ /* 0x000fc40000011647 */
[----:B------:R-:W-:Y:S02]  /*9a70*/  SHF.R.U32.HI R58, RZ, 0x10, R59 ;  /* 0x00000010ff3a7819 */ /* 0x000fe4000001163b */
[----:B------:R-:W-:Y:S01]  /*9a80*/  LOP3.LUT R44, R29, 0xffff0000, RZ, 0xc0, !PT ;  /* 0xffff00001d2c7812 */ /* 0x000fe200078ec0ff */
[----:B------:R-:W-:Y:S01]  /*9a90*/  IMAD.U32 R29, R28, 0x10000, RZ ;  /* 0x000100001c1d7824 */ /* 0x000fe200078e00ff */
[----:B------:R-:W-:Y:S01]  /*9aa0*/  PRMT R51, R148, 0x5410, R40 ;  /* 0x0000541094337816 */ /* 0x000fe20000000028 */
[CC--:B------:R-:W-:Y:S01]  /*9ab0*/  FMUL.FTZ R40, R43.reuse, R49.reuse ;  /* 0x000000312b287220 */ /* 0x0c0fe20000410000 */
[----:B------:R-:W-:Y:S01]  /*9ac0*/  LOP3.LUT R68, R68, 0xffff0000, RZ, 0xc0, !PT ;  /* 0xffff000044447812 */ /* 0x000fe200078ec0ff */
[-C--:B------:R-:W-:Y:S01]  /*9ad0*/  FMUL.FTZ R43, R43, R50.reuse ;  /* 0x000000322b2b7220 */ /* 0x080fe20000410000 */
[----:B------:R-:W-:Y:S01]  /*9ae0*/  PRMT R70, R148, 0x5432, R70 ;  /* 0x0000543294467816 */ /* 0x000fe20000000046 */
[----:B------:R-:W-:Y:S01]  /*9af0*/  FFMA.FTZ R40, R41, R50, -R40 ;  /* 0x0000003229287223 */ /* 0x000fe20000010828 */
[----:B------:R-:W-:Y:S01]  /*9b00*/  PRMT R58, R146, 0x5432, R58 ;  /* 0x00005432923a7816 */ /* 0x000fe2000000003a */
[----:B------:R-:W-:Y:S01]  /*9b10*/  FMUL.FTZ R57, R44, R68 ;  /* 0x000000442c397220 */ /* 0x000fe20000410000 */
[----:B------:R-:W-:Y:S01]  /*9b20*/  LOP3.LUT R42, R13, 0xffff0000, RZ, 0xc0, !PT ;  /* 0xffff00000d2a7812 */ /* 0x000fe200078ec0ff */
[----:B------:R-:W-:Y:S01]  /*9b30*/  IMAD.U32 R50, R70, 0x10000, RZ ;  /* 0x0001000046327824 */ /* 0x000fe200078e00ff */
[----:B------:R-:W-:Y:S01]  /*9b40*/  LOP3.LUT R56, R56, 0xffff0000, RZ, 0xc0, !PT ;  /* 0xffff000038387812 */ /* 0x000fe200078ec0ff */
[----:B------:R-:W-:Y:S01]  /*9b50*/  FFMA.FTZ R43, R41, R49, R43 ;  /* 0x00000031292b7223 */ /* 0x000fe2000001002b */
[----:B------:R-:W-:Y:S01]  /*9b60*/  IMAD.U32 R41, R58, 0x10000, RZ ;  /* 0x000100003a297824 */ /* 0x000fe200078e00ff */
[----:B------:R-:W-:Y:S01]  /*9b70*/  PRMT R39, R149, 0x5410, R39 ;  /* 0x0000541095277816 */ /* 0x000fe20000000027 */
[----:B------:R-:W-:-:S02]  /*9b80*/  IMAD.U32 R13, R12, 0x10000, RZ ;  /* 0x000100000c0d7824 */ /* 0x000fc400078e00ff */
[----:B------:R-:W-:Y:S01]  /*9b90*/  FFMA.FTZ R59, R42, R56, -R57 ;  /* 0x000000382a3b7223 */ /* 0x000fe20000010839 */
[C---:B------:R-:W-:Y:S01]  /*9ba0*/  FMUL.FTZ R57, R47.reuse, R50 ;  /* 0x000000322f397220 */ /* 0x040fe20000410000 */
[-C--:B------:R-:W-:Y:S01]  /*9bb0*/  FMUL.FTZ R47, R47, R41.reuse ;  /* 0x000000292f2f7220 */ /* 0x080fe20000410000 */
[----:B------:R-:W-:Y:S01]  /*9bc0*/  LOP3.LUT R31, R31, 0xffff0000, RZ, 0xc0, !PT ;  /* 0xffff00001f1f7812 */ /* 0x000fe200078ec0ff */
[----:B------:R-:W-:Y:S01]  /*9bd0*/  FMUL.FTZ R49, R44, R56 ;  /* 0x000000382c317220 */ /* 0x000fe20000410000 */
[----:B------:R-:W-:Y:S01]  /*9be0*/  LOP3.LUT R70, R70, 0xffff0000, RZ, 0xc0, !PT ;  /* 0xffff000046467812 */ /* 0x000fe200078ec0ff */
[----:B------:R-:W-:Y:S01]  /*9bf0*/  FFMA.FTZ R57, R46, R41, -R57 ;  /* 0x000000292e397223 */ /* 0x000fe20000010839 */
[----:B------:R-:W-:Y:S01]  /*9c00*/  LOP3.LUT R58, R58, 0xffff0000, RZ, 0xc0, !PT ;  /* 0xffff00003a3a7812 */ /* 0x000fe200078ec0ff */
[----:B------:R-:W-:Y:S01]  /*9c10*/  FFMA.FTZ R47, R46, R50, R47 ;  /* 0x000000322e2f7223 */ /* 0x000fe2000001002f */
[----:B------:R-:W-:Y:S01]  /*9c20*/  PRMT R11, R147, 0x5410, R11 ;  /* 0x00005410930b7816 */ /* 0x000fe2000000000b */
[----:B------:R-:W-:Y:S01]  /*9c30*/  IMAD.U32 R46, R39, 0x10000, RZ ;  /* 0x00010000272e7824 */ /* 0x000fe200078e00ff */
[----:B------:R-:W-:Y:S01]  /*9c40*/  LOP3.LUT R15, R15, 0xffff0000, RZ, 0xc0, !PT ;  /* 0xffff00000f0f7812 */ /* 0x000fe200078ec0ff */
[C---:B------:R-:W-:Y:S01]  /*9c50*/  FMUL.FTZ R56, R31.reuse, R70 ;  /* 0x000000461f387220 */ /* 0x040fe20000410000 */
[----:B------:R-:W-:Y:S01]  /*9c60*/  LOP3.LUT R28, R28, 0xffff0000, RZ, 0xc0, !PT ;  /* 0xffff00001c1c7812 */ /* 0x000fe200078ec0ff */
[-C--:B------:R-:W-:Y:S01]  /*9c70*/  FMUL.FTZ R50, R31, R58.reuse ;  /* 0x0000003a1f327220 */ /* 0x080fe20000410000 */
[----:B------:R-:W-:Y:S01]  /*9c80*/  LOP3.LUT R39, R39, 0xffff0000, RZ, 0xc0, !PT ;  /* 0xffff000027277812 */ /* 0x000fe200078ec0ff */
[C---:B------:R-:W-:Y:S01]  /*9c90*/  IMAD.U32 R44, R11.reuse, 0x10000, RZ ;  /* 0x000100000b2c7824 */ /* 0x040fe200078e00ff */
[----:B------:R-:W-:Y:S01]  /*9ca0*/  LOP3.LUT R11, R11, 0xffff0000, RZ, 0xc0, !PT ;  /* 0xffff00000b0b7812 */ /* 0x000fe200078ec0ff */
[C---:B------:R-:W-:Y:S01]  /*9cb0*/  FFMA.FTZ R58, R15.reuse, R58, -R56 ;  /* 0x0000003a0f3a7223 */ /* 0x040fe20000010838 */
[----:B------:R-:W-:Y:S01]  /*9cc0*/  LOP3.LUT R12, R12, 0xffff0000, RZ, 0xc0, !PT ;  /* 0xffff00000c0c7812 */ /* 0x000fe200078ec0ff */
[----:B------:R-:W-:Y:S01]  /*9cd0*/  FFMA.FTZ R50, R15, R70, R50 ;  /* 0x000000460f327223 */ /* 0x000fe20000010032 */
[----:B------:R-:W-:Y:S01]  /*9ce0*/  FMUL.FTZ R15, R28, R39 ;  /* 0x000000271c0f7220 */ /* 0x000fe20000410000 */
[C---:B------:R-:W-:Y:S01]  /*9cf0*/  FMUL.FTZ R56, R29.reuse, R46 ;  /* 0x0000002e1d387220 */ /* 0x040fe20000410000 */
[-C--:B------:R-:W-:Y:S01]  /*9d00*/  FMUL.FTZ R29, R29, R44.reuse ;  /* 0x0000002c1d1d7220 */ /* 0x080fe20000410000 */
[----:B------:R-:W-:Y:S01]  /*9d10*/  PRMT R38, R146, 0x5410, R38 ;  /* 0x0000541092267816 */ /* 0x000fe20000000026 */
[-C--:B------:R-:W-:Y:S01]  /*9d20*/  FMUL.FTZ R31, R28, R11.reuse ;  /* 0x0000000b1c1f7220 */ /* 0x080fe20000410000 */
[----:B------:R-:W-:Y:S01]  /*9d30*/  FFMA.FTZ R11, R12, R11, -R15 ;  /* 0x0000000b0c0b7223 */ /* 0x000fe2000001080f */
[----:B------:R-:W-:Y:S01]  /*9d40*/  FFMA.FTZ R44, R13, R44, -R56 ;  /* 0x0000002c0d2c7223 */ /* 0x000fe20000010838 */
[----:B------:R-:W-:Y:S01]  /*9d50*/  IMAD.U32 R15, R51, 0x10000, RZ ;  /* 0x00010000330f7824 */ /* 0x000fe200078e00ff */
[----:B------:R-:W-:Y:S01]  /*9d60*/  LOP3.LUT R30, R30, 0xffff0000, RZ, 0xc0, !PT ;  /* 0xffff00001e1e7812 */ /* 0x000fe200078ec0ff */
[----:B------:R-:W-:Y:S01]  /*9d70*/  FFMA.FTZ R13, R13, R46, R29 ;  /* 0x0000002e0d0d7223 */ /* 0x000fe2000001001d */
[----:B------:R-:W-:Y:S01]  /*9d80*/  LOP3.LUT R51, R51, 0xffff0000, RZ, 0xc0, !PT ;  /* 0xffff000033337812 */ /* 0x000fe200078ec0ff */
[C---:B------:R-:W-:Y:S01]  /*9d90*/  IMAD.U32 R28, R38.reuse, 0x10000, RZ ;  /* 0x00010000261c7824 */ /* 0x040fe200078e00ff */
[----:B------:R-:W-:Y:S01]  /*9da0*/  LOP3.LUT R29, R38, 0xffff0000, RZ, 0xc0, !PT ;  /* 0xffff0000261d7812 */ /* 0x000fe200078ec0ff */
[----:B------:R-:W-:Y:S01]  /*9db0*/  FFMA.FTZ R12, R12, R39, R31 ;  /* 0x000000270c0c7223 */ /* 0x000fe2000001001f */
[----:B------:R-:W-:Y:S01]  /*9dc0*/  LOP3.LUT R14, R14, 0xffff0000, RZ, 0xc0, !PT ;  /* 0xffff00000e0e7812 */ /* 0x000fe200078ec0ff */
[----:B------:R-:W-:Y:S01]  /*9dd0*/  FMUL.FTZ R38, R48, R15 ;  /* 0x0000000f30267220 */ /* 0x000fe20000410000 */
[----:B------:R-:W-:Y:S01]  /*9de0*/  FMUL.FTZ R31, R30, R51 ;  /* 0x000000331e1f7220 */ /* 0x000fe20000410000 */
[-C--:B------:R-:W-:Y:S01]  /*9df0*/  FMUL.FTZ R48, R48, R28.reuse ;  /* 0x0000001c30307220 */ /* 0x080fe20000410000 */
[-C--:B------:R-:W-:Y:S01]  /*9e00*/  FMUL.FTZ R30, R30, R29.reuse ;  /* 0x0000001d1e1e7220 */ /* 0x080fe20000410000 */
[C---:B------:R-:W-:Y:S01]  /*9e10*/  FFMA.FTZ R28, R45.reuse, R28, -R38 ;  /* 0x0000001c2d1c7223 */ /* 0x040fe20000010826 */
[C---:B------:R-:W-:Y:S01]  /*9e20*/  FFMA.FTZ R31, R14.reuse, R29, -R31 ;  /* 0x0000001d0e1f7223 */ /* 0x040fe2000001081f */
[----:B------:R-:W-:Y:S01]  /*9e30*/  FFMA.FTZ R15, R45, R15, R48 ;  /* 0x0000000f2d0f7223 */ /* 0x000fe20000010030 */
[----:B------:R-:W-:Y:S01]  /*9e40*/  FFMA.FTZ R30, R14, R51, R30 ;  /* 0x000000330e1e7223 */ /* 0x000fe2000001001e */
[----:B------:R-:W-:Y:S01]  /*9e50*/  FFMA.FTZ R42, R42, R68, R49 ;  /* 0x000000442a2a7223 */ /* 0x000fe20000010031 */
        /* <DEDUP_REMOVED lines=11> */
[----:B------:R-:W-:-:S02]  /*9f10*/  IMAD.MOV.U32 R15, RZ, RZ, R57 ;  /* 0x000000ffff0f7224 */ /* 0x000fc400078e0039 */
[----:B------:R-:W-:-:S07]  /*9f20*/  IMAD.MOV.U32 R31, RZ, RZ, R47 ;  /* 0x000000ffff1f7224 */ /* 0x000fce00078e002f */
.L_x_1652:
[----:B------:R-:W-:Y:S05]  /*9f30*/  BSYNC B2 ;  /* 0x0000000000027941 */ /* 0x000fea0003800000 */
.L_x_1651:
[----:B-1----:R1:W-:Y:S04]  /*9f40*/  ST.E.128 desc[UR60][R34.64], R12 ;  /* 0x0000000c22007985 */ /* 0x0023e8000c101d3c */
[----:B--2---:R1:W-:Y:S02]  /*9f50*/  @!P4 ST.E.128 desc[UR60][R36.64], R28 ;  /* 0x0000001c2400c985 */ /* 0x0043e4000c101d3c */
.L_x_1650:
[----:B------:R-:W-:Y:S05]  /*9f60*/  BSYNC B1 ;  /* 0x0000000000017941 */ /* 0x000fea0003800000 */
.L_x_1649:
[----:B------:R-:W-:-:S13]  /*9f70*/  ISETP.NE.AND P4, PT, R21, RZ, PT ;  /* 0x000000ff1500720c */ /* 0x000fda0003f85270 */
[----:B------:R-:W-:Y:S05]  /*9f80*/  @!P4 BRA `(.L_x_1601) ;  /* 0x0000000c00c4c947 */ /* 0x000fea0003800000 */
[----:B------:R-:W-:Y:S01]  /*9f90*/  SEL R131, R124, R131, !P1 ;  /* 0x000000837c837207 */ /* 0x000fe20004800000 */
[----:B------:R-:W-:Y:S01]  /*9fa0*/  BSSY B1, `(.L_x_1653) ;  /* 0x0000074000017945 */ /* 0x000fe20003800000 */
[----:B01----:R-:W-:Y:S02]  /*9fb0*/  SHF.R.U32.HI R14, RZ, 0x3, R181 ;  /* 0x00000003ff0e7819 */ /* 0x003fe400000116b5 */
[----:B---34-:R-:W-:Y:S02]  /*9fc0*/  SHF.R.S32.HI R12, RZ, 0x1f, R131 ;  /* 0x0000001fff0c7819 */ /* 0x018fe40000011483 */
[----:B------:R-:W-:Y:S02]  /*9fd0*/  ISETP.GE.AND P5, PT, R168, R123, PT ;  /* 0x0000007ba800720c */ /* 0x000fe40003fa6270 */
[----:B------:R-:W-:Y:S02]  /*9fe0*/  LEA.HI R12, R12, R131, RZ, 0x4 ;  /* 0x000000830c0c7211 */ /* 0x000fe400078f20ff */
[----:B------:R-:W-:-:S02]  /*9ff0*/  LEA R34, P4, R6, R117, 0x1 ;  /* 0x0000007506227211 */ /* 0x000fc400078808ff */
[----:B------:R-:W-:Y:S02]  /*a000*/  LEA.HI.SX32 R12, R12, R113, 0x1c ;  /* 0x000000710c0c7211 */ /* 0x000fe400078fe2ff */
[----:B------:R-:W-:Y:S02]  /*a010*/  LEA.HI.X R35, R6, R116, R109, 0x1, P4 ;  /* 0x0000007406237211 */ /* 0x000fe400020f0c6d */
[----:B------:R-:W-:Y:S01]  /*a020*/  SHF.R.S32.HI R11, RZ, 0x1f, R12 ;  /* 0x0000001fff0b7819 */ /* 0x000fe2000001140c */
[----:B------:R-:W-:-:S03]  /*a030*/  IMAD.SHL.U32 R36, R12, 0x8, RZ ;  /* 0x000000080c247824 */ /* 0x000fc600078e00ff */
[----:B------:R-:W-:-:S04]  /*a040*/  LEA.HI R11, R11, R12, RZ, 0x3 ;  /* 0x0000000c0b0b7211 */ /* 0x000fc800078f18ff */
        /* <DEDUP_REMOVED lines=8> */
[----:B------:R-:W-:-:S03]  /*a0d0*/  IMAD R28, R13, 0x2, R2 ;  /* 0x000000020d1c7824 */ /* 0x000fc600078e0202 */
[----:B------:R0:W1:Y:S04]  /*a0e0*/  LDS.128 R12, [R11+0x18400] ;  /* 0x018400000b0c7984 */ /* 0x0000680000000c00 */
[----:B------:R-:W2:Y:S01]  /*a0f0*/  LDS.128 R28, [R28+0x18400] ;  /* 0x018400001c1c7984 */ /* 0x000ea20000000c00 */
[----:B------:R-:W-:Y:S05]  /*a100*/  @P5 BRA `(.L_x_1654) ;  /* 0x0000000400745947 */ /* 0x000fea0003800000 */
[--C-:B------:R-:W-:Y:S01]  /*a110*/  SHF.R.U64 R44, R64, 0x10, R65.reuse ;  /* 0x00000010402c7819 */ /* 0x100fe20000001241 */
[----:B--2---:R-:W-:Y:S01]  /*a120*/  IMAD.U32 R47, R29, 0x10000, RZ ;  /* 0x000100001d2f7824 */ /* 0x004fe200078e00ff */
[----:B------:R-:W-:Y:S01]  /*a130*/  SHF.R.U32.HI R64, RZ, 0x10, R65 ;  /* 0x00000010ff407819 */ /* 0x000fe20000011641 */
[----:B-1----:R-:W-:Y:S01]  /*a140*/  IMAD.U32 R42, R13, 0x10000, RZ ;  /* 0x000100000d2a7824 */ /* 0x002fe200078e00ff */
[--C-:B------:R-:W-:Y:S01]  /*a150*/  SHF.R.U64 R40, R52, 0x10, R53.reuse ;  /* 0x0000001034287819 */ /* 0x100fe20000001235 */
[----:B------:R-:W-:Y:S01]  /*a160*/  IMAD.U32 R46, R31, 0x10000, RZ ;  /* 0x000100001f2e7824 */ /* 0x000fe200078e00ff */
[----:B------:R-:W-:Y:S01]  /*a170*/  SHF.R.U32.HI R52, RZ, 0x10, R53 ;  /* 0x00000010ff347819 */ /* 0x000fe20000011635 */
[----:B------:R-:W-:Y:S01]  /*a180*/  IMAD.U32 R39, R15, 0x10000, RZ ;  /* 0x000100000f277824 */ /* 0x000fe200078e00ff */
[----:B------:R-:W-:Y:S01]  /*a190*/  PRMT R49, R145, 0x5432, R64 ;  /* 0x0000543291317816 */ /* 0x000fe20000000040 */
[----:B0-----:R-:W-:Y:S01]  /*a1a0*/  IMAD.U32 R11, R12, 0x10000, RZ ;  /* 0x000100000c0b7824 */ /* 0x001fe200078e00ff */
[----:B------:R-:W-:-:S02]  /*a1b0*/  PRMT R40, R143, 0x5410, R40 ;  /* 0x000054108f287816 */ /* 0x000fc40000000028 */
[--C-:B------:R-:W-:Y:S01]  /*a1c0*/  SHF.R.U64 R45, R66, 0x10, R67.reuse ;  /* 0x00000010422d7819 */ /* 0x100fe20000001243 */
[----:B------:R-:W-:Y:S01]  /*a1d0*/  IMAD.U32 R50, R49, 0x10000, RZ ;  /* 0x0001000031327824 */ /* 0x000fe200078e00ff */
[----:B------:R-:W-:Y:S02]  /*a1e0*/  PRMT R143, R143, 0x5432, R52 ;  /* 0x000054328f8f7816 */ /* 0x000fe40000000034 */
[----:B------:R-:W-:Y:S02]  /*a1f0*/  SHF.R.U32.HI R67, RZ, 0x10, R67 ;  /* 0x00000010ff437819 */ /* 0x000fe40000011643 */
[----:B------:R-:W-:Y:S01]  /*a200*/  PRMT R145, R145, 0x5410, R44 ;  /* 0x0000541091917816 */ /* 0x000fe2000000002c */
[----:B------:R-:W-:Y:S01]  /*a210*/  IMAD.U32 R48, R143, 0x10000, RZ ;  /* 0x000100008f307824 */ /* 0x000fe200078e00ff */
[----:B------:R-:W-:Y:S01]  /*a220*/  PRMT R44, R144, 0x5410, R45 ;  /* 0x00005410902c7816 */ /* 0x000fe2000000002d */
[C---:B------:R-:W-:Y:S01]  /*a230*/  FMUL.FTZ R45, R47.reuse, R50 ;  /* 0x000000322f2d7220 */ /* 0x040fe20000410000 */
[--C-:B------:R-:W-:Y:S01]  /*a240*/  SHF.R.U64 R41, R54, 0x10, R55.reuse ;  /* 0x0000001036297819 */ /* 0x100fe20000001237 */
[-C--:B------:R-:W-:Y:S01]  /*a250*/  FMUL.FTZ R47, R47, R48.reuse ;  /* 0x000000302f2f7220 */ /* 0x080fe20000410000 */
[----:B------:R-:W-:Y:S01]  /*a260*/  SHF.R.U32.HI R55, RZ, 0x10, R55 ;  /* 0x00000010ff377819 */ /* 0x000fe20000011637 */
[----:B------:R-:W-:Y:S01]  /*a270*/  FFMA.FTZ R45, R42, R48, -R45 ;  /* 0x000000302a2d7223 */ /* 0x000fe2000001082d */
[----:B------:R-:W-:Y:S01]  /*a280*/  PRMT R67, R144, 0x5432, R67 ;  /* 0x0000543290437816 */ /* 0x000fe20000000043 */
[----:B------:R-:W-:Y:S01]  /*a290*/  FFMA.FTZ R42, R42, R50, R47 ;  /* 0x000000322a2a7223 */ /* 0x000fe2000001002f */
[----:B------:R-:W-:Y:S01]  /*a2a0*/  LOP3.LUT R43, R29, 0xffff0000, RZ, 0xc0, !PT ;  /* 0xffff00001d2b7812 */ /* 0x000fe200078ec0ff */
[----:B------:R-:W-:Y:S01]  /*a2b0*/  IMAD.U32 R52, R145, 0x10000, RZ ;  /* 0x0001000091347824 */ /* 0x000fe200078e00ff */
[----:B------:R-:W-:Y:S01]  /*a2c0*/  LOP3.LUT R49, R49, 0xffff0000, RZ, 0xc0, !PT ;  /* 0xffff000031317812 */ /* 0x000fe200078ec0ff */
[----:B------:R-:W-:Y:S01]  /*a2d0*/  IMAD.U32 R51, R67, 0x10000, RZ ;  /* 0x0001000043337824 */ /* 0x000fe200078e00ff */
[----:B------:R-:W-:-:S02]  /*a2e0*/  LOP3.LUT R48, R143, 0xffff0000, RZ, 0xc0, !PT ;  /* 0xffff00008f307812 */ /* 0x000fc400078ec0ff */
[----:B------:R-:W-:Y:S01]  /*a2f0*/  PRMT R55, R142, 0x5432, R55 ;  /* 0x000054328e377816 */ /* 0x000fe20000000037 */
[----:B------:R-:W-:Y:S01]  /*a300*/  FMUL.FTZ R53, R43, R49 ;  /* 0x000000312b357220 */ /* 0x000fe20000410000 */
[----:B------:R-:W-:Y:S01]  /*a310*/  LOP3.LUT R38, R13, 0xffff0000, RZ, 0xc0, !PT ;  /* 0xffff00000d267812 */ /* 0x000fe200078ec0ff */
[-C--:B------:R-:W-:Y:S01]  /*a320*/  FMUL.FTZ R43, R43, R48.reuse ;  /* 0x000000302b2b7220 */ /* 0x080fe20000410000 */
[----:B------:R-:W-:Y:S01]  /*a330*/  FMUL.FTZ R50, R46, R51 ;  /* 0x000000332e327220 */ /* 0x000fe20000410000 */
[----:B------:R-:W-:Y:S01]  /*a340*/  IMAD.U32 R47, R55, 0x10000, RZ ;  /* 0x00010000372f7824 */ /* 0x000fe200078e00ff */
[----:B------:R-:W-:Y:S01]  /*a350*/  LOP3.LUT R31, R31, 0xffff0000, RZ, 0xc0, !PT ;  /* 0xffff00001f1f7812 */ /* 0x000fe200078ec0ff */
[C---:B------:R-:W-:Y:S01]  /*a360*/  FFMA.FTZ R48, R38.reuse, R48, -R53 ;  /* 0x0000003026307223 */ /* 0x040fe20000010835 */
[----:B------:R-:W-:Y:S01]  /*a370*/  FFMA.FTZ R43, R38, R49, R43 ;  /* 0x00000031262b7223 */ /* 0x000fe2000001002b */
[-C--:B------:R-:W-:Y:S01]  /*a380*/  FMUL.FTZ R46, R46, R47.reuse ;  /* 0x0000002f2e2e7220 */ /* 0x080fe20000410000 */
[----:B------:R-:W-:Y:S01]  /*a390*/  FFMA.FTZ R38, R39, R47, -R50 ;  /* 0x0000002f27267223 */ /* 0x000fe20000010832 */
[----:B------:R-:W-:Y:S01]  /*a3a0*/  LOP3.LUT R54, R67, 0xffff0000, RZ, 0xc0, !PT ;  /* 0xffff000043367812 */ /* 0x000fe200078ec0ff */
[----:B------:R-:W-:Y:S01]  /*a3b0*/  IMAD.U32 R13, R28, 0x10000, RZ ;  /* 0x000100001c0d7824 */ /* 0x000fe200078e00ff */
[----:B------:R-:W-:Y:S01]  /*a3c0*/  LOP3.LUT R50, R55, 0xffff0000, RZ, 0xc0, !PT ;  /* 0xffff000037327812 */ /* 0x000fe200078ec0ff */
[----:B------:R-:W-:Y:S01]  /*a3d0*/  FFMA.FTZ R39, R39, R51, R46 ;  /* 0x0000003327277223 */ /* 0x000fe2000001002e */
[----:B------:R-:W-:-:S02]  /*a3e0*/  IMAD.U32 R46, R40, 0x10000, RZ ;  /* 0x00010000282e7824 */ /* 0x000fc400078e00ff */
[----:B------:R-:W-:Y:S01]  /*a3f0*/  FMUL.FTZ R56, R31, R54 ;  /* 0x000000361f387220 */ /* 0x000fe20000410000 */
[----:B------:R-:W-:Y:S01]  /*a400*/  LOP3.LUT R29, R15, 0xffff0000, RZ, 0xc0, !PT ;  /* 0xffff00000f1d7812 */ /* 0x000fe200078ec0ff */
[----:B------:R-:W-:Y:S01]  /*a410*/  FMUL.FTZ R58, R31, R50 ;  /* 0x000000321f3a7220 */ /* 0x000fe20000410000 */
[----:B------:R-:W-:Y:S01]  /*a420*/  LOP3.LUT R31, R40, 0xffff0000, RZ, 0xc0, !PT ;  /* 0xffff0000281f7812 */ /* 0x000fe200078ec0ff */
[C---:B------:R-:W-:Y:S01]  /*a430*/  FMUL.FTZ R40, R13.reuse, R52 ;  /* 0x000000340d287220 */ /* 0x040fe20000410000 */
[----:B------:R-:W-:Y:S01]  /*a440*/  FMUL.FTZ R13, R13, R46 ;  /* 0x0000002e0d0d7220 */ /* 0x000fe20000410000 */
[----:B------:R-:W-:Y:S01]  /*a450*/  LOP3.LUT R28, R28, 0xffff0000, RZ, 0xc0, !PT ;  /* 0xffff00001c1c7812 */ /* 0x000fe200078ec0ff */
[----:B------:R-:W-:Y:S01]  /*a460*/  IMAD.U32 R15, R14, 0x10000, RZ ;  /* 0x000100000e0f7824 */ /* 0x000fe200078e00ff */
[----:B------:R-:W-:Y:S01]  /*a470*/  PRMT R41, R142, 0x5410, R41 ;  /* 0x000054108e297816 */ /* 0x000fe20000000029 */
[----:B------:R-:W-:Y:S01]  /*a480*/  FFMA.FTZ R52, R11, R52, R13 ;  /* 0x000000340b347223 */ /* 0x000fe2000001000d */
[----:B------:R-:W-:Y:S01]  /*a490*/  LOP3.LUT R145, R145, 0xffff0000, RZ, 0xc0, !PT ;  /* 0xffff000091917812 */ /* 0x000fe200078ec0ff */
[C---:B------:R-:W-:Y:S01]  /*a4a0*/  FFMA.FTZ R49, R29.reuse, R50, -R56 ;  /* 0x000000321d317223 */ /* 0x040fe20000010838 */
[----:B------:R-:W-:Y:S01]  /*a4b0*/  LOP3.LUT R37, R14, 0xffff0000, RZ, 0xc0, !PT ;  /* 0xffff00000e257812 */ /* 0x000fe200078ec0ff */
[----:B------:R-:W-:Y:S01]  /*a4c0*/  IMAD.U32 R14, R30, 0x10000, RZ ;  /* 0x000100001e0e7824 */ /* 0x000fe200078e00ff */
[----:B------:R-:W-:Y:S01]  /*a4d0*/  LOP3.LUT R12, R12, 0xffff0000, RZ, 0xc0, !PT ;  /* 0xffff00000c0c7812 */ /* 0x000fe200078ec0ff */
[----:B------:R-:W-:Y:S01]  /*a4e0*/  FFMA.FTZ R58, R29, R54, R58 ;  /* 0x000000361d3a7223 */ /* 0x000fe2000001003a */
[----:B------:R-:W-:Y:S01]  /*a4f0*/  FFMA.FTZ R40, R11, R46, -R40 ;  /* 0x0000002e0b287223 */ /* 0x000fe20000010828 */
[----:B------:R-:W-:Y:S01]  /*a500*/  IMAD.U32 R13, R44, 0x10000, RZ ;  /* 0x000100002c0d7824 */ /* 0x000fe200078e00ff */
[----:B------:R-:W-:Y:S01]  /*a510*/  LOP3.LUT R30, R30, 0xffff0000, RZ, 0xc0, !PT ;  /* 0xffff00001e1e7812 */ /* 0x000fe200078ec0ff */
[C---:B------:R-:W-:Y:S01]  /*a520*/  FMUL.FTZ R29, R28.reuse, R145 ;  /* 0x000000911c1d7220 */ /* 0x040fe20000410000 */
[-C--:B------:R-:W-:Y:S01]  /*a530*/  FMUL.FTZ R47, R28, R31.reuse ;  /* 0x0000001f1c2f7220 */ /* 0x080fe20000410000 */
[C---:B------:R-:W-:Y:S01]  /*a540*/  IMAD.U32 R11, R41.reuse, 0x10000, RZ ;  /* 0x00010000290b7824 */ /* 0x040fe200078e00ff */
[----:B------:R-:W-:Y:S01]  /*a550*/  LOP3.LUT R44, R44, 0xffff0000, RZ, 0xc0, !PT ;  /* 0xffff00002c2c7812 */ /* 0x000fe200078ec0ff */
[C---:B------:R-:W-:Y:S01]  /*a560*/  FFMA.FTZ R29, R12.reuse, R31, -R29 ;  /* 0x0000001f0c1d7223 */ /* 0x040fe2000001081d */
[----:B------:R-:W-:Y:S01]  /*a570*/  LOP3.LUT R41, R41, 0xffff0000, RZ, 0xc0, !PT ;  /* 0xffff000029297812 */ /* 0x000fe200078ec0ff */
[----:B------:R-:W-:Y:S01]  /*a580*/  FFMA.FTZ R47, R12, R145, R47 ;  /* 0x000000910c2f7223 */ /* 0x000fe2000001002f */
[----:B------:R-:W-:Y:S01]  /*a590*/  FMUL.FTZ R12, R14, R13 ;  /* 0x0000000d0e0c7220 */ /* 0x000fe20000410000 */
        /* <DEDUP_REMOVED lines=20> */
.L_x_1654:
[----:B------:R-:W-:Y:S05]  /*a6e0*/  BSYNC B1 ;  /* 0x0000000000017941 */ /* 0x000fea0003800000 */
.L_x_1653:
[----:B-1----:R1:W-:Y:S01]  /*a6f0*/  ST.E.128 desc[UR60][R34.64], R12 ;  /* 0x0000000c22007985 */ /* 0x0023e2000c101d3c */
[----:B------:R-:W-:-:S13]  /*a700*/  ISETP.GE.AND P4, PT, R36, R127, PT ;  /* 0x0000007f2400720c */ /* 0x000fda0003f86270 */
[----:B------:R-:W-:Y:S05]  /*a710*/  @P4 BRA `(.L_x_1601) ;  /* 0x0000000400e04947 */ /* 0x000fea0003800000 */
[----:B------:R-:W-:-:S05]  /*a720*/  IMAD.WIDE R32, R36, 0x2, R32 ;  /* 0x0000000224207825 */ /* 0x000fca00078e0220 */
[----:B--2---:R2:W-:Y:S01]  /*a730*/  ST.E.128 desc[UR60][R32.64], R28 ;  /* 0x0000001c20007985 */ /* 0x0045e2000c101d3c */
[----:B------:R-:W-:Y:S05]  /*a740*/  BRA `(.L_x_1601) ;  /* 0x0000000400d47947 */ /* 0x000fea0003800000 */
.L_x_1566:
[----:B------:R-:W2:Y:S02]  /*a750*/  LDL R11, [R1+0x30] ;  /* 0x00003000010b7983 */ /* 0x000ea40000100800 */
[----:B--2---:R-:W-:-:S13]  /*a760*/  R2UR UR4, R11 ;  /* 0x000000000b0472ca */ /* 0x004fda00000e0000 */
[----:B------:R-:W-:-:S06]  /*a770*/  UISETP.NE.AND UP0, UPT, UR4, 0x3, UPT ;  /* 0x000000030400788c */ /* 0x000fcc000bf05270 */
[----:B------:R-:W-:-:S13]  /*a780*/  PLOP3.LUT P0, PT, PT, PT, UP0, 0x80, 0x0 ;  /* 0x000000000000781c */ /* 0x000fda0003f0f008 */
[----:B------:R-:W-:Y:S05]  /*a790*/  @!P0 BRA `(.L_x_1655) ;  /* 0x0000000000048947 */ /* 0x000fea0003800000 */
[----:B------:R-:W-:Y:S01]  /*a7a0*/  BPT.TRAP 0x1 ;  /* 0x000000040000795c */ /* 0x000fe20000300000 */
.L_x_1655:
[----:B------:R-:W-:Y:S01]  /*a7b0*/  IMAD R86, R17, 0x8, R2 ;  /* 0x0000000811567824 */ /* 0x000fe200078e0202 */
[----:B------:R-:W-:Y:S01]  /*a7c0*/  SHF.L.U32 R87, R175, 0x1f, RZ ;  /* 0x0000001faf577819 */ /* 0x000fe200000006ff */
[----:B------:R-:W-:Y:S01]  /*a7d0*/  BSSY B1, `(.L_x_1656) ;  /* 0x0000004000017945 */ /* 0x000fe20003800000 */
[----:B------:R-:W-:Y:S02]  /*a7e0*/  SHF.R.S32.HI R79, RZ, 0x1f, R78 ;  /* 0x0000001fff4f7819 */ /* 0x000fe4000001144e */
[----:B------:R-:W0:Y:S02]  /*a7f0*/  SYNCS.PHASECHK.TRANS64.TRYWAIT P4, [R86+URZ+0x2a890], R87 ;  /* 0x02a89057560075a7 */ /* 0x000e24000808017f */
[----:B0-----:R-:W-:Y:S05]  /*a800*/  @!P4 BRA `(.L_x_1657) ;  /* 0x0000022000fcc947 */ /* 0x001fea0003800000 */
.L_x_2014:
[----:B------:R-:W-:Y:S05]  /*a810*/  BSYNC B1 ;  /* 0x0000000000017941 */ /* 0x000fea0003800000 */
.L_x_1656:
[----:B------:R-:W-:Y:S01]  /*a820*/  ULDC.64 UR4, c[0x0][0x300] ;  /* 0x0000c00000047ab9 */ /* 0x000fe20000000a00 */
[----:B-----5:R-:W-:Y:S01]  /*a830*/  SHF.R.S32.HI R84, RZ, 0x1f, R77 ;  /* 0x0000001fff547819 */ /* 0x020fe2000001144d */
[----:B------:R-:W-:Y:S01]  /*a840*/  IMAD R11, R79, UR4, RZ ;  /* 0x000000044f0b7c24 */ /* 0x000fe2000f8e02ff */
[----:B------:R-:W-:Y:S01]  /*a850*/  ULDC.64 UR6, c[0x0][0x2e8] ;  /* 0x0000ba0000067ab9 */ /* 0x000fe20000000a00 */
[----:B------:R-:W-:-:S04]  /*a860*/  IMAD.WIDE.U32 R12, R78, UR4, RZ ;  /* 0x000000044e0c7c25 */ /* 0x000fc8000f8e00ff */
        /* <DEDUP_REMOVED lines=20> */
.L_x_2018:
[----:B------:R-:W-:Y:S04]  /*a9b0*/  BSSY B1, `(.L_x_1659) ;  /* 0x0000025000017945 */ /* 0x000fe80003800000 */
[----:B------:R-:W-:Y:S05]  /*a9c0*/  @!P4 BRA `(.L_x_1660) ;  /* 0x00000000008cc947 */ /* 0x000fea0003800000 */
[----:B------:R-:W-:Y:S02]  /*a9d0*/  ULDC UR4, c[0x0][0x2f4] ;  /* 0x0000bd0000047ab9 */ /* 0x000fe40000000800 */
[----:B------:R-:W-:-:S13]  /*a9e0*/  ISETP.GE.AND P4, PT, R18, UR4, PT ;  /* 0x0000000412007c0c */ /* 0x000fda000bf86270 */
[----:B------:R-:W4:Y:S01]  /*a9f0*/  @!P4 LDS.128 R12, [R29] ;  /* 0x000000001d0cc984 */ /* 0x000f220000000c00 */
[----:B---3--:R-:W-:-:S04]  /*aa00*/  @!P4 LEA R30, P5, R18, R34, 0x1 ;  /* 0x00000022121ec211 */ /* 0x008fc800078a08ff */
[----:B--2---:R-:W-:Y:S02]  /*aa10*/  @!P4 LEA.HI.X R31, R18, R35, R19, 0x1, P5 ;  /* 0x00000023121fc211 */ /* 0x004fe400028f0c13 */
[----:B------:R-:W-:-:S13]  /*aa20*/  ISETP.GE.AND P5, PT, R167, UR4, PT ;  /* 0x00000004a7007c0c */ /* 0x000fda000bfa6270 */
[----:B------:R-:W-:Y:S01]  /*aa30*/  @!P5 IMAD.SHL.U32 R11, R170, 0x8, RZ ;  /* 0x00000008aa0bd824 */ /* 0x000fe200078e00ff */
[----:B----4-:R2:W-:Y:S01]  /*aa40*/  @!P4 ST.E.128 desc[UR60][R30.64], R12 ;  /* 0x0000000c1e00c985 */ /* 0x0105e2000c101d3c */
[----:B------:R-:W-:-:S03]  /*aa50*/  ISETP.GE.AND P4, PT, R168, UR4, PT ;  /* 0x00000004a8007c0c */ /* 0x000fc6000bf86270 */
[----:B------:R-:W3:Y:S01]  /*aa60*/  @!P5 LDS.128 R12, [R28] ;  /* 0x000000001c0cd984 */ /* 0x000ee20000000c00 */
[----:B--2---:R-:W-:Y:S02]  /*aa70*/  @!P5 IMAD.MOV.U32 R30, RZ, RZ, R34 ;  /* 0x000000ffff1ed224 */ /* 0x004fe400078e0022 */
[----:B------:R-:W-:Y:S02]  /*aa80*/  @!P5 IMAD.MOV.U32 R31, RZ, RZ, R35 ;  /* 0x000000ffff1fd224 */ /* 0x000fe400078e0023 */
[----:B------:R-:W-:-:S05]  /*aa90*/  @!P5 IMAD.WIDE R30, R11, 0x2, R30 ;  /* 0x000000020b1ed825 */ /* 0x000fca00078e021e */
[----:B------:R-:W-:Y:S01]  /*aaa0*/  @!P4 IMAD.SHL.U32 R11, R171, 0x8, RZ ;  /* 0x00000008ab0bc824 */ /* 0x000fe200078e00ff */
[----:B---3--:R2:W-:Y:S01]  /*aab0*/  @!P5 ST.E.128 desc[UR60][R30.64], R12 ;  /* 0x0000000c1e00d985 */ /* 0x0085e2000c101d3c */
[----:B------:R-:W-:-:S03]  /*aac0*/  ISETP.GE.AND P5, PT, R22, UR4, PT ;  /* 0x0000000416007c0c */ /* 0x000fc6000bfa6270 */
[----:B------:R-:W3:Y:S01]  /*aad0*/  @!P4 LDS.128 R12, [R29+0x3000] ;  /* 0x003000001d0cc984 */ /* 0x000ee20000000c00 */
[----:B--2---:R-:W-:Y:S02]  /*aae0*/  @!P4 IMAD.MOV.U32 R30, RZ, RZ, R34 ;  /* 0x000000ffff1ec224 */ /* 0x004fe400078e0022 */
[----:B------:R-:W-:Y:S02]  /*aaf0*/  @!P4 IMAD.MOV.U32 R31, RZ, RZ, R35 ;  /* 0x000000ffff1fc224 */ /* 0x000fe400078e0023 */
[----:B------:R-:W-:-:S05]  /*ab00*/  @!P4 IMAD.WIDE R30, R11, 0x2, R30 ;  /* 0x000000020b1ec825 */ /* 0x000fca00078e021e */
[----:B---3--:R2:W-:Y:S04]  /*ab10*/  @!P4 ST.E.128 desc[UR60][R30.64], R12 ;  /* 0x0000000c1e00c985 */ /* 0x0085e8000c101d3c */
[----:B------:R-:W3:Y:S01]  /*ab20*/  @!P5 LDS.128 R12, [R28+0x3000] ;  /* 0x003000001c0cd984 */ /* 0x000ee20000000c00 */
[----:B--2---:R-:W-:-:S04]  /*ab30*/  @!P5 LEA R30, P4, R22, R34, 0x1 ;  /* 0x00000022161ed211 */ /* 0x004fc800078808ff */
[----:B------:R-:W-:Y:S02]  /*ab40*/  @!P5 LEA.HI.X R31, R22, R35, R173, 0x1, P4 ;  /* 0x00000023161fd211 */ /* 0x000fe400020f0cad */
[----:B------:R-:W-:-:S03]  /*ab50*/  ISETP.GE.AND P4, PT, R160, UR4, PT ;  /* 0x00000004a0007c0c */ /* 0x000fc6000bf86270 */
[----:B---3--:R2:W-:Y:S10]  /*ab60*/  @!P5 ST.E.128 desc[UR60][R30.64], R12 ;  /* 0x0000000c1e00d985 */ /* 0x0085f4000c101d3c */
[----:B------:R-:W3:Y:S01]  /*ab70*/  @!P4 LDS.128 R12, [R29+0x6000] ;  /* 0x006000001d0cc984 */ /* 0x000ee20000000c00 */
[----:B--2---:R-:W-:-:S04]  /*ab80*/  @!P4 LEA R30, P5, R160, R34, 0x1 ;  /* 0x00000022a01ec211 */ /* 0x004fc800078a08ff */
[----:B------:R-:W-:Y:S02]  /*ab90*/  @!P4 LEA.HI.X R31, R160, R35, R184, 0x1, P5 ;  /* 0x00000023a01fc211 */ /* 0x000fe400028f0cb8 */
[----:B------:R-:W-:-:S03]  /*aba0*/  ISETP.GE.AND P5, PT, R161, UR4, PT ;  /* 0x00000004a1007c0c */ /* 0x000fc6000bfa6270 */
[----:B---3--:R2:W-:Y:S10]  /*abb0*/  @!P4 ST.E.128 desc[UR60][R30.64], R12 ;  /* 0x0000000c1e00c985 */ /* 0x0085f4000c101d3c */
[----:B------:R-:W3:Y:S01]  /*abc0*/  @!P5 LDS.128 R12, [R28+0x6000] ;  /* 0x006000001c0cd984 */ /* 0x000ee20000000c00 */
[----:B--2---:R-:W-:-:S04]  /*abd0*/  @!P5 LEA R30, P4, R161, R34, 0x1 ;  /* 0x00000022a11ed211 */ /* 0x004fc800078808ff */
[----:B------:R-:W-:-:S05]  /*abe0*/  @!P5 LEA.HI.X R31, R161, R35, R183, 0x1, P4 ;  /* 0x00000023a11fd211 */ /* 0x000fca00020f0cb7 */
[----:B---3--:R4:W-:Y:S04]  /*abf0*/  @!P5 ST.E.128 desc[UR60][R30.64], R12 ;  /* 0x0000000c1e00d985 */ /* 0x0089e8000c101d3c */
.L_x_1660:
[----:B------:R-:W-:Y:S05]  /*ac00*/  BSYNC B1 ;  /* 0x0000000000017941 */ /* 0x000fea0003800000 */
.L_x_1659:
[----:B------:R-:W-:-:S03]  /*ac10*/  UMOV UR4, 0xffffffff ;  /* 0xffffffff00047882 */ /* 0x000fc60000000000 */
[----:B------:R-:W-:Y:S05]  /*ac20*/  BRA.DIV UR4, `(.L_x_1661) ;  /* 0x0000022204547947 */ /* 0x000fea000b800000 */
[----:B-1----:R-:W1:Y:S04]  /*ac30*/  SHFL.IDX PT, R33, R33, 0x1, 0x1c1f ;  /* 0x003c1f0021217f89 */ /* 0x002e6800000e0000 */
[----:B------:R-:W0:Y:S02]  /*ac40*/  SHFL.IDX PT, R32, R32, 0x1, 0x1c1f ;  /* 0x003c1f0020207f89 */ /* 0x000e2400000e0000 */
.L_x_2022:
[----:B------:R-:W-:-:S13]  /*ac50*/  ISETP.GE.AND P4, PT, R36, 0x41, PT ;  /* 0x000000412400780c */ /* 0x000fda0003f86270 */
[----:B------:R-:W-:Y:S05]  /*ac60*/  @!P4 BRA `(.L_x_1601) ;  /* 0x00000000008cc947 */ /* 0x000fea0003800000 */
[----:B------:R-:W-:Y:S02]  /*ac70*/  ULDC UR4, c[0x0][0x2f4] ;  /* 0x0000bd0000047ab9 */ /* 0x000fe40000000800 */
[----:B------:R-:W-:-:S13]  /*ac80*/  ISETP.GE.AND P4, PT, R18, UR4, PT ;  /* 0x0000000412007c0c */ /* 0x000fda000bf86270 */
[----:B----4-:R-:W4:Y:S01]  /*ac90*/  @!P4 LDS.128 R12, [R29+0x2000] ;  /* 0x002000001d0cc984 */ /* 0x010f220000000c00 */
[----:B0-----:R-:W-:-:S04]  /*aca0*/  @!P4 LEA R30, P5, R18, R32, 0x1 ;  /* 0x00000020121ec211 */ /* 0x001fc800078a08ff */
[----:B-1----:R-:W-:Y:S02]  /*acb0*/  @!P4 LEA.HI.X R31, R18, R33, R19, 0x1, P5 ;  /* 0x00000021121fc211 */ /* 0x002fe400028f0c13 */
[----:B------:R-:W-:-:S13]  /*acc0*/  ISETP.GE.AND P5, PT, R167, UR4, PT ;  /* 0x00000004a7007c0c */ /* 0x000fda000bfa6270 */
[----:B------:R-:W-:Y:S01]  /*acd0*/  @!P5 IMAD.SHL.U32 R11, R170, 0x8, RZ ;  /* 0x00000008aa0bd824 */ /* 0x000fe200078e00ff */
[----:B----4-:R0:W-:Y:S01]  /*ace0*/  @!P4 ST.E.128 desc[UR60][R30.64], R12 ;  /* 0x0000000c1e00c985 */ /* 0x0101e2000c101d3c */
[----:B------:R-:W-:-:S03]  /*acf0*/  ISETP.GE.AND P4, PT, R168, UR4, PT ;  /* 0x00000004a8007c0c */ /* 0x000fc6000bf86270 */
[----:B------:R-:W1:Y:S01]  /*ad00*/  @!P5 LDS.128 R12, [R28+0x2000] ;  /* 0x002000001c0cd984 */ /* 0x000e620000000c00 */
[----:B0-----:R-:W-:Y:S02]  /*ad10*/  @!P5 IMAD.MOV.U32 R30, RZ, RZ, R32 ;  /* 0x000000ffff1ed224 */ /* 0x001fe400078e0020 */
[----:B------:R-:W-:Y:S02]  /*ad20*/  @!P5 IMAD.MOV.U32 R31, RZ, RZ, R33 ;  /* 0x000000ffff1fd224 */ /* 0x000fe400078e0021 */
[----:B------:R-:W-:-:S05]  /*ad30*/  @!P5 IMAD.WIDE R30, R11, 0x2, R30 ;  /* 0x000000020b1ed825 */ /* 0x000fca00078e021e */
[----:B------:R-:W-:Y:S01]  /*ad40*/  @!P4 IMAD.SHL.U32 R11, R171, 0x8, RZ ;  /* 0x00000008ab0bc824 */ /* 0x000fe200078e00ff */
[----:B-1----:R0:W-:Y:S01]  /*ad50*/  @!P5 ST.E.128 desc[UR60][R30.64], R12 ;  /* 0x0000000c1e00d985 */ /* 0x0021e2000c101d3c */
[----:B------:R-:W-:-:S03]  /*ad60*/  ISETP.GE.AND P5, PT, R22, UR4, PT ;  /* 0x0000000416007c0c */ /* 0x000fc6000bfa6270 */
[----:B------:R-:W1:Y:S01]  /*ad70*/  @!P4 LDS.128 R12, [R29+0x5000] ;  /* 0x005000001d0cc984 */ /* 0x000e620000000c00 */
[----:B0-----:R-:W-:Y:S02]  /*ad80*/  @!P4 IMAD.MOV.U32 R30, RZ, RZ, R32 ;  /* 0x000000ffff1ec224 */ /* 0x001fe400078e0020 */
[----:B------:R-:W-:Y:S02]  /*ad90*/  @!P4 IMAD.MOV.U32 R31, RZ, RZ, R33 ;  /* 0x000000ffff1fc224 */ /* 0x000fe400078e0021 */
[----:B------:R-:W-:-:S05]  /*ada0*/  @!P4 IMAD.WIDE R30, R11, 0x2, R30 ;  /* 0x000000020b1ec825 */ /* 0x000fca00078e021e */
[----:B-1----:R0:W-:Y:S04]  /*adb0*/  @!P4 ST.E.128 desc[UR60][R30.64], R12 ;  /* 0x0000000c1e00c985 */ /* 0x0021e8000c101d3c */
[----:B------:R-:W1:Y:S01]  /*adc0*/  @!P5 LDS.128 R12, [R28+0x5000] ;  /* 0x005000001c0cd984 */ /* 0x000e620000000c00 */
[----:B0-----:R-:W-:-:S04]  /*add0*/  @!P5 LEA R30, P4, R22, R32, 0x1 ;  /* 0x00000020161ed211 */ /* 0x001fc800078808ff */
[----:B------:R-:W-:Y:S02]  /*ade0*/  @!P5 LEA.HI.X R31, R22, R33, R173, 0x1, P4 ;  /* 0x00000021161fd211 */ /* 0x000fe400020f0cad */
[----:B------:R-:W-:-:S03]  /*adf0*/  ISETP.GE.AND P4, PT, R160, UR4, PT ;  /* 0x00000004a0007c0c */ /* 0x000fc6000bf86270 */
[----:B-1----:R0:W-:Y:S10]  /*ae00*/  @!P5 ST.E.128 desc[UR60][R30.64], R12 ;  /* 0x0000000c1e00d985 */ /* 0x0021f4000c101d3c */
[----:B------:R-:W1:Y:S01]  /*ae10*/  @!P4 LDS.128 R12, [R29+0x8000] ;  /* 0x008000001d0cc984 */ /* 0x000e620000000c00 */
[----:B0-----:R-:W-:-:S04]  /*ae20*/  @!P4 LEA R30, P5, R160, R32, 0x1 ;  /* 0x00000020a01ec211 */ /* 0x001fc800078a08ff */
[----:B------:R-:W-:Y:S02]  /*ae30*/  @!P4 LEA.HI.X R31, R160, R33, R184, 0x1, P5 ;  /* 0x00000021a01fc211 */ /* 0x000fe400028f0cb8 */
[----:B------:R-:W-:-:S03]  /*ae40*/  ISETP.GE.AND P5, PT, R161, UR4, PT ;  /* 0x00000004a1007c0c */ /* 0x000fc6000bfa6270 */
[----:B-1----:R-:W-:Y:S10]  /*ae50*/  @!P4 ST.E.128 desc[UR60][R30.64], R12 ;  /* 0x0000000c1e00c985 */ /* 0x002ff4000c101d3c */
[----:B------:R0:W1:Y:S02]  /*ae60*/  @!P5 LDS.128 R12, [R28+0x8000] ;  /* 0x008000001c0cd984 */ /* 0x0000640000000c00 */
[----:B0-----:R-:W-:-:S04]  /*ae70*/  @!P5 LEA R28, P4, R161, R32, 0x1 ;  /* 0x00000020a11cd211 */ /* 0x001fc800078808ff */
[----:B------:R-:W-:-:S05]  /*ae80*/  @!P5 LEA.HI.X R29, R161, R33, R183, 0x1, P4 ;  /* 0x00000021a11dd211 */ /* 0x000fca00020f0cb7 */
[----:B-1----:R0:W-:Y:S04]  /*ae90*/  @!P5 ST.E.128 desc[UR60][R28.64], R12 ;  /* 0x0000000c1c00d985 */ /* 0x0021e8000c101d3c */
.L_x_1601:
[----:B------:R-:W-:Y:S05]  /*aea0*/  BSYNC B0 ;  /* 0x0000000000007941 */ /* 0x000fea0003800000 */
.L_x_1565:
[----:B0--3--:R-:W0:Y:S01]  /*aeb0*/  S2R R11, SR_TID.X ;  /* 0x00000000000b7919 */ /* 0x009e220000002100 */
[----:B------:R-:W-:Y:S01]  /*aec0*/  @!PT LDS RZ, [RZ] ;  /* 0x00000000fffff984 */ /* 0x000fe20000000800 */
[----:B------:R-:W-:Y:S01]  /*aed0*/  @!PT LDS RZ, [RZ] ;  /* 0x00000000fffff984 */ /* 0x000fe20000000800 */
[----:B------:R-:W-:Y:S01]  /*aee0*/  @!PT LDS RZ, [RZ] ;  /* 0x00000000fffff984 */ /* 0x000fe20000000800 */
[----:B------:R-:W-:Y:S01]  /*aef0*/  @!PT LDS RZ, [RZ] ;  /* 0x00000000fffff984 */ /* 0x000fe20000000800 */
[----:B------:R3:W-:Y:S06]  /*af00*/  MEMBAR.ALL.CTA ;  /* 0x0000000000007992 */ /* 0x0007ec0000008000 */
[----:B---3--:R-:W3:Y:S01]  /*af10*/  FENCE.VIEW.ASYNC.S ;  /* 0x00000000000073c6 */ /* 0x008ee20000000000 */
[----:B------:R-:W-:Y:S05]  /*af20*/  WARPSYNC.ALL ;  /* 0x0000000000007948 */ /* 0x000fea0003800000 */
[----:B------:R-:W-:Y:S01]  /*af30*/  BSSY B0, `(.L_x_1662) ;  /* 0x0000009000007945 */ /* 0x000fe20003800000 */
[----:B0-----:R-:W-:Y:S01]  /*af40*/  LOP3.LUT R11, R11, 0x7f, RZ, 0xc0, !PT ;  /* 0x0000007f0b0b7812 */ /* 0x001fe200078ec0ff */
[----:B---3--:R0:W-:Y:S03]  /*af50*/  BAR.SYNC.DEFER_BLOCKING R194, 0x80 ;  /* 0x000200c20000751d */ /* 0x0081e60000010000 */
[----:B------:R-:W-:-:S13]  /*af60*/  ISETP.NE.AND P4, PT, R11, RZ, PT ;  /* 0x000000ff0b00720c */ /* 0x000fda0003f85270 */
[----:B------:R-:W-:-:S05]  /*af70*/  @!P4 VIADD R11, R86, 0x2a8a0 ;  /* 0x0002a8a0560bc836 */ /* 0x000fca0000000000 */
[----:B------:R-:W-:-:S04]  /*af80*/  @!P4 PRMT R11, RZ, 0x654, R11 ;  /* 0x00000654ff0bc816 */ /* 0x000fc8000000000b */
[----:B------:R0:W-:Y:S01]  /*af90*/  @!P4 SYNCS.ARRIVE.TRANS64.RED.A1T0 RZ, [R11+URZ], RZ ;  /* 0x000000ff0bffc9a7 */ /* 0x0001e2000810043f */
[----:B------:R-:W-:Y:S05]  /*afa0*/  @!P0 BRA `(.L_x_1663) ;  /* 0x0000000000048947 */ /* 0x000fea0003800000 */
[----:B------:R-:W-:Y:S01]  /*afb0*/  BPT.TRAP 0x1 ;  /* 0x000000040000795c */ /* 0x000fe20000300000 */
.L_x_1663:
[----:B------:R-:W-:Y:S05]  /*afc0*/  BSYNC B0 ;  /* 0x0000000000007941 */ /* 0x000fea0003800000 */
.L_x_1662:
[----:B------:R-:W3:Y:S01]  /*afd0*/  SYNCS.PHASECHK.TRANS64.TRYWAIT P0, [R86+URZ+0x2a8b0], R87 ;  /* 0x02a8b057560075a7 */ /* 0x000ee2000800017f */
[----:B------:R-:W-:Y:S04]  /*afe0*/  BSSY B0, `(.L_x_1664) ;  /* 0x0000002000007945 */ /* 0x000fe80003800000 */
[----:B---3--:R-:W-:Y:S05]  /*aff0*/  @!P0 BRA `(.L_x_1665) ;  /* 0x0000021c00ac8947 */ /* 0x008fea0003800000 */
.L_x_2023:
[----:B------:R-:W-:Y:S05]  /*b000*/  BSYNC B0 ;  /* 0x0000000000007941 */ /* 0x000fea0003800000 */
.L_x_1664:
[----:B------:R-:W-:Y:S01]  /*b010*/  ULDC.64 UR4, c[0x0][0x328] ;  /* 0x0000ca0000047ab9 */ /* 0x000fe20000000a00 */
[----:B------:R-:W-:Y:S01]  /*b020*/  IMAD.IADD R85, R85, 0x1, -R174 ;  /* 0x0000000155557824 */ /* 0x000fe200078e0aae */
[----:B------:R-:W-:Y:S01]  /*b030*/  ULDC.64 UR6, c[0x0][0x318] ;  /* 0x0000c60000067ab9 */ /* 0x000fe20000000a00 */
[----:B------:R-:W-:Y:S01]  /*b040*/  IMAD R79, R79, UR4, RZ ;  /* 0x000000044f4f7c24 */ /* 0x000fe2000f8e02ff */
[----:B------:R-:W-:Y:S01]  /*b050*/  BSSY B0, `(.L_x_1666) ;  /* 0x000002a000007945 */ /* 0x000fe20003800000 */
[----:B-12-4-:R-:W-:Y:S01]  /*b060*/  IMAD.WIDE.U32 R12, R78, UR4, RZ ;  /* 0x000000044e0c7c25 */ /* 0x016fe2000f8e00ff */
[----:B------:R-:W-:-:S03]  /*b070*/  ISETP.GE.AND P0, PT, R85, 0x1, PT ;  /* 0x000000015500780c */ /* 0x000fc60003f06270 */
[----:B------:R-:W-:Y:S01]  /*b080*/  IMAD R79, R78, UR5, R79 ;  /* 0x000000054e4f7c24 */ /* 0x000fe2000f8e024f */
[----:B------:R-:W-:Y:S02]  /*b090*/  ULDC.64 UR4, c[0x0][0x338] ;  /* 0x0000ce0000047ab9 */ /* 0x000fe40000000a00 */
[----:B------:R-:W-:Y:S02]  /*b0a0*/  IMAD R84, R84, UR4, RZ ;  /* 0x0000000454547c24 */ /* 0x000fe4000f8e02ff */
[----:B------:R-:W-:Y:S02]  /*b0b0*/  IMAD.IADD R13, R13, 0x1, R79 ;  /* 0x000000010d0d7824 */ /* 0x000fe400078e024f */
[C---:B0-----:R-:W-:Y:S02]  /*b0c0*/  IMAD R11, R77.reuse, UR5, R84 ;  /* 0x000000054d0b7c24 */ /* 0x041fe4000f8e0254 */
[----:B------:R-:W-:Y:S01]  /*b0d0*/  IMAD.WIDE.U32 R12, R77, UR4, R12 ;  /* 0x000000044d0c7c25 */ /* 0x000fe2000f8e000c */
[----:B------:R-:W-:-:S03]  /*b0e0*/  ULDC.64 UR4, c[0x0][0x330] ;  /* 0x0000cc0000047ab9 */ /* 0x000fc60000000a00 */
[----:B------:R-:W-:Y:S02]  /*b0f0*/  IMAD.IADD R13, R13, 0x1, R11 ;  /* 0x000000010d0d7824 */ /* 0x000fe400078e020b */
[----:B------:R-:W-:Y:S02]  /*b100*/  IMAD R11, R17, 0x3000, R0 ;  /* 0x00003000110b7824 */ /* 0x000fe400078e0200 */
[----:B------:R-:W-:-:S04]  /*b110*/  IMAD.WIDE.U32 R12, R169, UR4, R12 ;  /* 0x00000004a90c7c25 */ /* 0x000fc8000f8e000c */
[----:B------:R-:W-:Y:S01]  /*b120*/  IMAD R15, R169, UR5, R13 ;  /* 0x00000005a90f7c24 */ /* 0x000fe2000f8e020d */
[----:B------:R-:W-:Y:S01]  /*b130*/  LEA R32, P5, R12, UR6, 0x1 ;  /* 0x000000060c207c11 */ /* 0x000fe2000f8a08ff */
[----:B------:R-:W-:Y:S02]  /*b140*/  IMAD.IADD R13, R126, 0x1, R11 ;  /* 0x000000017e0d7824 */ /* 0x000fe400078e020b */
[--C-:B------:R-:W-:Y:S01]  /*b150*/  IMAD R11, R11, 0x2, R120.reuse ;  /* 0x000000020b0b7824 */ /* 0x100fe200078e0278 */
[----:B------:R-:W-:Y:S01]  /*b160*/  LEA.HI.X R33, R12, UR7, R15, 0x1, P5 ;  /* 0x000000070c217c11 */ /* 0x000fe2000a8f0c0f */
[----:B------:R0:W1:Y:S01]  /*b170*/  SHFL.IDX PT, R28, R32, RZ, 0x1c1f ;  /* 0x001c1fff201c7589 */ /* 0x00006200000e0000 */
[----:B------:R-:W-:-:S03]  /*b180*/  IMAD R34, R13, 0x2, R120 ;  /* 0x000000020d227824 */ /* 0x000fc600078e0278 */
[----:B------:R0:W2:Y:S01]  /*b190*/  SHFL.IDX PT, R29, R33, RZ, 0x1c1f ;  /* 0x001c1fff211d7589 */ /* 0x0000a200000e0000 */
[----:B------:R-:W-:Y:S05]  /*b1a0*/  @!P0 BRA `(.L_x_1667) ;  /* 0x0000000000508947 */ /* 0x000fea0003800000 */
[----:B------:R-:W-:-:S13]  /*b1b0*/  ISETP.NE.AND P5, PT, R3, RZ, PT ;  /* 0x000000ff0300720c */ /* 0x000fda0003fa5270 */
[----:B------:R-:W4:Y:S01]  /*b1c0*/  @P5 LDS.128 R12, [R11] ;  /* 0x000000000b0c5984 */ /* 0x000f220000000c00 */
[----:B-1----:R-:W-:-:S04]  /*b1d0*/  @P5 LEA R30, P0, R18, R28, 0x1 ;  /* 0x0000001c121e5211 */ /* 0x002fc800078008ff */
[----:B--2---:R-:W-:Y:S02]  /*b1e0*/  @P5 LEA.HI.X R31, R18, R29, R19, 0x1, P0 ;  /* 0x0000001d121f5211 */ /* 0x004fe400000f0c13 */
[----:B------:R-:W-:-:S13]  /*b1f0*/  ISETP.NE.AND P0, PT, R8, RZ, PT ;  /* 0x000000ff0800720c */ /* 0x000fda0003f05270 */
[----:B------:R-:W-:Y:S01]  /*b200*/  @P0 IMAD.SHL.U32 R35, R170, 0x8, RZ ;  /* 0x00000008aa230824 */ /* 0x000fe200078e00ff */
[----:B----4-:R1:W-:Y:S01]  /*b210*/  @P5 ST.E.128 desc[UR60][R30.64], R12 ;  /* 0x0000000c1e005985 */ /* 0x0103e2000c101d3c */
[----:B------:R-:W-:-:S03]  /*b220*/  ISETP.NE.AND P5, PT, R9, RZ, PT ;  /* 0x000000ff0900720c */ /* 0x000fc60003fa5270 */
[----:B------:R-:W2:Y:S01]  /*b230*/  @P0 LDS.128 R12, [R34] ;  /* 0x00000000220c0984 */ /* 0x000ea20000000c00 */
[----:B-1----:R-:W-:-:S09]  /*b240*/  @P0 IMAD.WIDE R30, R35, 0x2, R28 ;  /* 0x00000002231e0825 */ /* 0x002fd200078e021c */
[----:B------:R-:W-:Y:S01]  /*b250*/  @P5 IMAD.SHL.U32 R35, R171, 0x8, RZ ;  /* 0x00000008ab235824 */ /* 0x000fe200078e00ff */
[----:B--2---:R1:W-:Y:S01]  /*b260*/  @P0 ST.E.128 desc[UR60][R30.64], R12 ;  /* 0x0000000c1e000985 */ /* 0x0043e2000c101d3c */
[----:B------:R-:W-:-:S03]  /*b270*/  ISETP.NE.AND P0, PT, R10, RZ, PT ;  /* 0x000000ff0a00720c */ /* 0x000fc60003f05270 */
[----:B------:R-:W2:Y:S01]  /*b280*/  @P5 LDS.128 R12, [R11+0x3000] ;  /* 0x003000000b0c5984 */ /* 0x000ea20000000c00 */
[----:B-1----:R-:W-:-:S05]  /*b290*/  @P5 IMAD.WIDE R30, R35, 0x2, R28 ;  /* 0x00000002231e5825 */ /* 0x002fca00078e021c */
[----:B--2---:R-:W-:Y:S04]  /*b2a0*/  @P5 ST.E.128 desc[UR60][R30.64], R12 ;  /* 0x0000000c1e005985 */ /* 0x004fe8000c101d3c */
[C---:B------:R-:W-:Y:S01]  /*b2b0*/  @P0 LEA R28, P5, R22.reuse, R28, 0x1 ;  /* 0x0000001c161c0211 */ /* 0x040fe200078a08ff */
[----:B------:R-:W1:Y:S03]  /*b2c0*/  @P0 LDS.128 R12, [R34+0x3000] ;  /* 0x00300000220c0984 */ /* 0x000e660000000c00 */
[----:B------:R-:W-:-:S05]  /*b2d0*/  @P0 LEA.HI.X R29, R22, R29, R173, 0x1, P5 ;  /* 0x0000001d161d0211 */ /* 0x000fca00028f0cad */
[----:B-1----:R4:W-:Y:S04]  /*b2e0*/  @P0 ST.E.128 desc[UR60][R28.64], R12 ;  /* 0x0000000c1c000985 */ /* 0x0029e8000c101d3c */
.L_x_1667:
[----:B------:R-:W-:Y:S05]  /*b2f0*/  BSYNC B0 ;  /* 0x0000000000007941 */ /* 0x000fea0003800000 */
.L_x_1666:
[----:B------:R-:W-:Y:S01]  /*b300*/  ISETP.GE.AND P0, PT, R85, 0x41, PT ;  /* 0x000000415500780c */ /* 0x000fe20003f06270 */
[----:B--2-4-:R2:W4:Y:S01]  /*b310*/  SHFL.IDX PT, R29, R33, 0x1, 0x1c1f ;  /* 0x003c1f00211d7f89 */ /* 0x01452200000e0000 */
[----:B------:R-:W-:Y:S03]  /*b320*/  BSSY B0, `(.L_x_1668) ;  /* 0x0000017000007945 */ /* 0x000fe60003800000 */
[----:B-1----:R2:W1:Y:S08]  /*b330*/  SHFL.IDX PT, R28, R32, 0x1, 0x1c1f ;  /* 0x003c1f00201c7f89 */ /* 0x00247000000e0000 */
[----:B--2---:R-:W-:Y:S05]  /*b340*/  @!P0 BRA `(.L_x_1669) ;  /* 0x0000000000508947 */ /* 0x004fea0003800000 */
[----:B------:R-:W-:-:S13]  /*b350*/  ISETP.NE.AND P5, PT, R3, RZ, PT ;  /* 0x000000ff0300720c */ /* 0x000fda0003fa5270 */
[----:B------:R-:W2:Y:S01]  /*b360*/  @P5 LDS.128 R12, [R11+0x2000] ;  /* 0x002000000b0c5984 */ /* 0x000ea20000000c00 */
[----:B-1----:R-:W-:-:S04]  /*b370*/  @P5 LEA R30, P0, R18, R28, 0x1 ;  /* 0x0000001c121e5211 */ /* 0x002fc800078008ff */
[----:B----4-:R-:W-:Y:S02]  /*b380*/  @P5 LEA.HI.X R31, R18, R29, R19, 0x1, P0 ;  /* 0x0000001d121f5211 */ /* 0x010fe400000f0c13 */
[----:B------:R-:W-:-:S13]  /*b390*/  ISETP.NE.AND P0, PT, R8, RZ, PT ;  /* 0x000000ff0800720c */ /* 0x000fda0003f05270 */
[----:B0-----:R-:W-:Y:S01]  /*b3a0*/  @P0 IMAD.SHL.U32 R33, R170, 0x8, RZ ;  /* 0x00000008aa210824 */ /* 0x001fe200078e00ff */
[----:B--2---:R0:W-:Y:S01]  /*b3b0*/  @P5 ST.E.128 desc[UR60][R30.64], R12 ;  /* 0x0000000c1e005985 */ /* 0x0041e2000c101d3c */
[----:B------:R-:W-:-:S03]  /*b3c0*/  ISETP.NE.AND P5, PT, R9, RZ, PT ;  /* 0x000000ff0900720c */ /* 0x000fc60003fa5270 */
[----:B------:R-:W1:Y:S01]  /*b3d0*/  @P0 LDS.128 R12, [R34+0x2000] ;  /* 0x00200000220c0984 */ /* 0x000e620000000c00 */
[----:B0-----:R-:W-:-:S09]  /*b3e0*/  @P0 IMAD.WIDE R30, R33, 0x2, R28 ;  /* 0x00000002211e0825 */ /* 0x001fd200078e021c */
[----:B------:R-:W-:Y:S01]  /*b3f0*/  @P5 IMAD.SHL.U32 R33, R171, 0x8, RZ ;  /* 0x00000008ab215824 */ /* 0x000fe200078e00ff */
[----:B-1----:R0:W-:Y:S01]  /*b400*/  @P0 ST.E.128 desc[UR60][R30.64], R12 ;  /* 0x0000000c1e000985 */ /* 0x0021e2000c101d3c */
[----:B------:R-:W-:-:S03]  /*b410*/  ISETP.NE.AND P0, PT, R10, RZ, PT ;  /* 0x000000ff0a00720c */ /* 0x000fc60003f05270 */
[----:B------:R-:W1:Y:S01]  /*b420*/  @P5 LDS.128 R12, [R11+0x5000] ;  /* 0x005000000b0c5984 */ /* 0x000e620000000c00 */
[----:B0-----:R-:W-:-:S05]  /*b430*/  @P5 IMAD.WIDE R30, R33, 0x2, R28 ;  /* 0x00000002211e5825 */ /* 0x001fca00078e021c */
[----:B-1----:R-:W-:Y:S04]  /*b440*/  @P5 ST.E.128 desc[UR60][R30.64], R12 ;  /* 0x0000000c1e005985 */ /* 0x002fe8000c101d3c */
[C---:B------:R-:W-:Y:S01]  /*b450*/  @P0 LEA R28, P5, R22.reuse, R28, 0x1 ;  /* 0x0000001c161c0211 */ /* 0x040fe200078a08ff */
[----:B------:R-:W0:Y:S03]  /*b460*/  @P0 LDS.128 R12, [R34+0x5000] ;  /* 0x00500000220c0984 */ /* 0x000e260000000c00 */
[----:B------:R-:W-:-:S05]  /*b470*/  @P0 LEA.HI.X R29, R22, R29, R173, 0x1, P5 ;  /* 0x0000001d161d0211 */ /* 0x000fca00028f0cad */
[----:B0-----:R2:W-:Y:S04]  /*b480*/  @P0 ST.E.128 desc[UR60][R28.64], R12 ;  /* 0x0000000c1c000985 */ /* 0x0015e8000c101d3c */
.L_x_1669:
[----:B------:R-:W-:Y:S05]  /*b490*/  BSYNC B0 ;  /* 0x0000000000007941 */ /* 0x000fea0003800000 */
.L_x_1668:
[----:B------:R-:W-:Y:S01]  /*b4a0*/  @!PT LDS RZ, [RZ] ;  /* 0x00000000fffff984 */ /* 0x000fe20000000800 */
[----:B------:R-:W-:Y:S01]  /*b4b0*/  @!PT LDS RZ, [RZ] ;  /* 0x00000000fffff984 */ /* 0x000fe20000000800 */
[----:B------:R-:W-:Y:S01]  /*b4c0*/  @!PT LDS RZ, [RZ] ;  /* 0x00000000fffff984 */ /* 0x000fe20000000800 */
[----:B------:R-:W-:Y:S01]  /*b4d0*/  @!PT LDS RZ, [RZ] ;  /* 0x00000000fffff984 */ /* 0x000fe20000000800 */
[----:B------:R5:W-:Y:S06]  /*b4e0*/  MEMBAR.ALL.CTA ;  /* 0x0000000000007992 */ /* 0x000bec0000008000 */
[----:B-----5:R-:W5:Y:S01]  /*b4f0*/  FENCE.VIEW.ASYNC.S ;  /* 0x00000000000073c6 */ /* 0x020f620000000000 */
[----:B---3--:R-:W-:Y:S01]  /*b500*/  @!P4 VIADD R86, R86, 0x2a8c0 ;  /* 0x0002a8c05656c836 */ /* 0x008fe20000000000 */
[----:B-----5:R3:W-:Y:S01]  /*b510*/  BAR.SYNC.DEFER_BLOCKING R194, 0x80 ;  /* 0x000200c20000751d */ /* 0x0207e20000010000 */
[----:B------:R-:W-:Y:S01]  /*b520*/  ISETP.NE.AND P5, PT, R122, RZ, PT ;  /* 0x000000ff7a00720c */ /* 0x000fe20003fa5270 */
[----:B------:R-:W-:-:S02]  /*b530*/  VIADD R17, R17, 0x1 ;  /* 0x0000000111117836 */ /* 0x000fc40000000000 */
[----:B------:R-:W-:Y:S02]  /*b540*/  @!P4 PRMT R86, RZ, 0x654, R86 ;  /* 0x00000654ff56c816 */ /* 0x000fe40000000056 */
[----:B------:R-:W-:Y:S02]  /*b550*/  PLOP3.LUT P0, PT, PT, PT, PT, 0x8, 0x0 ;  /* 0x000000000000781c */ /* 0x000fe40003f0e170 */
[----:B------:R3:W-:Y:S01]  /*b560*/  @!P4 SYNCS.ARRIVE.TRANS64.RED.A1T0 RZ, [R86+URZ], RZ ;  /* 0x000000ff56ffc9a7 */ /* 0x0007e2000810043f */
[----:B------:R-:W-:-:S04]  /*b570*/  ISETP.NE.AND P4, PT, R17, 0x2, PT ;  /* 0x000000021100780c */ /* 0x000fc80003f85270 */
[----:B--2---:R-:W-:Y:S02]  /*b580*/  SEL R12, RZ, 0x1, P4 ;  /* 0x00000001ff0c7807 */ /* 0x004fe40002000000 */
[----:B------:R-:W-:Y:S02]  /*b590*/  SEL R17, R17, RZ, P4 ;  /* 0x000000ff11117207 */ /* 0x000fe40002000000 */
[----:B------:R-:W-:Y:S01]  /*b5a0*/  LOP3.LUT R175, R175, R12, RZ, 0x3c, !PT ;  /* 0x0000000cafaf7212 */ /* 0x000fe200078e3cff */
[----:B---3--:R-:W-:Y:S06]  /*b5b0*/  @P5 BRA `(.L_x_1670) ;  /* 0xffffff7800045947 */ /* 0x008fec000383ffff */
.L_x_1560:
[----:B------:R-:W2:Y:S01]  /*b5c0*/  LDC R0, c[0x0][0x448] ;  /* 0x00011200ff007b82 */ /* 0x000ea20000000800 */
[----:B------:R-:W-:Y:S01]  /*b5d0*/  IADD3 R7, R166, 0x1, -R165 ;  /* 0x00000001a6077810 */ /* 0x000fe20007ffe8a5 */
[----:B------:R-:W-:Y:S06]  /*b5e0*/  BSSY B0, `(.L_x_1671) ;  /* 0x000000d000007945 */ /* 0x000fec0003800000 */
[----:B------:R-:W3:Y:S01]  /*b5f0*/  LDC.64 R4, c[0x0][0x9e0] ;  /* 0x00027800ff047b82 */ /* 0x000ee20000000a00 */
[----:B--2---:R-:W-:Y:S01]  /*b600*/  ISETP.NE.AND P1, PT, R0, 0x1, PT ;  /* 0x000000010000780c */ /* 0x004fe20003f25270 */
[----:B------:R-:W-:Y:S01]  /*b610*/  VIADD R0, R188, 0x7f ;  /* 0x0000007fbc007836 */ /* 0x000fe20000000000 */
[----:B---3--:R-:W-:-:S11]  /*b620*/  ISETP.GE.AND P2, PT, R5, 0x1, PT ;  /* 0x000000010500780c */ /* 0x008fd60003f46270 */
[----:B------:R-:W2:Y:S08]  /*b630*/  @P1 LDC R3, c[0x0][0x44c] ;  /* 0x00011300ff031b82 */ /* 0x000eb00000000800 */
[----:B------:R-:W3:Y:S01]  /*b640*/  @P1 LDC R6, c[0x0][0x450] ;  /* 0x00011400ff061b82 */ /* 0x000ee20000000800 */
[----:B--2---:R-:W-:-:S05]  /*b650*/  @P1 IMAD.HI.U32 R3, R0, R3, RZ ;  /* 0x0000000300031227 */ /* 0x004fca00078e00ff */
[----:B---3--:R-:W-:-:S05]  /*b660*/  @P1 SHF.R.U32.HI R0, RZ, R6, R3 ;  /* 0x00000006ff001219 */ /* 0x008fca0000011603 */
[----:B------:R-:W-:Y:S01]  /*b670*/  IMAD.IADD R3, R7, 0x1, R0 ;  /* 0x0000000107037824 */ /* 0x000fe200078e0200 */
[----:B------:R-:W-:Y:S06]  /*b680*/  @P0 BRA `(.L_x_1672) ;  /* 0x0000000000080947 */ /* 0x000fec0003800000 */
[----:B------:R-:W2:Y:S02]  /*b690*/  FENCE.VIEW.ASYNC.G ;  /* 0x00000000000073c6 */ /* 0x000ea40000000100 */
[----:B--2---:R-:W-:Y:S06]  /*b6a0*/  BAR.ARV 0xc, 0x180 ;  /* 0x0306000000007b1d */ /* 0x004fec0000002000 */
.L_x_1672:
[----:B------:R-:W-:Y:S05]  /*b6b0*/  BSYNC B0 ;  /* 0x0000000000007941 */ /* 0x000fea0003800000 */
.L_x_1671:
        /* <DEDUP_REMOVED lines=8> */
[----:B------:R-:W2:Y:S02]  /*b740*/  @P0 LDC.64 R6, c[0x0][0x9e8] ;  /* 0x00027a00ff060b82 */ /* 0x000ea40000000a00 */
[----:B--2---:R-:W-:-:S05]  /*b750*/  @P0 IMAD.HI.U32 R0, R3, R6, RZ ;  /* 0x0000000603000227 */ /* 0x004fca00078e00ff */
[----:B------:R-:W-:-:S04]  /*b760*/  @P0 SHF.R.U32.HI R3, RZ, R7, R0 ;  /* 0x00000007ff030219 */ /* 0x000fc80000011600 */
[----:B------:R-:W-:Y:S01]  /*b770*/  LOP3.LUT R0, RZ, R3, RZ, 0x33, !PT ;  /* 0x00000003ff007212 */ /* 0x000fe200078e33ff */
[----:B------:R-:W-:Y:S06]  /*b780*/  BRA `(.L_x_1676) ;  /* 0x0000000000107947 */ /* 0x000fec0003800000 */
.L_x_1675:
[----:B------:R-:W-:-:S13]  /*b790*/  ISETP.NE.AND P0, PT, R5, 0x1, PT ;  /* 0x000000010500780c */ /* 0x000fda0003f05270 */
[----:B------:R-:W2:Y:S02]  /*b7a0*/  @P0 LDC.64 R6, c[0x0][0x9e8] ;  /* 0x00027a00ff060b82 */ /* 0x000ea40000000a00 */
[----:B--2---:R-:W-:-:S05]  /*b7b0*/  @P0 IMAD.HI.U32 R6, R0, R6, RZ ;  /* 0x0000000600060227 */ /* 0x004fca00078e00ff */
[----:B------:R-:W-:-:S07]  /*b7c0*/  @P0 SHF.R.U32.HI R0, RZ, R7, R6 ;  /* 0x00000007ff000219 */ /* 0x000fce0000011606 */
.L_x_1676:
[----:B------:R-:W-:Y:S05]  /*b7d0*/  BSYNC B0 ;  /* 0x0000000000007941 */ /* 0x000fea0003800000 */
.L_x_1674:
[----:B------:R-:W-:-:S05]  /*b7e0*/  IMAD R3, R0, R5, R5 ;  /* 0x0000000500037224 */ /* 0x000fca00078e0205 */
[----:B------:R-:W-:-:S07]  /*b7f0*/  VIMNMX R4, R4, R3, PT ;  /* 0x0000000304047248 */ /* 0x000fce0003fe0100 */
.L_x_1673:
[----:B------:R-:W2:Y:S01]  /*b800*/  @P1 LDC R3, c[0x0][0x44c] ;  /* 0x00011300ff031b82 */ /* 0x000ea20000000800 */
[----:B------:R-:W-:Y:S01]  /*b810*/  VIADD R4, R4, 0x5f ;  /* 0x0000005f04047836 */ /* 0x000fe20000000000 */
[----:B------:R-:W-:Y:S01]  /*b820*/  ULDC UR4, c[0x0][0x9dc] ;  /* 0x0002770000047ab9 */ /* 0x000fe20000000800 */
[----:B------:R-:W-:Y:S02]  /*b830*/  IMAD.MOV.U32 R0, RZ, RZ, R188 ;  /* 0x000000ffff007224 */ /* 0x000fe400078e00bc */
[----:B------:R-:W-:-:S03]  /*b840*/  IMAD.HI R4, R4, 0x2aaaaaab, RZ ;  /* 0x2aaaaaab04047827 */ /* 0x000fc600078e02ff */
[----:B------:R-:W3:Y:S01]  /*b850*/  @P1 LDC R7, c[0x0][0x450] ;  /* 0x00011400ff071b82 */ /* 0x000ee20000000800 */
[----:B--2---:R-:W-:Y:S01]  /*b860*/  @P1 IMAD.HI.U32 R6, R188, R3, RZ ;  /* 0x00000003bc061227 */ /* 0x004fe200078e00ff */
[----:B------:R-:W-:-:S04]  /*b870*/  SHF.R.U32.HI R3, RZ, 0x1f, R4 ;  /* 0x0000001fff037819 */ /* 0x000fc80000011604 */
[----:B------:R-:W-:Y:S02]  /*b880*/  LEA.HI.SX32 R4, R4, R3, 0x1c ;  /* 0x0000000304047211 */ /* 0x000fe400078fe2ff */
[----:B---3--:R-:W-:Y:S02]  /*b890*/  @P1 SHF.R.U32.HI R0, RZ, R7, R6 ;  /* 0x00000007ff001219 */ /* 0x008fe40000011606 */
        /* <DEDUP_REMOVED lines=9> */
[----:B------:R-:W2:Y:S02]  /*b930*/  @P0 LDC.64 R8, c[0x0][0x9e8] ;  /* 0x00027a00ff080b82 */ /* 0x000ea40000000a00 */
[----:B--2---:R-:W-:-:S05]  /*b940*/  @P0 IMAD.HI.U32 R0, R7, R8, RZ ;  /* 0x0000000807000227 */ /* 0x004fca00078e00ff */
[----:B------:R-:W-:-:S04]  /*b950*/  @P0 SHF.R.U32.HI R7, RZ, R9, R0 ;  /* 0x00000009ff070219 */ /* 0x000fc80000011600 */
[----:B------:R-:W-:Y:S01]  /*b960*/  LOP3.LUT R0, RZ, R7, RZ, 0x33, !PT ;  /* 0x00000007ff007212 */ /* 0x000fe200078e33ff */
[----:B------:R-:W-:Y:S06]  /*b970*/  BRA `(.L_x_1680) ;  /* 0x0000000000107947 */ /* 0x000fec0003800000 */
.L_x_1679:
[----:B------:R-:W-:-:S13]  /*b980*/  ISETP.NE.AND P0, PT, R5, 0x1, PT ;  /* 0x000000010500780c */ /* 0x000fda0003f05270 */
[----:B------:R-:W2:Y:S02]  /*b990*/  @P0 LDC.64 R6, c[0x0][0x9e8] ;  /* 0x00027a00ff060b82 */ /* 0x000ea40000000a00 */
[----:B--2---:R-:W-:-:S05]  /*b9a0*/  @P0 IMAD.HI.U32 R4, R0, R6, RZ ;  /* 0x0000000600040227 */ /* 0x004fca00078e00ff */
[----:B------:R-:W-:-:S07]  /*b9b0*/  @P0 SHF.R.U32.HI R0, RZ, R7, R4 ;  /* 0x00000007ff000219 */ /* 0x000fce0000011604 */
.L_x_1680:
[----:B------:R-:W-:Y:S05]  /*b9c0*/  BSYNC B0 ;  /* 0x0000000000007941 */ /* 0x000fea0003800000 */
.L_x_1678:
[----:B------:R-:W-:-:S05]  /*b9d0*/  IMAD R0, R0, R5, RZ ;  /* 0x0000000500007224 */ /* 0x000fca00078e02ff */
[----:B------:R-:W-:-:S07]  /*b9e0*/  VIMNMX R3, R3, R0, !PT ;  /* 0x0000000003037248 */ /* 0x000fce0007fe0100 */
.L_x_1677:
[----:B------:R-:W-:Y:S01]  /*b9f0*/  IMAD.HI R3, R3, 0x2aaaaaab, RZ ;  /* 0x2aaaaaab03037827 */ /* 0x000fe200078e02ff */
[----:B------:R-:W-:Y:S03]  /*ba00*/  BSSY B0, `(.L_x_1681) ;  /* 0x0000026000007945 */ /* 0x000fe60003800000 */
[----:B------:R-:W-:Y:S01]  /*ba10*/  IMAD.MOV.U32 R72, RZ, RZ, RZ ;  /* 0x000000ffff487224 */ /* 0x000fe200078e00ff */
[----:B------:R-:W-:-:S04]  /*ba20*/  SHF.R.U32.HI R0, RZ, 0x1f, R3 ;  /* 0x0000001fff007819 */ /* 0x000fc80000011603 */
[----:B------:R-:W-:-:S04]  /*ba30*/  LEA.HI.SX32 R0, R3, R0, 0x1c ;  /* 0x0000000003007211 */ /* 0x000fc800078fe2ff */
        /* <DEDUP_REMOVED lines=8> */
[----:B------:R-:W2:Y:S01]  /*bac0*/  I2F.RP R3, R6 ;  /* 0x0000000600037306 */ /* 0x000ea20000209400 */
[----:B------:R-:W-:Y:S02]  /*bad0*/  IABS R10, R8 ;  /* 0x00000008000a7213 */ /* 0x000fe40000000000 */
[----:B------:R-:W-:-:S05]  /*bae0*/  IMAD.IADD R0, R0, 0x1, -R201 ;  /* 0x0000000100007824 */ /* 0x000fca00078e0ac9 */
[----:B------:R-:W-:Y:S02]  /*baf0*/  IABS R9, R0 ;  /* 0x0000000000097213 */ /* 0x000fe40000000000 */
[----:B------:R-:W-:-:S04]  /*bb00*/  LOP3.LUT R0, R0, R8, RZ, 0x3c, !PT ;  /* 0x0000000800007212 */ /* 0x000fc800078e3cff */
[----:B------:R-:W-:Y:S01]  /*bb10*/  ISETP.GE.AND P2, PT, R0, RZ, PT ;  /* 0x000000ff0000720c */ /* 0x000fe20003f46270 */
[----:B--2---:R-:W2:Y:S02]  /*bb20*/  MUFU.RCP R3, R3 ;  /* 0x0000000300037308 */ /* 0x004ea40000001000 */
[----:B--2---:R-:W-:Y:S02]  /*bb30*/  VIADD R4, R3, 0xffffffe ;  /* 0x0ffffffe03047836 */ /* 0x004fe40000000000 */
[----:B------:R-:W-:-:S04]  /*bb40*/  IMAD.MOV R3, RZ, RZ, -R10 ;  /* 0x000000ffff037224 */ /* 0x000fc800078e0a0a */
[----:B------:R2:W3:Y:S02]  /*bb50*/  F2I.FTZ.U32.TRUNC.NTZ R5, R4 ;  /* 0x0000000400057305 */ /* 0x0004e4000021f000 */
[----:B--2---:R-:W-:Y:S02]  /*bb60*/  IMAD.MOV.U32 R4, RZ, RZ, RZ ;  /* 0x000000ffff047224 */ /* 0x004fe400078e00ff */
[----:B---3--:R-:W-:-:S04]  /*bb70*/  IMAD.MOV R7, RZ, RZ, -R5 ;  /* 0x000000ffff077224 */ /* 0x008fc800078e0a05 */
        /* <DEDUP_REMOVED lines=14> */
.L_x_1682:
[----:B------:R-:W-:Y:S05]  /*bc60*/  BSYNC B0 ;  /* 0x0000000000007941 */ /* 0x000fea0003800000 */
.L_x_1681:
[-C--:B------:R-:W-:Y:S01]  /*bc70*/  IMAD R201, R210, R72.reuse, R201 ;  /* 0x00000048d2c97224 */ /* 0x080fe200078e02c9 */
[----:B------:R-:W-:Y:S01]  /*bc80*/  PLOP3.LUT P0, PT, PT, PT, PT, 0x80, 0x0 ;  /* 0x000000000000781c */ /* 0x000fe20003f0f070 */
[----:B------:R-:W-:Y:S01]  /*bc90*/  IMAD.MOV.U32 R20, RZ, RZ, RZ ;  /* 0x000000ffff147224 */ /* 0x000fe200078e00ff */
        /* <DEDUP_REMOVED lines=36> */
[----:B------:R-:W2:Y:S04]  /*bee0*/  LDL R3, [R1+0x4c] ;  /* 0x00004c0001037983 */ /* 0x000ea80000100800 */
[----:B------:R-:W3:Y:S04]  /*bef0*/  LDL R4, [R1+0x48] ;  /* 0x0000480001047983 */ /* 0x000ee80000100800 */
[----:B--2---:R-:W2:Y:S01]  /*bf00*/  SHFL.IDX PT, R0, R3, RZ, 0x1f ;  /* 0x00001fff03007589 */ /* 0x004ea200000e0000 */
[----:B---3--:R-:W-:-:S13]  /*bf10*/  R2UR UR4, R4 ;  /* 0x00000000040472ca */ /* 0x008fda00000e0000 */
[----:B------:R-:W-:Y:S01]  /*bf20*/  ULOP3.LUT UP0, URZ, UR4, 0x1bf, URZ, 0xc0, !UPT ;  /* 0x000001bf043f7892 */ /* 0x000fe2000f80c03f */
[----:B--2---:R-:W-:-:S04]  /*bf30*/  LEA.HI R3, R0, R0, RZ, 0x1 ;  /* 0x0000000000037211 */ /* 0x004fc800078f08ff */
[----:B------:R-:W-:Y:S02]  /*bf40*/  LOP3.LUT R3, R3, 0x1e, RZ, 0xc0, !PT ;  /* 0x0000001e03037812 */ /* 0x000fe400078ec0ff */
[----:B------:R-:W-:-:S03]  /*bf50*/  PLOP3.LUT P0, PT, PT, PT, UP0, 0x80, 0x0 ;  /* 0x000000000000781c */ /* 0x000fc60003f0f008 */
        /* <DEDUP_REMOVED lines=8> */
[----:B------:R-:W-:Y:S01]  /*bfe0*/  IMAD.U32 R4, RZ, RZ, UR4 ;  /* 0x00000004ff047e24 */ /* 0x000fe2000f8e00ff */
[----:B------:R2:W3:Y:S01]  /*bff0*/  LDC.64 R14, c[0x4][R0] ;  /* 0x01000000000e7b82 */ /* 0x0004e20000000a00 */
        /* <DEDUP_REMOVED lines=8> */
[----:B--2---:R-:W-:-:S07]  /*c080*/  IMAD.MOV.U32 R13, RZ, RZ, RZ ;  /* 0x000000ffff0d7224 */ /* 0x004fce00078e00ff */
[----:B------:R-:W-:-:S07]  /*c090*/  LEPC R20, `(.L_x_1684) ;  /* 0x000000001014794e */ /* 0x000fce0000000000 */
[----:B01-345:R-:W-:Y:S05]  /*c0a0*/  CALL.ABS.NOINC R14 ;  /* 0x000000000e007343 */ /* 0x03bfea0003c00000 */
.L_x_1684:
[----:B------:R-:W-:Y:S02]  /*c0b0*/  ULDC UR4, c[0x0][0x3f4] ;  /* 0x0000fd0000047ab9 */ /* 0x000fe40000000800 */
[----:B------:R-:W-:-:S13]  /*c0c0*/  ISETP.LT.AND P0, PT, RZ, UR4, PT ;  /* 0x00000004ff007c0c */ /* 0x000fda000bf01270 */
[----:B------:R-:W-:Y:S05]  /*c0d0*/  @P0 BRA `(.L_x_1685) ;  /* 0x00000000003c0947 */ /* 0x000fea0003800000 */
[----:B------:R-:W-:-:S04]  /*c0e0*/  LEA.HI R0, R208, R208, RZ, 0x1 ;  /* 0x000000d0d0007211 */ /* 0x000fc800078f08ff */
[----:B------:R-:W-:-:S05]  /*c0f0*/  LOP3.LUT R3, R0, 0xfffffffe, RZ, 0xc0, !PT ;  /* 0xfffffffe00037812 */ /* 0x000fca00078ec0ff */
[----:B------:R-:W-:-:S05]  /*c100*/  IMAD.IADD R3, R208, 0x1, -R3 ;  /* 0x00000001d0037824 */ /* 0x000fca00078e0a03 */
[----:B------:R-:W-:-:S04]  /*c110*/  SHF.L.U32 R3, R3, 0x1f, RZ ;  /* 0x0000001f03037819 */ /* 0x000fc800000006ff */
[----:B------:R2:W3:Y:S03]  /*c120*/  SYNCS.PHASECHK.TRANS64.TRYWAIT P0, [R2+URZ+0x2a800], R3 ;  /* 0x02a80003020075a7 */ /* 0x0004e6000800017f */
[----:B---3--:R-:W-:Y:S05]  /*c130*/  @!P0 NANOSLEEP.SYNCS 0x989680 ;  /* 0x009896800000895d */ /* 0x008fea0003900000 */
[----:B------:R-:W3:Y:S01]  /*c140*/  @!P0 SYNCS.PHASECHK.TRANS64 P0, [R2+URZ+0x2a800], R3 ;  /* 0x02a80003020085a7 */ /* 0x000ee2000800007f */
[----:B------:R-:W-:Y:S04]  /*c150*/  BSSY B0, `(.L_x_1686) ;  /* 0x0000006000007945 */ /* 0x000fe80003800000 */
[----:B---3--:R-:W-:Y:S05]  /*c160*/  @P0 BRA `(.L_x_1687) ;  /* 0x0000000000100947 */ /* 0x008fea0003800000 */
.L_x_1688:
[----:B---3--:R3:W0:Y:S02]  /*c170*/  SYNCS.PHASECHK.TRANS64.TRYWAIT P0, [R2+URZ+0x2a800], R3 ;  /* 0x02a80003020075a7 */ /* 0x008624000800017f */
[----:B0-----:R-:W-:Y:S05]  /*c180*/  @!P0 NANOSLEEP.SYNCS 0x989680 ;  /* 0x009896800000895d */ /* 0x001fea0003900000 */
[----:B------:R-:W0:Y:S02]  /*c190*/  @!P0 SYNCS.PHASECHK.TRANS64 P0, [R2+URZ+0x2a800], R3 ;  /* 0x02a80003020085a7 */ /* 0x000e24000800007f */
[----:B0-----:R-:W-:Y:S05]  /*c1a0*/  @!P0 BRA `(.L_x_1688) ;  /* 0xfffffffc00f08947 */ /* 0x001fea000383ffff */
.L_x_1687:
[----:B------:R-:W-:Y:S05]  /*c1b0*/  BSYNC B0 ;  /* 0x0000000000007941 */ /* 0x000fea0003800000 */
.L_x_1686:
[----:B------:R-:W-:Y:S05]  /*c1c0*/  BRA `(.L_x_1689) ;  /* 0x0000007400647947 */ /* 0x000fea0003800000 */
.L_x_1685:
[----:B------:R-:W2:Y:S01]  /*c1d0*/  LDL R0, [R1+0x48] ;  /* 0x0000480001007983 */ /* 0x000ea20000100800 */
[----:B------:R-:W-:Y:S01]  /*c1e0*/  ULDC.64 UR6, c[0x0][0x408] ;  /* 0x0001020000067ab9 */ /* 0x000fe20000000a00 */
[----:B--2---:R-:W-:Y:S02]  /*c1f0*/  R2UR UR4, R0 ;  /* 0x00000000000472ca */ /* 0x004fe400000e0000 */
[----:B-----5:R-:W-:-:S05]  /*c200*/  SHF.R.S32.HI R0, RZ, 0x1f, R140 ;  /* 0x0000001fff007819 */ /* 0x020fca000001148c */
[----:B------:R-:W-:-:S04]  /*c210*/  IMAD R5, R0, UR6, RZ ;  /* 0x0000000600057c24 */ /* 0x000fc8000f8e02ff */
[----:B------:R-:W-:Y:S02]  /*c220*/  IMAD R5, R140, UR7, R5 ;  /* 0x000000078c057c24 */ /* 0x000fe4000f8e0205 */
[----:B------:R-:W-:-:S03]  /*c230*/  ULOP3.LUT UP0, URZ, UR4, 0x3ff, URZ, 0xc0, !UPT ;  /* 0x000003ff043f7892 */ /* 0x000fc6000f80c03f */
[----:B------:R-:W-:Y:S02]  /*c240*/  ULDC.64 UR4, c[0x0][0x3f8] ;  /* 0x0000fe0000047ab9 */ /* 0x000fe40000000a00 */
[----:B------:R-:W-:Y:S01]  /*c250*/  IMAD R3, R0, UR4, RZ ;  /* 0x0000000400037c24 */ /* 0x000fe2000f8e02ff */
[----:B------:R-:W-:Y:S01]  /*c260*/  PLOP3.LUT P0, PT, PT, PT, UP0, 0x80, 0x0 ;  /* 0x000000000000781c */ /* 0x000fe20003f0f008 */
[----:B------:R-:W-:-:S04]  /*c270*/  IMAD.WIDE.U32 R24, R140, UR4, RZ ;  /* 0x000000048c187c25 */ /* 0x000fc8000f8e00ff */
[C---:B------:R-:W-:Y:S02]  /*c280*/  IMAD R3, R140.reuse, UR5, R3 ;  /* 0x000000058c037c24 */ /* 0x040fe4000f8e0203 */
[----:B------:R-:W-:-:S04]  /*c290*/  IMAD.WIDE.U32 R140, R140, UR6, RZ ;  /* 0x000000068c8c7c25 */ /* 0x000fc8000f8e00ff */
[----:B------:R-:W-:Y:S02]  /*c2a0*/  IMAD.IADD R27, R3, 0x1, R25 ;  /* 0x00000001031b7824 */ /* 0x000fe400078e0219 */
[----:B----4-:R-:W-:Y:S01]  /*c2b0*/  IMAD.IADD R29, R5, 0x1, R141 ;  /* 0x00000001051d7824 */ /* 0x010fe200078e028d */
[----:B------:R-:W-:Y:S06]  /*c2c0*/  @!P0 BRA `(.L_x_1690) ;  /* 0x0000000000408947 */ /* 0x000fec0003800000 */
[----:B------:R-:W-:Y:S01]  /*c2d0*/  MOV R14, 0x0 ;  /* 0x00000000000e7802 */ /* 0x000fe20000000f00 */
[----:B------:R-:W-:Y:S01]  /*c2e0*/  ULDC.64 UR4, c[0x4][0x90] ;  /* 0x0100240000047ab9 */ /* 0x000fe20000000a00 */
[----:B------:R-:W-:Y:S01]  /*c2f0*/  ULDC.64 UR6, c[0x4][0x98] ;  /* 0x0100260000067ab9 */ /* 0x000fe20000000a00 */
[----:B------:R-:W-:Y:S02]  /*c300*/  IMAD.U32 R4, RZ, RZ, UR4 ;  /* 0x00000004ff047e24 */ /* 0x000fe4000f8e00ff */
[----:B------:R-:W-:Y:S01]  /*c310*/  IMAD.U32 R5, RZ, RZ, UR5 ;  /* 0x00000005ff057e24 */ /* 0x000fe2000f8e00ff */
[----:B------:R-:W2:Y:S01]  /*c320*/  LDC.64 R14, c[0x4][R14] ;  /* 0x010000000e0e7b82 */ /* 0x000ea20000000a00 */
        /* <DEDUP_REMOVED lines=9> */
[----:B012---:R-:W-:Y:S05]  /*c3c0*/  CALL.ABS.NOINC R14 ;  /* 0x000000000e007343 */ /* 0x007fea0003c00000 */
.L_x_1690:
[----:B------:R-:W-:Y:S01]  /*c3d0*/  ULDC.U8 UR4, c[0x0][0x410] ;  /* 0x0001040000047ab9 */ /* 0x000fe20000000000 */
[----:B------:R-:W-:Y:S01]  /*c3e0*/  BSSY B0, `(.L_x_1691) ;  /* 0x000072f000007945 */ /* 0x000fe20003800000 */
[----:B------:R-:W-:Y:S01]  /*c3f0*/  ISETP.NE.AND P0, PT, RZ, UR4, PT ;  /* 0x00000004ff007c0c */ /* 0x000fe2000bf05270 */
[----:B------:R-:W-:-:S12]  /*c400*/  IMAD.IADD R64, R174, 0x1, R188 ;  /* 0x00000001ae407824 */ /* 0x000fd800078e02bc */
[----:B------:R-:W-:Y:S05]  /*c410*/  @!P0 BRA `(.L_x_1692) ;  /* 0x0000003800888947 */ /* 0x000fea0003800000 */
[----:B------:R-:W2:Y:S01]  /*c420*/  LDC R10, c[0x0][0x448] ;  /* 0x00011200ff0a7b82 */ /* 0x000ea20000000800 */
[----:B------:R-:W-:Y:S01]  /*c430*/  IMAD R3, R209, 0x40, R64 ;  /* 0x00000040d1037824 */ /* 0x000fe200078e0240 */
[----:B------:R-:W-:Y:S01]  /*c440*/  ULDC.64 UR4, c[0x0][0x3f8] ;  /* 0x0000fe0000047ab9 */ /* 0x000fe20000000a00 */
[----:B------:R-:W-:Y:S01]  /*c450*/  ULDC.64 UR6, c[0x0][0x408] ;  /* 0x0001020000067ab9 */ /* 0x000fe20000000a00 */
[----:B------:R-:W-:Y:S01]  /*c460*/  IMAD.MOV.U32 R4, RZ, RZ, R24 ;  /* 0x000000ffff047224 */ /* 0x000fe200078e0018 */
[----:B------:R-:W-:Y:S01]  /*c470*/  SHF.R.S32.HI R76, RZ, 0x1f, R179 ;  /* 0x0000001fff4c7819 */ /* 0x000fe200000114b3 */
[----:B------:R-:W-:Y:S01]  /*c480*/  IMAD.MOV.U32 R6, RZ, RZ, R140 ;  /* 0x000000ffff067224 */ /* 0x000fe200078e008c */
[----:B------:R-:W-:Y:S01]  /*c490*/  SHF.R.S32.HI R74, RZ, 0x1f, R177 ;  /* 0x0000001fff4a7819 */ /* 0x000fe200000114b1 */
[----:B------:R-:W-:Y:S01]  /*c4a0*/  IMAD.MOV.U32 R7, RZ, RZ, R29 ;  /* 0x000000ffff077224 */ /* 0x000fe200078e001d */
[----:B------:R-:W-:Y:S02]  /*c4b0*/  SHF.R.S32.HI R81, RZ, 0x1f, R178 ;  /* 0x0000001fff517819 */ /* 0x000fe400000114b2 */
[----:B------:R-:W-:-:S02]  /*c4c0*/  SHF.R.S32.HI R75, RZ, 0x1f, R176 ;  /* 0x0000001fff4b7819 */ /* 0x000fc400000114b0 */
[----:B------:R-:W-:Y:S02]  /*c4d0*/  SHF.R.S32.HI R69, RZ, 0x1f, R180 ;  /* 0x0000001fff457819 */ /* 0x000fe400000114b4 */
[----:B--2---:R-:W-:-:S13]  /*c4e0*/  ISETP.NE.AND P0, PT, R10, 0x1, PT ;  /* 0x000000010a00780c */ /* 0x004fda0003f05270 */
[----:B------:R-:W2:Y:S08]  /*c4f0*/  @P0 LDC R0, c[0x0][0x44c] ;  /* 0x00011300ff000b82 */ /* 0x000eb00000000800 */
[----:B------:R-:W3:Y:S01]  /*c500*/  @P0 LDC R5, c[0x0][0x450] ;  /* 0x00011400ff050b82 */ /* 0x000ee20000000800 */
[----:B--2---:R-:W-:-:S05]  /*c510*/  @P0 IMAD.HI.U32 R0, R3, R0, RZ ;  /* 0x0000000003000227 */ /* 0x004fca00078e00ff */
[----:B---3--:R-:W-:Y:S01]  /*c520*/  @P0 SHF.R.U32.HI R3, RZ, R5, R0 ;  /* 0x00000005ff030219 */ /* 0x008fe20000011600 */
[----:B------:R-:W-:-:S03]  /*c530*/  IMAD.MOV.U32 R5, RZ, RZ, R27 ;  /* 0x000000ffff057224 */ /* 0x000fc600078e001b */
[----:B------:R-:W-:Y:S01]  /*c540*/  SHF.R.S32.HI R0, RZ, 0x1f, R3 ;  /* 0x0000001fff007819 */ /* 0x000fe20000011403 */
[----:B------:R-:W-:-:S04]  /*c550*/  IMAD.WIDE.U32 R4, R3, UR4, R4 ;  /* 0x0000000403047c25 */ /* 0x000fc8000f8e0004 */
[C---:B------:R-:W-:Y:S02]  /*c560*/  IMAD R8, R0.reuse, UR4, RZ ;  /* 0x0000000400087c24 */ /* 0x040fe4000f8e02ff */
[----:B------:R-:W-:Y:S02]  /*c570*/  IMAD R0, R0, UR6, RZ ;  /* 0x0000000600007c24 */ /* 0x000fe4000f8e02ff */
[C---:B------:R-:W-:Y:S01]  /*c580*/  IMAD R9, R3.reuse, UR5, R8 ;  /* 0x0000000503097c24 */ /* 0x040fe2000f8e0208 */
[----:B------:R-:W-:Y:S01]  /*c590*/  ULDC.64 UR4, c[0x0][0x3e8] ;  /* 0x0000fa0000047ab9 */ /* 0x000fe20000000a00 */
[C---:B------:R-:W-:Y:S01]  /*c5a0*/  IMAD.WIDE.U32 R6, R3.reuse, UR6, R6 ;  /* 0x0000000603067c25 */ /* 0x040fe2000f8e0006 */
[----:B------:R-:W-:Y:S01]  /*c5b0*/  LEA R63, P0, R4, UR4, 0x1 ;  /* 0x00000004043f7c11 */ /* 0x000fe2000f8008ff */
[----:B------:R-:W-:Y:S02]  /*c5c0*/  UMOV UR4, 0xffffffff ;  /* 0xffffffff00047882 */ /* 0x000fe40000000000 */
[----:B------:R-:W-:Y:S01]  /*c5d0*/  IMAD R3, R3, UR7, R0 ;  /* 0x0000000703037c24 */ /* 0x000fe2000f8e0200 */
[----:B------:R-:W-:Y:S01]  /*c5e0*/  ULDC.64 UR6, c[0x0][0x400] ;  /* 0x0001000000067ab9 */ /* 0x000fe20000000a00 */
[----:B------:R-:W-:Y:S01]  /*c5f0*/  IMAD.IADD R5, R5, 0x1, R9 ;  /* 0x0000000105057824 */ /* 0x000fe200078e0209 */
[----:B------:R-:W-:Y:S01]  /*c600*/  LEA R65, P1, R6, UR6, 0x1 ;  /* 0x0000000606417c11 */ /* 0x000fe2000f8208ff */
[----:B------:R-:W-:-:S03]  /*c610*/  IMAD.IADD R3, R7, 0x1, R3 ;  /* 0x0000000107037824 */ /* 0x000fc600078e0203 */
[----:B------:R-:W-:Y:S02]  /*c620*/  LEA.HI.X R62, R4, UR5, R5, 0x1, P0 ;  /* 0x00000005043e7c11 */ /* 0x000fe400080f0c05 */
[----:B------:R-:W-:Y:S01]  /*c630*/  LEA.HI.X R0, R6, UR7, R3, 0x1, P1 ;  /* 0x0000000706007c11 */ /* 0x000fe200088f0c03 */
[----:B------:R-:W-:Y:S06]  /*c640*/  BRA.DIV UR4, `(.L_x_1693) ;  /* 0x0000020a042c7947 */ /* 0x000fec000b800000 */
[----:B------:R2:W3:Y:S04]  /*c650*/  SHFL.IDX PT, R3, R62, RZ, 0x1c1f ;  /* 0x001c1fff3e037589 */ /* 0x0004e800000e0000 */
[----:B------:R2:W4:Y:S04]  /*c660*/  SHFL.IDX PT, R6, R63, RZ, 0x1c1f ;  /* 0x001c1fff3f067589 */ /* 0x00052800000e0000 */
[----:B------:R2:W0:Y:S04]  /*c670*/  SHFL.IDX PT, R9, R0, RZ, 0x1c1f ;  /* 0x001c1fff00097589 */ /* 0x00042800000e0000 */
[----:B------:R2:W0:Y:S02]  /*c680*/  SHFL.IDX PT, R8, R65, RZ, 0x1c1f ;  /* 0x001c1fff41087589 */ /* 0x00042400000e0000 */
.L_x_2029:
[----:B------:R-:W-:Y:S01]  /*c690*/  IMAD R67, R165, R10, RZ ;  /* 0x0000000aa5437224 */ /* 0x000fe200078e02ff */
        /* <DEDUP_REMOVED lines=15> */
[----:B------:R-:W-:Y:S01]  /*c790*/  ULDC UR4, c[0x0][0x3f4] ;  /* 0x0000fd0000047ab9 */ /* 0x000fe20000000800 */
[----:B------:R-:W-:Y:S02]  /*c7a0*/  CS2R R60, SRZ ;  /* 0x00000000003c7805 */ /* 0x000fe4000001ff00 */
[----:B------:R-:W-:Y:S02]  /*c7b0*/  ISETP.GE.AND P3, PT, R179, UR4, PT ;  /* 0x00000004b3007c0c */ /* 0x000fe4000bf66270 */
[----:B------:R-:W-:Y:S02]  /*c7c0*/  CS2R R58, SRZ ;  /* 0x00000000003a7805 */ /* 0x000fe4000001ff00 */
[----:B------:R-:W-:Y:S02]  /*c7d0*/  ISETP.GE.AND P2, PT, R177, UR4, PT ;  /* 0x00000004b1007c0c */ /* 0x000fe4000bf46270 */
[----:B------:R-:W-:Y:S02]  /*c7e0*/  ISETP.GE.AND P1, PT, R178, UR4, PT ;  /* 0x00000004b2007c0c */ /* 0x000fe4000bf26270 */
[----:B------:R-:W-:-:S02]  /*c7f0*/  ISETP.GE.AND P0, PT, R176, UR4, PT ;  /* 0x00000004b0007c0c */ /* 0x000fc4000bf06270 */
[----:B------:R-:W-:-:S03]  /*c800*/  ISETP.GE.AND P4, PT, R162, UR4, PT ;  /* 0x00000004a2007c0c */ /* 0x000fc6000bf86270 */
[C---:B------:R-:W-:Y:S01]  /*c810*/  @!P3 IMAD.SHL.U32 R27, R179.reuse, 0x2, RZ ;  /* 0x00000002b31bb824 */ /* 0x040fe200078e00ff */
[----:B------:R-:W-:-:S03]  /*c820*/  @!P3 SHF.L.U64.HI R4, R179, 0x1, R76 ;  /* 0x00000001b304b819 */ /* 0x000fc6000001024c */
[C---:B------:R-:W-:Y:S01]  /*c830*/  @!P2 IMAD.SHL.U32 R21, R177.reuse, 0x2, RZ ;  /* 0x00000002b115a824 */ /* 0x040fe200078e00ff */
[----:B------:R-:W-:Y:S01]  /*c840*/  @!P2 SHF.L.U64.HI R10, R177, 0x1, R74 ;  /* 0x00000001b10aa819 */ /* 0x000fe2000001024a */
[----:B------:R-:W-:Y:S01]  /*c850*/  @!P1 IMAD.SHL.U32 R13, R178, 0x2, RZ ;  /* 0x00000002b20d9824 */ /* 0x000fe200078e00ff */
[-C--:B-1--4-:R-:W-:Y:S01]  /*c860*/  @!P3 IADD3 R28, P6, R6, R27.reuse, RZ ;  /* 0x0000001b061cb210 */ /* 0x092fe20007fde0ff */
[----:B------:R-:W-:Y:S01]  /*c870*/  @!P0 IMAD.SHL.U32 R35, R176, 0x2, RZ ;  /* 0x00000002b0238824 */ /* 0x000fe200078e00ff */
[----:B0-----:R-:W-:Y:S01]  /*c880*/  @!P3 IADD3 R26, P5, R8, R27, RZ ;  /* 0x0000001b081ab210 */ /* 0x001fe20007fbe0ff */
[----:B------:R-:W-:Y:S01]  /*c890*/  @!P4 IMAD.MOV.U32 R5, RZ, RZ, R9 ;  /* 0x000000ffff05c224 */ /* 0x000fe200078e0009 */
[----:B------:R-:W-:Y:S01]  /*c8a0*/  @!P0 SHF.L.U64.HI R36, R176, 0x1, R75 ;  /* 0x00000001b0248819 */ /* 0x000fe2000001024b */
[--C-:B---3--:R-:W-:Y:S01]  /*c8b0*/  @!P3 IMAD.X R29, R3, 0x1, R4.reuse, P6 ;  /* 0x00000001031db824 */ /* 0x108fe200030e0604 */
[-C--:B------:R-:W-:Y:S01]  /*c8c0*/  @!P2 IADD3 R24, P6, R6, R21.reuse, RZ ;  /* 0x000000150618a210 */ /* 0x080fe20007fde0ff */
[----:B------:R-:W-:Y:S01]  /*c8d0*/  @!P3 IMAD.X R27, R9, 0x1, R4, P5 ;  /* 0x00000001091bb824 */ /* 0x000fe200028e0604 */
[----:B------:R-:W-:Y:S01]  /*c8e0*/  @!P2 IADD3 R20, P5, R8, R21, RZ ;  /* 0x000000150814a210 */ /* 0x000fe20007fbe0ff */
[----:B------:R-:W-:Y:S01]  /*c8f0*/  @!P4 IMAD.MOV.U32 R7, RZ, RZ, R3 ;  /* 0x000000ffff07c224 */ /* 0x000fe200078e0003 */
[----:B------:R-:W-:Y:S01]  /*c900*/  @!P1 SHF.L.U64.HI R4, R178, 0x1, R81 ;  /* 0x00000001b2049819 */ /* 0x000fe20000010251 */
[--C-:B------:R-:W-:Y:S01]  /*c910*/  @!P2 IMAD.X R25, R3, 0x1, R10.reuse, P6 ;  /* 0x000000010319a824 */ /* 0x100fe200030e060a */
[----:B------:R-:W-:Y:S01]  /*c920*/  @!P1 IADD3 R14, P6, R6, R13, RZ ;  /* 0x0000000d060e9210 */ /* 0x000fe20007fde0ff */
[----:B------:R-:W-:Y:S01]  /*c930*/  @!P2 IMAD.X R21, R9, 0x1, R10, P5 ;  /* 0x000000010915a824 */ /* 0x000fe200028e060a */
[----:B------:R-:W-:Y:S01]  /*c940*/  ISETP.GE.AND P5, PT, R180, UR4, PT ;  /* 0x00000004b4007c0c */ /* 0x000fe2000bfa6270 */
[----:B------:R-:W-:-:S04]  /*c950*/  @!P4 IMAD.WIDE R32, R162, 0x2, R6 ;  /* 0x00000002a220c825 */ /* 0x000fc800078e0206 */
[--C-:B------:R-:W-:Y:S01]  /*c960*/  @!P1 IMAD.X R15, R3, 0x1, R4.reuse, P6 ;  /* 0x00000001030f9824 */ /* 0x100fe200030e0604 */
[----:B------:R-:W-:Y:S01]  /*c970*/  @!P1 IADD3 R12, P6, R8, R13, RZ ;  /* 0x0000000d080c9210 */ /* 0x000fe20007fde0ff */
[----:B------:R0:W5:Y:S04]  /*c980*/  @!P4 LD.E.64 R60, desc[UR60][R32.64] ;  /* 0x0000003c203cc980 */ /* 0x000168000c101b00 */
[----:B------:R-:W-:Y:S01]  /*c990*/  @!P1 IMAD.X R13, R9, 0x1, R4, P6 ;  /* 0x00000001090d9824 */ /* 0x000fe200030e0604 */
[----:B------:R-:W-:Y:S01]  /*c9a0*/  @!P0 IADD3 R10, P6, R6, R35, RZ ;  /* 0x00000023060a8210 */ /* 0x000fe20007fde0ff */
[----:B------:R-:W-:Y:S02]  /*c9b0*/  @!P4 IMAD.MOV.U32 R4, RZ, RZ, R8 ;  /* 0x000000ffff04c224 */ /* 0x000fe400078e0008 */
[----:B------:R-:W-:-:S02]  /*c9c0*/  @!P5 IMAD.SHL.U32 R7, R180, 0x2, RZ ;  /* 0x00000002b407d824 */ /* 0x000fc400078e00ff */
[----:B------:R-:W-:-:S04]  /*c9d0*/  @!P4 IMAD.WIDE R30, R162, 0x2, R4 ;  /* 0x00000002a21ec825 */ /* 0x000fc800078e0204 */
[--C-:B------:R-:W-:Y:S01]  /*c9e0*/  @!P0 IMAD.X R11, R3, 0x1, R36.reuse, P6 ;  /* 0x00000001030b8824 */ /* 0x100fe200030e0624 */
[----:B------:R-:W-:Y:S01]  /*c9f0*/  @!P0 IADD3 R4, P6, R8, R35, RZ ;  /* 0x0000002308048210 */ /* 0x000fe20007fde0ff */
[----:B------:R0:W5:Y:S01]  /*ca00*/  @!P4 LD.E.64 R58, desc[UR60][R30.64] ;  /* 0x0000003c1e3ac980 */ /* 0x000162000c101b00 */
[----:B------:R-:W-:Y:S02]  /*ca10*/  @!P5 SHF.L.U64.HI R34, R180, 0x1, R69 ;  /* 0x00000001b422d819 */ /* 0x000fe40000010245 */
[-C--:B------:R-:W-:Y:S01]  /*ca20*/  @!P5 IADD3 R6, P4, R6, R7.reuse, RZ ;  /* 0x000000070606d210 */ /* 0x080fe20007f9e0ff */
[----:B------:R-:W-:Y:S01]  /*ca30*/  @!P0 IMAD.X R5, R9, 0x1, R36, P6 ;  /* 0x0000000109058824 */ /* 0x000fe200030e0624 */
[----:B------:R-:W-:Y:S02]  /*ca40*/  @!P5 IADD3 R8, P6, R8, R7, RZ ;  /* 0x000000070808d210 */ /* 0x000fe40007fde0ff */
        /* <DEDUP_REMOVED lines=10> */
[--C-:B------:R-:W-:Y:S01]  /*caf0*/  @!P5 IMAD.X R7, R3, 0x1, R34.reuse, P4 ;  /* 0x000000010307d824 */ /* 0x100fe200020e0622 */
[----:B------:R0:W5:Y:S01]  /*cb00*/  @!P3 LD.E.64 R56, desc[UR60][R28.64] ;  /* 0x0000003c1c38b980 */ /* 0x000162000c101b00 */
[----:B------:R-:W-:-:S03]  /*cb10*/  @!P5 IMAD.X R9, R9, 0x1, R34, P6 ;  /* 0x000000010909d824 */ /* 0x000fc600030e0622 */
[----:B------:R0:W5:Y:S04]  /*cb20*/  @!P3 LD.E.64 R54, desc[UR60][R26.64] ;  /* 0x0000003c1a36b980 */ /* 0x000168000c101b00 */
[----:B------:R0:W5:Y:S04]  /*cb30*/  @!P2 LD.E.64 R52, desc[UR60][R24.64] ;  /* 0x0000003c1834a980 */ /* 0x000168000c101b00 */
[----:B------:R0:W5:Y:S04]  /*cb40*/  @!P2 LD.E.64 R50, desc[UR60][R20.64] ;  /* 0x0000003c1432a980 */ /* 0x000168000c101b00 */
[----:B------:R0:W5:Y:S04]  /*cb50*/  @!P1 LD.E.64 R48, desc[UR60][R14.64] ;  /* 0x0000003c0e309980 */ /* 0x000168000c101b00 */
[----:B------:R0:W5:Y:S04]  /*cb60*/  @!P1 LD.E.64 R46, desc[UR60][R12.64] ;  /* 0x0000003c0c2e9980 */ /* 0x000168000c101b00 */
[----:B------:R0:W5:Y:S04]  /*cb70*/  @!P0 LD.E.64 R44, desc[UR60][R10.64] ;  /* 0x0000003c0a2c8980 */ /* 0x000168000c101b00 */
[----:B------:R0:W5:Y:S04]  /*cb80*/  @!P0 LD.E.64 R42, desc[UR60][R4.64] ;  /* 0x0000003c042a8980 */ /* 0x000168000c101b00 */
[----:B------:R0:W5:Y:S04]  /*cb90*/  @!P5 LD.E.64 R36, desc[UR60][R6.64] ;  /* 0x0000003c0624d980 */ /* 0x000168000c101b00 */
[----:B------:R0:W5:Y:S02]  /*cba0*/  @!P5 LD.E.64 R38, desc[UR60][R8.64] ;  /* 0x0000003c0826d980 */ /* 0x000164000c101b00 */
.L_x_1695:
[----:B------:R-:W-:Y:S05]  /*cbb0*/  BSYNC B1 ;  /* 0x0000000000017941 */ /* 0x000fea0003800000 */
.L_x_1694:
[----:B---3-5:R-:W-:Y:S01]  /*cbc0*/  IMAD.MOV.U32 R3, RZ, RZ, R58 ;  /* 0x000000ffff037224 */ /* 0x028fe200078e003a */
[----:B------:R-:W-:Y:S01]  /*cbd0*/  UMOV UR4, 0xffffffff ;  /* 0xffffffff00047882 */ /* 0x000fe20000000000 */
[----:B0-----:R-:W-:Y:S01]  /*cbe0*/  IMAD.MOV.U32 R4, RZ, RZ, R59 ;  /* 0x000000ffff047224 */ /* 0x001fe200078e003b */
[----:B------:R-:W-:Y:S01]  /*cbf0*/  CS2R R30, SRZ ;  /* 0x00000000001e7805 */ /* 0x000fe2000001ff00 */
[----:B------:R-:W-:Y:S01]  /*cc00*/  IMAD.MOV.U32 R5, RZ, RZ, R54 ;  /* 0x000000ffff057224 */ /* 0x000fe200078e0036 */
[----:B------:R-:W-:Y:S01]  /*cc10*/  PRMT R110, R3, 0x7610, R110 ;  /* 0x00007610036e7816 */ /* 0x000fe2000000006e */
[----:B----4-:R-:W-:Y:S01]  /*cc20*/  IMAD.MOV.U32 R6, RZ, RZ, R55 ;  /* 0x000000ffff067224 */ /* 0x010fe200078e0037 */
        /* <DEDUP_REMOVED lines=41> */
[----:B------:R-:W-:Y:S02]  /*cec0*/  PRMT R70, R5, 0x7610, R70 ;  /* 0x0000761005467816 */ /* 0x000fe40000000046 */
[----:B------:R-:W-:Y:S01]  /*ced0*/  PRMT R66, R6, 0x7610, R66 ;  /* 0x0000761006427816 */ /* 0x000fe20000000042 */
[----:B------:R-:W-:Y:S06]  /*cee0*/  BRA.DIV UR4, `(.L_x_1696) ;  /* 0x0000020204787947 */ /* 0x000fec000b800000 */
[----:B--2---:R-:W0:Y:S04]  /*cef0*/  SHFL.IDX PT, R62, R62, 0x1, 0x1c1f ;  /* 0x003c1f003e3e7f89 */ /* 0x004e2800000e0000 */
[----:B------:R-:W2:Y:S04]  /*cf00*/  SHFL.IDX PT, R63, R63, 0x1, 0x1c1f ;  /* 0x003c1f003f3f7f89 */ /* 0x000ea800000e0000 */
[----:B------:R-:W3:Y:S04]  /*cf10*/  SHFL.IDX PT, R0, R0, 0x1, 0x1c1f ;  /* 0x003c1f0000007f89 */ /* 0x000ee800000e0000 */
[----:B------:R-:W4:Y:S02]  /*cf20*/  SHFL.IDX PT, R65, R65, 0x1, 0x1c1f ;  /* 0x003c1f0041417f89 */ /* 0x000f2400000e0000 */
.L_x_2035:
[----:B------:R-:W-:Y:S01]  /*cf30*/  VIADD R64, R64, 0x40 ;  /* 0x0000004040407836 */ /* 0x000fe20000000000 */
[----:B------:R-:W-:Y:S01]  /*cf40*/  LOP3.LUT R3, R185, 0x18, R18, 0xf8, !PT ;  /* 0x00000018b9037812 */ /* 0x000fe200078ef812 */
[----:B------:R-:W-:Y:S01]  /*cf50*/  BSSY B1, `(.L_x_1697) ;  /* 0x0000055000017945 */ /* 0x000fe20003800000 */
[----:B------:R-:W-:Y:S02]  /*cf60*/  LOP3.LUT P0, RZ, R227, 0x4, RZ, 0xc0, !PT ;  /* 0x00000004e3ff7812 */ /* 0x000fe4000780c0ff */
[----:B------:R-:W-:Y:S02]  /*cf70*/  CS2R R32, SRZ ;  /* 0x0000000000207805 */ /* 0x000fe4000001ff00 */
[----:B------:R-:W-:Y:S02]  /*cf80*/  ISETP.GE.AND P1, PT, R64, R67, PT ;  /* 0x000000434000720c */ /* 0x000fe40003f26270 */
[----:B------:R-:W-:Y:S02]  /*cf90*/  CS2R R26, SRZ ;  /* 0x00000000001a7805 */ /* 0x000fe4000001ff00 */
[----:B------:R-:W-:-:S02]  /*cfa0*/  LOP3.LUT R4, R3, R186, RZ, 0x3c, !PT ;  /* 0x000000ba03047212 */ /* 0x000fc400078e3cff */
[----:B------:R-:W-:Y:S02]  /*cfb0*/  CS2R R20, SRZ ;  /* 0x0000000000147805 */ /* 0x000fe4000001ff00 */
[----:B------:R-:W-:Y:S02]  /*cfc0*/  CS2R R12, SRZ ;  /* 0x00000000000c7805 */ /* 0x000fe4000001ff00 */
[----:B------:R-:W-:Y:S02]  /*cfd0*/  CS2R R8, SRZ ;  /* 0x0000000000087805 */ /* 0x000fe4000001ff00 */
[----:B------:R-:W-:Y:S01]  /*cfe0*/  CS2R R40, SRZ ;  /* 0x0000000000287805 */ /* 0x000fe2000001ff00 */
[----:B------:R-:W-:Y:S01]  /*cff0*/  IMAD.IADD R3, R187, 0x1, R4 ;  /* 0x00000001bb037824 */ /* 0x000fe200078e0204 */
[----:B------:R-:W-:Y:S02]  /*d000*/  CS2R R34, SRZ ;  /* 0x0000000000227805 */ /* 0x000fe4000001ff00 */
[----:B-1----:R-:W-:-:S02]  /*d010*/  CS2R R28, SRZ ;  /* 0x00000000001c7805 */ /* 0x002fc4000001ff00 */
[----:B------:R-:W-:Y:S02]  /*d020*/  CS2R R24, SRZ ;  /* 0x0000000000187805 */ /* 0x000fe4000001ff00 */
[----:B------:R-:W-:Y:S01]  /*d030*/  CS2R R14, SRZ ;  /* 0x00000000000e7805 */ /* 0x000fe2000001ff00 */
[----:B------:R-:W-:Y:S01]  /*d040*/  IMAD R3, R3, 0x2, R2 ;  /* 0x0000000203037824 */ /* 0x000fe200078e0202 */
        /* <DEDUP_REMOVED lines=8> */
[----:B------:R-:W-:-:S05]  /*d0d0*/  ISETP.GE.AND P1, PT, R176, UR4, PT ;  /* 0x00000004b0007c0c */ /* 0x000fca000bf26270 */
[C---:B------:R-:W-:Y:S01]  /*d0e0*/  @!P4 IMAD.SHL.U32 R24, R179.reuse, 0x2, RZ ;  /* 0x00000002b318c824 */ /* 0x040fe200078e00ff */
[----:B------:R-:W-:-:S03]  /*d0f0*/  @!P4 SHF.L.U64.HI R5, R179, 0x1, R76 ;  /* 0x00000001b305c819 */ /* 0x000fc6000001024c */
[C---:B------:R-:W-:Y:S01]  /*d100*/  @!P3 IMAD.SHL.U32 R14, R177.reuse, 0x2, RZ ;  /* 0x00000002b10eb824 */ /* 0x040fe200078e00ff */
[----:B------:R-:W-:Y:S01]  /*d110*/  @!P3 SHF.L.U64.HI R7, R177, 0x1, R74 ;  /* 0x00000001b107b819 */ /* 0x000fe2000001024a */
[----:B------:R-:W-:Y:S01]  /*d120*/  @!P2 IMAD.SHL.U32 R10, R178, 0x2, RZ ;  /* 0x00000002b20aa824 */ /* 0x000fe200078e00ff */
[-C--:B--2---:R-:W-:Y:S01]  /*d130*/  @!P4 IADD3 R26, P5, R63, R24.reuse, RZ ;  /* 0x000000183f1ac210 */ /* 0x084fe20007fbe0ff */
[----:B------:R-:W-:Y:S01]  /*d140*/  @!P1 IMAD.SHL.U32 R4, R176, 0x2, RZ ;  /* 0x00000002b0049824 */ /* 0x000fe200078e00ff */
[----:B----4-:R-:W-:Y:S02]  /*d150*/  @!P4 IADD3 R24, P6, R65, R24, RZ ;  /* 0x000000184118c210 */ /* 0x010fe40007fde0ff */
[----:B------:R-:W-:Y:S01]  /*d160*/  @!P2 SHF.L.U64.HI R81, R178, 0x1, R81 ;  /* 0x00000001b251a819 */ /* 0x000fe20000010251 */
[--C-:B0-----:R-:W-:Y:S01]  /*d170*/  @!P4 IMAD.X R27, R62, 0x1, R5.reuse, P5 ;  /* 0x000000013e1bc824 */ /* 0x101fe200028e0605 */
[-C--:B------:R-:W-:Y:S01]  /*d180*/  @!P3 IADD3 R20, P5, R63, R14.reuse, RZ ;  /* 0x0000000e3f14b210 */ /* 0x080fe20007fbe0ff */
[----:B---3--:R-:W-:Y:S01]  /*d190*/  @!P4 IMAD.X R25, R0, 0x1, R5, P6 ;  /* 0x000000010019c824 */ /* 0x008fe200030e0605 */
[----:B------:R-:W-:-:S02]  /*d1a0*/  @!P3 IADD3 R14, P6, R65, R14, RZ ;  /* 0x0000000e410eb210 */ /* 0x000fc40007fde0ff */
[----:B------:R-:W-:Y:S01]  /*d1b0*/  @!P1 SHF.L.U64.HI R75, R176, 0x1, R75 ;  /* 0x00000001b04b9819 */ /* 0x000fe2000001024b */
[--C-:B------:R-:W-:Y:S01]  /*d1c0*/  @!P3 IMAD.X R21, R62, 0x1, R7.reuse, P5 ;  /* 0x000000013e15b824 */ /* 0x100fe200028e0607 */
[-C--:B------:R-:W-:Y:S01]  /*d1d0*/  @!P2 IADD3 R12, P5, R63, R10.reuse, RZ ;  /* 0x0000000a3f0ca210 */ /* 0x080fe20007fbe0ff */
[----:B------:R-:W-:Y:S01]  /*d1e0*/  @!P3 IMAD.X R15, R0, 0x1, R7, P6 ;  /* 0x00000001000fb824 */ /* 0x000fe200030e0607 */
[----:B------:R-:W-:-:S03]  /*d1f0*/  @!P2 IADD3 R10, P6, R65, R10, RZ ;  /* 0x0000000a410aa210 */ /* 0x000fc60007fde0ff */
[--C-:B------:R-:W-:Y:S01]  /*d200*/  @!P2 IMAD.X R13, R62, 0x1, R81.reuse, P5 ;  /* 0x000000013e0da824 */ /* 0x100fe200028e0651 */
[----:B------:R-:W-:Y:S01]  /*d210*/  @!P1 IADD3 R8, P5, R63, R4, RZ ;  /* 0x000000043f089210 */ /* 0x000fe20007fbe0ff */
[----:B------:R-:W-:Y:S01]  /*d220*/  @!P2 IMAD.X R11, R0, 0x1, R81, P6 ;  /* 0x00000001000ba824 */ /* 0x000fe200030e0651 */
[----:B------:R-:W-:-:S03]  /*d230*/  ISETP.GE.AND P6, PT, R162, UR4, PT ;  /* 0x00000004a2007c0c */ /* 0x000fc6000bfc6270 */
[----:B------:R-:W-:Y:S01]  /*d240*/  @!P1 IMAD.X R9, R62, 0x1, R75, P5 ;  /* 0x000000013e099824 */ /* 0x000fe200028e064b */
[----:B------:R-:W-:-:S05]  /*d250*/  @!P1 IADD3 R4, P5, R65, R4, RZ ;  /* 0x0000000441049210 */ /* 0x000fca0007fbe0ff */
[----:B------:R-:W-:Y:S01]  /*d260*/  @!P1 IMAD.X R5, R0, 0x1, R75, P5 ;  /* 0x0000000100059824 */ /* 0x000fe200028e064b */
[----:B------:R-:W-:-:S03]  /*d270*/  ISETP.GE.AND P5, PT, R180, UR4, PT ;  /* 0x00000004b4007c0c */ /* 0x000fc6000bfa6270 */
[----:B------:R-:W-:Y:S02]  /*d280*/  @!P6 IMAD.MOV.U32 R28, RZ, RZ, R63 ;  /* 0x000000ffff1ce224 */ /* 0x000fe400078e003f */
[----:B------:R-:W-:Y:S02]  /*d290*/  @!P6 IMAD.MOV.U32 R29, RZ, RZ, R62 ;  /* 0x000000ffff1de224 */ /* 0x000fe400078e003e */
[----:B------:R-:W-:Y:S02]  /*d2a0*/  @!P6 IMAD.MOV.U32 R6, RZ, RZ, R65 ;  /* 0x000000ffff06e224 */ /* 0x000fe400078e0041 */
[----:B------:R-:W-:Y:S02]  /*d2b0*/  @!P6 IMAD.MOV.U32 R7, RZ, RZ, R0 ;  /* 0x000000ffff07e224 */ /* 0x000fe400078e0000 */
[----:B------:R-:W-:-:S04]  /*d2c0*/  @!P6 IMAD.WIDE R28, R162, 0x2, R28 ;  /* 0x00000002a21ce825 */ /* 0x000fc800078e021c */
[----:B------:R-:W-:Y:S01]  /*d2d0*/  @!P6 IMAD.WIDE R6, R162, 0x2, R6 ;  /* 0x00000002a206e825 */ /* 0x000fe200078e0206 */
[----:B------:R0:W5:Y:S03]  /*d2e0*/  @!P6 LD.E.64 R40, desc[UR60][R28.64] ;  /* 0x0000003c1c28e980 */ /* 0x000166000c101b00 */
[C---:B------:R-:W-:Y:S01]  /*d2f0*/  @!P5 IMAD.SHL.U32 R32, R180.reuse, 0x2, RZ ;  /* 0x00000002b420d824 */ /* 0x040fe200078e00ff */
[----:B------:R1:W5:Y:S01]  /*d300*/  @!P6 LD.E.64 R30, desc[UR60][R6.64] ;  /* 0x0000003c061ee980 */ /* 0x000362000c101b00 */
[----:B------:R-:W-:Y:S02]  /*d310*/  @!P5 SHF.L.U64.HI R69, R180, 0x1, R69 ;  /* 0x00000001b445d819 */ /* 0x000fe40000010245 */
[----:B------:R-:W-:Y:S02]  /*d320*/  CS2R R34, SRZ ;  /* 0x0000000000227805 */ /* 0x000fe4000001ff00 */
[----:B0-----:R-:W-:-:S04]  /*d330*/  CS2R R28, SRZ ;  /* 0x00000000001c7805 */ /* 0x001fc8000001ff00 */
[----:B------:R0:W5:Y:S01]  /*d340*/  @!P4 LD.E.64 R34, desc[UR60][R26.64] ;  /* 0x0000003c1a22c980 */ /* 0x000162000c101b00 */
[----:B-1----:R-:W-:-:S03]  /*d350*/  @!P5 IADD3 R6, P6, R63, R32, RZ ;  /* 0x000000203f06d210 */ /* 0x002fc60007fde0ff */
[----:B------:R1:W5:Y:S02]  /*d360*/  @!P3 LD.E.64 R28, desc[UR60][R20.64] ;  /* 0x0000003c141cb980 */ /* 0x000364000c101b00 */
[--C-:B------:R-:W-:Y:S01]  /*d370*/  @!P5 IMAD.X R7, R62, 0x1, R69.reuse, P6 ;  /* 0x000000013e07d824 */ /* 0x100fe200030e0645 */
[----:B------:R-:W-:Y:S02]  /*d380*/  @!P5 IADD3 R62, P6, R65, R32, RZ ;  /* 0x00000020413ed210 */ /* 0x000fe40007fde0ff */
[----:B------:R-:W-:Y:S02]  /*d390*/  CS2R R32, SRZ ;  /* 0x0000000000207805 */ /* 0x000fe4000001ff00 */
[----:B0-----:R-:W-:Y:S02]  /*d3a0*/  CS2R R26, SRZ ;  /* 0x00000000001a7805 */ /* 0x001fe4000001ff00 */
[----:B-1----:R-:W-:Y:S02]  /*d3b0*/  CS2R R20, SRZ ;  /* 0x0000000000147805 */ /* 0x002fe4000001ff00 */
[----:B------:R0:W5:Y:S04]  /*d3c0*/  @!P4 LD.E.64 R32, desc[UR60][R24.64] ;  /* 0x0000003c1820c980 */ /* 0x000168000c101b00 */
[----:B------:R1:W5:Y:S01]  /*d3d0*/  @!P3 LD.E.64 R26, desc[UR60][R14.64] ;  /* 0x0000003c0e1ab980 */ /* 0x000362000c101b00 */
[----:B------:R-:W-:-:S03]  /*d3e0*/  @!P5 IMAD.X R63, R0, 0x1, R69, P6 ;  /* 0x00000001003fd824 */ /* 0x000fc600030e0645 */
[----:B------:R2:W5:Y:S01]  /*d3f0*/  @!P2 LD.E.64 R20, desc[UR60][R10.64] ;  /* 0x0000003c0a14a980 */ /* 0x000562000c101b00 */
[----:B0-----:R-:W-:Y:S02]  /*d400*/  CS2R R24, SRZ ;  /* 0x0000000000187805 */ /* 0x001fe4000001ff00 */
[----:B-1----:R-:W-:-:S04]  /*d410*/  CS2R R14, SRZ ;  /* 0x00000000000e7805 */ /* 0x002fc8000001ff00 */
[----:B------:R0:W5:Y:S01]  /*d420*/  @!P2 LD.E.64 R24, desc[UR60][R12.64] ;  /* 0x0000003c0c18a980 */ /* 0x000162000c101b00 */
[----:B--2---:R-:W-:-:S03]  /*d430*/  CS2R R10, SRZ ;  /* 0x00000000000a7805 */ /* 0x004fc6000001ff00 */
[----:B------:R1:W5:Y:S04]  /*d440*/  @!P1 LD.E.64 R14, desc[UR60][R8.64] ;  /* 0x0000003c080e9980 */ /* 0x000368000c101b00 */
[----:B------:R2:W5:Y:S01]  /*d450*/  @!P5 LD.E.64 R10, desc[UR60][R6.64] ;  /* 0x0000003c060ad980 */ /* 0x000562000c101b00 */
[----:B0-----:R-:W-:Y:S02]  /*d460*/  CS2R R12, SRZ ;  /* 0x00000000000c7805 */ /* 0x001fe4000001ff00 */
[----:B-1----:R-:W-:-:S04]  /*d470*/  CS2R R8, SRZ ;  /* 0x0000000000087805 */ /* 0x002fc8000001ff00 */
[----:B------:R2:W5:Y:S04]  /*d480*/  @!P1 LD.E.64 R12, desc[UR60][R4.64] ;  /* 0x0000003c040c9980 */ /* 0x000568000c101b00 */
[----:B------:R2:W5:Y:S02]  /*d490*/  @!P5 LD.E.64 R8, desc[UR60][R62.64] ;  /* 0x0000003c3e08d980 */ /* 0x000564000c101b00 */
.L_x_1698:
[----:B------:R-:W-:Y:S05]  /*d4a0*/  BSYNC B1 ;  /* 0x0000000000017941 */ /* 0x000fea0003800000 */
.L_x_1697:
[----:B--2--5:R-:W-:Y:S01]  /*d4b0*/  IMAD.MOV.U32 R5, RZ, RZ, R30 ;  /* 0x000000ffff057224 */ /* 0x024fe200078e001e */
[----:B------:R-:W-:Y:S01]  /*d4c0*/  LEA.HI R4, R208, R208, RZ, 0x1 ;  /* 0x000000d0d0047211 */ /* 0x000fe200078f08ff */
[----:B------:R-:W-:Y:S01]  /*d4d0*/  VIADD R6, R3, 0xc400 ;  /* 0x0000c40003067836 */ /* 0x000fe20000000000 */
[----:B------:R-:W-:Y:S01]  /*d4e0*/  VIADDMNMX R67, R67, -R188, 0x80, PT ;  /* 0x0000008043437446 */ /* 0x000fe200038009bc */
[----:B---3--:R-:W-:Y:S01]  /*d4f0*/  VIADD R0, R3, 0xc440 ;  /* 0x0000c44003007836 */ /* 0x008fe20000000000 */
[----:B------:R-:W-:Y:S01]  /*d500*/  PRMT R105, R5, 0x7610, R105 ;  /* 0x0000761005697816 */ /* 0x000fe20000000069 */
[----:B------:R-:W-:Y:S01]  /*d510*/  @P0 VIADD R0, R6, 0xffffffc0 ;  /* 0xffffffc006000836 */ /* 0x000fe20000000000 */
[----:B------:R-:W-:Y:S01]  /*d520*/  LOP3.LUT R5, R4, 0xfffffffe, RZ, 0xc0, !PT ;  /* 0xfffffffe04057812 */ /* 0x000fe200078ec0ff */
[----:B------:R-:W-:Y:S01]  /*d530*/  IMAD.MOV.U32 R6, RZ, RZ, R31 ;  /* 0x000000ffff067224 */ /* 0x000fe200078e001f */
[----:B------:R-:W-:Y:S01]  /*d540*/  BSSY B1, `(.L_x_1699) ;  /* 0x0000030000017945 */ /* 0x000fe20003800000 */
[----:B------:R-:W-:Y:S01]  /*d550*/  IMAD.MOV.U32 R7, RZ, RZ, R32 ;  /* 0x000000ffff077224 */ /* 0x000fe200078e0020 */
[----:B------:R-:W-:Y:S01]  /*d560*/  ISETP.GE.AND P1, PT, R174, R67, PT ;  /* 0x00000043ae00720c */ /* 0x000fe20003f26270 */
[----:B------:R-:W-:Y:S01]  /*d570*/  IMAD.IADD R5, R208, 0x1, -R5 ;  /* 0x00000001d0057824 */ /* 0x000fe200078e0a05 */
[----:B------:R-:W-:Y:S01]  /*d580*/  PRMT R106, R6, 0x7610, R106 ;  /* 0x00007610066a7816 */ /* 0x000fe2000000006a */
[----:B------:R-:W-:Y:S01]  /*d590*/  IMAD.MOV.U32 R4, RZ, RZ, R26 ;  /* 0x000000ffff047224 */ /* 0x000fe200078e001a */
[----:B------:R-:W-:Y:S01]  /*d5a0*/  PRMT R97, R7, 0x7610, R97 ;  /* 0x0000761007617816 */ /* 0x000fe20000000061 */
[----:B------:R-:W-:Y:S01]  /*d5b0*/  IMAD.MOV.U32 R6, RZ, RZ, R27 ;  /* 0x000000ffff067224 */ /* 0x000fe200078e001b */
[----:B------:R-:W-:Y:S01]  /*d5c0*/  SHF.L.U32 R5, R5, 0x1f, RZ ;  /* 0x0000001f05057819 */ /* 0x000fe200000006ff */
[----:B------:R-:W-:Y:S01]  /*d5d0*/  IMAD.MOV.U32 R7, RZ, RZ, R20 ;  /* 0x000000ffff077224 */ /* 0x000fe200078e0014 */
[----:B------:R-:W-:Y:S01]  /*d5e0*/  PRMT R90, R4, 0x7610, R90 ;  /* 0x00007610045a7816 */ /* 0x000fe2000000005a */
[----:B------:R-:W-:Y:S01]  /*d5f0*/  IMAD.MOV.U32 R4, RZ, RZ, R21 ;  /* 0x000000ffff047224 */ /* 0x000fe200078e0015 */
[----:B------:R-:W1:Y:S01]  /*d600*/  SYNCS.PHASECHK.TRANS64.TRYWAIT P0, [R2+URZ+0x2a800], R5 ;  /* 0x02a80005020075a7 */ /* 0x000e62000800017f */
        /* <DEDUP_REMOVED lines=19> */
[----:B0-----:R-:W-:Y:S01]  /*d740*/  IMAD.MOV.U32 R62, RZ, RZ, R33 ;  /* 0x000000ffff3e7224 */ /* 0x001fe200078e0021 */
        /* <DEDUP_REMOVED lines=14> */
[----:B-1----:R-:W-:Y:S06]  /*d830*/  @!P0 BRA `(.L_x_1700) ;  /* 0x000001f800988947 */ /* 0x002fec0003800000 */
.L_x_2036:
[----:B------:R-:W-:Y:S05]  /*d840*/  BSYNC B1 ;  /* 0x0000000000017941 */ /* 0x000fea0003800000 */
.L_x_1699:
[----:B------:R-:W-:Y:S01]  /*d850*/  BSSY B1, `(.L_x_1701) ;  /* 0x000012f000017945 */ /* 0x000fe20003800000 */
[----:B------:R-:W-:Y:S02]  /*d860*/  PRMT R64, R4, 0x7610, R64 ;  /* 0x0000761004407816 */ /* 0x000fe40000000040 */
[----:B----4-:R-:W-:Y:S01]  /*d870*/  PRMT R65, R6, 0x7610, R65 ;  /* 0x0000761006417816 */ /* 0x010fe20000000041 */
[----:B------:R-:W-:Y:S06]  /*d880*/  @P1 BRA `(.L_x_1702) ;  /* 0x0000001000ac1947 */ /* 0x000fec0003800000 */
[----:B0-----:R-:W0:Y:S01]  /*d890*/  LDC R5, c[0x0][0x3f4] ;  /* 0x0000fd00ff057b82 */ /* 0x001e220000000800 */
        /* <DEDUP_REMOVED lines=9> */
[----:B------:R-:W-:Y:S02]  /*d930*/  SHF.R.U64 R115, R60, 0x10, R61 ;  /* 0x000000103c737819 */ /* 0x000fe4000000123d */
[----:B------:R-:W-:Y:S02]  /*d940*/  SHF.R.U32.HI R112, RZ, 0x10, R59 ;  /* 0x00000010ff707819 */ /* 0x000fe4000001163b */
[----:B------:R-:W-:Y:S02]  /*d950*/  SHF.R.U32.HI R60, RZ, 0x10, R61 ;  /* 0x00000010ff3c7819 */ /* 0x000fe4000001163d */
[----:B------:R-:W-:Y:S02]  /*d960*/  PRMT R112, R109, 0x5410, R112 ;  /* 0x000054106d707816 */ /* 0x000fe40000000070 */
[----:B------:R-:W-:Y:S02]  /*d970*/  SHF.R.U64 R113, R58, 0x10, R59 ;  /* 0x000000103a717819 */ /* 0x000fe4000000123b */
[----:B------:R-:W-:Y:S01]  /*d980*/  PRMT R111, R111, 0x5410, R60 ;  /* 0x000054106f6f7816 */ /* 0x000fe2000000003c */
[----:B------:R-:W-:Y:S01]  /*d990*/  IMAD.U32 R114, R112, 0x10000, RZ ;  /* 0x0001000070727824 */ /* 0x000fe200078e00ff */
[----:B------:R-:W-:-:S02]  /*d9a0*/  PRMT R113, R110, 0x5410, R113 ;  /* 0x000054106e717816 */ /* 0x000fc40000000071 */
[----:B------:R-:W-:Y:S01]  /*d9b0*/  LOP3.LUT R116, R112, 0xffff0000, RZ, 0xc0, !PT ;  /* 0xffff000070747812 */ /* 0x000fe200078ec0ff */
[C---:B------:R-:W-:Y:S01]  /*d9c0*/  IMAD.U32 R110, R111.reuse, 0x10000, RZ ;  /* 0x000100006f6e7824 */ /* 0x040fe200078e00ff */
[----:B------:R-:W-:Y:S02]  /*d9d0*/  LOP3.LUT R112, R111, 0xffff0000, RZ, 0xc0, !PT ;  /* 0xffff00006f707812 */ /* 0x000fe400078ec0ff */
[----:B------:R-:W-:Y:S02]  /*d9e0*/  PRMT R58, R66, 0x5432, R115 ;  /* 0x00005432423a7816 */ /* 0x000fe40000000073 */
[C---:B0-----:R-:W-:Y:S01]  /*d9f0*/  LOP3.LUT R60, R6.reuse, 0xffff0000, RZ, 0xc0, !PT ;  /* 0xffff0000063c7812 */ /* 0x041fe200078ec0ff */
[----:B------:R-:W-:Y:S01]  /*da00*/  IMAD.U32 R59, R6, 0x10000, RZ ;  /* 0x00010000063b7824 */ /* 0x000fe200078e00ff */
[C---:B------:R-:W-:Y:S01]  /*da10*/  LOP3.LUT R109, R7.reuse, 0xffff0000, RZ, 0xc0, !PT ;  /* 0xffff0000076d7812 */ /* 0x040fe200078ec0ff */
[----:B------:R-:W-:Y:S01]  /*da20*/  IMAD.U32 R61, R7, 0x10000, RZ ;  /* 0x00010000073d7824 */ /* 0x000fe200078e00ff */
[----:B------:R-:W-:Y:S01]  /*da30*/  LOP3.LUT R7, R4, 0xffff0000, RZ, 0xc0, !PT ;  /* 0xffff000004077812 */ /* 0x000fe200078ec0ff */
[C---:B------:R-:W-:Y:S01]  /*da40*/  FMUL.FTZ R118, R60.reuse, R114 ;  /* 0x000000723c767220 */ /* 0x040fe20000410000 */
[----:B------:R-:W-:Y:S01]  /*da50*/  FMUL.FTZ R111, R60, R110 ;  /* 0x0000006e3c6f7220 */ /* 0x000fe20000410000 */
[----:B------:R-:W-:Y:S01]  /*da60*/  FMUL.FTZ R60, R109, R116 ;  /* 0x000000746d3c7220 */ /* 0x000fe20000410000 */
[----:B------:R-:W-:-:S02]  /*da70*/  IMAD.U32 R6, R4, 0x10000, RZ ;  /* 0x0001000004067824 */ /* 0x000fc400078e00ff */
[----:B------:R-:W-:Y:S01]  /*da80*/  FFMA.FTZ R118, R59, R110, -R118 ;  /* 0x0000006e3b767223 */ /* 0x000fe20000010876 */
[----:B------:R-:W-:Y:S01]  /*da90*/  FMUL.FTZ R110, R109, R112 ;  /* 0x000000706d6e7220 */ /* 0x000fe20000410000 */
[----:B------:R-:W-:Y:S01]  /*daa0*/  FFMA.FTZ R111, R59, R114, R111 ;  /* 0x000000723b6f7223 */ /* 0x000fe2000001006f */
[----:B------:R-:W-:Y:S01]  /*dab0*/  FFMA.FTZ R112, R61, R112, -R60 ;  /* 0x000000703d707223 */ /* 0x000fe2000001083c */
[C---:B------:R-:W-:Y:S01]  /*dac0*/  IMAD.U32 R4, R5.reuse, 0x10000, RZ ;  /* 0x0001000005047824 */ /* 0x040fe200078e00ff */
[----:B------:R-:W-:Y:S01]  /*dad0*/  LOP3.LUT R5, R5, 0xffff0000, RZ, 0xc0, !PT ;  /* 0xffff000005057812 */ /* 0x000fe200078ec0ff */
[C---:B------:R-:W-:Y:S01]  /*dae0*/  IMAD.U32 R60, R113.reuse, 0x10000, RZ ;  /* 0x00010000713c7824 */ /* 0x040fe200078e00ff */
[----:B------:R-:W-:Y:S01]  /*daf0*/  LOP3.LUT R113, R113, 0xffff0000, RZ, 0xc0, !PT ;  /* 0xffff000071717812 */ /* 0x000fe200078ec0ff */
[C---:B------:R-:W-:Y:S01]  /*db00*/  IMAD.U32 R59, R58.reuse, 0x10000, RZ ;  /* 0x000100003a3b7824 */ /* 0x040fe200078e00ff */
[----:B------:R-:W-:Y:S01]  /*db10*/  LOP3.LUT R58, R58, 0xffff0000, RZ, 0xc0, !PT ;  /* 0xffff00003a3a7812 */ /* 0x000fe200078ec0ff */
[----:B------:R-:W-:Y:S01]  /*db20*/  FFMA.FTZ R115, R61, R116, R110 ;  /* 0x000000743d737223 */ /* 0x000fe2000001006e */
[C---:B------:R-:W-:Y:S01]  /*db30*/  FMUL.FTZ R61, R7.reuse, R60 ;  /* 0x0000003c073d7220 */ /* 0x040fe20000410000 */
        /* <DEDUP_REMOVED lines=12> */
.L_x_1704:
[----:B------:R-:W-:Y:S05]  /*dc00*/  BSYNC B2 ;  /* 0x0000000000027941 */ /* 0x000fea0003800000 */
.L_x_1703:
[----:B------:R-:W-:Y:S04]  /*dc10*/  BSSY B2, `(.L_x_1705) ;  /* 0x0000030000027945 */ /* 0x000fe80003800000 */
[----:B------:R-:W-:Y:S05]  /*dc20*/  @P1 BRA `(.L_x_1706) ;  /* 0x0000000000b81947 */ /* 0x000fea0003800000 */
[----:B0-----:R-:W0:Y:S01]  /*dc30*/  LDS.128 R4, [R0] ;  /* 0x0000000000047984 */ /* 0x001e220000000c00 */
[--C-:B------:R-:W-:Y:S02]  /*dc40*/  SHF.R.U64 R59, R56, 0x10, R57.reuse ;  /* 0x00000010383b7819 */ /* 0x100fe40000001239 */
[----:B------:R-:W-:Y:S02]  /*dc50*/  SHF.R.U32.HI R56, RZ, 0x10, R57 ;  /* 0x00000010ff387819 */ /* 0x000fe40000011639 */
[--C-:B------:R-:W-:Y:S02]  /*dc60*/  SHF.R.U64 R57, R54, 0x10, R55.reuse ;  /* 0x0000001036397819 */ /* 0x100fe40000001237 */
[----:B------:R-:W-:Y:S02]  /*dc70*/  SHF.R.U32.HI R54, RZ, 0x10, R55 ;  /* 0x00000010ff367819 */ /* 0x000fe40000011637 */
[----:B------:R-:W-:Y:S02]  /*dc80*/  PRMT R103, R103, 0x5410, R56 ;  /* 0x0000541067677816 */ /* 0x000fe40000000038 */
[----:B------:R-:W-:-:S02]  /*dc90*/  PRMT R101, R101, 0x5410, R54 ;  /* 0x0000541065657816 */ /* 0x000fc40000000036 */
[----:B------:R-:W-:Y:S01]  /*dca0*/  PRMT R102, R102, 0x5410, R59 ;  /* 0x0000541066667816 */ /* 0x000fe2000000003b */
[----:B------:R-:W-:Y:S01]  /*dcb0*/  IMAD.U32 R58, R103, 0x10000, RZ ;  /* 0x00010000673a7824 */ /* 0x000fe200078e00ff */
[----:B------:R-:W-:Y:S01]  /*dcc0*/  PRMT R100, R100, 0x5410, R57 ;  /* 0x0000541064647816 */ /* 0x000fe20000000039 */
[C---:B------:R-:W-:Y:S01]  /*dcd0*/  IMAD.U32 R59, R101.reuse, 0x10000, RZ ;  /* 0x00010000653b7824 */ /* 0x040fe200078e00ff */
[----:B------:R-:W-:Y:S02]  /*dce0*/  LOP3.LUT R101, R101, 0xffff0000, RZ, 0xc0, !PT ;  /* 0xffff000065657812 */ /* 0x000fe400078ec0ff */
[----:B------:R-:W-:Y:S02]  /*dcf0*/  LOP3.LUT R103, R103, 0xffff0000, RZ, 0xc0, !PT ;  /* 0xffff000067677812 */ /* 0x000fe400078ec0ff */
[C---:B0-----:R-:W-:Y:S01]  /*dd00*/  LOP3.LUT R55, R6.reuse, 0xffff0000, RZ, 0xc0, !PT ;  /* 0xffff000006377812 */ /* 0x041fe200078ec0ff */
[----:B------:R-:W-:Y:S01]  /*dd10*/  IMAD.U32 R54, R6, 0x10000, RZ ;  /* 0x0001000006367824 */ /* 0x000fe200078e00ff */
[C---:B------:R-:W-:Y:S01]  /*dd20*/  LOP3.LUT R57, R7.reuse, 0xffff0000, RZ, 0xc0, !PT ;  /* 0xffff000007397812 */ /* 0x040fe200078ec0ff */
[----:B------:R-:W-:-:S02]  /*dd30*/  IMAD.U32 R56, R7, 0x10000, RZ ;  /* 0x0001000007387824 */ /* 0x000fc400078e00ff */
[CC--:B------:R-:W-:Y:S01]  /*dd40*/  FMUL.FTZ R60, R55.reuse, R58.reuse ;  /* 0x0000003a373c7220 */ /* 0x0c0fe20000410000 */
[----:B------:R-:W-:Y:S01]  /*dd50*/  FMUL.FTZ R61, R55, R59 ;  /* 0x0000003b373d7220 */ /* 0x000fe20000410000 */
[C---:B------:R-:W-:Y:S01]  /*dd60*/  FMUL.FTZ R55, R57.reuse, R101 ;  /* 0x0000006539377220 */ /* 0x040fe20000410000 */
[----:B------:R-:W-:Y:S02]  /*dd70*/  IMAD.U32 R6, R4, 0x10000, RZ ;  /* 0x0001000004067824 */ /* 0x000fe400078e00ff */
[----:B------:R-:W-:Y:S01]  /*dd80*/  FFMA.FTZ R109, R54, R59, R60 ;  /* 0x0000003b366d7223 */ /* 0x000fe2000001003c */
[-C--:B------:R-:W-:Y:S01]  /*dd90*/  FMUL.FTZ R59, R57, R103.reuse ;  /* 0x00000067393b7220 */ /* 0x080fe20000410000 */
[----:B------:R-:W-:Y:S01]  /*dda0*/  FFMA.FTZ R103, R56, R103, -R55 ;  /* 0x0000006738677223 */ /* 0x000fe20000010837 */
[C---:B------:R-:W-:Y:S01]  /*ddb0*/  IMAD.U32 R7, R5.reuse, 0x10000, RZ ;  /* 0x0001000005077824 */ /* 0x040fe200078e00ff */
[----:B------:R-:W-:Y:S01]  /*ddc0*/  LOP3.LUT R4, R4, 0xffff0000, RZ, 0xc0, !PT ;  /* 0xffff000004047812 */ /* 0x000fe200078ec0ff */
[----:B------:R-:W-:Y:S01]  /*ddd0*/  IMAD.U32 R57, R100, 0x10000, RZ ;  /* 0x0001000064397824 */ /* 0x000fe200078e00ff */
[----:B------:R-:W-:Y:S01]  /*dde0*/  LOP3.LUT R5, R5, 0xffff0000, RZ, 0xc0, !PT ;  /* 0xffff000005057812 */ /* 0x000fe200078ec0ff */
        /* <DEDUP_REMOVED lines=18> */
.L_x_1706:
[----:B------:R-:W-:Y:S05]  /*df10*/  BSYNC B2 ;  /* 0x0000000000027941 */ /* 0x000fea0003800000 */
.L_x_1705:
[----:B------:R-:W-:Y:S04]  /*df20*/  BSSY B2, `(.L_x_1707) ;  /* 0x0000030000027945 */ /* 0x000fe80003800000 */
[----:B------:R-:W-:Y:S05]  /*df30*/  @P2 BRA `(.L_x_1708) ;  /* 0x0000000000b82947 */ /* 0x000fea0003800000 */
[----:B01----:R-:W0:Y:S01]  /*df40*/  LDS.128 R4, [R3+0x10400] ;  /* 0x0104000003047984 */ /* 0x003e220000000c00 */
        /* <DEDUP_REMOVED lines=45> */
.L_x_1708:
[----:B------:R-:W-:Y:S05]  /*e220*/  BSYNC B2 ;  /* 0x0000000000027941 */ /* 0x000fea0003800000 */
.L_x_1707:
[----:B------:R-:W-:Y:S04]  /*e230*/  BSSY B2, `(.L_x_1709) ;  /* 0x0000030000027945 */ /* 0x000fe80003800000 */
[----:B------:R-:W-:Y:S05]  /*e240*/  @P3 BRA `(.L_x_1710) ;  /* 0x0000000000b83947 */ /* 0x000fea0003800000 */
[----:B012---:R-:W0:Y:S01]  /*e250*/  LDS.128 R4, [R0+0x4000] ;  /* 0x0040000000047984 */ /* 0x007e220000000c00 */
[----:B------:R-:W-:Y:S02]  /*e260*/  SHF.R.U64 R48, R48, 0x10, R49 ;  /* 0x0000001030307819 */ /* 0x000fe40000001231 */
[----:B------:R-:W-:Y:S02]  /*e270*/  SHF.R.U64 R46, R46, 0x10, R47 ;  /* 0x000000102e2e7819 */ /* 0x000fe4000000122f */
[----:B------:R-:W-:Y:S02]  /*e280*/  SHF.R.U32.HI R49, RZ, 0x10, R49 ;  /* 0x00000010ff317819 */ /* 0x000fe40000011631 */
[----:B------:R-:W-:Y:S02]  /*e290*/  SHF.R.U32.HI R47, RZ, 0x10, R47 ;  /* 0x00000010ff2f7819 */ /* 0x000fe4000001162f */
[----:B------:R-:W-:Y:S02]  /*e2a0*/  PRMT R86, R86, 0x5410, R49 ;  /* 0x0000541056567816 */ /* 0x000fe40000000031 */
[----:B------:R-:W-:-:S02]  /*e2b0*/  PRMT R84, R84, 0x5410, R47 ;  /* 0x0000541054547816 */ /* 0x000fc4000000002f */
[----:B------:R-:W-:Y:S01]  /*e2c0*/  PRMT R83, R83, 0x5410, R46 ;  /* 0x0000541053537816 */ /* 0x000fe2000000002e */
[C---:B------:R-:W-:Y:S01]  /*e2d0*/  IMAD.U32 R50, R86.reuse, 0x10000, RZ ;  /* 0x0001000056327824 */ /* 0x040fe200078e00ff */
[----:B------:R-:W-:Y:S01]  /*e2e0*/  LOP3.LUT R86, R86, 0xffff0000, RZ, 0xc0, !PT ;  /* 0xffff000056567812 */ /* 0x000fe200078ec0ff */
[C---:B------:R-:W-:Y:S01]  /*e2f0*/  IMAD.U32 R51, R84.reuse, 0x10000, RZ ;  /* 0x0001000054337824 */ /* 0x040fe200078e00ff */
[----:B------:R-:W-:Y:S02]  /*e300*/  LOP3.LUT R84, R84, 0xffff0000, RZ, 0xc0, !PT ;  /* 0xffff000054547812 */ /* 0x000fe400078ec0ff */
[----:B------:R-:W-:Y:S02]  /*e310*/  PRMT R85, R85, 0x5410, R48 ;  /* 0x0000541055557816 */ /* 0x000fe40000000030 */
[C---:B0-----:R-:W-:Y:S01]  /*e320*/  LOP3.LUT R47, R6.reuse, 0xffff0000, RZ, 0xc0, !PT ;  /* 0xffff0000062f7812 */ /* 0x041fe200078ec0ff */
[----:B------:R-:W-:Y:S01]  /*e330*/  IMAD.U32 R46, R6, 0x10000, RZ ;  /* 0x00010000062e7824 */ /* 0x000fe200078e00ff */
[C---:B------:R-:W-:Y:S01]  /*e340*/  LOP3.LUT R49, R7.reuse, 0xffff0000, RZ, 0xc0, !PT ;  /* 0xffff000007317812 */ /* 0x040fe200078ec0ff */
[----:B------:R-:W-:-:S02]  /*e350*/  IMAD.U32 R48, R7, 0x10000, RZ ;  /* 0x0001000007307824 */ /* 0x000fc400078e00ff */
[C---:B------:R-:W-:Y:S01]  /*e360*/  FMUL.FTZ R52, R47.reuse, R50 ;  /* 0x000000322f347220 */ /* 0x040fe20000410000 */
[-C--:B------:R-:W-:Y:S01]  /*e370*/  FMUL.FTZ R53, R47, R51.reuse ;  /* 0x000000332f357220 */ /* 0x080fe20000410000 */
[----:B------:R-:W-:Y:S01]  /*e380*/  FMUL.FTZ R47, R49, R84 ;  /* 0x00000054312f7220 */ /* 0x000fe20000410000 */
[----:B------:R-:W-:Y:S02]  /*e390*/  IMAD.U32 R6, R4, 0x10000, RZ ;  /* 0x0001000004067824 */ /* 0x000fe400078e00ff */
[C---:B------:R-:W-:Y:S01]  /*e3a0*/  FFMA.FTZ R55, R46.reuse, R51, R52 ;  /* 0x000000332e377223 */ /* 0x040fe20000010034 */
[----:B------:R-:W-:Y:S02]  /*e3b0*/  IMAD.U32 R7, R5, 0x10000, RZ ;  /* 0x0001000005077824 */ /* 0x000fe400078e00ff */
[----:B------:R-:W-:Y:S01]  /*e3c0*/  FFMA.FTZ R54, R46, R50, -R53 ;  /* 0x000000322e367223 */ /* 0x000fe20000010835 */
[-C--:B------:R-:W-:Y:S01]  /*e3d0*/  FMUL.FTZ R51, R49, R86.reuse ;  /* 0x0000005631337220 */ /* 0x080fe20000410000 */
[----:B------:R-:W-:Y:S01]  /*e3e0*/  LOP3.LUT R4, R4, 0xffff0000, RZ, 0xc0, !PT ;  /* 0xffff000004047812 */ /* 0x000fe200078ec0ff */
[C---:B------:R-:W-:Y:S01]  /*e3f0*/  FFMA.FTZ R86, R48.reuse, R86, -R47 ;  /* 0x0000005630567223 */ /* 0x040fe2000001082f */
[----:B------:R-:W-:Y:S01]  /*e400*/  LOP3.LUT R5, R5, 0xffff0000, RZ, 0xc0, !PT ;  /* 0xffff000005057812 */ /* 0x000fe200078ec0ff */
[C---:B------:R-:W-:Y:S01]  /*e410*/  IMAD.U32 R49, R83.reuse, 0x10000, RZ ;  /* 0x0001000053317824 */ /* 0x040fe200078e00ff */
[----:B------:R-:W-:Y:S01]  /*e420*/  LOP3.LUT R50, R83, 0xffff0000, RZ, 0xc0, !PT ;  /* 0xffff000053327812 */ /* 0x000fe200078ec0ff */
[C---:B------:R-:W-:Y:S01]  /*e430*/  IMAD.U32 R47, R85.reuse, 0x10000, RZ ;  /* 0x00010000552f7824 */ /* 0x040fe200078e00ff */
        /* <DEDUP_REMOVED lines=15> */
.L_x_1710:
[----:B------:R-:W-:Y:S05]  /*e530*/  BSYNC B2 ;  /* 0x0000000000027941 */ /* 0x000fea0003800000 */
.L_x_1709:
[----:B------:R-:W-:Y:S04]  /*e540*/  BSSY B2, `(.L_x_1711) ;  /* 0x0000030000027945 */ /* 0x000fe80003800000 */
[----:B------:R-:W-:Y:S05]  /*e550*/  @P4 BRA `(.L_x_1712) ;  /* 0x0000000000b84947 */ /* 0x000fea0003800000 */
[----:B0123--:R-:W0:Y:S01]  /*e560*/  LDS.128 R4, [R3+0x14400] ;  /* 0x0144000003047984 */ /* 0x00fe220000000c00 */
        /* <DEDUP_REMOVED lines=45> */
.L_x_1712:
[----:B------:R-:W-:Y:S05]  /*e840*/  BSYNC B2 ;  /* 0x0000000000027941 */ /* 0x000fea0003800000 */
.L_x_1711:
[----:B------:R-:W-:Y:S05]  /*e850*/  @P5 BRA `(.L_x_1702) ;  /* 0x0000000000b85947 */ /* 0x000fea0003800000 */
[----:B01234-:R-:W0:Y:S01]  /*e860*/  LDS.128 R4, [R0+0x8000] ;  /* 0x0080000000047984 */ /* 0x01fe220000000c00 */
        /* <DEDUP_REMOVED lines=16> */
[C---:B------:R-:W-:Y:S01]  /*e970*/  FMUL.FTZ R46, R37.reuse, R42 ;  /* 0x0000002a252e7220 */ /* 0x040fe20000410000 */
[----:B------:R-:W-:Y:S01]  /*e980*/  FMUL.FTZ R45, R37, R43 ;  /* 0x0000002b252d7220 */ /* 0x000fe20000410000 */
[C---:B------:R-:W-:Y:S01]  /*e990*/  FMUL.FTZ R37, R39.reuse, R71 ;  /* 0x0000004727257220 */ /* 0x040fe20000410000 */
[----:B------:R-:W-:Y:S02]  /*e9a0*/  IMAD.U32 R6, R4, 0x10000, RZ ;  /* 0x0001000004067824 */ /* 0x000fe400078e00ff */
[----:B------:R-:W-:Y:S01]  /*e9b0*/  FFMA.FTZ R47, R36, R43, R46 ;  /* 0x0000002b242f7223 */ /* 0x000fe2000001002e */
[-C--:B------:R-:W-:Y:S01]  /*e9c0*/  FMUL.FTZ R43, R39, R66.reuse ;  /* 0x00000042272b7220 */ /* 0x080fe20000410000 */
[----:B------:R-:W-:Y:S01]  /*e9d0*/  FFMA.FTZ R66, R38, R66, -R37 ;  /* 0x0000004226427223 */ /* 0x000fe20000010825 */
[----:B------:R-:W-:Y:S02]  /*e9e0*/  IMAD.U32 R7, R5, 0x10000, RZ ;  /* 0x0001000005077824 */ /* 0x000fe400078e00ff */
[----:B------:R-:W-:Y:S01]  /*e9f0*/  FFMA.FTZ R44, R36, R42, -R45 ;  /* 0x0000002a242c7223 */ /* 0x000fe2000001082d */
[----:B------:R-:W-:Y:S01]  /*ea00*/  IMAD.U32 R37, R70, 0x10000, RZ ;  /* 0x0001000046257824 */ /* 0x000fe200078e00ff */
[----:B------:R-:W-:Y:S01]  /*ea10*/  LOP3.LUT R4, R4, 0xffff0000, RZ, 0xc0, !PT ;  /* 0xffff000004047812 */ /* 0x000fe200078ec0ff */
[----:B------:R-:W-:Y:S01]  /*ea20*/  IMAD.U32 R39, R73, 0x10000, RZ ;  /* 0x0001000049277824 */ /* 0x000fe200078e00ff */
[----:B------:R-:W-:Y:S01]  /*ea30*/  LOP3.LUT R5, R5, 0xffff0000, RZ, 0xc0, !PT ;  /* 0xffff000005057812 */ /* 0x000fe200078ec0ff */
[----:B------:R-:W-:Y:S01]  /*ea40*/  FFMA.FTZ R71, R38, R71, R43 ;  /* 0x0000004726477223 */ /* 0x000fe2000001002b */
[----:B------:R-:W-:Y:S01]  /*ea50*/  LOP3.LUT R36, R73, 0xffff0000, RZ, 0xc0, !PT ;  /* 0xffff000049247812 */ /* 0x000fe200078ec0ff */
[----:B------:R-:W-:Y:S01]  /*ea60*/  FMUL.FTZ R43, R4, R39 ;  /* 0x00000027042b7220 */ /* 0x000fe20000410000 */
[----:B------:R-:W-:Y:S01]  /*ea70*/  LOP3.LUT R70, R70, 0xffff0000, RZ, 0xc0, !PT ;  /* 0xffff000046467812 */ /* 0x000fe200078ec0ff */
[----:B------:R-:W-:-:S02]  /*ea80*/  FMUL.FTZ R38, R4, R37 ;  /* 0x0000002504267220 */ /* 0x000fc40000410000 */
[C---:B------:R-:W-:Y:S01]  /*ea90*/  FMUL.FTZ R42, R5.reuse, R36 ;  /* 0x00000024052a7220 */ /* 0x040fe20000410000 */
[C---:B------:R-:W-:Y:S01]  /*eaa0*/  FFMA.FTZ R4, R6.reuse, R37, -R43 ;  /* 0x0000002506047223 */ /* 0x040fe2000001082b */
[-C--:B------:R-:W-:Y:S01]  /*eab0*/  FMUL.FTZ R45, R5, R70.reuse ;  /* 0x00000046052d7220 */ /* 0x080fe20000410000 */
[----:B------:R-:W-:Y:S01]  /*eac0*/  FFMA.FTZ R39, R6, R39, R38 ;  /* 0x0000002706277223 */ /* 0x000fe20000010026 */
[----:B------:R-:W-:Y:S01]  /*ead0*/  FFMA.FTZ R5, R7, R70, -R42 ;  /* 0x0000004607057223 */ /* 0x000fe2000001082a */
[----:B------:R-:W-:Y:S01]  /*eae0*/  F2FP.BF16.F32.PACK_AB R6, R47, R44 ;  /* 0x0000002c2f06723e */ /* 0x000fe200000010ff */
[----:B------:R-:W-:Y:S01]  /*eaf0*/  FFMA.FTZ R36, R7, R36, R45 ;  /* 0x0000002407247223 */ /* 0x000fe2000001002d */
[----:B------:R-:W-:Y:S02]  /*eb00*/  F2FP.BF16.F32.PACK_AB R7, R71, R66 ;  /* 0x000000424707723e */ /* 0x000fe400000010ff */
[----:B------:R-:W-:Y:S02]  /*eb10*/  F2FP.BF16.F32.PACK_AB R4, R39, R4 ;  /* 0x000000042704723e */ /* 0x000fe400000010ff */
[----:B------:R-:W-:-:S05]  /*eb20*/  F2FP.BF16.F32.PACK_AB R5, R36, R5 ;  /* 0x000000052405723e */ /* 0x000fca00000010ff */
[----:B------:R0:W-:Y:S02]  /*eb30*/  STS.128 [R0+0x8000], R4 ;  /* 0x0080000400007388 */ /* 0x0001e40000000c00 */
.L_x_1702:
[----:B------:R-:W-:Y:S05]  /*eb40*/  BSYNC B1 ;  /* 0x0000000000017941 */ /* 0x000fea0003800000 */
.L_x_1701:
        /* <DEDUP_REMOVED lines=58> */
.L_x_1715:
[----:B------:R-:W-:Y:S05]  /*eef0*/  BSYNC B1 ;  /* 0x0000000000017941 */ /* 0x000fea0003800000 */
.L_x_1714:
[----:B------:R-:W-:Y:S04]  /*ef00*/  BSSY B1, `(.L_x_1716) ;  /* 0x0000030000017945 */ /* 0x000fe80003800000 */
[----:B------:R-:W-:Y:S05]  /*ef10*/  @P1 BRA `(.L_x_1717) ;  /* 0x0000000000b81947 */ /* 0x000fea0003800000 */
[----:B0-----:R-:W0:Y:S01]  /*ef20*/  LDS.128 R4, [R0+0x2000] ;  /* 0x0020000000047984 */ /* 0x001e220000000c00 */
[----:B------:R-:W-:Y:S02]  /*ef30*/  SHF.R.U64 R34, R34, 0x10, R35 ;  /* 0x0000001022227819 */ /* 0x000fe40000001223 */
[----:B------:R-:W-:Y:S02]  /*ef40*/  SHF.R.U64 R30, R32, 0x10, R33 ;  /* 0x00000010201e7819 */ /* 0x000fe40000001221 */
[----:B------:R-:W-:Y:S02]  /*ef50*/  SHF.R.U32.HI R35, RZ, 0x10, R35 ;  /* 0x00000010ff237819 */ /* 0x000fe40000011623 */
        /* <DEDUP_REMOVED lines=42> */
.L_x_1717:
[----:B------:R-:W-:Y:S05]  /*f200*/  BSYNC B1 ;  /* 0x0000000000017941 */ /* 0x000fea0003800000 */
.L_x_1716:
        /* <DEDUP_REMOVED lines=23> */
[C---:B------:R-:W-:Y:S01]  /*f380*/  FFMA.FTZ R35, R26.reuse, R31, R34 ;  /* 0x0000001f1a237223 */ /* 0x040fe20000010022 */
[----:B------:R-:W-:Y:S01]  /*f390*/  FMUL.FTZ R31, R29, R96 ;  /* 0x000000601d1f7220 */ /* 0x000fe20000410000 */
[C---:B------:R-:W-:Y:S02]  /*f3a0*/  IMAD.U32 R7, R5.reuse, 0x10000, RZ ;  /* 0x0001000005077824 */ /* 0x040fe400078e00ff */
[----:B------:R-:W-:Y:S01]  /*f3b0*/  FFMA.FTZ R32, R26, R30, -R33 ;  /* 0x0000001e1a207223 */ /* 0x000fe20000010821 */
[----:B------:R-:W-:Y:S01]  /*f3c0*/  IMAD.U32 R29, R90, 0x10000, RZ ;  /* 0x000100005a1d7824 */ /* 0x000fe200078e00ff */
[----:B------:R-:W-:Y:S01]  /*f3d0*/  LOP3.LUT R4, R4, 0xffff0000, RZ, 0xc0, !PT ;  /* 0xffff000004047812 */ /* 0x000fe200078ec0ff */
[----:B------:R-:W-:Y:S01]  /*f3e0*/  FFMA.FTZ R96, R28, R96, -R27 ;  /* 0x000000601c607223 */ /* 0x000fe2000001081b */
[----:B------:R-:W-:Y:S01]  /*f3f0*/  LOP3.LUT R5, R5, 0xffff0000, RZ, 0xc0, !PT ;  /* 0xffff000005057812 */ /* 0x000fe200078ec0ff */
[C---:B------:R-:W-:Y:S01]  /*f400*/  IMAD.U32 R27, R95.reuse, 0x10000, RZ ;  /* 0x000100005f1b7824 */ /* 0x040fe200078e00ff */
[----:B------:R-:W-:Y:S01]  /*f410*/  LOP3.LUT R90, R90, 0xffff0000, RZ, 0xc0, !PT ;  /* 0xffff00005a5a7812 */ /* 0x000fe200078ec0ff */
[----:B------:R-:W-:Y:S01]  /*f420*/  FFMA.FTZ R89, R28, R89, R31 ;  /* 0x000000591c597223 */ /* 0x000fe2000001001f */
[----:B------:R-:W-:Y:S01]  /*f430*/  LOP3.LUT R26, R95, 0xffff0000, RZ, 0xc0, !PT ;  /* 0xffff00005f1a7812 */ /* 0x000fe200078ec0ff */
[C---:B------:R-:W-:Y:S01]  /*f440*/  FMUL.FTZ R31, R4.reuse, R29 ;  /* 0x0000001d041f7220 */ /* 0x040fe20000410000 */
[----:B------:R-:W-:Y:S01]  /*f450*/  FMUL.FTZ R28, R4, R27 ;  /* 0x0000001b041c7220 */ /* 0x000fe20000410000 */
[----:B------:R-:W-:-:S02]  /*f460*/  FMUL.FTZ R30, R5, R90 ;  /* 0x0000005a051e7220 */ /* 0x000fc40000410000 */
[-C--:B------:R-:W-:Y:S01]  /*f470*/  FMUL.FTZ R33, R5, R26.reuse ;  /* 0x0000001a05217220 */ /* 0x080fe20000410000 */
[C---:B------:R-:W-:Y:S01]  /*f480*/  FFMA.FTZ R4, R6.reuse, R27, -R31 ;  /* 0x0000001b06047223 */ /* 0x040fe2000001081f */
[----:B------:R-:W-:Y:S01]  /*f490*/  FFMA.FTZ R29, R6, R29, R28 ;  /* 0x0000001d061d7223 */ /* 0x000fe2000001001c */
[C---:B------:R-:W-:Y:S01]  /*f4a0*/  FFMA.FTZ R5, R7.reuse, R26, -R30 ;  /* 0x0000001a07057223 */ /* 0x040fe2000001081e */
[----:B------:R-:W-:Y:S01]  /*f4b0*/  FFMA.FTZ R90, R7, R90, R33 ;  /* 0x0000005a075a7223 */ /* 0x000fe20000010021 */
[----:B------:R-:W-:Y:S02]  /*f4c0*/  F2FP.BF16.F32.PACK_AB R6, R35, R32 ;  /* 0x000000202306723e */ /* 0x000fe400000010ff */
[----:B------:R-:W-:Y:S02]  /*f4d0*/  F2FP.BF16.F32.PACK_AB R7, R89, R96 ;  /* 0x000000605907723e */ /* 0x000fe400000010ff */
[----:B------:R-:W-:Y:S02]  /*f4e0*/  F2FP.BF16.F32.PACK_AB R4, R29, R4 ;  /* 0x000000041d04723e */ /* 0x000fe400000010ff */
[----:B------:R-:W-:-:S05]  /*f4f0*/  F2FP.BF16.F32.PACK_AB R5, R90, R5 ;  /* 0x000000055a05723e */ /* 0x000fca00000010ff */
[----:B------:R2:W-:Y:S02]  /*f500*/  STS.128 [R3+0x12400], R4 ;  /* 0x0124000403007388 */ /* 0x0005e40000000c00 */
.L_x_1719:
[----:B------:R-:W-:Y:S05]  /*f510*/  BSYNC B1 ;  /* 0x0000000000017941 */ /* 0x000fea0003800000 */
.L_x_1718:
[----:B------:R-:W-:Y:S04]  /*f520*/  BSSY B1, `(.L_x_1720) ;  /* 0x0000030000017945 */ /* 0x000fe80003800000 */
[----:B------:R-:W-:Y:S05]  /*f530*/  @P3 BRA `(.L_x_1721) ;  /* 0x0000000000b83947 */ /* 0x000fea0003800000 */
[----:B012---:R-:W0:Y:S01]  /*f540*/  LDS.128 R4, [R0+0x6000] ;  /* 0x0060000000047984 */ /* 0x007e220000000c00 */
        /* <DEDUP_REMOVED lines=45> */
.L_x_1721:
[----:B------:R-:W-:Y:S05]  /*f820*/  BSYNC B1 ;  /* 0x0000000000017941 */ /* 0x000fea0003800000 */
.L_x_1720:
[----:B------:R-:W-:Y:S04]  /*f830*/  BSSY B1, `(.L_x_1722) ;  /* 0x0000030000017945 */ /* 0x000fe80003800000 */
[----:B------:R-:W-:Y:S05]  /*f840*/  @P4 BRA `(.L_x_1723) ;  /* 0x0000000000b84947 */ /* 0x000fea0003800000 */
[----:B0123--:R-:W0:Y:S01]  /*f850*/  LDS.128 R4, [R3+0x16400] ;  /* 0x0164000003047984 */ /* 0x00fe220000000c00 */
        /* <DEDUP_REMOVED lines=45> */
.L_x_1723:
[----:B------:R-:W-:Y:S05]  /*fb30*/  BSYNC B1 ;  /* 0x0000000000017941 */ /* 0x000fea0003800000 */
.L_x_1722:
        /* <DEDUP_REMOVED lines=15> */
[C---:B------:R-:W-:Y:S01]  /*fc30*/  IMAD.U32 R10, R7.reuse, 0x10000, RZ ;  /* 0x00010000070a7824 */ /* 0x040fe200078e00ff */
[----:B------:R-:W-:Y:S01]  /*fc40*/  LOP3.LUT R7, R7, 0xffff0000, RZ, 0xc0, !PT ;  /* 0xffff000007077812 */ /* 0x000fe200078ec0ff */
[----:B------:R-:W-:-:S02]  /*fc50*/  IMAD.U32 R8, R6, 0x10000, RZ ;  /* 0x0001000006087824 */ /* 0x000fc400078e00ff */
[CC--:B------:R-:W-:Y:S01]  /*fc60*/  FMUL.FTZ R13, R9.reuse, R12.reuse ;  /* 0x0000000c090d7220 */ /* 0x0c0fe20000410000 */
[----:B------:R-:W-:Y:S01]  /*fc70*/  FMUL.FTZ R9, R9, R11 ;  /* 0x0000000b09097220 */ /* 0x000fe20000410000 */
[C---:B------:R-:W-:Y:S01]  /*fc80*/  FMUL.FTZ R21, R7.reuse, R63 ;  /* 0x0000003f07157220 */ /* 0x040fe20000410000 */
[----:B------:R-:W-:Y:S02]  /*fc90*/  IMAD.U32 R3, R4, 0x10000, RZ ;  /* 0x0001000004037824 */ /* 0x000fe400078e00ff */
[C---:B------:R-:W-:Y:S01]  /*fca0*/  FFMA.FTZ R14, R8.reuse, R11, -R13 ;  /* 0x0000000b080e7223 */ /* 0x040fe2000001080d */
[----:B------:R-:W-:Y:S01]  /*fcb0*/  FFMA.FTZ R15, R8, R12, R9 ;  /* 0x0000000c080f7223 */ /* 0x000fe20000010009 */
[-C--:B------:R-:W-:Y:S01]  /*fcc0*/  FMUL.FTZ R9, R7, R65.reuse ;  /* 0x0000004107097220 */ /* 0x080fe20000410000 */
        /* <DEDUP_REMOVED lines=21> */
[----:B------:R0:W-:Y:S01]  /*fe20*/  STS.128 [R0+0xa000], R4 ;  /* 0x00a0000400007388 */ /* 0x0001e20000000c00 */
[----:B------:R-:W-:Y:S05]  /*fe30*/  BRA `(.L_x_1713) ;  /* 0x0000003800247947 */ /* 0x000fea0003800000 */
.L_x_1692:
[----:B------:R-:W2:Y:S01]  /*fe40*/  LDC R10, c[0x0][0x448] ;  /* 0x00011200ff0a7b82 */ /* 0x000ea20000000800 */
[----:B------:R-:W-:Y:S01]  /*fe50*/  IMAD R3, R209, 0x40, R64 ;  /* 0x00000040d1037824 */ /* 0x000fe200078e0240 */
[----:B------:R-:W-:Y:S01]  /*fe60*/  ULDC.64 UR4, c[0x0][0x3f8] ;  /* 0x0000fe0000047ab9 */ /* 0x000fe20000000a00 */
[----:B------:R-:W-:Y:S01]  /*fe70*/  ULDC.64 UR6, c[0x0][0x408] ;  /* 0x0001020000067ab9 */ /* 0x000fe20000000a00 */
[----:B------:R-:W-:Y:S02]  /*fe80*/  IMAD.MOV.U32 R4, RZ, RZ, R24 ;  /* 0x000000ffff047224 */ /* 0x000fe400078e0018 */
[----:B------:R-:W-:Y:S02]  /*fe90*/  IMAD.MOV.U32 R6, RZ, RZ, R140 ;  /* 0x000000ffff067224 */ /* 0x000fe400078e008c */
[----:B------:R-:W-:Y:S01]  /*fea0*/  IMAD.MOV.U32 R7, RZ, RZ, R29 ;  /* 0x000000ffff077224 */ /* 0x000fe200078e001d */
        /* <DEDUP_REMOVED lines=27> */
.L_x_2042:
        /* <DEDUP_REMOVED lines=9> */
[----:B0-----:R-:W-:Y:S02]  /*100f0*/  CS2R R32, SRZ ;  /* 0x0000000000207805 */ /* 0x001fe4000001ff00 */
[----:B------:R-:W-:Y:S02]  /*10100*/  CS2R R34, SRZ ;  /* 0x0000000000227805 */ /* 0x000fe4000001ff00 */
[----:B-1----:R-:W-:Y:S02]  /*10110*/  CS2R R28, SRZ ;  /* 0x00000000001c7805 */ /* 0x002fe4000001ff00 */
[----:B------:R-:W-:-:S02]  /*10120*/  CS2R R30, SRZ ;  /* 0x00000000001e7805 */ /* 0x000fc4000001ff00 */
[----:B------:R-:W-:Y:S02]  /*10130*/  CS2R R24, SRZ ;  /* 0x0000000000187805 */ /* 0x000fe4000001ff00 */
[----:B------:R-:W-:Y:S01]  /*10140*/  CS2R R26, SRZ ;  /* 0x00000000001a7805 */ /* 0x000fe2000001ff00 */
[----:B------:R-:W-:Y:S06]  /*10150*/  @P0 BRA `(.L_x_1726) ;  /* 0x0000000000980947 */ /* 0x000fec0003800000 */
[----:B------:R-:W-:Y:S01]  /*10160*/  ULDC UR4, c[0x0][0x3f4] ;  /* 0x0000fd0000047ab9 */ /* 0x000fe20000000800 */
[----:B----4-:R-:W-:Y:S01]  /*10170*/  IMAD.MOV.U32 R8, RZ, RZ, R0 ;  /* 0x000000ffff087224 */ /* 0x010fe200078e0000 */
[----:B------:R-:W-:Y:S01]  /*10180*/  ISETP.GE.AND P2, PT, R18, UR4, PT ;  /* 0x0000000412007c0c */ /* 0x000fe2000bf46270 */
[----:B---3--:R-:W-:Y:S01]  /*10190*/  IMAD.MOV.U32 R9, RZ, RZ, R3 ;  /* 0x000000ffff097224 */ /* 0x008fe200078e0003 */
[----:B------:R-:W-:Y:S01]  /*101a0*/  ISETP.GE.AND P3, PT, R167, UR4, PT ;  /* 0x00000004a7007c0c */ /* 0x000fe2000bf66270 */
[----:B------:R-:W-:Y:S01]  /*101b0*/  IMAD.MOV.U32 R24, RZ, RZ, R14 ;  /* 0x000000ffff187224 */ /* 0x000fe200078e000e */
[----:B------:R-:W-:Y:S01]  /*101c0*/  ISETP.GE.AND P4, PT, R168, UR4, PT ;  /* 0x00000004a8007c0c */ /* 0x000fe2000bf86270 */
[----:B------:R-:W-:Y:S01]  /*101d0*/  IMAD.MOV.U32 R25, RZ, RZ, R7 ;  /* 0x000000ffff197224 */ /* 0x000fe200078e0007 */
[----:B------:R-:W-:Y:S02]  /*101e0*/  CS2R R28, SRZ ;  /* 0x00000000001c7805 */ /* 0x000fe4000001ff00 */
[----:B------:R-:W-:-:S02]  /*101f0*/  CS2R R30, SRZ ;  /* 0x00000000001e7805 */ /* 0x000fc4000001ff00 */
[----:B------:R-:W-:Y:S02]  /*10200*/  CS2R R40, SRZ ;  /* 0x0000000000287805 */ /* 0x000fe4000001ff00 */
[----:B------:R-:W-:Y:S01]  /*10210*/  CS2R R42, SRZ ;  /* 0x00000000002a7805 */ /* 0x000fe2000001ff00 */
[----:B------:R-:W-:Y:S02]  /*10220*/  @!P2 IMAD.SHL.U32 R5, R18, 0x2, RZ ;  /* 0x000000021205a824 */ /* 0x000fe400078e00ff */
[----:B------:R-:W-:Y:S02]  /*10230*/  @!P3 IMAD.SHL.U32 R15, R170, 0x8, RZ ;  /* 0x00000008aa0fb824 */ /* 0x000fe400078e00ff */
[----:B------:R-:W-:Y:S01]  /*10240*/  @!P4 IMAD.SHL.U32 R27, R171, 0x8, RZ ;  /* 0x00000008ab1bc824 */ /* 0x000fe200078e00ff */
[-C--:B------:R-:W-:Y:S01]  /*10250*/  @!P2 IADD3 R4, P0, R0, R5.reuse, RZ ;  /* 0x000000050004a210 */ /* 0x080fe20007f1e0ff */
[----:B------:R-:W-:Y:S01]  /*10260*/  @!P3 IMAD.WIDE R10, R15, 0x2, R8 ;  /* 0x000000020f0ab825 */ /* 0x000fe200078e0208 */
[----:B------:R-:W-:-:S02]  /*10270*/  @!P2 IADD3 R6, P1, R14, R5, RZ ;  /* 0x000000050e06a210 */ /* 0x000fc40007f3e0ff */
[----:B------:R-:W-:Y:S01]  /*10280*/  @!P2 SHF.L.U64.HI R0, R18, 0x1, R19 ;  /* 0x000000011200a819 */ /* 0x000fe20000010213 */
[----:B------:R-:W-:Y:S01]  /*10290*/  @!P4 IMAD.WIDE R12, R27, 0x2, R8 ;  /* 0x000000021b0cc825 */ /* 0x000fe200078e0208 */
[----:B------:R-:W-:Y:S02]  /*102a0*/  CS2R R36, SRZ ;  /* 0x0000000000247805 */ /* 0x000fe4000001ff00 */
[----:B------:R-:W-:Y:S02]  /*102b0*/  CS2R R38, SRZ ;  /* 0x0000000000267805 */ /* 0x000fe4000001ff00 */
[----:B------:R-:W-:Y:S01]  /*102c0*/  CS2R R32, SRZ ;  /* 0x0000000000207805 */ /* 0x000fe2000001ff00 */
[----:B------:R-:W-:Y:S01]  /*102d0*/  @!P3 IMAD.WIDE R14, R15, 0x2, R24 ;  /* 0x000000020f0eb825 */ /* 0x000fe200078e0218 */
[----:B------:R-:W-:Y:S02]  /*102e0*/  CS2R R34, SRZ ;  /* 0x0000000000227805 */ /* 0x000fe4000001ff00 */
[----:B------:R-:W-:-:S02]  /*102f0*/  CS2R R44, SRZ ;  /* 0x00000000002c7805 */ /* 0x000fc4000001ff00 */
[----:B------:R-:W-:Y:S01]  /*10300*/  CS2R R46, SRZ ;  /* 0x00000000002e7805 */ /* 0x000fe2000001ff00 */
[----:B------:R-:W-:Y:S01]  /*10310*/  @!P4 IMAD.WIDE R8, R27, 0x2, R24 ;  /* 0x000000021b08c825 */ /* 0x000fe200078e0218 */
[----:B------:R-:W-:Y:S02]  /*10320*/  CS2R R24, SRZ ;  /* 0x0000000000187805 */ /* 0x000fe4000001ff00 */
[----:B------:R-:W-:Y:S01]  /*10330*/  CS2R R26, SRZ ;  /* 0x00000000001a7805 */ /* 0x000fe2000001ff00 */
[----:B------:R0:W5:Y:S01]  /*10340*/  @!P3 LD.E.128 R28, desc[UR60][R10.64] ;  /* 0x0000003c0a1cb980 */ /* 0x000162000c101d00 */
[--C-:B------:R-:W-:Y:S02]  /*10350*/  @!P2 IMAD.X R5, R3, 0x1, R0.reuse, P0 ;  /* 0x000000010305a824 */ /* 0x100fe400000e0600 */
[----:B------:R-:W-:Y:S01]  /*10360*/  @!P2 IMAD.X R7, R7, 0x1, R0, P1 ;  /* 0x000000010707a824 */ /* 0x000fe200008e0600 */
[----:B------:R0:W5:Y:S04]  /*10370*/  @!P3 LD.E.128 R40, desc[UR60][R14.64] ;  /* 0x0000003c0e28b980 */ /* 0x000168000c101d00 */
[----:B------:R0:W5:Y:S04]  /*10380*/  @!P4 LD.E.128 R24, desc[UR60][R12.64] ;  /* 0x0000003c0c18c980 */ /* 0x000168000c101d00 */
[----:B------:R0:W5:Y:S04]  /*10390*/  @!P4 LD.E.128 R36, desc[UR60][R8.64] ;  /* 0x0000003c0824c980 */ /* 0x000168000c101d00 */
[----:B------:R0:W5:Y:S04]  /*103a0*/  @!P2 LD.E.128 R32, desc[UR60][R4.64] ;  /* 0x0000003c0420a980 */ /* 0x000168000c101d00 */
[----:B------:R0:W5:Y:S02]  /*103b0*/  @!P2 LD.E.128 R44, desc[UR60][R6.64] ;  /* 0x0000003c062ca980 */ /* 0x000164000c101d00 */
.L_x_1726:
[----:B------:R-:W-:Y:S05]  /*103c0*/  BSYNC B1 ;  /* 0x0000000000017941 */ /* 0x000fea0003800000 */
.L_x_1725:
[----:B0----5:R-:W-:Y:S01]  /*103d0*/  IMAD.MOV.U32 R4, RZ, RZ, R46 ;  /* 0x000000ffff047224 */ /* 0x021fe200078e002e */
[----:B------:R-:W-:Y:S01]  /*103e0*/  UMOV UR4, 0xffffffff ;  /* 0xffffffff00047882 */ /* 0x000fe20000000000 */
[----:B------:R-:W-:Y:S02]  /*103f0*/  IMAD.MOV.U32 R5, RZ, RZ, R47 ;  /* 0x000000ffff057224 */ /* 0x000fe400078e002f */
[----:B----4-:R-:W-:Y:S01]  /*10400*/  IMAD.MOV.U32 R0, RZ, RZ, R44 ;  /* 0x000000ffff007224 */ /* 0x010fe200078e002c */
[----:B------:R-:W-:Y:S01]  /*10410*/  PRMT R71, R71, 0x5410, R4 ;  /* 0x0000541047477816 */ /* 0x000fe20000000004 */
[----:B---3--:R-:W-:Y:S01]  /*10420*/  IMAD.MOV.U32 R3, RZ, RZ, R45 ;  /* 0x000000ffff037224 */ /* 0x008fe200078e002d */
        /* <DEDUP_REMOVED lines=41> */
[----:B------:R-:W-:Y:S02]  /*106c0*/  CS2R R4, SRZ ;  /* 0x0000000000047805 */ /* 0x000fe4000001ff00 */
[----:B------:R-:W-:Y:S02]  /*106d0*/  PRMT R88, R0, 0x7610, R88 ;  /* 0x0000761000587816 */ /* 0x000fe40000000058 */
[----:B------:R-:W-:Y:S01]  /*106e0*/  PRMT R89, R3, 0x7610, R89 ;  /* 0x0000761003597816 */ /* 0x000fe20000000059 */
[----:B------:R-:W-:Y:S06]  /*106f0*/  BRA.DIV UR4, `(.L_x_1727) ;  /* 0x000001ce046c7947 */ /* 0x000fec000b800000 */
[----:B------:R0:W1:Y:S04]  /*10700*/  SHFL.IDX PT, R0, R21, 0x1, 0x1c1f ;  /* 0x003c1f0015007f89 */ /* 0x00006800000e0000 */
[----:B------:R0:W3:Y:S04]  /*10710*/  SHFL.IDX PT, R3, R20, 0x1, 0x1c1f ;  /* 0x003c1f0014037f89 */ /* 0x0000e800000e0000 */
[----:B--2---:R-:W2:Y:S04]  /*10720*/  SHFL.IDX PT, R61, R61, 0x1, 0x1c1f ;  /* 0x003c1f003d3d7f89 */ /* 0x004ea800000e0000 */
[----:B0-----:R-:W4:Y:S02]  /*10730*/  SHFL.IDX PT, R62, R62, 0x1, 0x1c1f ;  /* 0x003c1f003e3e7f89 */ /* 0x001f2400000e0000 */
.L_x_2048:
[----:B------:R-:W-:Y:S01]  /*10740*/  VIADD R64, R64, 0x40 ;  /* 0x0000004040407836 */ /* 0x000fe20000000000 */
        /* <DEDUP_REMOVED lines=14> */
[----:B------:R-:W-:Y:S01]  /*10830*/  ULDC UR4, c[0x0][0x3f4] ;  /* 0x0000fd0000047ab9 */ /* 0x000fe20000000800 */
[----:B---3--:R-:W-:Y:S01]  /*10840*/  IMAD.MOV.U32 R6, RZ, RZ, R3 ;  /* 0x000000ffff067224 */ /* 0x008fe200078e0003 */
[----:B------:R-:W-:Y:S01]  /*10850*/  ISETP.GE.AND P2, PT, R18, UR4, PT ;  /* 0x0000000412007c0c */ /* 0x000fe2000bf46270 */
[----:B-1----:R-:W-:Y:S01]  /*10860*/  IMAD.MOV.U32 R7, RZ, RZ, R0 ;  /* 0x000000ffff077224 */ /* 0x002fe200078e0000 */
[----:B------:R-:W-:Y:S01]  /*10870*/  ISETP.GE.AND P3, PT, R167, UR4, PT ;  /* 0x00000004a7007c0c */ /* 0x000fe2000bf66270 */
[----:B----4-:R-:W-:Y:S01]  /*10880*/  IMAD.MOV.U32 R8, RZ, RZ, R62 ;  /* 0x000000ffff087224 */ /* 0x010fe200078e003e */
[----:B------:R-:W-:Y:S01]  /*10890*/  ISETP.GE.AND P4, PT, R168, UR4, PT ;  /* 0x00000004a8007c0c */ /* 0x000fe2000bf86270 */
[----:B--2---:R-:W-:Y:S01]  /*108a0*/  IMAD.MOV.U32 R9, RZ, RZ, R61 ;  /* 0x000000ffff097224 */ /* 0x004fe200078e003d */
[----:B------:R-:W-:Y:S02]  /*108b0*/  CS2R R52, SRZ ;  /* 0x0000000000347805 */ /* 0x000fe4000001ff00 */
[----:B------:R-:W-:-:S02]  /*108c0*/  CS2R R54, SRZ ;  /* 0x0000000000367805 */ /* 0x000fc4000001ff00 */
[----:B------:R-:W-:Y:S02]  /*108d0*/  CS2R R10, SRZ ;  /* 0x00000000000a7805 */ /* 0x000fe4000001ff00 */
        /* <DEDUP_REMOVED lines=27> */
.L_x_1729:
[----:B------:R-:W-:Y:S05]  /*10a90*/  BSYNC B1 ;  /* 0x0000000000017941 */ /* 0x000fea0003800000 */
.L_x_1728:
[----:B---3-5:R-:W-:Y:S01]  /*10aa0*/  IMAD.MOV.U32 R3, RZ, RZ, R4 ;  /* 0x000000ffff037224 */ /* 0x028fe200078e0004 */
[----:B-1----:R-:W-:Y:S01]  /*10ab0*/  LEA.HI R0, R208, R208, RZ, 0x1 ;  /* 0x000000d0d0007211 */ /* 0x002fe200078f08ff */
[----:B------:R-:W-:Y:S01]  /*10ac0*/  IMAD.MOV.U32 R60, RZ, RZ, R7 ;  /* 0x000000ffff3c7224 */ /* 0x000fe200078e0007 */
[----:B------:R-:W-:Y:S01]  /*10ad0*/  VIADDMNMX R69, R69, -R188, 0x80, PT ;  /* 0x0000008045457446 */ /* 0x000fe200038009bc */
[----:B------:R-:W-:Y:S01]  /*10ae0*/  IMAD.MOV.U32 R20, RZ, RZ, R5 ;  /* 0x000000ffff147224 */ /* 0x000fe200078e0005 */
[----:B------:R-:W-:Y:S01]  /*10af0*/  PRMT R92, R3, 0x7610, R92 ;  /* 0x00007610035c7816 */ /* 0x000fe2000000005c */
[----:B------:R-:W-:Y:S01]  /*10b00*/  IMAD.MOV.U32 R21, RZ, RZ, R6 ;  /* 0x000000ffff157224 */ /* 0x000fe200078e0006 */
[----:B------:R-:W-:Y:S01]  /*10b10*/  LOP3.LUT R3, R0, 0xfffffffe, RZ, 0xc0, !PT ;  /* 0xfffffffe00037812 */ /* 0x000fe200078ec0ff */
[----:B----4-:R-:W-:Y:S01]  /*10b20*/  IMAD.MOV.U32 R62, RZ, RZ, R49 ;  /* 0x000000ffff3e7224 */ /* 0x010fe200078e0031 */
[----:B------:R-:W-:Y:S01]  /*10b30*/  PRMT R95, R60, 0x7610, R95 ;  /* 0x000076103c5f7816 */ /* 0x000fe2000000005f */
[----:B------:R-:W-:Y:S01]  /*10b40*/  IMAD.MOV.U32 R60, RZ, RZ, R48 ;  /* 0x000000ffff3c7224 */ /* 0x000fe200078e0030 */
[----:B------:R-:W-:Y:S01]  /*10b50*/  PRMT R93, R20, 0x7610, R93 ;  /* 0x00007610145d7816 */ /* 0x000fe2000000005d */
[----:B------:R-:W-:Y:S01]  /*10b60*/  IMAD.IADD R3, R208, 0x1, -R3 ;  /* 0x00000001d0037824 */ /* 0x000fe200078e0a03 */
[----:B------:R-:W-:Y:S01]  /*10b70*/  PRMT R94, R21, 0x7610, R94 ;  /* 0x00007610155e7816 */ /* 0x000fe2000000005e */
[----:B------:R-:W-:Y:S01]  /*10b80*/  IMAD.MOV.U32 R63, RZ, RZ, R50 ;  /* 0x000000ffff3f7224 */ /* 0x000fe200078e0032 */
[----:B------:R-:W-:Y:S01]  /*10b90*/  PRMT R96, R60, 0x7610, R96 ;  /* 0x000076103c607816 */ /* 0x000fe20000000060 */
[----:B------:R-:W-:Y:S01]  /*10ba0*/  IMAD.MOV.U32 R0, RZ, RZ, R8 ;  /* 0x000000ffff007224 */ /* 0x000fe200078e0008 */
[----:B--2---:R-:W-:Y:S01]  /*10bb0*/  SHF.L.U32 R61, R3, 0x1f, RZ ;  /* 0x0000001f033d7819 */ /* 0x004fe200000006ff */
[----:B------:R-:W-:Y:S01]  /*10bc0*/  IMAD.MOV.U32 R20, RZ, RZ, R9 ;  /* 0x000000ffff147224 */ /* 0x000fe200078e0009 */
[----:B------:R-:W-:Y:S01]  /*10bd0*/  PRMT R97, R62, 0x7610, R97 ;  /* 0x000076103e617816 */ /* 0x000fe20000000061 */
[----:B------:R-:W-:Y:S01]  /*10be0*/  IMAD.MOV.U32 R21, RZ, RZ, R10 ;  /* 0x000000ffff157224 */ /* 0x000fe200078e000a */
[----:B------:R-:W0:Y:S01]  /*10bf0*/  SYNCS.PHASECHK.TRANS64.TRYWAIT P0, [R2+URZ+0x2a800], R61 ;  /* 0x02a8003d020075a7 */ /* 0x000e22000800017f */
        /* <DEDUP_REMOVED lines=18> */
[----:B------:R-:W-:Y:S01]  /*10d20*/  BSSY B1, `(.L_x_1730) ;  /* 0x000000e000017945 */ /* 0x000fe20003800000 */
        /* <DEDUP_REMOVED lines=9> */
[----:B------:R-:W-:-:S02]  /*10dc0*/  ISETP.GE.AND P1, PT, R174, R69, PT ;  /* 0x00000045ae00720c */ /* 0x000fc40003f26270 */
[----:B------:R-:W-:Y:S02]  /*10dd0*/  PRMT R70, R63, 0x7610, R70 ;  /* 0x000076103f467816 */ /* 0x000fe40000000046 */
[----:B------:R-:W-:Y:S01]  /*10de0*/  PRMT R71, R64, 0x7610, R71 ;  /* 0x0000761040477816 */ /* 0x000fe20000000047 */
[----:B0-----:R-:W-:Y:S08]  /*10df0*/  @!P0 BRA `(.L_x_1731) ;  /* 0x000001c800208947 */ /* 0x001ff00003800000 */
.L_x_2049:
[----:B------:R-:W-:Y:S05]  /*10e00*/  BSYNC B1 ;  /* 0x0000000000017941 */ /* 0x000fea0003800000 */
.L_x_1730:
[----:B------:R-:W-:Y:S01]  /*10e10*/  BSSY B1, `(.L_x_1732) ;  /* 0x0000147000017945 */ /* 0x000fe20003800000 */
[----:B------:R-:W-:Y:S02]  /*10e20*/  PRMT R73, R60, 0x7610, R73 ;  /* 0x000076103c497816 */ /* 0x000fe40000000049 */
[----:B------:R-:W-:Y:S01]  /*10e30*/  PRMT R74, R62, 0x7610, R74 ;  /* 0x000076103e4a7816 */ /* 0x000fe2000000004a */
[----:B------:R-:W-:Y:S06]  /*10e40*/  @P1 BRA `(.L_x_1733) ;  /* 0x00000014000c1947 */ /* 0x000fec0003800000 */
[----:B------:R-:W1:Y:S01]  /*10e50*/  LDC R83, c[0x0][0x3f4] ;  /* 0x0000fd00ff537b82 */ /* 0x000e620000000800 */
[----:B------:R-:W-:Y:S01]  /*10e60*/  BSSY B2, `(.L_x_1734) ;  /* 0x000006f000027945 */ /* 0x000fe20003800000 */
[-C--:B-1----:R-:W-:Y:S02]  /*10e70*/  ISETP.GE.AND P0, PT, R18, R83.reuse, PT ;  /* 0x000000531200720c */ /* 0x082fe40003f06270 */
[-C--:B------:R-:W-:Y:S02]  /*10e80*/  ISETP.GE.AND P1, PT, R167, R83.reuse, PT ;  /* 0x00000053a700720c */ /* 0x080fe40003f26270 */
[----:B------:R-:W-:-:S09]  /*10e90*/  ISETP.GE.AND P2, PT, R168, R83, PT ;  /* 0x00000053a800720c */ /* 0x000fd20003f46270 */
[----:B------:R-:W-:Y:S05]  /*10ea0*/  @P0 BRA `(.L_x_1735) ;  /* 0x0000000400a80947 */ /* 0x000fea0003800000 */
[----:B------:R-:W-:Y:S02]  /*10eb0*/  LEA.HI R62, R83, R209, RZ, 0x1d ;  /* 0x000000d1533e7211 */ /* 0x000fe400078fe8ff */
[----:B0-----:R-:W-:Y:S02]  /*10ec0*/  LOP3.LUT R61, R185, 0x38, R18, 0xf8, !PT ;  /* 0x00000038b93d7812 */ /* 0x001fe400078ef812 */
[----:B------:R-:W-:Y:S01]  /*10ed0*/  SHF.R.S32.HI R63, RZ, 0x1f, R62 ;  /* 0x0000001fff3f7819 */ /* 0x000fe2000001143e */
[----:B------:R-:W-:Y:S01]  /*10ee0*/  IMAD.SHL.U32 R64, R62, 0x8, RZ ;  /* 0x000000083e407824 */ /* 0x000fe200078e00ff */
[----:B------:R-:W-:Y:S02]  /*10ef0*/  LOP3.LUT R60, R61, R186, RZ, 0x3c, !PT ;  /* 0x000000ba3d3c7212 */ /* 0x000fe400078e3cff */
[----:B------:R-:W-:Y:S02]  /*10f00*/  LEA.HI R62, R63, R62, RZ, 0x3 ;  /* 0x0000003e3f3e7211 */ /* 0x000fe400078f18ff */
[----:B------:R-:W-:Y:S01]  /*10f10*/  LOP3.LUT R63, R185, 0x38, R64, 0xf8, !PT ;  /* 0x00000038b93f7812 */ /* 0x000fe200078ef840 */
[----:B------:R-:W-:Y:S01]  /*10f20*/  IMAD.IADD R61, R187, 0x1, R60 ;  /* 0x00000001bb3d7824 */ /* 0x000fe200078e023c */
[----:B------:R-:W-:Y:S01]  /*10f30*/  SHF.R.U64 R116, R32, 0x10, R33 ;  /* 0x0000001020747819 */ /* 0x000fe20000001221 */
[----:B------:R-:W-:Y:S01]  /*10f40*/  IMAD.SHL.U32 R62, R62, 0x400, RZ ;  /* 0x000004003e3e7824 */ /* 0x000fe200078e00ff */
[----:B------:R-:W-:Y:S01]  /*10f50*/  LOP3.LUT R63, R63, R186, RZ, 0x3c, !PT ;  /* 0x000000ba3f3f7212 */ /* 0x000fe200078e3cff */
[----:B------:R-:W-:Y:S01]  /*10f60*/  IMAD R100, R61, 0x2, R2 ;  /* 0x000000023d647824 */ /* 0x000fe200078e0202 */
[----:B------:R-:W-:-:S02]  /*10f70*/  SHF.R.U64 R115, R44, 0x10, R45 ;  /* 0x000000102c737819 */ /* 0x000fc4000000122d */
[----:B------:R-:W-:Y:S02]  /*10f80*/  LOP3.LUT R62, R62, 0x7fffe000, RZ, 0xc0, !PT ;  /* 0x7fffe0003e3e7812 */ /* 0x000fe400078ec0ff */
[----:B------:R-:W-:Y:S02]  /*10f90*/  SHF.R.U32.HI R32, RZ, 0x10, R35 ;  /* 0x00000010ff207819 */ /* 0x000fe40000011623 */
[----:B------:R-:W-:Y:S02]  /*10fa0*/  IADD3 R101, R63, R62, R187 ;  /* 0x0000003e3f657210 */ /* 0x000fe40007ffe0bb */
[----:B------:R-:W0:Y:S01]  /*10fb0*/  LDS.128 R60, [R100+0xc400] ;  /* 0x00c40000643c7984 */ /* 0x000e220000000c00 */
[----:B------:R-:W-:Y:S02]  /*10fc0*/  SHF.R.U32.HI R113, RZ, 0x10, R45 ;  /* 0x00000010ff717819 */ /* 0x000fe4000001162d */
[----:B------:R-:W-:Y:S01]  /*10fd0*/  IMAD R101, R101, 0x2, R2 ;  /* 0x0000000265657824 */ /* 0x000fe200078e0202 */
[----:B------:R-:W-:-:S02]  /*10fe0*/  SHF.R.U32.HI R45, RZ, 0x10, R47 ;  /* 0x00000010ff2d7819 */ /* 0x000fc4000001162f */
[----:B------:R-:W-:Y:S02]  /*10ff0*/  PRMT R111, R111, 0x5410, R116 ;  /* 0x000054106f6f7816 */ /* 0x000fe40000000074 */
[----:B------:R-:W1:Y:S01]  /*11000*/  LDS.128 R64, [R101+0xc400] ;  /* 0x00c4000065407984 */ /* 0x000e620000000c00 */
[----:B------:R-:W-:Y:S02]  /*11010*/  SHF.R.U32.HI R114, RZ, 0x10, R33 ;  /* 0x00000010ff727819 */ /* 0x000fe40000011621 */
[----:B------:R-:W-:Y:S02]  /*11020*/  SHF.R.U64 R33, R34, 0x10, R35 ;  /* 0x0000001022217819 */ /* 0x000fe40000001223 */
[----:B------:R-:W-:Y:S02]  /*11030*/  PRMT R112, R112, 0x5410, R115 ;  /* 0x0000541070707816 */ /* 0x000fe40000000073 */
[----:B------:R-:W-:Y:S02]  /*11040*/  PRMT R35, R73, 0x5432, R32 ;  /* 0x0000543249237816 */ /* 0x000fe40000000020 */
[----:B------:R-:W-:Y:S01]  /*11050*/  PRMT R110, R110, 0x5410, R113 ;  /* 0x000054106e6e7816 */ /* 0x000fe20000000071 */
[----:B------:R-:W-:Y:S01]  /*11060*/  IMAD.U32 R122, R112, 0x10000, RZ ;  /* 0x00010000707a7824 */ /* 0x000fe200078e00ff */
[----:B------:R-:W-:-:S02]  /*11070*/  SHF.R.U64 R34, R46, 0x10, R47 ;  /* 0x000000102e227819 */ /* 0x000fc4000000122f */
[----:B------:R-:W-:Y:S01]  /*11080*/  PRMT R32, R70, 0x5432, R45 ;  /* 0x0000543246207816 */ /* 0x000fe2000000002d */
[----:B------:R-:W-:Y:S01]  /*11090*/  IMAD.U32 R121, R110, 0x10000, RZ ;  /* 0x000100006e797824 */ /* 0x000fe200078e00ff */
[----:B------:R-:W-:Y:S02]  /*110a0*/  PRMT R47, R75, 0x5432, R114 ;  /* 0x000054324b2f7816 */ /* 0x000fe40000000072 */
[----:B------:R-:W-:Y:S01]  /*110b0*/  PRMT R34, R71, 0x5432, R34 ;  /* 0x0000543247227816 */ /* 0x000fe20000000022 */
[----:B------:R-:W-:Y:S01]  /*110c0*/  IMAD.U32 R120, R32, 0x10000, RZ ;  /* 0x0001000020787824 */ /* 0x000fe200078e00ff */
[----:B------:R-:W-:Y:S01]  /*110d0*/  PRMT R33, R74, 0x5432, R33 ;  /* 0x000054324a217816 */ /* 0x000fe20000000021 */
        /* <DEDUP_REMOVED lines=10> */
[----:B------:R-:W-:Y:S01]  /*11180*/  IMAD.U32 R119, R64, 0x10000, RZ ;  /* 0x0001000040777824 */ /* 0x000fe200078e00ff */
[----:B------:R-:W-:Y:S01]  /*11190*/  LOP3.LUT R61, R66, 0xffff0000, RZ, 0xc0, !PT ;  /* 0xffff0000423d7812 */ /* 0x000fe200078ec0ff */
[----:B------:R-:W-:-:S02]  /*111a0*/  IMAD.U32 R65, R111, 0x10000, RZ ;  /* 0x000100006f417824 */ /* 0x000fc400078e00ff */
[----:B------:R-:W-:Y:S01]  /*111b0*/  FMUL.FTZ R124, R118, R121 ;  /* 0x00000079767c7220 */ /* 0x000fe20000410000 */
[----:B------:R-:W-:Y:S01]  /*111c0*/  IMAD.U32 R63, R66, 0x10000, RZ ;  /* 0x00010000423f7824 */ /* 0x000fe200078e00ff */
[C---:B------:R-:W-:Y:S01]  /*111d0*/  LOP3.LUT R66, R67.reuse, 0xffff0000, RZ, 0xc0, !PT ;  /* 0xffff000043427812 */ /* 0x040fe200078ec0ff */
[----:B------:R-:W-:Y:S02]  /*111e0*/  IMAD.U32 R117, R67, 0x10000, RZ ;  /* 0x0001000043757824 */ /* 0x000fe400078e00ff */
[C---:B------:R-:W-:Y:S01]  /*111f0*/  FMUL.FTZ R67, R119.reuse, R65 ;  /* 0x0000004177437220 */ /* 0x040fe20000410000 */
[-C--:B------:R-:W-:Y:S01]  /*11200*/  FMUL.FTZ R123, R119, R122.reuse ;  /* 0x0000007a777b7220 */ /* 0x080fe20000410000 */
[----:B------:R-:W-:Y:S01]  /*11210*/  IMAD.U32 R119, R47, 0x10000, RZ ;  /* 0x000100002f777824 */ /* 0x000fe200078e00ff */
[----:B------:R-:W-:Y:S01]  /*11220*/  LOP3.LUT R64, R64, 0xffff0000, RZ, 0xc0, !PT ;  /* 0xffff000040407812 */ /* 0x000fe200078ec0ff */
[----:B------:R-:W-:Y:S01]  /*11230*/  FFMA.FTZ R67, R116, R122, R67 ;  /* 0x0000007a74437223 */ /* 0x000fe20000010043 */
[----:B------:R-:W-:-:S02]  /*11240*/  IMAD.U32 R122, R35, 0x10000, RZ ;  /* 0x00010000237a7824 */ /* 0x000fc400078e00ff */
[----:B------:R-:W-:Y:S01]  /*11250*/  FFMA.FTZ R65, R116, R65, -R123 ;  /* 0x0000004174417223 */ /* 0x000fe2000001087b */
[-C--:B------:R-:W-:Y:S01]  /*11260*/  FMUL.FTZ R118, R118, R119.reuse ;  /* 0x0000007776767220 */ /* 0x080fe20000410000 */
[----:B------:R-:W-:Y:S01]  /*11270*/  FFMA.FTZ R116, R113, R119, -R124 ;  /* 0x0000007771747223 */ /* 0x000fe2000001087c */
[C---:B------:R-:W-:Y:S01]  /*11280*/  FMUL.FTZ R123, R117.reuse, R120 ;  /* 0x00000078757b7220 */ /* 0x040fe20000410000 */
[----:B------:R-:W-:Y:S01]  /*11290*/  LOP3.LUT R119, R112, 0xffff0000, RZ, 0xc0, !PT ;  /* 0xffff000070777812 */ /* 0x000fe200078ec0ff */
[-C--:B------:R-:W-:Y:S01]  /*112a0*/  FMUL.FTZ R117, R117, R122.reuse ;  /* 0x0000007a75757220 */ /* 0x080fe20000410000 */
[----:B------:R-:W-:Y:S01]  /*112b0*/  LOP3.LUT R111, R111, 0xffff0000, RZ, 0xc0, !PT ;  /* 0xffff00006f6f7812 */ /* 0x000fe200078ec0ff */
[----:B------:R-:W-:Y:S01]  /*112c0*/  FFMA.FTZ R113, R113, R121, R118 ;  /* 0x0000007971717223 */ /* 0x000fe20000010076 */
[C---:B------:R-:W-:Y:S01]  /*112d0*/  FFMA.FTZ R112, R114.reuse, R122, -R123 ;  /* 0x0000007a72707223 */ /* 0x040fe2000001087b */
[----:B------:R-:W-:Y:S01]  /*112e0*/  FFMA.FTZ R114, R114, R120, R117 ;  /* 0x0000007872727223 */ /* 0x000fe20000010075 */
[----:B------:R-:W-:Y:S01]  /*112f0*/  FMUL.FTZ R121, R64, R119 ;  /* 0x0000007740797220 */ /* 0x000fe20000410000 */
[----:B------:R-:W-:Y:S01]  /*11300*/  LOP3.LUT R117, R110, 0xffff0000, RZ, 0xc0, !PT ;  /* 0xffff00006e757812 */ /* 0x000fe200078ec0ff */
[-C--:B------:R-:W-:Y:S01]  /*11310*/  FMUL.FTZ R123, R64, R111.reuse ;  /* 0x0000006f407b7220 */ /* 0x080fe20000410000 */
[----:B------:R-:W-:Y:S01]  /*11320*/  LOP3.LUT R47, R47, 0xffff0000, RZ, 0xc0, !PT ;  /* 0xffff00002f2f7812 */ /* 0x000fe200078ec0ff */
[----:B------:R-:W-:Y:S01]  /*11330*/  FFMA.FTZ R64, R44, R111, -R121 ;  /* 0x0000006f2c407223 */ /* 0x000fe20000010879 */
[----:B------:R-:W-:-:S02]  /*11340*/  IMAD.U32 R111, R34, 0x10000, RZ ;  /* 0x00010000226f7824 */ /* 0x000fc400078e00ff */
[----:B------:R-:W-:Y:S01]  /*11350*/  FMUL.FTZ R121, R115, R117 ;  /* 0x0000007573797220 */ /* 0x000fe20000410000 */
[----:B------:R-:W-:Y:S02]  /*11360*/  IMAD.U32 R110, R33, 0x10000, RZ ;  /* 0x00010000216e7824 */ /* 0x000fe400078e00ff */
[----:B------:R-:W-:Y:S01]  /*11370*/  FMUL.FTZ R118, R115, R47 ;  /* 0x0000002f73767220 */ /* 0x000fe20000410000 */
[----:B------:R-:W-:Y:S01]  /*11380*/  FMUL.FTZ R115, R63, R111 ;  /* 0x0000006f3f737220 */ /* 0x000fe20000410000 */
[C---:B------:R-:W-:Y:S01]  /*11390*/  FFMA.FTZ R47, R60.reuse, R47, -R121 ;  /* 0x0000002f3c2f7223 */ /* 0x040fe20000010879 */
[----:B------:R-:W-:Y:S01]  /*113a0*/  LOP3.LUT R35, R35, 0xffff0000, RZ, 0xc0, !PT ;  /* 0xffff000023237812 */ /* 0x000fe200078ec0ff */
[----:B------:R-:W-:Y:S01]  /*113b0*/  FFMA.FTZ R60, R60, R117, R118 ;  /* 0x000000753c3c7223 */ /* 0x000fe20000010076 */
[-C--:B------:R-:W-:Y:S01]  /*113c0*/  FMUL.FTZ R117, R63, R110.reuse ;  /* 0x0000006e3f757220 */ /* 0x080fe20000410000 */
[----:B------:R-:W-:Y:S01]  /*113d0*/  FFMA.FTZ R63, R46, R110, -R115 ;  /* 0x0000006e2e3f7223 */ /* 0x000fe20000010873 */
[----:B------:R-:W-:Y:S01]  /*113e0*/  LOP3.LUT R110, R34, 0xffff0000, RZ, 0xc0, !PT ;  /* 0xffff0000226e7812 */ /* 0x000fe200078ec0ff */
[----:B------:R-:W-:Y:S01]  /*113f0*/  FFMA.FTZ R44, R44, R119, R123 ;  /* 0x000000772c2c7223 */ /* 0x000fe2000001007b */
[----:B------:R-:W-:Y:S01]  /*11400*/  LOP3.LUT R34, R33, 0xffff0000, RZ, 0xc0, !PT ;  /* 0xffff000021227812 */ /* 0x000fe200078ec0ff */
[----:B------:R-:W-:Y:S01]  /*11410*/  FFMA.FTZ R46, R46, R111, R117 ;  /* 0x0000006f2e2e7223 */ /* 0x000fe20000010075 */
[----:B------:R-:W-:Y:S01]  /*11420*/  LOP3.LUT R33, R32, 0xffff0000, RZ, 0xc0, !PT ;  /* 0xffff000020217812 */ /* 0x000fe200078ec0ff */
[C---:B------:R-:W-:Y:S01]  /*11430*/  FMUL.FTZ R32, R61.reuse, R110 ;  /* 0x0000006e3d207220 */ /* 0x040fe20000410000 */
[----:B------:R-:W-:Y:S01]  /*11440*/  F2FP.BF16.F32.PACK_AB R44, R44, R67 ;  /* 0x000000432c2c723e */ /* 0x000fe200000010ff */
[----:B------:R-:W-:-:S02]  /*11450*/  FMUL.FTZ R61, R61, R34 ;  /* 0x000000223d3d7220 */ /* 0x000fc40000410000 */
[C---:B------:R-:W-:Y:S01]  /*11460*/  FMUL.FTZ R111, R66.reuse, R33 ;  /* 0x00000021426f7220 */ /* 0x040fe20000410000 */
[-C--:B------:R-:W-:Y:S01]  /*11470*/  FMUL.FTZ R66, R66, R35.reuse ;  /* 0x0000002342427220 */ /* 0x080fe20000410000 */
[C---:B------:R-:W-:Y:S01]  /*11480*/  FFMA.FTZ R34, R45.reuse, R34, -R32 ;  /* 0x000000222d227223 */ /* 0x040fe20000010820 */
[----:B------:R-:W-:Y:S01]  /*11490*/  FFMA.FTZ R61, R45, R110, R61 ;  /* 0x0000006e2d3d7223 */ /* 0x000fe2000001003d */
[C---:B------:R-:W-:Y:S01]  /*114a0*/  FFMA.FTZ R35, R62.reuse, R35, -R111 ;  /* 0x000000233e237223 */ /* 0x040fe2000001086f */
[----:B------:R-:W-:Y:S01]  /*114b0*/  FFMA.FTZ R111, R62, R33, R66 ;  /* 0x000000213e6f7223 */ /* 0x000fe20000010042 */
[----:B------:R-:W-:Y:S02]  /*114c0*/  F2FP.BF16.F32.PACK_AB R32, R64, R65 ;  /* 0x000000414020723e */ /* 0x000fe400000010ff */
[----:B------:R-:W-:Y:S02]  /*114d0*/  F2FP.BF16.F32.PACK_AB R33, R47, R116 ;  /* 0x000000742f21723e */ /* 0x000fe400000010ff */
[----:B------:R-:W-:-:S02]  /*114e0*/  F2FP.BF16.F32.PACK_AB R34, R34, R63 ;  /* 0x0000003f2222723e */ /* 0x000fc400000010ff */
[----:B------:R-:W-:Y:S02]  /*114f0*/  F2FP.BF16.F32.PACK_AB R35, R35, R112 ;  /* 0x000000702323723e */ /* 0x000fe400000010ff */
[----:B------:R-:W-:Y:S02]  /*11500*/  F2FP.BF16.F32.PACK_AB R45, R60, R113 ;  /* 0x000000713c2d723e */ /* 0x000fe400000010ff */
[----:B------:R-:W-:Y:S01]  /*11510*/  F2FP.BF16.F32.PACK_AB R46, R61, R46 ;  /* 0x0000002e3d2e723e */ /* 0x000fe200000010ff */
[----:B------:R1:W-:Y:S01]  /*11520*/  STS.128 [R100+0xc400], R32 ;  /* 0x00c4002064007388 */ /* 0x0003e20000000c00 */
[----:B------:R-:W-:-:S05]  /*11530*/  F2FP.BF16.F32.PACK_AB R47, R111, R114 ;  /* 0x000000726f2f723e */ /* 0x000fca00000010ff */
[----:B------:R1:W-:Y:S02]  /*11540*/  STS.128 [R101+0xc400], R44 ;  /* 0x00c4002c65007388 */ /* 0x0003e40000000c00 */
.L_x_1735:
[----:B------:R-:W-:Y:S05]  /*11550*/  BSYNC B2 ;  /* 0x0000000000027941 */ /* 0x000fea0003800000 */
.L_x_1734:
[----:B------:R-:W-:Y:S04]  /*11560*/  BSSY B2, `(.L_x_1736) ;  /* 0x0000069000027945 */ /* 0x000fe80003800000 */
[----:B------:R-:W-:Y:S05]  /*11570*/  @P1 BRA `(.L_x_1737) ;  /* 0x00000004009c1947 */ /* 0x000fea0003800000 */
[----:B------:R-:W2:Y:S01]  /*11580*/  LDL R67, [R1+0x44] ;  /* 0x0000440001437983 */ /* 0x000ea20000100800 */
[----:B-1----:R-:W-:Y:S02]  /*11590*/  LEA.HI R32, R83, R170, RZ, 0x1d ;  /* 0x000000aa53207211 */ /* 0x002fe400078fe8ff */
[--C-:B0-----:R-:W-:Y:S02]  /*115a0*/  SHF.R.U64 R61, R30, 0x10, R31.reuse ;  /* 0x000000101e3d7819 */ /* 0x101fe4000000121f */
[----:B------:R-:W-:Y:S01]  /*115b0*/  SHF.R.S32.HI R33, RZ, 0x1f, R32 ;  /* 0x0000001fff217819 */ /* 0x000fe20000011420 */
[----:B------:R-:W-:Y:S01]  /*115c0*/  IMAD.SHL.U32 R34, R32, 0x8, RZ ;  /* 0x0000000820227824 */ /* 0x000fe200078e00ff */
[----:B------:R-:W-:Y:S02]  /*115d0*/  SHF.R.U32.HI R30, RZ, 0x10, R31 ;  /* 0x00000010ff1e7819 */ /* 0x000fe4000001161f */
[----:B------:R-:W-:Y:S02]  /*115e0*/  LEA.HI R32, R33, R32, RZ, 0x3 ;  /* 0x0000002021207211 */ /* 0x000fe400078f18ff */
[----:B------:R-:W-:-:S02]  /*115f0*/  LOP3.LUT R33, R185, 0x38, R34, 0xf8, !PT ;  /* 0x00000038b9217812 */ /* 0x000fc400078ef822 */
[----:B------:R-:W-:Y:S01]  /*11600*/  SHF.R.U64 R63, R28, 0x10, R29 ;  /* 0x000000101c3f7819 */ /* 0x000fe2000000121d */
[----:B------:R-:W-:Y:S01]  /*11610*/  IMAD.SHL.U32 R32, R32, 0x400, RZ ;  /* 0x0000040020207824 */ /* 0x000fe200078e00ff */
[----:B------:R-:W-:Y:S02]  /*11620*/  LOP3.LUT R33, R33, R186, RZ, 0x3c, !PT ;  /* 0x000000ba21217212 */ /* 0x000fe400078e3cff */
[----:B------:R-:W-:Y:S02]  /*11630*/  SHF.R.U64 R31, R40, 0x10, R41 ;  /* 0x00000010281f7819 */ /* 0x000fe40000001229 */
[----:B------:R-:W-:Y:S02]  /*11640*/  LOP3.LUT R32, R32, 0x7fffe000, RZ, 0xc0, !PT ;  /* 0x7fffe00020207812 */ /* 0x000fe400078ec0ff */
[----:B------:R-:W-:Y:S02]  /*11650*/  SHF.R.U32.HI R28, RZ, 0x10, R29 ;  /* 0x00000010ff1c7819 */ /* 0x000fe4000001161d */
[----:B------:R-:W-:-:S02]  /*11660*/  IADD3 R45, R33, R32, R187 ;  /* 0x00000020212d7210 */ /* 0x000fc40007ffe0bb */
[----:B------:R-:W-:Y:S02]  /*11670*/  SHF.R.U64 R29, R42, 0x10, R43 ;  /* 0x000000102a1d7819 */ /* 0x000fe4000000122b */
[----:B------:R-:W-:Y:S01]  /*11680*/  PRMT R102, R102, 0x5410, R31 ;  /* 0x0000541066667816 */ /* 0x000fe2000000001f */
[----:B------:R-:W-:Y:S01]  /*11690*/  IMAD R60, R45, 0x2, R2 ;  /* 0x000000022d3c7824 */ /* 0x000fe200078e0202 */
[----:B------:R-:W-:Y:S02]  /*116a0*/  SHF.R.U32.HI R40, RZ, 0x10, R41 ;  /* 0x00000010ff287819 */ /* 0x000fe40000011629 */
[----:B------:R-:W-:Y:S02]  /*116b0*/  PRMT R107, R107, 0x5410, R28 ;  /* 0x000054106b6b7816 */ /* 0x000fe4000000001c */
[----:B------:R-:W0:Y:S01]  /*116c0*/  LDS.128 R44, [R60+0xc400] ;  /* 0x00c400003c2c7984 */ /* 0x000e220000000c00 */
[----:B------:R-:W-:Y:S02]  /*116d0*/  PRMT R104, R104, 0x5410, R29 ;  /* 0x0000541068687816 */ /* 0x000fe4000000001d */
[----:B------:R-:W-:Y:S01]  /*116e0*/  PRMT R106, R106, 0x5410, R63 ;  /* 0x000054106a6a7816 */ /* 0x000fe2000000003f */
[----:B------:R-:W-:Y:S01]  /*116f0*/  IMAD.U32 R63, R102, 0x10000, RZ ;  /* 0x00010000663f7824 */ /* 0x000fe200078e00ff */
[----:B------:R-:W-:-:S02]  /*11700*/  PRMT R108, R108, 0x5410, R61 ;  /* 0x000054106c6c7816 */ /* 0x000fc4000000003d */
[----:B------:R-:W-:Y:S02]  /*11710*/  SHF.R.U32.HI R42, RZ, 0x10, R43 ;  /* 0x00000010ff2a7819 */ /* 0x000fe4000001162b */
[----:B------:R-:W-:Y:S02]  /*11720*/  PRMT R103, R103, 0x5410, R40 ;  /* 0x0000541067677816 */ /* 0x000fe40000000028 */
[----:B------:R-:W-:Y:S02]  /*11730*/  PRMT R109, R109, 0x5410, R30 ;  /* 0x000054106d6d7816 */ /* 0x000fe4000000001e */
[----:B------:R-:W-:Y:S01]  /*11740*/  PRMT R105, R105, 0x5410, R42 ;  /* 0x0000541069697816 */ /* 0x000fe2000000002a */
[C---:B------:R-:W-:Y:S01]  /*11750*/  IMAD.U32 R64, R103.reuse, 0x10000, RZ ;  /* 0x0001000067407824 */ /* 0x040fe200078e00ff */
[----:B------:R-:W-:Y:S02]  /*11760*/  LOP3.LUT R103, R103, 0xffff0000, RZ, 0xc0, !PT ;  /* 0xffff000067677812 */ /* 0x000fe400078ec0ff */
[----:B0-----:R-:W-:Y:S01]  /*11770*/  LOP3.LUT R62, R44, 0xffff0000, RZ, 0xc0, !PT ;  /* 0xffff00002c3e7812 */ /* 0x001fe200078ec0ff */
[----:B------:R-:W-:Y:S01]  /*11780*/  IMAD.U32 R41, R45, 0x10000, RZ ;  /* 0x000100002d297824 */ /* 0x000fe200078e00ff */
[----:B------:R-:W-:Y:S01]  /*11790*/  LOP3.LUT R31, R46, 0xffff0000, RZ, 0xc0, !PT ;  /* 0xffff00002e1f7812 */ /* 0x000fe200078ec0ff */
[----:B------:R-:W-:Y:S01]  /*117a0*/  IMAD.U32 R42, R47, 0x10000, RZ ;  /* 0x000100002f2a7824 */ /* 0x000fe200078e00ff */
[----:B------:R-:W-:Y:S01]  /*117b0*/  LOP3.LUT R45, R45, 0xffff0000, RZ, 0xc0, !PT ;  /* 0xffff00002d2d7812 */ /* 0x000fe200078ec0ff */
[----:B------:R-:W-:Y:S01]  /*117c0*/  FMUL.FTZ R66, R41, R64 ;  /* 0x0000004029427220 */ /* 0x000fe20000410000 */
[----:B--2---:R-:W0:Y:S02]  /*117d0*/  LDS.128 R32, [R67] ;  /* 0x0000000043207984 */ /* 0x004e240000000c00 */
[C---:B0-----:R-:W-:Y:S01]  /*117e0*/  IMAD.U32 R29, R34.reuse, 0x10000, RZ ;  /* 0x00010000221d7824 */ /* 0x041fe200078e00ff */
[----:B------:R-:W-:Y:S01]  /*117f0*/  LOP3.LUT R28, R34, 0xffff0000, RZ, 0xc0, !PT ;  /* 0xffff0000221c7812 */ /* 0x000fe200078ec0ff */
[C---:B------:R-:W-:Y:S01]  /*11800*/  IMAD.U32 R61, R35.reuse, 0x10000, RZ ;  /* 0x00010000233d7824 */ /* 0x040fe200078e00ff */
[----:B------:R-:W-:Y:S01]  /*11810*/  LOP3.LUT R34, R35, 0xffff0000, RZ, 0xc0, !PT ;  /* 0xffff000023227812 */ /* 0x000fe200078ec0ff */
[----:B------:R-:W-:Y:S01]  /*11820*/  IMAD.U32 R35, R44, 0x10000, RZ ;  /* 0x000100002c237824 */ /* 0x000fe200078e00ff */
[C---:B------:R-:W-:Y:S01]  /*11830*/  LOP3.LUT R30, R32.reuse, 0xffff0000, RZ, 0xc0, !PT ;  /* 0xffff0000201e7812 */ /* 0x040fe200078ec0ff */
[----:B------:R-:W-:Y:S01]  /*11840*/  IMAD.U32 R40, R32, 0x10000, RZ ;  /* 0x0001000020287824 */ /* 0x000fe200078e00ff */
[----:B------:R-:W-:Y:S01]  /*11850*/  LOP3.LUT R32, R33, 0xffff0000, RZ, 0xc0, !PT ;  /* 0xffff000021207812 */ /* 0x000fe200078ec0ff */
[----:B------:R-:W-:-:S02]  /*11860*/  IMAD.U32 R44, R106, 0x10000, RZ ;  /* 0x000100006a2c7824 */ /* 0x000fc400078e00ff */
[-C--:B------:R-:W-:Y:S01]  /*11870*/  FMUL.FTZ R65, R35, R63.reuse ;  /* 0x0000003f23417220 */ /* 0x080fe20000410000 */
[----:B------:R-:W-:Y:S02]  /*11880*/  IMAD.U32 R43, R33, 0x10000, RZ ;  /* 0x00010000212b7824 */ /* 0x000fe400078e00ff */
[----:B------:R-:W-:Y:S01]  /*11890*/  IMAD.U32 R33, R46, 0x10000, RZ ;  /* 0x000100002e217824 */ /* 0x000fe200078e00ff */
[----:B------:R-:W-:Y:S01]  /*118a0*/  LOP3.LUT R46, R47, 0xffff0000, RZ, 0xc0, !PT ;  /* 0xffff00002f2e7812 */ /* 0x000fe200078ec0ff */
[-C--:B------:R-:W-:Y:S01]  /*118b0*/  FMUL.FTZ R47, R35, R44.reuse ;  /* 0x0000002c232f7220 */ /* 0x080fe20000410000 */
[C---:B------:R-:W-:Y:S01]  /*118c0*/  FFMA.FTZ R35, R40.reuse, R44, -R65 ;  /* 0x0000002c28237223 */ /* 0x040fe20000010841 */
[C---:B------:R-:W-:Y:S01]  /*118d0*/  IMAD.U32 R44, R107.reuse, 0x10000, RZ ;  /* 0x000100006b2c7824 */ /* 0x040fe200078e00ff */
[----:B------:R-:W-:Y:S01]  /*118e0*/  LOP3.LUT R107, R107, 0xffff0000, RZ, 0xc0, !PT ;  /* 0xffff00006b6b7812 */ /* 0x000fe200078ec0ff */
[----:B------:R-:W-:Y:S02]  /*118f0*/  IMAD.U32 R65, R105, 0x10000, RZ ;  /* 0x0001000069417824 */ /* 0x000fe400078e00ff */
[----:B------:R-:W-:Y:S01]  /*11900*/  FFMA.FTZ R40, R40, R63, R47 ;  /* 0x0000003f28287223 */ /* 0x000fe2000001002f */
[----:B------:R-:W-:-:S02]  /*11910*/  IMAD.U32 R47, R109, 0x10000, RZ ;  /* 0x000100006d2f7824 */ /* 0x000fc400078e00ff */
[-C--:B------:R-:W-:Y:S01]  /*11920*/  FMUL.FTZ R100, R41, R44.reuse ;  /* 0x0000002c29647220 */ /* 0x080fe20000410000 */
[C---:B------:R-:W-:Y:S01]  /*11930*/  FFMA.FTZ R41, R43.reuse, R44, -R66 ;  /* 0x0000002c2b297223 */ /* 0x040fe20000010842 */
[----:B------:R-:W-:Y:S01]  /*11940*/  FMUL.FTZ R44, R42, R65 ;  /* 0x000000412a2c7220 */ /* 0x000fe20000410000 */
[----:B------:R-:W-:Y:S01]  /*11950*/  LOP3.LUT R63, R102, 0xffff0000, RZ, 0xc0, !PT ;  /* 0xffff0000663f7812 */ /* 0x000fe200078ec0ff */
[-C--:B------:R-:W-:Y:S01]  /*11960*/  FMUL.FTZ R66, R42, R47.reuse ;  /* 0x0000002f2a427220 */ /* 0x080fe20000410000 */
[----:B------:R-:W-:Y:S01]  /*11970*/  FFMA.FTZ R43, R43, R64, R100 ;  /* 0x000000402b2b7223 */ /* 0x000fe20000010064 */
[C---:B------:R-:W-:Y:S01]  /*11980*/  FFMA.FTZ R42, R61.reuse, R47, -R44 ;  /* 0x0000002f3d2a7223 */ /* 0x040fe2000001082c */
[----:B------:R-:W-:Y:S01]  /*11990*/  LOP3.LUT R47, R106, 0xffff0000, RZ, 0xc0, !PT ;  /* 0xffff00006a2f7812 */ /* 0x000fe200078ec0ff */
[----:B------:R-:W-:Y:S01]  /*119a0*/  FFMA.FTZ R44, R61, R65, R66 ;  /* 0x000000413d2c7223 */ /* 0x000fe20000010042 */
[----:B------:R-:W-:Y:S01]  /*119b0*/  FMUL.FTZ R61, R62, R63 ;  /* 0x0000003f3e3d7220 */ /* 0x000fe20000410000 */
[----:B------:R-:W-:Y:S01]  /*119c0*/  FMUL.FTZ R100, R45, R107 ;  /* 0x0000006b2d647220 */ /* 0x000fe20000410000 */
[----:B------:R-:W-:-:S02]  /*119d0*/  IMAD.U32 R64, R104, 0x10000, RZ ;  /* 0x0001000068407824 */ /* 0x000fc400078e00ff */
[-C--:B------:R-:W-:Y:S01]  /*119e0*/  FMUL.FTZ R65, R62, R47.reuse ;  /* 0x0000002f3e417220 */ /* 0x080fe20000410000 */
[----:B------:R-:W-:Y:S01]  /*119f0*/  FFMA.FTZ R66, R30, R47, -R61 ;  /* 0x0000002f1e427223 */ /* 0x000fe2000001083d */
[----:B------:R-:W-:Y:S01]  /*11a00*/  FMUL.FTZ R47, R45, R103 ;  /* 0x000000672d2f7220 */ /* 0x000fe20000410000 */
[----:B------:R-:W-:Y:S02]  /*11a10*/  IMAD.U32 R62, R108, 0x10000, RZ ;  /* 0x000100006c3e7824 */ /* 0x000fe400078e00ff */
[----:B------:R-:W-:Y:S01]  /*11a20*/  FFMA.FTZ R65, R30, R63, R65 ;  /* 0x0000003f1e417223 */ /* 0x000fe20000010041 */
[C---:B------:R-:W-:Y:S01]  /*11a30*/  FFMA.FTZ R100, R32.reuse, R103, R100 ;  /* 0x0000006720647223 */ /* 0x040fe20000010064 */
[----:B------:R-:W-:Y:S01]  /*11a40*/  FFMA.FTZ R30, R32, R107, -R47 ;  /* 0x0000006b201e7223 */ /* 0x000fe2000001082f */
[C---:B------:R-:W-:Y:S01]  /*11a50*/  FMUL.FTZ R102, R33.reuse, R64 ;  /* 0x0000004021667220 */ /* 0x040fe20000410000 */
[----:B------:R-:W-:Y:S01]  /*11a60*/  FMUL.FTZ R32, R33, R62 ;  /* 0x0000003e21207220 */ /* 0x000fe20000410000 */
[----:B------:R-:W-:-:S02]  /*11a70*/  LOP3.LUT R104, R104, 0xffff0000, RZ, 0xc0, !PT ;  /* 0xffff000068687812 */ /* 0x000fc400078ec0ff */
[----:B------:R-:W-:Y:S01]  /*11a80*/  LOP3.LUT R105, R105, 0xffff0000, RZ, 0xc0, !PT ;  /* 0xffff000069697812 */ /* 0x000fe200078ec0ff */
[C---:B------:R-:W-:Y:S01]  /*11a90*/  FFMA.FTZ R102, R29.reuse, R62, -R102 ;  /* 0x0000003e1d667223 */ /* 0x040fe20000010866 */
[----:B------:R-:W-:Y:S01]  /*11aa0*/  LOP3.LUT R108, R108, 0xffff0000, RZ, 0xc0, !PT ;  /* 0xffff00006c6c7812 */ /* 0x000fe200078ec0ff */
[----:B------:R-:W-:Y:S01]  /*11ab0*/  FFMA.FTZ R64, R29, R64, R32 ;  /* 0x000000401d407223 */ /* 0x000fe20000010020 */
[----:B------:R-:W-:Y:S01]  /*11ac0*/  LOP3.LUT R109, R109, 0xffff0000, RZ, 0xc0, !PT ;  /* 0xffff00006d6d7812 */ /* 0x000fe200078ec0ff */
[C---:B------:R-:W-:Y:S01]  /*11ad0*/  FMUL.FTZ R29, R31.reuse, R104 ;  /* 0x000000681f1d7220 */ /* 0x040fe20000410000 */
[C---:B------:R-:W-:Y:S01]  /*11ae0*/  FMUL.FTZ R47, R46.reuse, R105 ;  /* 0x000000692e2f7220 */ /* 0x040fe20000410000 */
[----:B------:R-:W-:Y:S01]  /*11af0*/  FMUL.FTZ R33, R31, R108 ;  /* 0x0000006c1f217220 */ /* 0x000fe20000410000 */
[----:B------:R-:W-:Y:S01]  /*11b00*/  F2FP.BF16.F32.PACK_AB R32, R65, R40 ;  /* 0x000000284120723e */ /* 0x000fe200000010ff */
[-C--:B------:R-:W-:Y:S01]  /*11b10*/  FMUL.FTZ R46, R46, R109.reuse ;  /* 0x0000006d2e2e7220 */ /* 0x080fe20000410000 */
        /* <DEDUP_REMOVED lines=13> */
.L_x_1737:
[----:B------:R-:W-:Y:S05]  /*11bf0*/  BSYNC B2 ;  /* 0x0000000000027941 */ /* 0x000fea0003800000 */
.L_x_1736:
[----:B------:R-:W-:Y:S05]  /*11c00*/  @P2 BRA `(.L_x_1733) ;  /* 0x00000004009c2947 */ /* 0x000fea0003800000 */
[----:B------:R-:W3:Y:S01]  /*11c10*/  LDL R43, [R1+0x3c] ;  /* 0x00003c00012b7983 */ /* 0x000ee20000100800 */
[----:B------:R-:W-:Y:S02]  /*11c20*/  LEA.HI R83, R83, R171, RZ, 0x1d ;  /* 0x000000ab53537211 */ /* 0x000fe400078fe8ff */
[----:B------:R-:W-:Y:S02]  /*11c30*/  SHF.R.U64 R41, R24, 0x10, R25 ;  /* 0x0000001018297819 */ /* 0x000fe40000001219 */
[----:B--2---:R-:W-:Y:S01]  /*11c40*/  SHF.R.S32.HI R30, RZ, 0x1f, R83 ;  /* 0x0000001fff1e7819 */ /* 0x004fe20000011453 */
[----:B------:R-:W-:Y:S01]  /*11c50*/  IMAD.SHL.U32 R28, R83, 0x8, RZ ;  /* 0x00000008531c7824 */ /* 0x000fe200078e00ff */
[----:B-1----:R-:W-:Y:S02]  /*11c60*/  SHF.R.U32.HI R44, RZ, 0x10, R25 ;  /* 0x00000010ff2c7819 */ /* 0x002fe40000011619 */
[----:B------:R-:W-:Y:S02]  /*11c70*/  LEA.HI R30, R30, R83, RZ, 0x3 ;  /* 0x000000531e1e7211 */ /* 0x000fe400078f18ff */
[----:B------:R-:W-:-:S02]  /*11c80*/  LOP3.LUT R29, R185, 0x38, R28, 0xf8, !PT ;  /* 0x00000038b91d7812 */ /* 0x000fc400078ef81c */
[----:B------:R-:W-:Y:S01]  /*11c90*/  SHF.R.U64 R25, R26, 0x10, R27 ;  /* 0x000000101a197819 */ /* 0x000fe2000000121b */
[----:B------:R-:W-:Y:S01]  /*11ca0*/  IMAD.SHL.U32 R30, R30, 0x400, RZ ;  /* 0x000004001e1e7824 */ /* 0x000fe200078e00ff */
[----:B------:R-:W-:Y:S02]  /*11cb0*/  LOP3.LUT R29, R29, R186, RZ, 0x3c, !PT ;  /* 0x000000ba1d1d7212 */ /* 0x000fe400078e3cff */
[----:B------:R-:W-:Y:S02]  /*11cc0*/  SHF.R.U64 R26, R36, 0x10, R37 ;  /* 0x00000010241a7819 */ /* 0x000fe40000001225 */
[----:B------:R-:W-:Y:S02]  /*11cd0*/  LOP3.LUT R30, R30, 0x7fffe000, RZ, 0xc0, !PT ;  /* 0x7fffe0001e1e7812 */ /* 0x000fe400078ec0ff */
[----:B------:R-:W-:Y:S02]  /*11ce0*/  SHF.R.U64 R24, R38, 0x10, R39 ;  /* 0x0000001026187819 */ /* 0x000fe40000001227 */
[----:B------:R-:W-:-:S02]  /*11cf0*/  IADD3 R33, R29, R30, R187 ;  /* 0x0000001e1d217210 */ /* 0x000fc40007ffe0bb */
[----:B------:R-:W-:Y:S02]  /*11d00*/  PRMT R90, R90, 0x5410, R25 ;  /* 0x000054105a5a7816 */ /* 0x000fe40000000019 */
[----:B------:R-:W-:Y:S01]  /*11d10*/  PRMT R87, R87, 0x5410, R26 ;  /* 0x0000541057577816 */ /* 0x000fe2000000001a */
[----:B------:R-:W-:Y:S01]  /*11d20*/  IMAD R40, R33, 0x2, R2 ;  /* 0x0000000221287824 */ /* 0x000fe200078e0202 */
[----:B------:R-:W-:Y:S02]  /*11d30*/  SHF.R.U32.HI R42, RZ, 0x10, R27 ;  /* 0x00000010ff2a7819 */ /* 0x000fe4000001161b */
[----:B------:R-:W-:Y:S02]  /*11d40*/  PRMT R85, R85, 0x5410, R24 ;  /* 0x0000541055557816 */ /* 0x000fe40000000018 */
[----:B------:R-:W1:Y:S01]  /*11d50*/  LDS.128 R32, [R40+0xc400] ;  /* 0x00c4000028207984 */ /* 0x000e620000000c00 */
[----:B------:R-:W-:Y:S02]  /*11d60*/  PRMT R88, R88, 0x5410, R41 ;  /* 0x0000541058587816 */ /* 0x000fe40000000029 */
[----:B------:R-:W-:Y:S01]  /*11d70*/  PRMT R89, R89, 0x5410, R44 ;  /* 0x0000541059597816 */ /* 0x000fe2000000002c */
[----:B------:R-:W-:Y:S01]  /*11d80*/  IMAD.U32 R44, R87, 0x10000, RZ ;  /* 0x00010000572c7824 */ /* 0x000fe200078e00ff */
[----:B------:R-:W-:-:S02]  /*11d90*/  SHF.R.U32.HI R37, RZ, 0x10, R37 ;  /* 0x00000010ff257819 */ /* 0x000fc40000011625 */
[----:B------:R-:W-:Y:S02]  /*11da0*/  SHF.R.U32.HI R39, RZ, 0x10, R39 ;  /* 0x00000010ff277819 */ /* 0x000fe40000011627 */
[----:B------:R-:W-:Y:S01]  /*11db0*/  PRMT R91, R91, 0x5410, R42 ;  /* 0x000054105b5b7816 */ /* 0x000fe2000000002a */
[----:B------:R-:W-:Y:S01]  /*11dc0*/  IMAD.U32 R42, R88, 0x10000, RZ ;  /* 0x00010000582a7824 */ /* 0x000fe200078e00ff */
[----:B------:R-:W-:Y:S02]  /*11dd0*/  PRMT R86, R86, 0x5410, R37 ;  /* 0x0000541056567816 */ /* 0x000fe40000000025 */
[----:B------:R-:W-:Y:S02]  /*11de0*/  PRMT R84, R84, 0x5410, R39 ;  /* 0x0000541054547816 */ /* 0x000fe40000000027 */
[----:B------:R-:W-:Y:S01]  /*11df0*/  LOP3.LUT R87, R87, 0xffff0000, RZ, 0xc0, !PT ;  /* 0xffff000057577812 */ /* 0x000fe200078ec0ff */
[C---:B------:R-:W-:Y:S01]  /*11e00*/  IMAD.U32 R46, R86.reuse, 0x10000, RZ ;  /* 0x00010000562e7824 */ /* 0x040fe200078e00ff */
[----:B------:R-:W-:Y:S01]  /*11e10*/  LOP3.LUT R86, R86, 0xffff0000, RZ, 0xc0, !PT ;  /* 0xffff000056567812 */ /* 0x000fe200078ec0ff */
[C---:B-1----:R-:W-:Y:S01]  /*11e20*/  IMAD.U32 R37, R33.reuse, 0x10000, RZ ;  /* 0x0001000021257824 */ /* 0x042fe200078e00ff */
[----:B------:R-:W-:Y:S01]  /*11e30*/  LOP3.LUT R33, R33, 0xffff0000, RZ, 0xc0, !PT ;  /* 0xffff000021217812 */ /* 0x000fe200078ec0ff */
[C---:B------:R-:W-:Y:S01]  /*11e40*/  IMAD.U32 R39, R35.reuse, 0x10000, RZ ;  /* 0x0001000023277824 */ /* 0x040fe200078e00ff */
[----:B------:R-:W-:Y:S01]  /*11e50*/  LOP3.LUT R35, R35, 0xffff0000, RZ, 0xc0, !PT ;  /* 0xffff000023237812 */ /* 0x000fe200078ec0ff */
[----:B------:R-:W-:Y:S01]  /*11e60*/  FMUL.FTZ R64, R37, R46 ;  /* 0x0000002e25407220 */ /* 0x000fe20000410000 */
[C---:B------:R-:W-:Y:S01]  /*11e70*/  IMAD.U32 R38, R34.reuse, 0x10000, RZ ;  /* 0x0001000022267824 */ /* 0x040fe200078e00ff */
[----:B------:R-:W-:Y:S01]  /*11e80*/  LOP3.LUT R34, R34, 0xffff0000, RZ, 0xc0, !PT ;  /* 0xffff000022227812 */ /* 0x000fe200078ec0ff */
[----:B---3--:R-:W1:Y:S02]  /*11e90*/  LDS.128 R28, [R43] ;  /* 0x000000002b1c7984 */ /* 0x008e640000000c00 */
[C---:B-1----:R-:W-:Y:S01]  /*11ea0*/  IMAD.U32 R25, R28.reuse, 0x10000, RZ ;  /* 0x000100001c197824 */ /* 0x042fe200078e00ff */
[----:B------:R-:W-:Y:S01]  /*11eb0*/  LOP3.LUT R26, R28, 0xffff0000, RZ, 0xc0, !PT ;  /* 0xffff00001c1a7812 */ /* 0x000fe200078ec0ff */
[C---:B------:R-:W-:Y:S01]  /*11ec0*/  IMAD.U32 R27, R29.reuse, 0x10000, RZ ;  /* 0x000100001d1b7824 */ /* 0x040fe200078e00ff */
[----:B------:R-:W-:Y:S01]  /*11ed0*/  LOP3.LUT R28, R29, 0xffff0000, RZ, 0xc0, !PT ;  /* 0xffff00001d1c7812 */ /* 0x000fe200078ec0ff */
[C---:B------:R-:W-:Y:S01]  /*11ee0*/  IMAD.U32 R29, R30.reuse, 0x10000, RZ ;  /* 0x000100001e1d7824 */ /* 0x040fe200078e00ff */
[----:B------:R-:W-:Y:S01]  /*11ef0*/  LOP3.LUT R24, R30, 0xffff0000, RZ, 0xc0, !PT ;  /* 0xffff00001e187812 */ /* 0x000fe200078ec0ff */
[C---:B------:R-:W-:Y:S01]  /*11f00*/  IMAD.U32 R36, R31.reuse, 0x10000, RZ ;  /* 0x000100001f247824 */ /* 0x040fe200078e00ff */
[----:B------:R-:W-:Y:S01]  /*11f10*/  LOP3.LUT R30, R31, 0xffff0000, RZ, 0xc0, !PT ;  /* 0xffff00001f1e7812 */ /* 0x000fe200078ec0ff */
[C---:B------:R-:W-:Y:S01]  /*11f20*/  IMAD.U32 R31, R32.reuse, 0x10000, RZ ;  /* 0x00010000201f7824 */ /* 0x040fe200078e00ff */
[----:B------:R-:W-:-:S03]  /*11f30*/  LOP3.LUT R32, R32, 0xffff0000, RZ, 0xc0, !PT ;  /* 0xffff000020207812 */ /* 0x000fc600078ec0ff */
[C---:B------:R-:W-:Y:S01]  /*11f40*/  FMUL.FTZ R60, R31.reuse, R44 ;  /* 0x0000002c1f3c7220 */ /* 0x040fe20000410000 */
[-C--:B------:R-:W-:Y:S01]  /*11f50*/  FMUL.FTZ R62, R31, R42.reuse ;  /* 0x0000002a1f3e7220 */ /* 0x080fe20000410000 */
[C---:B------:R-:W-:Y:S01]  /*11f60*/  IMAD.U32 R31, R84.reuse, 0x10000, RZ ;  /* 0x00010000541f7824 */ /* 0x040fe200078e00ff */
[----:B------:R-:W-:Y:S01]  /*11f70*/  LOP3.LUT R84, R84, 0xffff0000, RZ, 0xc0, !PT ;  /* 0xffff000054547812 */ /* 0x000fe200078ec0ff */
[----:B------:R-:W-:Y:S01]  /*11f80*/  FFMA.FTZ R60, R25, R42, -R60 ;  /* 0x0000002a193c7223 */ /* 0x000fe2000001083c */
[----:B------:R-:W-:Y:S02]  /*11f90*/  IMAD.U32 R42, R89, 0x10000, RZ ;  /* 0x00010000592a7824 */ /* 0x000fe400078e00ff */
[----:B------:R-:W-:Y:S01]  /*11fa0*/  FFMA.FTZ R62, R25, R44, R62 ;  /* 0x0000002c193e7223 */ /* 0x000fe2000001003e */
[----:B------:R-:W-:Y:S01]  /*11fb0*/  IMAD.U32 R25, R91, 0x10000, RZ ;  /* 0x000100005b197824 */ /* 0x000fe200078e00ff */
[----:B------:R-:W-:Y:S01]  /*11fc0*/  LOP3.LUT R89, R89, 0xffff0000, RZ, 0xc0, !PT ;  /* 0xffff000059597812 */ /* 0x000fe200078ec0ff */
[-C--:B------:R-:W-:Y:S01]  /*11fd0*/  FMUL.FTZ R44, R37, R42.reuse ;  /* 0x0000002a252c7220 */ /* 0x080fe20000410000 */
[----:B------:R-:W-:Y:S01]  /*11fe0*/  FMUL.FTZ R37, R39, R31 ;  /* 0x0000001f27257220 */ /* 0x000fe20000410000 */
[----:B------:R-:W-:Y:S01]  /*11ff0*/  FFMA.FTZ R64, R27, R42, -R64 ;  /* 0x0000002a1b407223 */ /* 0x000fe20000010840 */
[-C--:B------:R-:W-:Y:S01]  /*12000*/  FMUL.FTZ R42, R39, R25.reuse ;  /* 0x00000019272a7220 */ /* 0x080fe20000410000 */
[----:B------:R-:W-:Y:S01]  /*12010*/  FFMA.FTZ R44, R27, R46, R44 ;  /* 0x0000002e1b2c7223 */ /* 0x000fe2000001002c */
[----:B------:R-:W-:Y:S01]  /*12020*/  FFMA.FTZ R41, R36, R25, -R37 ;  /* 0x0000001924297223 */ /* 0x000fe20000010825 */
[----:B------:R-:W-:Y:S01]  /*12030*/  LOP3.LUT R25, R88, 0xffff0000, RZ, 0xc0, !PT ;  /* 0xffff000058197812 */ /* 0x000fe200078ec0ff */
[----:B------:R-:W-:Y:S01]  /*12040*/  FMUL.FTZ R27, R32, R87 ;  /* 0x00000057201b7220 */ /* 0x000fe20000410000 */
[----:B------:R-:W-:Y:S01]  /*12050*/  FFMA.FTZ R42, R36, R31, R42 ;  /* 0x0000001f242a7223 */ /* 0x000fe2000001002a */
[----:B------:R-:W-:Y:S01]  /*12060*/  LOP3.LUT R91, R91, 0xffff0000, RZ, 0xc0, !PT ;  /* 0xffff00005b5b7812 */ /* 0x000fe200078ec0ff */
[----:B------:R-:W-:Y:S01]  /*12070*/  FMUL.FTZ R39, R33, R86 ;  /* 0x0000005621277220 */ /* 0x000fe20000410000 */
[-C--:B------:R-:W-:Y:S01]  /*12080*/  FMUL.FTZ R37, R32, R25.reuse ;  /* 0x0000001920257220 */ /* 0x080fe20000410000 */
[----:B------:R-:W-:Y:S01]  /*12090*/  FFMA.FTZ R31, R26, R25, -R27 ;  /* 0x000000191a1f7223 */ /* 0x000fe2000001081b */
[C---:B------:R-:W-:Y:S01]  /*120a0*/  IMAD.U32 R27, R85.reuse, 0x10000, RZ ;  /* 0x00010000551b7824 */ /* 0x040fe200078e00ff */
[----:B------:R-:W-:Y:S01]  /*120b0*/  LOP3.LUT R85, R85, 0xffff0000, RZ, 0xc0, !PT ;  /* 0xffff000055557812 */ /* 0x000fe200078ec0ff */
[----:B------:R-:W-:-:S02]  /*120c0*/  IMAD.U32 R25, R90, 0x10000, RZ ;  /* 0x000100005a197824 */ /* 0x000fc400078e00ff */
[----:B------:R-:W-:Y:S01]  /*120d0*/  FFMA.FTZ R37, R26, R87, R37 ;  /* 0x000000571a257223 */ /* 0x000fe20000010025 */
[C---:B------:R-:W-:Y:S01]  /*120e0*/  FMUL.FTZ R26, R38.reuse, R27 ;  /* 0x0000001b261a7220 */ /* 0x040fe20000410000 */
[----:B------:R-:W-:Y:S01]  /*120f0*/  FMUL.FTZ R33, R33, R89 ;  /* 0x0000005921217220 */ /* 0x000fe20000410000 */
[----:B------:R-:W-:Y:S01]  /*12100*/  FMUL.FTZ R38, R38, R25 ;  /* 0x0000001926267220 */ /* 0x000fe20000410000 */
[----:B------:R-:W-:Y:S01]  /*12110*/  FFMA.FTZ R39, R28, R89, -R39 ;  /* 0x000000591c277223 */ /* 0x000fe20000010827 */
[C---:B------:R-:W-:Y:S01]  /*12120*/  FFMA.FTZ R26, R29.reuse, R25, -R26 ;  /* 0x000000191d1a7223 */ /* 0x040fe2000001081a */
[----:B------:R-:W-:Y:S01]  /*12130*/  LOP3.LUT R25, R90, 0xffff0000, RZ, 0xc0, !PT ;  /* 0xffff00005a197812 */ /* 0x000fe200078ec0ff */
[----:B------:R-:W-:Y:S01]  /*12140*/  FFMA.FTZ R38, R29, R27, R38 ;  /* 0x0000001b1d267223 */ /* 0x000fe20000010026 */
[C---:B------:R-:W-:Y:S01]  /*12150*/  FMUL.FTZ R27, R34.reuse, R85 ;  /* 0x00000055221b7220 */ /* 0x040fe20000410000 */
[C---:B------:R-:W-:Y:S01]  /*12160*/  FMUL.FTZ R29, R35.reuse, R84 ;  /* 0x00000054231d7220 */ /* 0x040fe20000410000 */
[----:B------:R-:W-:Y:S01]  /*12170*/  FMUL.FTZ R35, R35, R91 ;  /* 0x0000005b23237220 */ /* 0x000fe20000410000 */
[-C--:B------:R-:W-:Y:S01]  /*12180*/  FMUL.FTZ R34, R34, R25.reuse ;  /* 0x0000001922227220 */ /* 0x080fe20000410000 */
        /* <DEDUP_REMOVED lines=15> */
.L_x_1733:
[----:B------:R-:W-:Y:S05]  /*12280*/  BSYNC B1 ;  /* 0x0000000000017941 */ /* 0x000fea0003800000 */
.L_x_1732:
[----:B---3--:R-:W-:-:S05]  /*12290*/  VIADD R24, R174, 0x40 ;  /* 0x00000040ae187836 */ /* 0x008fca0000000000 */
[----:B------:R-:W-:-:S13]  /*122a0*/  ISETP.GE.AND P0, PT, R24, R69, PT ;  /* 0x000000451800720c */ /* 0x000fda0003f06270 */
[----:B------:R-:W-:Y:S05]  /*122b0*/  @P0 BRA `(.L_x_1713) ;  /* 0x0000001400040947 */ /* 0x000fea0003800000 */
[----:B-12---:R-:W1:Y:S01]  /*122c0*/  LDC R32, c[0x0][0x3f4] ;  /* 0x0000fd00ff207b82 */ /* 0x006e620000000800 */
[----:B------:R-:W-:Y:S01]  /*122d0*/  BSSY B1, `(.L_x_1738) ;  /* 0x000006d000017945 */ /* 0x000fe20003800000 */
[----:B------:R-:W-:Y:S02]  /*122e0*/  SHF.R.U32.HI R44, RZ, 0x3, R181 ;  /* 0x00000003ff2c7819 */ /* 0x000fe400000116b5 */
[-C--:B-1----:R-:W-:Y:S02]  /*122f0*/  ISETP.GE.AND P0, PT, R18, R32.reuse, PT ;  /* 0x000000201200720c */ /* 0x082fe40003f06270 */
[-C--:B------:R-:W-:Y:S02]  /*12300*/  ISETP.GE.AND P1, PT, R167, R32.reuse, PT ;  /* 0x00000020a700720c */ /* 0x080fe40003f26270 */
[----:B------:R-:W-:-:S09]  /*12310*/  ISETP.GE.AND P2, PT, R168, R32, PT ;  /* 0x00000020a800720c */ /* 0x000fd20003f46270 */
[----:B------:R-:W-:Y:S05]  /*12320*/  @P0 BRA `(.L_x_1739) ;  /* 0x00000004009c0947 */ /* 0x000fea0003800000 */
[----:B------:R-:W2:Y:S01]  /*12330*/  LDL R46, [R1+0x40] ;  /* 0x00004000012e7983 */ /* 0x000ea20000100800 */
[----:B------:R-:W-:Y:S02]  /*12340*/  LEA.HI R24, R32, R209, RZ, 0x1d ;  /* 0x000000d120187211 */ /* 0x000fe400078fe8ff */
[--C-:B------:R-:W-:Y:S02]  /*12350*/  SHF.R.U64 R35, R4, 0x10, R5.reuse ;  /* 0x0000001004237819 */ /* 0x100fe40000001205 */
[----:B------:R-:W-:Y:S01]  /*12360*/  SHF.R.S32.HI R25, RZ, 0x1f, R24 ;  /* 0x0000001fff197819 */ /* 0x000fe20000011418 */
[----:B------:R-:W-:Y:S01]  /*12370*/  IMAD.SHL.U32 R26, R24, 0x8, RZ ;  /* 0x00000008181a7824 */ /* 0x000fe200078e00ff */
[----:B------:R-:W-:Y:S02]  /*12380*/  SHF.R.U32.HI R4, RZ, 0x10, R5 ;  /* 0x00000010ff047819 */ /* 0x000fe40000011605 */
[----:B------:R-:W-:Y:S02]  /*12390*/  LEA.HI R25, R25, R24, RZ, 0x3 ;  /* 0x0000001819197211 */ /* 0x000fe400078f18ff */
[----:B------:R-:W-:-:S02]  /*123a0*/  LOP3.LUT R24, R181, 0x38, R26, 0xf8, !PT ;  /* 0x00000038b5187812 */ /* 0x000fc400078ef81a */
[--C-:B------:R-:W-:Y:S01]  /*123b0*/  SHF.R.U64 R5, R6, 0x10, R7.reuse ;  /* 0x0000001006057819 */ /* 0x100fe20000001207 */
[----:B------:R-:W-:Y:S01]  /*123c0*/  IMAD.SHL.U32 R26, R25, 0x400, RZ ;  /* 0x00000400191a7824 */ /* 0x000fe200078e00ff */
[----:B------:R-:W-:Y:S02]  /*123d0*/  LOP3.LUT R25, R24, R44, RZ, 0x3c, !PT ;  /* 0x0000002c18197212 */ /* 0x000fe400078e3cff */
[----:B------:R-:W-:Y:S02]  /*123e0*/  SHF.R.U32.HI R6, RZ, 0x10, R7 ;  /* 0x00000010ff067819 */ /* 0x000fe40000011607 */
[----:B------:R-:W-:Y:S02]  /*123f0*/  LOP3.LUT R26, R26, 0x7fffe000, RZ, 0xc0, !PT ;  /* 0x7fffe0001a1a7812 */ /* 0x000fe400078ec0ff */
[----:B------:R-:W-:Y:S02]  /*12400*/  SHF.R.U64 R39, R48, 0x10, R49 ;  /* 0x0000001030277819 */ /* 0x000fe40000001231 */
[----:B------:R-:W-:-:S02]  /*12410*/  IADD3 R33, R25, R26, R200 ;  /* 0x0000001a19217210 */ /* 0x000fc40007ffe0c8 */
[----:B------:R-:W-:Y:S02]  /*12420*/  PRMT R92, R92, 0x5410, R35 ;  /* 0x000054105c5c7816 */ /* 0x000fe40000000023 */
[----:B------:R-:W-:Y:S01]  /*12430*/  PRMT R93, R93, 0x5410, R4 ;  /* 0x000054105d5d7816 */ /* 0x000fe20000000004 */
[----:B------:R-:W-:Y:S01]  /*12440*/  IMAD R33, R33, 0x2, R2 ;  /* 0x0000000221217824 */ /* 0x000fe200078e0202 */
[----:B------:R-:W-:Y:S02]  /*12450*/  PRMT R94, R94, 0x5410, R5 ;  /* 0x000054105e5e7816 */ /* 0x000fe40000000005 */
[----:B------:R-:W-:Y:S01]  /*12460*/  PRMT R95, R95, 0x5410, R6 ;  /* 0x000054105f5f7816 */ /* 0x000fe20000000006 */
[----:B------:R-:W-:Y:S01]  /*12470*/  IMAD.U32 R40, R93, 0x10000, RZ ;  /* 0x000100005d287824 */ /* 0x000fe200078e00ff */
[----:B------:R-:W1:Y:S01]  /*12480*/  LDS.128 R28, [R33+0xc400] ;  /* 0x00c40000211c7984 */ /* 0x000e620000000c00 */
[----:B------:R-:W-:Y:S01]  /*12490*/  PRMT R96, R96, 0x5410, R39 ;  /* 0x0000541060607816 */ /* 0x000fe20000000027 */
[----:B------:R-:W-:Y:S01]  /*124a0*/  IMAD.U32 R39, R92, 0x10000, RZ ;  /* 0x000100005c277824 */ /* 0x000fe200078e00ff */
[----:B------:R-:W-:-:S02]  /*124b0*/  SHF.R.U32.HI R48, RZ, 0x10, R49 ;  /* 0x00000010ff307819 */ /* 0x000fc40000011631 */
[--C-:B------:R-:W-:Y:S01]  /*124c0*/  SHF.R.U64 R37, R50, 0x10, R51.reuse ;  /* 0x0000001032257819 */ /* 0x100fe20000001233 */
[----:B------:R-:W-:Y:S01]  /*124d0*/  IMAD.U32 R38, R96, 0x10000, RZ ;  /* 0x0001000060267824 */ /* 0x000fe200078e00ff */
[----:B------:R-:W-:Y:S02]  /*124e0*/  SHF.R.U32.HI R50, RZ, 0x10, R51 ;  /* 0x00000010ff327819 */ /* 0x000fe40000011633 */
[----:B------:R-:W-:Y:S02]  /*124f0*/  PRMT R97, R97, 0x5410, R48 ;  /* 0x0000541061617816 */ /* 0x000fe40000000030 */
[----:B------:R-:W-:Y:S02]  /*12500*/  PRMT R99, R99, 0x5410, R50 ;  /* 0x0000541063637816 */ /* 0x000fe40000000032 */
[----:B------:R-:W-:Y:S02]  /*12510*/  PRMT R98, R98, 0x5410, R37 ;  /* 0x0000541062627816 */ /* 0x000fe40000000025 */
[----:B------:R-:W-:-:S02]  /*12520*/  LOP3.LUT R92, R92, 0xffff0000, RZ, 0xc0, !PT ;  /* 0xffff00005c5c7812 */ /* 0x000fc400078ec0ff */
[----:B------:R-:W-:Y:S02]  /*12530*/  LOP3.LUT R96, R96, 0xffff0000, RZ, 0xc0, !PT ;  /* 0xffff000060607812 */ /* 0x000fe400078ec0ff */
        /* <DEDUP_REMOVED lines=8> */
[----:B--2---:R-:W1:Y:S02]  /*125c0*/  LDS.128 R24, [R46] ;  /* 0x000000002e187984 */ /* 0x004e640000000c00 */
        /* <DEDUP_REMOVED lines=10> */
[CC--:B------:R-:W-:Y:S01]  /*12670*/  FMUL.FTZ R41, R27.reuse, R39.reuse ;  /* 0x000000271b297220 */ /* 0x0c0fe20000410000 */
[-C--:B------:R-:W-:Y:S01]  /*12680*/  FMUL.FTZ R43, R27, R38.reuse ;  /* 0x000000261b2b7220 */ /* 0x080fe20000410000 */
[C---:B------:R-:W-:Y:S01]  /*12690*/  IMAD.U32 R27, R97.reuse, 0x10000, RZ ;  /* 0x00010000611b7824 */ /* 0x040fe200078e00ff */
[----:B------:R-:W-:Y:S01]  /*126a0*/  LOP3.LUT R97, R97, 0xffff0000, RZ, 0xc0, !PT ;  /* 0xffff000061617812 */ /* 0x000fe200078ec0ff */
[C---:B------:R-:W-:Y:S01]  /*126b0*/  FFMA.FTZ R41, R4.reuse, R38, -R41 ;  /* 0x0000002604297223 */ /* 0x040fe20000010829 */
[----:B------:R-:W-:Y:S02]  /*126c0*/  IMAD.U32 R38, R95, 0x10000, RZ ;  /* 0x000100005f267824 */ /* 0x000fe400078e00ff */
[----:B------:R-:W-:Y:S01]  /*126d0*/  FFMA.FTZ R43, R4, R39, R43 ;  /* 0x00000027042b7223 */ /* 0x000fe2000001002b */
[----:B------:R-:W-:Y:S02]  /*126e0*/  IMAD.U32 R4, R99, 0x10000, RZ ;  /* 0x0001000063047824 */ /* 0x000fe400078e00ff */
[-C--:B------:R-:W-:Y:S01]  /*126f0*/  FMUL.FTZ R35, R35, R27.reuse ;  /* 0x0000001b23237220 */ /* 0x080fe20000410000 */
[C---:B------:R-:W-:Y:S01]  /*12700*/  FFMA.FTZ R45, R6.reuse, R27, -R45 ;  /* 0x0000001b062d7223 */ /* 0x040fe2000001082d */
[C---:B------:R-:W-:Y:S01]  /*12710*/  FMUL.FTZ R27, R37.reuse, R38 ;  /* 0x00000026251b7220 */ /* 0x040fe20000410000 */
[----:B------:R-:W-:Y:S01]  /*12720*/  FMUL.FTZ R39, R37, R4 ;  /* 0x0000000425277220 */ /* 0x000fe20000410000 */
[----:B------:R-:W-:Y:S01]  /*12730*/  FFMA.FTZ R35, R6, R40, R35 ;  /* 0x0000002806237223 */ /* 0x000fe20000010023 */
[----:B------:R-:W-:-:S02]  /*12740*/  IMAD.U32 R6, R94, 0x10000, RZ ;  /* 0x000100005e067824 */ /* 0x000fc400078e00ff */
[----:B------:R-:W-:Y:S01]  /*12750*/  FFMA.FTZ R37, R34, R4, -R27 ;  /* 0x0000000422257223 */ /* 0x000fe2000001081b */
[C---:B------:R-:W-:Y:S01]  /*12760*/  FMUL.FTZ R4, R28.reuse, R92 ;  /* 0x0000005c1c047220 */ /* 0x040fe20000410000 */
[----:B------:R-:W-:Y:S01]  /*12770*/  FMUL.FTZ R28, R28, R96 ;  /* 0x000000601c1c7220 */ /* 0x000fe20000410000 */
[----:B------:R-:W-:Y:S01]  /*12780*/  FMUL.FTZ R40, R36, R6 ;  /* 0x0000000624287220 */ /* 0x000fe20000410000 */
[----:B------:R-:W-:Y:S01]  /*12790*/  LOP3.LUT R94, R94, 0xffff0000, RZ, 0xc0, !PT ;  /* 0xffff00005e5e7812 */ /* 0x000fe200078ec0ff */
[----:B------:R-:W-:Y:S01]  /*127a0*/  FFMA.FTZ R96, R5, R96, -R4 ;  /* 0x0000006005607223 */ /* 0x000fe20000010804 */
[C---:B------:R-:W-:Y:S01]  /*127b0*/  IMAD.U32 R4, R98.reuse, 0x10000, RZ ;  /* 0x0001000062047824 */ /* 0x040fe200078e00ff */
[----:B------:R-:W-:Y:S01]  /*127c0*/  LOP3.LUT R98, R98, 0xffff0000, RZ, 0xc0, !PT ;  /* 0xffff000062627812 */ /* 0x000fe200078ec0ff */
[----:B------:R-:W-:Y:S01]  /*127d0*/  FFMA.FTZ R39, R34, R38, R39 ;  /* 0x0000002622277223 */ /* 0x000fe20000010027 */
[----:B------:R-:W-:Y:S01]  /*127e0*/  LOP3.LUT R95, R95, 0xffff0000, RZ, 0xc0, !PT ;  /* 0xffff00005f5f7812 */ /* 0x000fe200078ec0ff */
[-C--:B------:R-:W-:Y:S01]  /*127f0*/  FMUL.FTZ R36, R36, R4.reuse ;  /* 0x0000000424247220 */ /* 0x080fe20000410000 */
[----:B------:R-:W-:Y:S01]  /*12800*/  LOP3.LUT R99, R99, 0xffff0000, RZ, 0xc0, !PT ;  /* 0xffff000063637812 */ /* 0x000fe200078ec0ff */
[----:B------:R-:W-:Y:S01]  /*12810*/  FFMA.FTZ R40, R7, R4, -R40 ;  /* 0x0000000407287223 */ /* 0x000fe20000010828 */
[C---:B------:R-:W-:Y:S01]  /*12820*/  FMUL.FTZ R27, R29.reuse, R93 ;  /* 0x0000005d1d1b7220 */ /* 0x040fe20000410000 */
[----:B------:R-:W-:Y:S01]  /*12830*/  FMUL.FTZ R38, R29, R97 ;  /* 0x000000611d267220 */ /* 0x000fe20000410000 */
[----:B------:R-:W-:Y:S01]  /*12840*/  FFMA.FTZ R28, R5, R92, R28 ;  /* 0x0000005c051c7223 */ /* 0x000fe2000001001c */
[C---:B------:R-:W-:Y:S01]  /*12850*/  FMUL.FTZ R4, R30.reuse, R94 ;  /* 0x0000005e1e047220 */ /* 0x040fe20000410000 */
[----:B------:R-:W-:Y:S01]  /*12860*/  FFMA.FTZ R36, R7, R6, R36 ;  /* 0x0000000607247223 */ /* 0x000fe20000010024 */
[-C--:B------:R-:W-:Y:S01]  /*12870*/  FMUL.FTZ R5, R30, R98.reuse ;  /* 0x000000621e057220 */ /* 0x080fe20000410000 */
[C---:B------:R-:W-:Y:S01]  /*12880*/  FMUL.FTZ R29, R31.reuse, R95 ;  /* 0x0000005f1f1d7220 */ /* 0x040fe20000410000 */
[----:B------:R-:W-:Y:S01]  /*12890*/  FMUL.FTZ R6, R31, R99 ;  /* 0x000000631f067220 */ /* 0x000fe20000410000 */
[----:B------:R-:W-:Y:S01]  /*128a0*/  FFMA.FTZ R34, R24, R97, -R27 ;  /* 0x0000006118227223 */ /* 0x000fe2000001081b */
[C---:B------:R-:W-:Y:S01]  /*128b0*/  FFMA.FTZ R7, R25.reuse, R98, -R4 ;  /* 0x0000006219077223 */ /* 0x040fe20000010804 */
[----:B------:R-:W-:Y:S01]  /*128c0*/  FFMA.FTZ R27, R25, R94, R5 ;  /* 0x0000005e191b7223 */ /* 0x000fe20000010005 */
        /* <DEDUP_REMOVED lines=13> */
.L_x_1739:
[----:B------:R-:W-:Y:S05]  /*129a0*/  BSYNC B1 ;  /* 0x0000000000017941 */ /* 0x000fea0003800000 */
.L_x_1738:
[----:B------:R-:W-:Y:S04]  /*129b0*/  BSSY B1, `(.L_x_1740) ;  /* 0x0000069000017945 */ /* 0x000fe80003800000 */
[----:B------:R-:W-:Y:S05]  /*129c0*/  @P1 BRA `(.L_x_1741) ;  /* 0x00000004009c1947 */ /* 0x000fea0003800000 */
[----:B------:R-:W2:Y:S01]  /*129d0*/  LDL R41, [R1+0x38] ;  /* 0x0000380001297983 */ /* 0x000ea20000100800 */
[----:B-1----:R-:W-:Y:S02]  /*129e0*/  LEA.HI R4, R32, R170, RZ, 0x1d ;  /* 0x000000aa20047211 */ /* 0x002fe400078fe8ff */
[----:B------:R-:W-:Y:S02]  /*129f0*/  SHF.R.U64 R30, R8, 0x10, R9 ;  /* 0x00000010081e7819 */ /* 0x000fe40000001209 */
[----:B------:R-:W-:Y:S01]  /*12a00*/  SHF.R.S32.HI R5, RZ, 0x1f, R4 ;  /* 0x0000001fff057819 */ /* 0x000fe20000011404 */
[----:B------:R-:W-:Y:S01]  /*12a10*/  IMAD.SHL.U32 R6, R4, 0x8, RZ ;  /* 0x0000000804067824 */ /* 0x000fe200078e00ff */
[----:B------:R-:W-:Y:S02]  /*12a20*/  SHF.R.U64 R36, R52, 0x10, R53 ;  /* 0x0000001034247819 */ /* 0x000fe40000001235 */
[----:B------:R-:W-:Y:S02]  /*12a30*/  LEA.HI R5, R5, R4, RZ, 0x3 ;  /* 0x0000000405057211 */ /* 0x000fe400078f18ff */
[----:B------:R-:W-:-:S02]  /*12a40*/  LOP3.LUT R4, R181, 0x38, R6, 0xf8, !PT ;  /* 0x00000038b5047812 */ /* 0x000fc400078ef806 */
[----:B------:R-:W-:Y:S01]  /*12a50*/  PRMT R75, R75, 0x5410, R30 ;  /* 0x000054104b4b7816 */ /* 0x000fe2000000001e */
[----:B------:R-:W-:Y:S01]  /*12a60*/  IMAD.SHL.U32 R6, R5, 0x400, RZ ;  /* 0x0000040005067824 */ /* 0x000fe200078e00ff */
[----:B------:R-:W-:Y:S02]  /*12a70*/  LOP3.LUT R5, R4, R44, RZ, 0x3c, !PT ;  /* 0x0000002c04057212 */ /* 0x000fe400078e3cff */
[----:B------:R-:W-:Y:S01]  /*12a80*/  SHF.R.U64 R34, R54, 0x10, R55 ;  /* 0x0000001036227819 */ /* 0x000fe20000001237 */
[----:B------:R-:W-:Y:S01]  /*12a90*/  IMAD.U32 R35, R75, 0x10000, RZ ;  /* 0x000100004b237824 */ /* 0x000fe200078e00ff */
[----:B------:R-:W-:Y:S02]  /*12aa0*/  LOP3.LUT R6, R6, 0x7fffe000, RZ, 0xc0, !PT ;  /* 0x7fffe00006067812 */ /* 0x000fe400078ec0ff */
[----:B------:R-:W-:Y:S02]  /*12ab0*/  PRMT R79, R79, 0x5410, R36 ;  /* 0x000054104f4f7816 */ /* 0x000fe40000000024 */
[----:B------:R-:W-:-:S02]  /*12ac0*/  IADD3 R25, R5, R6, R200 ;  /* 0x0000000605197210 */ /* 0x000fc40007ffe0c8 */
[----:B------:R-:W-:Y:S02]  /*12ad0*/  SHF.R.U32.HI R9, RZ, 0x10, R9 ;  /* 0x00000010ff097819 */ /* 0x000fe40000011609 */
[----:B------:R-:W-:Y:S01]  /*12ae0*/  SHF.R.U32.HI R53, RZ, 0x10, R53 ;  /* 0x00000010ff357819 */ /* 0x000fe20000011635 */
[----:B------:R-:W-:Y:S01]  /*12af0*/  IMAD R28, R25, 0x2, R2 ;  /* 0x00000002191c7824 */ /* 0x000fe200078e0202 */
[--C-:B------:R-:W-:Y:S02]  /*12b00*/  SHF.R.U64 R8, R10, 0x10, R11.reuse ;  /* 0x000000100a087819 */ /* 0x100fe4000000120b */
[----:B------:R-:W-:Y:S02]  /*12b10*/  SHF.R.U32.HI R11, RZ, 0x10, R11 ;  /* 0x00000010ff0b7819 */ /* 0x000fe4000001160b */
[----:B------:R-:W1:Y:S01]  /*12b20*/  LDS.128 R24, [R28+0xc400] ;  /* 0x00c400001c187984 */ /* 0x000e620000000c00 */
[----:B------:R-:W-:Y:S01]  /*12b30*/  PRMT R81, R81, 0x5410, R34 ;  /* 0x0000541051517816 */ /* 0x000fe20000000022 */
[----:B------:R-:W-:Y:S01]  /*12b40*/  IMAD.U32 R34, R79, 0x10000, RZ ;  /* 0x000100004f227824 */ /* 0x000fe200078e00ff */
[----:B------:R-:W-:-:S02]  /*12b50*/  SHF.R.U32.HI R55, RZ, 0x10, R55 ;  /* 0x00000010ff377819 */ /* 0x000fc40000011637 */
[----:B------:R-:W-:Y:S02]  /*12b60*/  PRMT R76, R76, 0x5410, R9 ;  /* 0x000054104c4c7816 */ /* 0x000fe40000000009 */
[----:B------:R-:W-:Y:S02]  /*12b70*/  PRMT R80, R80, 0x5410, R53 ;  /* 0x0000541050507816 */ /* 0x000fe40000000035 */
[----:B------:R-:W-:Y:S01]  /*12b80*/  PRMT R77, R77, 0x5410, R8 ;  /* 0x000054104d4d7816 */ /* 0x000fe20000000008 */
[----:B------:R-:W-:Y:S01]  /*12b90*/  IMAD.U32 R36, R76, 0x10000, RZ ;  /* 0x000100004c247824 */ /* 0x000fe200078e00ff */
        /* <DEDUP_REMOVED lines=9> */
[C---:B------:R-:W-:Y:S01]  /*12c30*/  FMUL.FTZ R37, R29.reuse, R35 ;  /* 0x000000231d257220 */ /* 0x040fe20000410000 */
[----:B------:R-:W-:Y:S01]  /*12c40*/  FMUL.FTZ R39, R29, R34 ;  /* 0x000000221d277220 */ /* 0x000fe20000410000 */
[----:B------:R-:W-:Y:S02]  /*12c50*/  IMAD.U32 R29, R80, 0x10000, RZ ;  /* 0x00010000501d7824 */ /* 0x000fe400078e00ff */
[----:B------:R-:W-:Y:S01]  /*12c60*/  FMUL.FTZ R38, R30, R36 ;  /* 0x000000241e267220 */ /* 0x000fe20000410000 */
[----:B------:R-:W-:Y:S01]  /*12c70*/  IMAD.U32 R33, R27, 0x10000, RZ ;  /* 0x000100001b217824 */ /* 0x000fe200078e00ff */
[----:B------:R-:W-:Y:S01]  /*12c80*/  LOP3.LUT R80, R80, 0xffff0000, RZ, 0xc0, !PT ;  /* 0xffff000050507812 */ /* 0x000fe200078ec0ff */
[----:B------:R-:W-:Y:S01]  /*12c90*/  FMUL.FTZ R30, R30, R29 ;  /* 0x0000001d1e1e7220 */ /* 0x000fe20000410000 */
[C---:B------:R-:W-:Y:S01]  /*12ca0*/  IMAD.U32 R31, R26.reuse, 0x10000, RZ ;  /* 0x000100001a1f7824 */ /* 0x040fe200078e00ff */
[----:B------:R-:W-:-:S02]  /*12cb0*/  LOP3.LUT R26, R26, 0xffff0000, RZ, 0xc0, !PT ;  /* 0xffff00001a1a7812 */ /* 0x000fc400078ec0ff */
[----:B------:R-:W-:Y:S01]  /*12cc0*/  LOP3.LUT R27, R27, 0xffff0000, RZ, 0xc0, !PT ;  /* 0xffff00001b1b7812 */ /* 0x000fe200078ec0ff */
[----:B--2---:R-:W1:Y:S02]  /*12cd0*/  LDS.128 R4, [R41] ;  /* 0x0000000029047984 */ /* 0x004e640000000c00 */
[C---:B-1----:R-:W-:Y:S01]  /*12ce0*/  IMAD.U32 R8, R4.reuse, 0x10000, RZ ;  /* 0x0001000004087824 */ /* 0x042fe200078e00ff */
[----:B------:R-:W-:Y:S01]  /*12cf0*/  LOP3.LUT R4, R4, 0xffff0000, RZ, 0xc0, !PT ;  /* 0xffff000004047812 */ /* 0x000fe200078ec0ff */
[C---:B------:R-:W-:Y:S01]  /*12d00*/  IMAD.U32 R9, R5.reuse, 0x10000, RZ ;  /* 0x0001000005097824 */ /* 0x040fe200078e00ff */
[----:B------:R-:W-:Y:S01]  /*12d10*/  LOP3.LUT R5, R5, 0xffff0000, RZ, 0xc0, !PT ;  /* 0xffff000005057812 */ /* 0x000fe200078ec0ff */
[----:B------:R-:W-:Y:S01]  /*12d20*/  FFMA.FTZ R37, R8, R34, -R37 ;  /* 0x0000002208257223 */ /* 0x000fe20000010825 */
[----:B------:R-:W-:Y:S02]  /*12d30*/  IMAD.U32 R34, R78, 0x10000, RZ ;  /* 0x000100004e227824 */ /* 0x000fe400078e00ff */
[----:B------:R-:W-:Y:S01]  /*12d40*/  FFMA.FTZ R39, R8, R35, R39 ;  /* 0x0000002308277223 */ /* 0x000fe20000010027 */
[----:B------:R-:W-:-:S02]  /*12d50*/  IMAD.U32 R8, R82, 0x10000, RZ ;  /* 0x0001000052087824 */ /* 0x000fc400078e00ff */
[----:B------:R-:W-:Y:S01]  /*12d60*/  FFMA.FTZ R38, R9, R29, -R38 ;  /* 0x0000001d09267223 */ /* 0x000fe20000010826 */
[----:B------:R-:W-:Y:S01]  /*12d70*/  FMUL.FTZ R40, R33, R34 ;  /* 0x0000002221287220 */ /* 0x000fe20000410000 */
[----:B------:R-:W-:Y:S02]  /*12d80*/  IMAD.U32 R11, R7, 0x10000, RZ ;  /* 0x00010000070b7824 */ /* 0x000fe400078e00ff */
[----:B------:R-:W-:Y:S01]  /*12d90*/  FMUL.FTZ R33, R33, R8 ;  /* 0x0000000821217220 */ /* 0x000fe20000410000 */
[----:B------:R-:W-:Y:S01]  /*12da0*/  FFMA.FTZ R36, R9, R36, R30 ;  /* 0x0000002409247223 */ /* 0x000fe2000001001e */
[C---:B------:R-:W-:Y:S01]  /*12db0*/  FMUL.FTZ R9, R24.reuse, R75 ;  /* 0x0000004b18097220 */ /* 0x040fe20000410000 */
[C---:B------:R-:W-:Y:S01]  /*12dc0*/  FFMA.FTZ R40, R11.reuse, R8, -R40 ;  /* 0x000000080b287223 */ /* 0x040fe20000010828 */
[----:B------:R-:W-:Y:S01]  /*12dd0*/  FFMA.FTZ R33, R11, R34, R33 ;  /* 0x000000220b217223 */ /* 0x000fe20000010021 */
[-C--:B------:R-:W-:Y:S01]  /*12de0*/  FMUL.FTZ R11, R24, R79.reuse ;  /* 0x0000004f180b7220 */ /* 0x080fe20000410000 */
[----:B------:R-:W-:Y:S01]  /*12df0*/  FFMA.FTZ R24, R4, R79, -R9 ;  /* 0x0000004f04187223 */ /* 0x000fe20000010809 */
[----:B------:R-:W-:-:S02]  /*12e00*/  IMAD.U32 R9, R77, 0x10000, RZ ;  /* 0x000100004d097824 */ /* 0x000fc400078e00ff */
[----:B------:R-:W-:Y:S01]  /*12e10*/  FMUL.FTZ R34, R25, R76 ;  /* 0x0000004c19227220 */ /* 0x000fe20000410000 */
[----:B------:R-:W-:Y:S02]  /*12e20*/  IMAD.U32 R8, R81, 0x10000, RZ ;  /* 0x0001000051087824 */ /* 0x000fe400078e00ff */
[----:B------:R-:W-:Y:S01]  /*12e30*/  FMUL.FTZ R25, R25, R80 ;  /* 0x0000005019197220 */ /* 0x000fe20000410000 */
[----:B------:R-:W-:Y:S02]  /*12e40*/  IMAD.U32 R10, R6, 0x10000, RZ ;  /* 0x00010000060a7824 */ /* 0x000fe400078e00ff */
[----:B------:R-:W-:Y:S01]  /*12e50*/  FMUL.FTZ R29, R31, R9 ;  /* 0x000000091f1d7220 */ /* 0x000fe20000410000 */
[----:B------:R-:W-:Y:S01]  /*12e60*/  LOP3.LUT R77, R77, 0xffff0000, RZ, 0xc0, !PT ;  /* 0xffff00004d4d7812 */ /* 0x000fe200078ec0ff */
[----:B------:R-:W-:Y:S01]  /*12e70*/  FMUL.FTZ R31, R31, R8 ;  /* 0x000000081f1f7220 */ /* 0x000fe20000410000 */
[----:B------:R-:W-:Y:S01]  /*12e80*/  LOP3.LUT R78, R78, 0xffff0000, RZ, 0xc0, !PT ;  /* 0xffff00004e4e7812 */ /* 0x000fe200078ec0ff */
[----:B------:R-:W-:Y:S01]  /*12e90*/  FFMA.FTZ R30, R4, R75, R11 ;  /* 0x0000004b041e7223 */ /* 0x000fe2000001000b */
[----:B------:R-:W-:Y:S01]  /*12ea0*/  LOP3.LUT R81, R81, 0xffff0000, RZ, 0xc0, !PT ;  /* 0xffff000051517812 */ /* 0x000fe200078ec0ff */
[C---:B------:R-:W-:Y:S01]  /*12eb0*/  FFMA.FTZ R11, R5.reuse, R80, -R34 ;  /* 0x00000050050b7223 */ /* 0x040fe20000010822 */
[----:B------:R-:W-:Y:S01]  /*12ec0*/  LOP3.LUT R82, R82, 0xffff0000, RZ, 0xc0, !PT ;  /* 0xffff000052527812 */ /* 0x000fe200078ec0ff */
[----:B------:R-:W-:Y:S01]  /*12ed0*/  FFMA.FTZ R25, R5, R76, R25 ;  /* 0x0000004c05197223 */ /* 0x000fe20000010019 */
[----:B------:R-:W-:Y:S01]  /*12ee0*/  LOP3.LUT R6, R6, 0xffff0000, RZ, 0xc0, !PT ;  /* 0xffff000006067812 */ /* 0x000fe200078ec0ff */
[C---:B------:R-:W-:Y:S01]  /*12ef0*/  FFMA.FTZ R29, R10.reuse, R8, -R29 ;  /* 0x000000080a1d7223 */ /* 0x040fe2000001081d */
[----:B------:R-:W-:Y:S01]  /*12f00*/  LOP3.LUT R7, R7, 0xffff0000, RZ, 0xc0, !PT ;  /* 0xffff000007077812 */ /* 0x000fe200078ec0ff */
[----:B------:R-:W-:Y:S01]  /*12f10*/  FFMA.FTZ R10, R10, R9, R31 ;  /* 0x000000090a0a7223 */ /* 0x000fe2000001001f */
[C---:B------:R-:W-:Y:S01]  /*12f20*/  FMUL.FTZ R5, R26.reuse, R77 ;  /* 0x0000004d1a057220 */ /* 0x040fe20000410000 */
[C---:B------:R-:W-:Y:S01]  /*12f30*/  FMUL.FTZ R8, R27.reuse, R78 ;  /* 0x0000004e1b087220 */ /* 0x040fe20000410000 */
[-C--:B------:R-:W-:Y:S01]  /*12f40*/  FMUL.FTZ R4, R26, R81.reuse ;  /* 0x000000511a047220 */ /* 0x080fe20000410000 */
        /* <DEDUP_REMOVED lines=15> */
.L_x_1741:
[----:B------:R-:W-:Y:S05]  /*13040*/  BSYNC B1 ;  /* 0x0000000000017941 */ /* 0x000fea0003800000 */
.L_x_1740:
[----:B------:R-:W-:Y:S05]  /*13050*/  @P2 BRA `(.L_x_1713) ;  /* 0x00000004009c2947 */ /* 0x000fea0003800000 */
[----:B------:R-:W3:Y:S01]  /*13060*/  LDL R34, [R1+0x34] ;  /* 0x0000340001227983 */ /* 0x000ee20000100800 */
[----:B------:R-:W-:Y:S02]  /*13070*/  LEA.HI R32, R32, R171, RZ, 0x1d ;  /* 0x000000ab20207211 */ /* 0x000fe400078fe8ff */
[----:B-1----:R-:W-:Y:S02]  /*13080*/  SHF.R.U64 R26, R58, 0x10, R59 ;  /* 0x000000103a1a7819 */ /* 0x002fe4000000123b */
[----:B--2---:R-:W-:Y:S01]  /*13090*/  SHF.R.S32.HI R5, RZ, 0x1f, R32 ;  /* 0x0000001fff057819 */ /* 0x004fe20000011420 */
[----:B------:R-:W-:Y:S01]  /*130a0*/  IMAD.SHL.U32 R4, R32, 0x8, RZ ;  /* 0x0000000820047824 */ /* 0x000fe200078e00ff */
[----:B------:R-:W-:Y:S02]  /*130b0*/  SHF.R.U64 R25, R12, 0x10, R13 ;  /* 0x000000100c197819 */ /* 0x000fe4000000120d */
[----:B------:R-:W-:Y:S02]  /*130c0*/  LEA.HI R5, R5, R32, RZ, 0x3 ;  /* 0x0000002005057211 */ /* 0x000fe400078f18ff */
[----:B------:R-:W-:-:S02]  /*130d0*/  LOP3.LUT R4, R181, 0x38, R4, 0xf8, !PT ;  /* 0x00000038b5047812 */ /* 0x000fc400078ef804 */
[----:B------:R-:W-:Y:S01]  /*130e0*/  SHF.R.U32.HI R28, RZ, 0x10, R13 ;  /* 0x00000010ff1c7819 */ /* 0x000fe2000001160d */
[----:B------:R-:W-:Y:S01]  /*130f0*/  IMAD.SHL.U32 R6, R5, 0x400, RZ ;  /* 0x0000040005067824 */ /* 0x000fe200078e00ff */
[----:B------:R-:W-:Y:S02]  /*13100*/  LOP3.LUT R5, R4, R44, RZ, 0x3c, !PT ;  /* 0x0000002c04057212 */ /* 0x000fe400078e3cff */
[----:B------:R-:W-:Y:S02]  /*13110*/  SHF.R.U64 R13, R14, 0x10, R15 ;  /* 0x000000100e0d7819 */ /* 0x000fe4000000120f */
[----:B------:R-:W-:Y:S02]  /*13120*/  LOP3.LUT R6, R6, 0x7fffe000, RZ, 0xc0, !PT ;  /* 0x7fffe00006067812 */ /* 0x000fe400078ec0ff */
[----:B------:R-:W-:Y:S02]  /*13130*/  PRMT R73, R73, 0x5410, R26 ;  /* 0x0000541049497816 */ /* 0x000fe4000000001a */
[----:B------:R-:W-:-:S02]  /*13140*/  IADD3 R9, R5, R6, R200 ;  /* 0x0000000605097210 */ /* 0x000fc40007ffe0c8 */
[----:B------:R-:W-:Y:S02]  /*13150*/  SHF.R.U64 R27, R56, 0x10, R57 ;  /* 0x00000010381b7819 */ /* 0x000fe40000001239 */
[----:B------:R-:W-:Y:S01]  /*13160*/  SHF.R.U32.HI R14, RZ, 0x10, R15 ;  /* 0x00000010ff0e7819 */ /* 0x000fe2000001160f */
[----:B------:R-:W-:Y:S01]  /*13170*/  IMAD R24, R9, 0x2, R2 ;  /* 0x0000000209187824 */ /* 0x000fe200078e0202 */
[----:B------:R-:W-:Y:S02]  /*13180*/  PRMT R26, R0, 0x5410, R25 ;  /* 0x00005410001a7816 */ /* 0x000fe40000000019 */
[----:B------:R-:W-:Y:S02]  /*13190*/  PRMT R70, R70, 0x5410, R27 ;  /* 0x0000541046467816 */ /* 0x000fe4000000001b */
[----:B------:R-:W1:Y:S01]  /*131a0*/  LDS.128 R8, [R24+0xc400] ;  /* 0x00c4000018087984 */ /* 0x000e620000000c00 */
[----:B------:R-:W-:Y:S01]  /*131b0*/  PRMT R31, R21, 0x5410, R14 ;  /* 0x00005410151f7816 */ /* 0x000fe2000000000e */
[----:B------:R-:W-:Y:S01]  /*131c0*/  IMAD.U32 R27, R26, 0x10000, RZ ;  /* 0x000100001a1b7824 */ /* 0x000fe200078e00ff */
[----:B------:R-:W-:Y:S01]  /*131d0*/  SHF.R.U32.HI R56, RZ, 0x10, R57 ;  /* 0x00000010ff387819 */ /* 0x000fe20000011639 */
[----:B------:R-:W-:Y:S01]  /*131e0*/  IMAD.U32 R25, R70, 0x10000, RZ ;  /* 0x0001000046197824 */ /* 0x000fe200078e00ff */
[----:B------:R-:W-:Y:S01]  /*131f0*/  PRMT R28, R3, 0x5410, R28 ;  /* 0x00005410031c7816 */ /* 0x000fe2000000001c */
[----:B------:R-:W-:Y:S01]  /*13200*/  IMAD.U32 R32, R31, 0x10000, RZ ;  /* 0x000100001f207824 */ /* 0x000fe200078e00ff */
[----:B------:R-:W-:-:S02]  /*13210*/  SHF.R.U32.HI R59, RZ, 0x10, R59 ;  /* 0x00000010ff3b7819 */ /* 0x000fc4000001163b */
[----:B------:R-:W-:Y:S01]  /*13220*/  PRMT R71, R71, 0x5410, R56 ;  /* 0x0000541047477816 */ /* 0x000fe20000000038 */
[----:B------:R-:W-:Y:S01]  /*13230*/  IMAD.U32 R29, R28, 0x10000, RZ ;  /* 0x000100001c1d7824 */ /* 0x000fe200078e00ff */
[----:B------:R-:W-:Y:S02]  /*13240*/  PRMT R74, R74, 0x5410, R59 ;  /* 0x000054104a4a7816 */ /* 0x000fe4000000003b */
[----:B------:R-:W-:Y:S02]  /*13250*/  PRMT R30, R20, 0x5410, R13 ;  /* 0x00005410141e7816 */ /* 0x000fe4000000000d */
[----:B------:R-:W-:Y:S02]  /*13260*/  LOP3.LUT R26, R26, 0xffff0000, RZ, 0xc0, !PT ;  /* 0xffff00001a1a7812 */ /* 0x000fe400078ec0ff */
[----:B------:R-:W-:Y:S02]  /*13270*/  LOP3.LUT R70, R70, 0xffff0000, RZ, 0xc0, !PT ;  /* 0xffff000046467812 */ /* 0x000fe400078ec0ff */
[----:B------:R-:W-:Y:S01]  /*13280*/  LOP3.LUT R28, R28, 0xffff0000, RZ, 0xc0, !PT ;  /* 0xffff00001c1c7812 */ /* 0x000fe200078ec0ff */
[C---:B-1----:R-:W-:Y:S01]  /*13290*/  IMAD.U32 R14, R8.reuse, 0x10000, RZ ;  /* 0x00010000080e7824 */ /* 0x042fe200078e00ff */
[----:B------:R-:W-:Y:S01]  /*132a0*/  LOP3.LUT R8, R8, 0xffff0000, RZ, 0xc0, !PT ;  /* 0xffff000008087812 */ /* 0x000fe200078ec0ff */
[C---:B------:R-:W-:Y:S01]  /*132b0*/  IMAD.U32 R15, R9.reuse, 0x10000, RZ ;  /* 0x00010000090f7824 */ /* 0x040fe200078e00ff */
[----:B------:R-:W-:Y:S01]  /*132c0*/  LOP3.LUT R9, R9, 0xffff0000, RZ, 0xc0, !PT ;  /* 0xffff000009097812 */ /* 0x000fe200078ec0ff */
[C---:B------:R-:W-:Y:S01]  /*132d0*/  FMUL.FTZ R33, R14.reuse, R27 ;  /* 0x0000001b0e217220 */ /* 0x040fe20000410000 */
[-C--:B------:R-:W-:Y:S01]  /*132e0*/  FMUL.FTZ R35, R14, R25.reuse ;  /* 0x000000190e237220 */ /* 0x080fe20000410000 */
[C---:B------:R-:W-:Y:S01]  /*132f0*/  IMAD.U32 R14, R71.reuse, 0x10000, RZ ;  /* 0x00010000470e7824 */ /* 0x040fe200078e00ff */
[----:B------:R-:W-:Y:S01]  /*13300*/  LOP3.LUT R71, R71, 0xffff0000, RZ, 0xc0, !PT ;  /* 0xffff000047477812 */ /* 0x000fe200078ec0ff */
[C---:B------:R-:W-:Y:S01]  /*13310*/  IMAD.U32 R21, R11.reuse, 0x10000, RZ ;  /* 0x000100000b157824 */ /* 0x040fe200078e00ff */
[----:B------:R-:W-:Y:S01]  /*13320*/  LOP3.LUT R11, R11, 0xffff0000, RZ, 0xc0, !PT ;  /* 0xffff00000b0b7812 */ /* 0x000fe200078ec0ff */
[C---:B------:R-:W-:Y:S01]  /*13330*/  IMAD.U32 R20, R10.reuse, 0x10000, RZ ;  /* 0x000100000a147824 */ /* 0x040fe200078e00ff */
[----:B------:R-:W-:Y:S01]  /*13340*/  LOP3.LUT R10, R10, 0xffff0000, RZ, 0xc0, !PT ;  /* 0xffff00000a0a7812 */ /* 0x000fe200078ec0ff */
[----:B---3--:R-:W1:Y:S02]  /*13350*/  LDS.128 R4, [R34] ;  /* 0x0000000022047984 */ /* 0x008e640000000c00 */
[C---:B-1----:R-:W-:Y:S01]  /*13360*/  IMAD.U32 R0, R4.reuse, 0x10000, RZ ;  /* 0x0001000004007824 */ /* 0x042fe200078e00ff */
[----:B------:R-:W-:Y:S01]  /*13370*/  LOP3.LUT R3, R4, 0xffff0000, RZ, 0xc0, !PT ;  /* 0xffff000004037812 */ /* 0x000fe200078ec0ff */
[C---:B------:R-:W-:Y:S01]  /*13380*/  IMAD.U32 R12, R5.reuse, 0x10000, RZ ;  /* 0x00010000050c7824 */ /* 0x040fe200078e00ff */
[----:B------:R-:W-:Y:S01]  /*13390*/  LOP3.LUT R4, R5, 0xffff0000, RZ, 0xc0, !PT ;  /* 0xffff000005047812 */ /* 0x000fe200078ec0ff */
[C---:B------:R-:W-:Y:S01]  /*133a0*/  FFMA.FTZ R33, R0.reuse, R25, -R33 ;  /* 0x0000001900217223 */ /* 0x040fe20000010821 */
[----:B------:R-:W-:Y:S01]  /*133b0*/  FMUL.FTZ R25, R15, R29 ;  /* 0x0000001d0f197220 */ /* 0x000fe20000410000 */
[----:B------:R-:W-:Y:S01]  /*133c0*/  FFMA.FTZ R35, R0, R27, R35 ;  /* 0x0000001b00237223 */ /* 0x000fe20000010023 */
[----:B------:R-:W-:-:S02]  /*133d0*/  IMAD.U32 R0, R74, 0x10000, RZ ;  /* 0x000100004a007824 */ /* 0x000fc400078e00ff */
[-C--:B------:R-:W-:Y:S01]  /*133e0*/  FMUL.FTZ R15, R15, R14.reuse ;  /* 0x0000000e0f0f7220 */ /* 0x080fe20000410000 */
[C---:B------:R-:W-:Y:S01]  /*133f0*/  FFMA.FTZ R25, R12.reuse, R14, -R25 ;  /* 0x0000000e0c197223 */ /* 0x040fe20000010819 */
[----:B------:R-:W-:Y:S02]  /*13400*/  IMAD.U32 R13, R7, 0x10000, RZ ;  /* 0x00010000070d7824 */ /* 0x000fe400078e00ff */
[C---:B------:R-:W-:Y:S01]  /*13410*/  FMUL.FTZ R14, R21.reuse, R32 ;  /* 0x00000020150e7220 */ /* 0x040fe20000410000 */
[----:B------:R-:W-:Y:S01]  /*13420*/  FMUL.FTZ R27, R21, R0 ;  /* 0x00000000151b7220 */ /* 0x000fe20000410000 */
[----:B------:R-:W-:Y:S01]  /*13430*/  FFMA.FTZ R15, R12, R29, R15 ;  /* 0x0000001d0c0f7223 */ /* 0x000fe2000001000f */
[C---:B------:R-:W-:Y:S01]  /*13440*/  FMUL.FTZ R12, R8.reuse, R70 ;  /* 0x00000046080c7220 */ /* 0x040fe20000410000 */
[----:B------:R-:W-:Y:S01]  /*13450*/  FFMA.FTZ R21, R13, R0, -R14 ;  /* 0x000000000d157223 */ /* 0x000fe2000001080e */
[----:B------:R-:W-:Y:S01]  /*13460*/  FMUL.FTZ R0, R8, R26 ;  /* 0x0000001a08007220 */ /* 0x000fe20000410000 */
[----:B------:R-:W-:-:S02]  /*13470*/  IMAD.U32 R8, R30, 0x10000, RZ ;  /* 0x000100001e087824 */ /* 0x000fc400078e00ff */
[C---:B------:R-:W-:Y:S01]  /*13480*/  FFMA.FTZ R12, R3.reuse, R26, R12 ;  /* 0x0000001a030c7223 */ /* 0x040fe2000001000c */
[----:B------:R-:W-:Y:S02]  /*13490*/  IMAD.U32 R5, R6, 0x10000, RZ ;  /* 0x0001000006057824 */ /* 0x000fe400078e00ff */
[----:B------:R-:W-:Y:S01]  /*134a0*/  FFMA.FTZ R70, R3, R70, -R0 ;  /* 0x0000004603467223 */ /* 0x000fe20000010800 */
[----:B------:R-:W-:Y:S02]  /*134b0*/  IMAD.U32 R0, R73, 0x10000, RZ ;  /* 0x0001000049007824 */ /* 0x000fe400078e00ff */
[C---:B------:R-:W-:Y:S01]  /*134c0*/  FMUL.FTZ R26, R20.reuse, R8 ;  /* 0x00000008141a7220 */ /* 0x040fe20000410000 */
[----:B------:R-:W-:Y:S01]  /*134d0*/  FFMA.FTZ R27, R13, R32, R27 ;  /* 0x000000200d1b7223 */ /* 0x000fe2000001001b */
[----:B------:R-:W-:Y:S01]  /*134e0*/  FMUL.FTZ R13, R9, R28 ;  /* 0x0000001c090d7220 */ /* 0x000fe20000410000 */
[-C--:B------:R-:W-:Y:S01]  /*134f0*/  FMUL.FTZ R20, R20, R0.reuse ;  /* 0x0000000014147220 */ /* 0x080fe20000410000 */
[----:B------:R-:W-:Y:S01]  /*13500*/  FFMA.FTZ R26, R5, R0, -R26 ;  /* 0x00000000051a7223 */ /* 0x000fe2000001081a */
[-C--:B------:R-:W-:Y:S01]  /*13510*/  FMUL.FTZ R9, R9, R71.reuse ;  /* 0x0000004709097220 */ /* 0x080fe20000410000 */
[----:B------:R-:W-:Y:S01]  /*13520*/  LOP3.LUT R3, R30, 0xffff0000, RZ, 0xc0, !PT ;  /* 0xffff00001e037812 */ /* 0x000fe200078ec0ff */
[C---:B------:R-:W-:Y:S01]  /*13530*/  FFMA.FTZ R14, R4.reuse, R71, -R13 ;  /* 0x00000047040e7223 */ /* 0x040fe2000001080d */
[----:B------:R-:W-:Y:S01]  /*13540*/  LOP3.LUT R0, R31, 0xffff0000, RZ, 0xc0, !PT ;  /* 0xffff00001f007812 */ /* 0x000fe200078ec0ff */
[----:B------:R-:W-:Y:S01]  /*13550*/  FFMA.FTZ R28, R4, R28, R9 ;  /* 0x0000001c041c7223 */ /* 0x000fe20000010009 */
        /* <DEDUP_REMOVED lines=8> */
[-C--:B------:R-:W-:Y:S01]  /*135e0*/  FMUL.FTZ R11, R11, R74.reuse ;  /* 0x0000004a0b0b7220 */ /* 0x080fe20000410000 */
[----:B------:R-:W-:Y:S01]  /*135f0*/  FFMA.FTZ R73, R6, R73, -R5 ;  /* 0x0000004906497223 */ /* 0x000fe20000010805 */
[----:B------:R-:W-:Y:S01]  /*13600*/  F2FP.BF16.F32.PACK_AB R5, R14, R25 ;  /* 0x000000190e05723e */ /* 0x000fe200000010ff */
[C---:B------:R-:W-:Y:S01]  /*13610*/  FFMA.FTZ R74, R7.reuse, R74, -R4 ;  /* 0x0000004a074a7223 */ /* 0x040fe20000010804 */
        /* <DEDUP_REMOVED lines=11> */
.L_x_1713:
[----:B------:R-:W-:Y:S05]  /*136d0*/  BSYNC B0 ;  /* 0x0000000000007941 */ /* 0x000fea0003800000 */
.L_x_1691:
        /* <DEDUP_REMOVED lines=8> */
.L_x_1689:
[----:B01-3--:R-:W3:Y:S02]  /*13760*/  LDL R0, [R1+0x30] ;  /* 0x0000300001007983 */ /* 0x00bee40000100800 */
[----:B---3--:R-:W-:-:S13]  /*13770*/  R2UR UR4, R0 ;  /* 0x00000000000472ca */ /* 0x008fda00000e0000 */
[----:B------:R-:W-:-:S05]  /*13780*/  IMAD.U32 R0, RZ, RZ, UR4 ;  /* 0x00000004ff007e24 */ /* 0x000fca000f8e00ff */
[----:B------:R-:W-:-:S13]  /*13790*/  ISETP.NE.AND P0, PT, R0, 0x3, PT ;  /* 0x000000030000780c */ /* 0x000fda0003f05270 */
[----:B------:R-:W-:Y:S05]  /*137a0*/  @!P0 BRA `(.L_x_1742) ;  /* 0x0000000000048947 */ /* 0x000fea0003800000 */
[----:B------:R-:W-:Y:S01]  /*137b0*/  BPT.TRAP 0x1 ;  /* 0x000000040000795c */ /* 0x000fe20000300000 */
.L_x_1742:
[----:B------:R-:W-:Y:S01]  /*137c0*/  IMAD R21, R23, 0x8, R2 ;  /* 0x0000000817157824 */ /* 0x000fe200078e0202 */
[----:B------:R-:W-:-:S04]  /*137d0*/  SHF.L.U32 R0, R164, 0x1f, RZ ;  /* 0x0000001fa4007819 */ /* 0x000fc800000006ff */
[----:B------:R0:W1:Y:S01]  /*137e0*/  SYNCS.PHASECHK.TRANS64.TRYWAIT P1, [R21+URZ+0x2a830], R0 ;  /* 0x02a83000150075a7 */ /* 0x000062000802017f */
[----:B------:R-:W-:Y:S05]  /*137f0*/  @!P0 BRA `(.L_x_1743) ;  /* 0x0000000000048947 */ /* 0x000fea0003800000 */
[----:B------:R-:W-:Y:S01]  /*13800*/  BPT.TRAP 0x1 ;  /* 0x000000040000795c */ /* 0x000fe20000300000 */
.L_x_1743:
[----:B-1----:R-:W-:Y:S05]  /*13810*/  @P1 BRA `(.L_x_1744) ;  /* 0x0000000000081947 */ /* 0x002fea0003800000 */
[----:B------:R-:W1:Y:S02]  /*13820*/  SYNCS.PHASECHK.TRANS64.TRYWAIT P1, [R21+URZ+0x2a830], R0 ;  /* 0x02a83000150075a7 */ /* 0x000e64000802017f */
[----:B-1----:R-:W-:Y:S05]  /*13830*/  @!P1 BRA `(.L_x_1745) ;  /* 0x0000019c00a49947 */ /* 0x002fea0003800000 */
.L_x_1744:
[----:B------:R-:W-:Y:S05]  /*13840*/  WARPSYNC.ALL ;  /* 0x0000000000007948 */ /* 0x000fea0003800000 */
[----:B01----:R-:W-:Y:S01]  /*13850*/  VIADD R0, R2, 0x18400 ;  /* 0x0001840002007836 */ /* 0x003fe20000000000 */
[----:B------:R-:W-:Y:S01]  /*13860*/  R2UR UR4, R68 ;  /* 0x00000000440472ca */ /* 0x000fe200000e0000 */
[----:B--2-4-:R-:W-:Y:S01]  /*13870*/  IMAD.MOV.U32 R5, RZ, RZ, 0x40000040 ;  /* 0x40000040ff057424 */ /* 0x014fe200078e00ff */
[----:B------:R-:W-:Y:S01]  /*13880*/  WARPGROUP.ARRIVE ;  /* 0x00000000000079c5 */ /* 0x000fe20000000000 */
[----:B------:R-:W-:Y:S01]  /*13890*/  UMOV UR9, 0x40000040 ;  /* 0x4000004000097882 */ /* 0x000fe20000000000 */
        /* <DEDUP_REMOVED lines=10> */
[----:B------:R-:W-:Y:S01]  /*13940*/  IMAD.MOV.U32 R5, RZ, RZ, 0x40000040 ;  /* 0x40000040ff057424 */ /* 0x000fe200078e00ff */
        /* <DEDUP_REMOVED lines=22> */
[----:B------:R-:W-:Y:S01]  /*13ab0*/  IMAD.MOV.U32 R9, RZ, RZ, 0x40000040 ;  /* 0x40000040ff097424 */ /* 0x000fe200078e00ff */
[----:B------:R-:W-:Y:S01]  /*13ac0*/  UIADD3 UR36, UR4, 0x806, URZ ;  /* 0x0000080604247890 */ /* 0x000fe2000fffe03f */
[----:B0-----:R-:W-:Y:S01]  /*13ad0*/  IMAD.U32 R10, RZ, RZ, UR8 ;  /* 0x00000008ff0a7e24 */ /* 0x001fe2000f8e00ff */
[----:B------:R-:W-:Y:S01]  /*13ae0*/  UMOV UR37, 0x40000040 ;  /* 0x4000004000257882 */ /* 0x000fe20000000000 */
        /* <DEDUP_REMOVED lines=64> */
[----:B------:R-:W-:-:S03]  /*13ef0*/  IMAD.MOV.U32 R9, RZ, RZ, 0x40000040 ;  /* 0x40000040ff097424 */ /* 0x000fc600078e00ff */
[----:B------:R-:W-:Y:S01]  /*13f00*/  R2UR UR46, R8 ;  /* 0x00000000082e72ca */ /* 0x000fe200000e0000 */
[C---:B------:R-:W-:Y:S01]  /*13f10*/  VIADD R8, R4.reuse, 0x604 ;  /* 0x0000060404087836 */ /* 0x040fe20000000000 */
[----:B------:R-:W-:Y:S01]  /*13f20*/  R2UR UR47, R9 ;  /* 0x00000000092f72ca */ /* 0x000fe200000e0000 */
[----:B------:R-:W-:Y:S02]  /*13f30*/  IMAD.MOV.U32 R9, RZ, RZ, 0x40000040 ;  /* 0x40000040ff097424 */ /* 0x000fe400078e00ff */
[----:B------:R-:W-:Y:S01]  /*13f40*/  VIADD R4, R4, 0x606 ;  /* 0x0000060604047836 */ /* 0x000fe20000000000 */
[----:B------:R-:W-:Y:S02]  /*13f50*/  R2UR UR42, R8 ;  /* 0x00000000082a72ca */ /* 0x000fe400000e0000 */
[----:B------:R-:W-:Y:S02]  /*13f60*/  R2UR UR43, R9 ;  /* 0x00000000092b72ca */ /* 0x000fe400000e0000 */
[----:B------:R-:W-:Y:S01]  /*13f70*/  R2UR UR38, R4 ;  /* 0x00000000042672ca */ /* 0x000fe200000e0000 */
        /* <DEDUP_REMOVED lines=24> */
.L_x_1746:
[----:B------:R-:W0:Y:S01]  /*14100*/  LDC R224, c[0x0][0x448] ;  /* 0x00011200ffe07b82 */ /* 0x000e220000000800 */
[----:B------:R-:W-:Y:S01]  /*14110*/  ULDC UR4, c[0x0][0x9d8] ;  /* 0x0002760000047ab9 */ /* 0x000fe20000000800 */
[----:B------:R-:W-:Y:S02]  /*14120*/  VIADD R21, R21, 0x2a840 ;  /* 0x0002a84015157836 */ /* 0x000fe40000000000 */
[----:B------:R-:W-:Y:S01]  /*14130*/  FMUL.FTZ R15, R38, UR4 ;  /* 0x00000004260f7c20 */ /* 0x000fe20008410000 */
[----:B------:R-:W-:Y:S01]  /*14140*/  FMUL.FTZ R38, R58, UR4 ;  /* 0x000000043a267c20 */ /* 0x000fe20008410000 */
[----:B------:R-:W-:Y:S02]  /*14150*/  IMAD.IADD R58, R202, 0x1, R188 ;  /* 0x00000001ca3a7824 */ /* 0x000fe400078e02bc */
[----:B------:R-:W-:Y:S01]  /*14160*/  FMUL.FTZ R74, R28, UR4 ;  /* 0x000000041c4a7c20 */ /* 0x000fe20008410000 */
[----:B------:R-:W-:Y:S01]  /*14170*/  FMUL.FTZ R14, R39, UR4 ;  /* 0x00000004270e7c20 */ /* 0x000fe20008410000 */
[----:B------:R-:W-:Y:S01]  /*14180*/  FMUL.FTZ R28, R47, UR4 ;  /* 0x000000042f1c7c20 */ /* 0x000fe20008410000 */
[----:B------:R-:W-:Y:S01]  /*14190*/  FMUL.FTZ R39, R59, UR4 ;  /* 0x000000043b277c20 */ /* 0x000fe20008410000 */
[----:B------:R-:W-:Y:S01]  /*141a0*/  FMUL.FTZ R47, R49, UR4 ;  /* 0x00000004312f7c20 */ /* 0x000fe20008410000 */
[----:B------:R-:W-:Y:S01]  /*141b0*/  FMUL.FTZ R3, R27, UR4 ;  /* 0x000000041b037c20 */ /* 0x000fe20008410000 */
[----:B------:R-:W-:-:S02]  /*141c0*/  IMAD.MOV.U32 R49, RZ, RZ, -0x60 ;  /* 0xffffffa0ff317424 */ /* 0x000fc400078e00ff */
        /* <DEDUP_REMOVED lines=11> */
[----:B0-----:R-:W-:Y:S01]  /*14280*/  ISETP.NE.AND P1, PT, R224, 0x1, PT ;  /* 0x00000001e000780c */ /* 0x001fe20003f25270 */
[----:B------:R-:W-:Y:S01]  /*14290*/  FMUL.FTZ R13, R24, UR4 ;  /* 0x00000004180d7c20 */ /* 0x000fe20008410000 */
[----:B------:R-:W-:Y:S01]  /*142a0*/  LOP3.LUT R16, R16, 0xffefffff, RZ, 0xc0, !PT ;  /* 0xffefffff10107812 */ /* 0x000fe200078ec0ff */
        /* <DEDUP_REMOVED lines=8> */
[----:B------:R-:W-:-:S02]  /*14330*/  IMAD R49, R72, R49, 0x61 ;  /* 0x0000006148317424 */ /* 0x000fc400078e0231 */
[----:B------:R-:W-:Y:S01]  /*14340*/  FMUL.FTZ R29, R29, UR4 ;  /* 0x000000041d1d7c20 */ /* 0x000fe20008410000 */
[----:B------:R-:W0:Y:S01]  /*14350*/  @P1 LDC R5, c[0x0][0x44c] ;  /* 0x00011300ff051b82 */ /* 0x000e220000000800 */
[----:B------:R-:W-:Y:S01]  /*14360*/  FMUL.FTZ R32, R32, UR4 ;  /* 0x0000000420207c20 */ /* 0x000fe20008410000 */
[----:B------:R-:W-:Y:S01]  /*14370*/  FMUL.FTZ R33, R33, UR4 ;  /* 0x0000000421217c20 */ /* 0x000fe20008410000 */
[----:B------:R-:W-:Y:S01]  /*14380*/  FMUL.FTZ R36, R36, UR4 ;  /* 0x0000000424247c20 */ /* 0x000fe20008410000 */
[----:B------:R-:W-:Y:S01]  /*14390*/  FMUL.FTZ R37, R37, UR4 ;  /* 0x0000000425257c20 */ /* 0x000fe20008410000 */
[----:B------:R-:W-:Y:S01]  /*143a0*/  FMUL.FTZ R40, R40, UR4 ;  /* 0x0000000428287c20 */ /* 0x000fe20008410000 */
        /* <DEDUP_REMOVED lines=13> */
[----:B------:R-:W-:Y:S01]  /*14480*/  @P1 LOP3.LUT R16, R16, 0x100000, RZ, 0xfc, !PT ;  /* 0x0010000010101812 */ /* 0x000fe200078efcff */
[----:B------:R-:W-:Y:S01]  /*14490*/  FMUL.FTZ R69, R69, UR4 ;  /* 0x0000000445457c20 */ /* 0x000fe20008410000 */
[----:B------:R-:W2:Y:S01]  /*144a0*/  MUFU.TANH R13, R13 ;  /* 0x0000000d000d7308 */ /* 0x000ea20000002400 */
[----:B------:R-:W-:Y:S01]  /*144b0*/  ULDC UR38, c[0x0][0x9dc] ;  /* 0x0002770000267ab9 */ /* 0x000fe20000000800 */
[----:B------:R-:W-:Y:S01]  /*144c0*/  FMUL.FTZ R70, R70, UR4 ;  /* 0x0000000446467c20 */ /* 0x000fe20008410000 */
[----:B0-----:R-:W-:Y:S01]  /*144d0*/  @P1 IMAD.HI.U32 R4, R58, R5, RZ ;  /* 0x000000053a041227 */ /* 0x001fe200078e00ff */
[----:B------:R-:W-:Y:S01]  /*144e0*/  ULOP3.LUT UR38, URZ, UR38, URZ, 0x33, !UPT ;  /* 0x000000263f267292 */ /* 0x000fe2000f8e333f */
[----:B------:R-:W-:-:S02]  /*144f0*/  LOP3.LUT R16, R16, 0xfff7ffff, RZ, 0xc0, !PT ;  /* 0xfff7ffff10107812 */ /* 0x000fc400078ec0ff */
[----:B------:R-:W-:Y:S01]  /*14500*/  IMAD R5, R72, -0x60, R166 ;  /* 0xffffffa048057824 */ /* 0x000fe200078e02a6 */
[----:B------:R-:W0:Y:S01]  /*14510*/  MUFU.TANH R73, R73 ;  /* 0x0000004900497308 */ /* 0x000e220000002400 */
[----:B------:R-:W-:Y:S01]  /*14520*/  VIADD R83, R49, 0xffffffff ;  /* 0xffffffff31537836 */ /* 0x000fe20000000000 */
[----:B-1----:R-:W-:Y:S02]  /*14530*/  @P1 SHF.R.U32.HI R58, RZ, R9, R4 ;  /* 0x00000009ff3a1219 */ /* 0x002fe40000011604 */
[----:B------:R-:W1:Y:S01]  /*14540*/  LDC.64 R8, c[0x0][0x9e0] ;  /* 0x00027800ff087b82 */ /* 0x000e620000000a00 */
[----:B------:R-:W-:Y:S01]  /*14550*/  PRMT R4, R172, 0x654, R21 ;  /* 0x00000654ac047816 */ /* 0x000fe20000000015 */
[--C-:B------:R-:W-:Y:S01]  /*14560*/  IMAD.IADD R62, R83, 0x1, -R182.reuse ;  /* 0x00000001533e7824 */ /* 0x100fe200078e0ab6 */
[----:B------:R-:W3:Y:S01]  /*14570*/  SHFL.IDX PT, R59, R58, RZ, 0x1c1f ;  /* 0x001c1fff3a3b7589 */ /* 0x000ee200000e0000 */
[----:B------:R-:W4:Y:S01]  /*14580*/  MUFU.TANH R0, R0 ;  /* 0x0000000000007308 */ /* 0x000f220000002400 */
[----:B------:R-:W-:Y:S01]  /*14590*/  IADD3 R76, -R182, 0x60, R5 ;  /* 0x00000060b64c7810 */ /* 0x000fe20007ffe105 */
[----:B------:R2:W-:Y:S06]  /*145a0*/  SYNCS.ARRIVE.TRANS64.RED.A1T0 RZ, [R4+URZ], RZ ;  /* 0x000000ff04ff79a7 */ /* 0x0005ec000810043f */
[----:B------:R-:W0:Y:S01]  /*145b0*/  MUFU.TANH R3, R3 ;  /* 0x0000000300037308 */ /* 0x000e220000002400 */
[----:B--2---:R-:W-:-:S07]  /*145c0*/  IADD3 R4, R166, R49, -R182 ;  /* 0x00000031a6047210 */ /* 0x004fce0007ffe8b6 */
[----:B------:R-:W2:Y:S01]  /*145d0*/  MUFU.TANH R74, R74 ;  /* 0x0000004a004a7308 */ /* 0x000ea20000002400 */
[----:B------:R-:W-:Y:S01]  /*145e0*/  IMAD.IADD R57, R4, 0x1, -R165 ;  /* 0x0000000104397824 */ /* 0x000fe200078e0aa5 */
[----:B-1----:R-:W-:-:S03]  /*145f0*/  ISETP.GE.AND P1, PT, R9, 0x1, PT ;  /* 0x000000010900780c */ /* 0x002fc60003f26270 */
[----:B------:R-:W-:-:S03]  /*14600*/  IMAD.IADD R81, R57, 0x1, R8 ;  /* 0x0000000139517824 */ /* 0x000fc600078e0208 */
[----:B------:R-:W1:Y:S02]  /*14610*/  MUFU.TANH R29, R29 ;  /* 0x0000001d001d7308 */ /* 0x000e640000002400 */
[----:B---3--:R-:W-:-:S06]  /*14620*/  VIADDMNMX R64, R59, R81, R76, PT ;  /* 0x000000513b407246 */ /* 0x008fcc000380014c */
[----:B------:R-:W3:Y:S01]  /*14630*/  MUFU.TANH R10, R10 ;  /* 0x0000000a000a7308 */ /* 0x000ee20000002400 */
[----:B------:R-:W-:-:S07]  /*14640*/  @P1 LOP3.LUT R16, R16, 0x80000, RZ, 0xfc, !PT ;  /* 0x0008000010101812 */ /* 0x000fce00078efcff */
        /* <DEDUP_REMOVED lines=41> */
[----:B----4-:R-:W-:-:S04]  /*148e0*/  VIADD R70, R57, UR38 ;  /* 0x0000002639467c36 */ /* 0x010fc80008000000 */
[----:B------:R-:W-:Y:S01]  /*148f0*/  IMAD.IADD R66, R70, 0x1, R59 ;  /* 0x0000000146427824 */ /* 0x000fe200078e023b */
[----:B-123--:R-:W-:Y:S06]  /*14900*/  @!P1 BRA `(.L_x_1747) ;  /* 0x00000000004c9947 */ /* 0x00efec0003800000 */
[----:B------:R-:W-:Y:S01]  /*14910*/  IADD3 R49, -R165, R166, R59 ;  /* 0x000000a6a5317210 */ /* 0x000fe20007ffe13b */
[----:B------:R-:W-:Y:S03]  /*14920*/  BSSY B0, `(.L_x_1748) ;  /* 0x000000e000007945 */ /* 0x000fe60003800000 */
[----:B------:R-:W-:-:S13]  /*14930*/  ISETP.GT.AND P1, PT, R49, -0x1, PT ;  /* 0xffffffff3100780c */ /* 0x000fda0003f24270 */
[----:B------:R-:W-:Y:S05]  /*14940*/  @P1 BRA `(.L_x_1749) ;  /* 0x00000000001c1947 */ /* 0x000fea0003800000 */
[----:B------:R-:W-:Y:S02]  /*14950*/  ISETP.NE.AND P1, PT, R9, 0x1, PT ;  /* 0x000000010900780c */ /* 0x000fe40003f25270 */
[----:B------:R-:W-:-:S11]  /*14960*/  LOP3.LUT R49, RZ, R49, RZ, 0x33, !PT ;  /* 0x00000031ff317212 */ /* 0x000fd600078e33ff */
[----:B------:R-:W1:Y:S02]  /*14970*/  @P1 LDC.64 R4, c[0x0][0x9e8] ;  /* 0x00027a00ff041b82 */ /* 0x000e640000000a00 */
[----:B-1----:R-:W-:-:S05]  /*14980*/  @P1 IMAD.HI.U32 R4, R49, R4, RZ ;  /* 0x0000000431041227 */ /* 0x002fca00078e00ff */
[----:B------:R-:W-:-:S04]  /*14990*/  @P1 SHF.R.U32.HI R49, RZ, R5, R4 ;  /* 0x00000005ff311219 */ /* 0x000fc80000011604 */
[----:B------:R-:W-:Y:S01]  /*149a0*/  LOP3.LUT R49, RZ, R49, RZ, 0x33, !PT ;  /* 0x00000031ff317212 */ /* 0x000fe200078e33ff */
[----:B------:R-:W-:Y:S06]  /*149b0*/  BRA `(.L_x_1750) ;  /* 0x0000000000107947 */ /* 0x000fec0003800000 */
.L_x_1749:
[----:B------:R-:W-:-:S13]  /*149c0*/  ISETP.NE.AND P1, PT, R9, 0x1, PT ;  /* 0x000000010900780c */ /* 0x000fda0003f25270 */
[----:B------:R-:W1:Y:S02]  /*149d0*/  @P1 LDC.64 R4, c[0x0][0x9e8] ;  /* 0x00027a00ff041b82 */ /* 0x000e640000000a00 */
[----:B-1----:R-:W-:-:S05]  /*149e0*/  @P1 IMAD.HI.U32 R4, R49, R4, RZ ;  /* 0x0000000431041227 */ /* 0x002fca00078e00ff */
[----:B------:R-:W-:-:S07]  /*149f0*/  @P1 SHF.R.U32.HI R49, RZ, R5, R4 ;  /* 0x00000005ff311219 */ /* 0x000fce0000011604 */
.L_x_1750:
[----:B------:R-:W-:Y:S05]  /*14a00*/  BSYNC B0 ;  /* 0x0000000000007941 */ /* 0x000fea0003800000 */
.L_x_1748:
[----:B------:R-:W-:-:S05]  /*14a10*/  IMAD R49, R49, R9, R62 ;  /* 0x0000000931317224 */ /* 0x000fca00078e023e */
[----:B------:R-:W-:Y:S02]  /*14a20*/  VIMNMX R66, R66, R49, !PT ;  /* 0x0000003142427248 */ /* 0x000fe40007fe0100 */
[----:B------:R-:W-:-:S07]  /*14a30*/  VIADDMNMX R64, R49, R9, R64, PT ;  /* 0x0000000931407246 */ /* 0x000fce0003800140 */
.L_x_1747:
[C---:B------:R-:W-:Y:S01]  /*14a40*/  ISETP.GE.AND P6, PT, R83.reuse, 0x9, PT ;  /* 0x000000095300780c */ /* 0x040fe20003fc6270 */
[----:B------:R-:W1:Y:S01]  /*14a50*/  SHFL.IDX PT, R5, R58, 0x1, 0x1c1f ;  /* 0x003c1f003a057f89 */ /* 0x000e6200000e0000 */
[C---:B------:R-:W-:Y:S02]  /*14a60*/  ISETP.GE.AND P1, PT, R83.reuse, 0x2, PT ;  /* 0x000000025300780c */ /* 0x040fe40003f26270 */
[C---:B------:R-:W-:Y:S02]  /*14a70*/  ISETP.GT.AND P2, PT, R66.reuse, 0x8, !P6 ;  /* 0x000000084200780c */ /* 0x040fe40007744270 */
[----:B------:R-:W-:Y:S02]  /*14a80*/  ISETP.GT.AND P3, PT, R66, 0x1, !P1 ;  /* 0x000000014200780c */ /* 0x000fe40004f64270 */
[----:B------:R-:W-:Y:S02]  /*14a90*/  ISETP.LT.OR P2, PT, R64, 0x9, P2 ;  /* 0x000000094000780c */ /* 0x000fe40001741670 */
[----:B------:R-:W-:-:S02]  /*14aa0*/  ISETP.GE.AND P4, PT, R83, 0xa, PT ;  /* 0x0000000a5300780c */ /* 0x000fc40003f86270 */
[----:B------:R-:W-:Y:S02]  /*14ab0*/  FSEL R77, R74, -INF , !P2 ;  /* 0xff8000004a4d7808 */ /* 0x000fe40005000000 */
[----:B------:R-:W-:Y:S02]  /*14ac0*/  ISETP.LT.OR P3, PT, R64, 0x2, P3 ;  /* 0x000000024000780c */ /* 0x000fe40001f61670 */
[----:B------:R-:W-:Y:S02]  /*14ad0*/  ISETP.GT.AND P2, PT, R66, 0x9, !P4 ;  /* 0x000000094200780c */ /* 0x000fe40006744270 */
[----:B0-----:R-:W-:Y:S02]  /*14ae0*/  FSEL R79, R73, -INF , !P3 ;  /* 0xff800000494f7808 */ /* 0x001fe40005800000 */
        /* <DEDUP_REMOVED lines=17> */
[----:B------:R-:W-:Y:S01]  /*14c00*/  FSEL R71, R36, -INF , !P2 ;  /* 0xff80000024477808 */ /* 0x000fe20005000000 */
[----:B-1----:R-:W-:Y:S01]  /*14c10*/  IMAD.IADD R36, R70, 0x1, R5 ;  /* 0x0000000146247824 */ /* 0x002fe200078e0205 */
        /* <DEDUP_REMOVED lines=71> */
[----:B------:R-:W-:Y:S02]  /*15090*/  VIADDMNMX R32, R5, R81, R76, PT ;  /* 0x0000005105207246 */ /* 0x000fe4000380014c */
        /* <DEDUP_REMOVED lines=16> */
[----:B------:R-:W-:-:S13]  /*151a0*/  ISETP.GE.AND P5, PT, R9, 0x1, PT ;  /* 0x000000010900780c */ /* 0x000fda0003fa6270 */
[----:B------:R-:W-:Y:S05]  /*151b0*/  @!P5 BRA `(.L_x_1751) ;  /* 0x00000000004cd947 */ /* 0x000fea0003800000 */
[----:B------:R-:W-:Y:S01]  /*151c0*/  IADD3 R81, -R165, R166, R5 ;  /* 0x000000a6a5517210 */ /* 0x000fe20007ffe105 */
[----:B------:R-:W-:Y:S03]  /*151d0*/  BSSY B0, `(.L_x_1752) ;  /* 0x000000e000007945 */ /* 0x000fe60003800000 */
        /* <DEDUP_REMOVED lines=9> */
.L_x_1753:
[----:B------:R-:W-:-:S13]  /*15270*/  ISETP.NE.AND P5, PT, R9, 0x1, PT ;  /* 0x000000010900780c */ /* 0x000fda0003fa5270 */
[----:B------:R-:W0:Y:S02]  /*15280*/  @P5 LDC.64 R4, c[0x0][0x9e8] ;  /* 0x00027a00ff045b82 */ /* 0x000e240000000a00 */
[----:B0-----:R-:W-:-:S05]  /*15290*/  @P5 IMAD.HI.U32 R4, R81, R4, RZ ;  /* 0x0000000451045227 */ /* 0x001fca00078e00ff */
[----:B------:R-:W-:-:S07]  /*152a0*/  @P5 SHF.R.U32.HI R81, RZ, R5, R4 ;  /* 0x00000005ff515219 */ /* 0x000fce0000011604 */
.L_x_1754:
[----:B------:R-:W-:Y:S05]  /*152b0*/  BSYNC B0 ;  /* 0x0000000000007941 */ /* 0x000fea0003800000 */
.L_x_1752:
[----:B------:R-:W-:-:S05]  /*152c0*/  IMAD R81, R81, R9, R62 ;  /* 0x0000000951517224 */ /* 0x000fca00078e023e */
[----:B------:R-:W-:Y:S02]  /*152d0*/  VIMNMX R36, R36, R81, !PT ;  /* 0x0000005124247248 */ /* 0x000fe40007fe0100 */
[----:B------:R-:W-:-:S07]  /*152e0*/  VIADDMNMX R32, R81, R9, R32, PT ;  /* 0x0000000951207246 */ /* 0x000fce0003800120 */
.L_x_1751:
        /* <DEDUP_REMOVED lines=11> */
[----:B------:R-:W-:Y:S02]  /*153a0*/  FMNMX.FTZ R4, R99, R79, !PT ;  /* 0x0000004f63047209 */ /* 0x000fe40007810000 */
[----:B------:R-:W-:-:S02]  /*153b0*/  FSEL R93, R7, -INF , !P1 ;  /* 0xff800000075d7808 */ /* 0x000fc40004800000 */
[----:B------:R-:W-:Y:S02]  /*153c0*/  ISETP.NE.AND P1, PT, R78, RZ, PT ;  /* 0x000000ff4e00720c */ /* 0x000fe40003f25270 */
[----:B------:R-:W-:Y:S02]  /*153d0*/  ISETP.NE.AND P5, PT, R84, RZ, PT ;  /* 0x000000ff5400720c */ /* 0x000fe40003fa5270 */
        /* <DEDUP_REMOVED lines=18> */
[----:B------:R-:W-:Y:S02]  /*15500*/  ISETP.NE.AND P5, PT, R89, RZ, PT ;  /* 0x000000ff5900720c */ /* 0x000fe40003fa5270 */
[----:B------:R-:W-:Y:S02]  /*15510*/  ISETP.LT.OR P1, PT, R32, 0x1a, P1 ;  /* 0x0000001a2000780c */ /* 0x000fe40000f21670 */
[----:B------:R-:W-:Y:S02]  /*15520*/  FMNMX.FTZ R4, R61, R4, !PT ;  /* 0x000000043d047209 */ /* 0x000fe40007810000 */
[----:B------:R-:W-:Y:S01]  /*15530*/  FSEL R89, R14, -INF , !P1 ;  /* 0xff8000000e597808 */ /* 0x000fe20004800000 */
[----:B------:R-:W-:Y:S01]  /*15540*/  IMAD.U32 R14, RZ, RZ, UR4 ;  /* 0x00000004ff0e7e24 */ /* 0x000fe2000f8e00ff */
[----:B------:R-:W-:-:S02]  /*15550*/  ISETP.NE.AND P1, PT, R85, RZ, PT ;  /* 0x000000ff5500720c */ /* 0x000fc40003f25270 */
[----:B------:R-:W-:Y:S02]  /*15560*/  FMNMX.FTZ R4, R75, R4, !PT ;  /* 0x000000044b047209 */ /* 0x000fe40007810000 */
[----:B------:R-:W-:Y:S02]  /*15570*/  ISETP.GT.AND P1, PT, R36, 0x20, !P1 ;  /* 0x000000202400780c */ /* 0x000fe40004f24270 */
[----:B------:R-:W-:Y:S02]  /*15580*/  FMNMX.FTZ R4, R49, R4, !PT ;  /* 0x0000000431047209 */ /* 0x000fe40007810000 */
        /* <DEDUP_REMOVED lines=31> */
[----:B------:R-:W-:Y:S01]  /*15780*/  ISETP.NE.AND P1, PT, R94, RZ, PT ;  /* 0x000000ff5e00720c */ /* 0x000fe20003f25270 */
[----:B------:R-:W0:Y:S01]  /*15790*/  SHFL.BFLY PT, R4, R3, 0x2, 0x1f ;  /* 0x0c401f0003047f89 */ /* 0x000e2200000e0000 */
[----:B------:R-:W-:-:S02]  /*157a0*/  ISETP.GT.AND P4, PT, R36, RZ, !P4 ;  /* 0x000000ff2400720c */ /* 0x000fc40006784270 */
[----:B------:R-:W-:Y:S02]  /*157b0*/  ISETP.GT.AND P1, PT, R36, 0x31, !P1 ;  /* 0x000000312400780c */ /* 0x000fe40004f24270 */
[C---:B------:R-:W-:Y:S02]  /*157c0*/  ISETP.LT.OR P4, PT, R32.reuse, 0x1, P4 ;  /* 0x000000012000780c */ /* 0x040fe40002781670 */
[----:B------:R-:W-:Y:S02]  /*157d0*/  ISETP.LT.OR P1, PT, R32, 0x32, P1 ;  /* 0x000000322000780c */ /* 0x000fe40000f21670 */
[----:B------:R-:W-:Y:S02]  /*157e0*/  FSEL R0, R0, -INF , !P4 ;  /* 0xff80000000007808 */ /* 0x000fe40006000000 */
[----:B------:R-:W-:Y:S02]  /*157f0*/  FSEL R31, R31, -INF , !P1 ;  /* 0xff8000001f1f7808 */ /* 0x000fe40004800000 */
[----:B------:R-:W-:-:S02]  /*15800*/  ISETP.NE.AND P1, PT, R96, RZ, PT ;  /* 0x000000ff6000720c */ /* 0x000fc40003f25270 */
[----:B------:R-:W-:Y:S02]  /*15810*/  FMNMX.FTZ R12, R0, R95, !PT ;  /* 0x0000005f000c7209 */ /* 0x000fe40007810000 */
        /* <DEDUP_REMOVED lines=8> */
[----:B0-----:R-:W-:Y:S02]  /*158a0*/  FMNMX.FTZ R26, R3, R4, !PT ;  /* 0x00000004031a7209 */ /* 0x001fe40007810000 */
[----:B------:R-:W-:Y:S02]  /*158b0*/  ISETP.LT.OR P1, PT, R32, 0x3a, P1 ;  /* 0x0000003a2000780c */ /* 0x000fe40000f21670 */
[----:B------:R-:W-:Y:S01]  /*158c0*/  FMNMX.FTZ R12, R91, R12, !PT ;  /* 0x0000000c5b0c7209 */ /* 0x000fe20007810000 */
[----:B------:R-:W0:Y:S01]  /*158d0*/  SHFL.BFLY PT, R97, R26, 0x1, 0x1f ;  /* 0x0c201f001a617f89 */ /* 0x000e2200000e0000 */
        /* <DEDUP_REMOVED lines=13> */
[----:B------:R-:W-:Y:S02]  /*159b0*/  FMNMX.FTZ R12, R85, R12, !PT ;  /* 0x0000000c550c7209 */ /* 0x000fe40007810000 */
[----:B------:R-:W-:Y:S02]  /*159c0*/  ISETP.GT.AND P1, PT, R36, 0x48, !P5 ;  /* 0x000000482400780c */ /* 0x000fe40006f24270 */
[----:B0-----:R-:W-:Y:S02]  /*159d0*/  FMNMX.FTZ R4, R26, R97, !PT ;  /* 0x000000611a047209 */ /* 0x001fe40007810000 */
[----:B------:R-:W-:Y:S02]  /*159e0*/  FMNMX.FTZ R12, R25, R12, !PT ;  /* 0x0000000c190c7209 */ /* 0x000fe40007810000 */
[----:B------:R-:W-:Y:S01]  /*159f0*/  ISETP.LT.OR P1, PT, R32, 0x49, P1 ;  /* 0x000000492000780c */ /* 0x000fe20000f21670 */
[----:B------:R-:W-:Y:S01]  /*15a00*/  FMUL.FTZ R10, R4, R14 ;  /* 0x0000000e040a7220 */ /* 0x000fe20000410000 */
[----:B------:R-:W-:-:S02]  /*15a10*/  FMNMX.FTZ R12, R31, R12, !PT ;  /* 0x0000000c1f0c7209 */ /* 0x000fc40007810000 */
[----:B------:R-:W-:Y:S02]  /*15a20*/  FSEL R43, R43, -INF , !P1 ;  /* 0xff8000002b2b7808 */ /* 0x000fe40004800000 */
[----:B------:R-:W-:Y:S02]  /*15a30*/  FSETP.NEU.FTZ.AND P1, PT, R4, -INF , PT ;  /* 0xff8000000400780b */ /* 0x000fe40003f3d000 */
[----:B------:R-:W-:Y:S02]  /*15a40*/  ISETP.NE.AND P5, PT, R52, RZ, PT ;  /* 0x000000ff3400720c */ /* 0x000fe40003fa5270 */
[----:B------:R-:W-:Y:S02]  /*15a50*/  FMNMX.FTZ R12, R81, R12, !PT ;  /* 0x0000000c510c7209 */ /* 0x000fe40007810000 */
[----:B------:R-:W-:Y:S02]  /*15a60*/  FSEL R10, R10, RZ, P1 ;  /* 0x000000ff0a0a7208 */ /* 0x000fe40000800000 */
[----:B------:R-:W-:-:S02]  /*15a70*/  ISETP.GT.AND P1, PT, R36, 0x49, !P5 ;  /* 0x000000492400780c */ /* 0x000fc40006f24270 */
[----:B------:R-:W-:Y:S01]  /*15a80*/  FMNMX.FTZ R12, R35, R12, !PT ;  /* 0x0000000c230c7209 */ /* 0x000fe20007810000 */
[-CC-:B------:R-:W-:Y:S01]  /*15a90*/  FFMA.FTZ R148, R69, R14.reuse, -R10.reuse ;  /* 0x0000000e45947223 */ /* 0x180fe2000001080a */
[----:B------:R-:W-:Y:S01]  /*15aa0*/  ISETP.LT.OR P1, PT, R32, 0x4a, P1 ;  /* 0x0000004a2000780c */ /* 0x000fe20000f21670 */
[-CC-:B------:R-:W-:Y:S01]  /*15ab0*/  FFMA.FTZ R154, R71, R14.reuse, -R10.reuse ;  /* 0x0000000e479a7223 */ /* 0x180fe2000001080a */
[----:B------:R-:W-:Y:S01]  /*15ac0*/  ISETP.NE.AND P6, PT, R40, RZ, PT ;  /* 0x000000ff2800720c */ /* 0x000fe20003fc5270 */
[--C-:B------:R-:W-:Y:S01]  /*15ad0*/  FFMA.FTZ R152, R73, R14, -R10.reuse ;  /* 0x0000000e49987223 */ /* 0x100fe2000001080a */
[----:B------:R-:W-:Y:S01]  /*15ae0*/  FMNMX.FTZ R12, R83, R12, !PT ;  /* 0x0000000c530c7209 */ /* 0x000fe20007810000 */
[-CC-:B------:R-:W-:Y:S01]  /*15af0*/  FFMA.FTZ R156, R99, R14.reuse, -R10.reuse ;  /* 0x0000000e639c7223 */ /* 0x180fe2000001080a */
[----:B------:R-:W-:Y:S01]  /*15b00*/  FSEL R97, R42, -INF , !P1 ;  /* 0xff8000002a617808 */ /* 0x000fe20004800000 */
[-CC-:B------:R-:W-:Y:S01]  /*15b10*/  FFMA.FTZ R79, R79, R14.reuse, -R10.reuse ;  /* 0x0000000e4f4f7223 */ /* 0x180fe2000001080a */
[C---:B------:R-:W-:Y:S01]  /*15b20*/  ISETP.GT.AND P1, PT, R36.reuse, 0x50, !P6 ;  /* 0x000000502400780c */ /* 0x040fe20007724270 */
[--C-:B------:R-:W-:Y:S01]  /*15b30*/  FFMA.FTZ R158, R77, R14, -R10.reuse ;  /* 0x0000000e4d9e7223 */ /* 0x100fe2000001080a */
[----:B------:R-:W-:Y:S01]  /*15b40*/  FMNMX.FTZ R12, R39, R12, !PT ;  /* 0x0000000c270c7209 */ /* 0x000fe20007810000 */
[----:B------:R-:W-:Y:S01]  /*15b50*/  MUFU.EX2 R156, R156 ;  /* 0x0000009c009c7308 */ /* 0x000fe20000000800 */
[----:B------:R-:W-:Y:S01]  /*15b60*/  ISETP.GT.AND P2, PT, R36, 0x51, !P2 ;  /* 0x000000512400780c */ /* 0x000fe20005744270 */
[-CC-:B------:R-:W-:Y:S01]  /*15b70*/  FFMA.FTZ R65, R65, R14.reuse, -R10.reuse ;  /* 0x0000000e41417223 */ /* 0x180fe2000001080a */
[----:B------:R-:W-:Y:S01]  /*15b80*/  ISETP.LT.OR P1, PT, R32, 0x51, P1 ;  /* 0x000000512000780c */ /* 0x000fe20000f21670 */
[--C-:B------:R-:W-:Y:S01]  /*15b90*/  FFMA.FTZ R144, R45, R14, -R10.reuse ;  /* 0x0000000e2d907223 */ /* 0x100fe2000001080a */
[----:B------:R-:W-:Y:S01]  /*15ba0*/  FMNMX.FTZ R12, R43, R12, !PT ;  /* 0x0000000c2b0c7209 */ /* 0x000fe20007810000 */
[-CC-:B------:R-:W-:Y:S01]  /*15bb0*/  FFMA.FTZ R146, R33, R14.reuse, -R10.reuse ;  /* 0x0000000e21927223 */ /* 0x180fe2000001080a */
[----:B------:R-:W-:Y:S01]  /*15bc0*/  ISETP.NE.AND P5, PT, R46, RZ, PT ;  /* 0x000000ff2e00720c */ /* 0x000fe20003fa5270 */
[----:B------:R-:W0:Y:S01]  /*15bd0*/  MUFU.EX2 R79, R79 ;  /* 0x0000004f004f7308 */ /* 0x000e220000000800 */
[----:B------:R-:W-:Y:S01]  /*15be0*/  ISETP.GT.AND P3, PT, R36, 0x58, !P3 ;  /* 0x000000582400780c */ /* 0x000fe20005f64270 */
[-CC-:B-----5:R-:W-:Y:S01]  /*15bf0*/  FFMA.FTZ R140, R41, R14.reuse, -R10.reuse ;  /* 0x0000000e298c7223 */ /* 0x1a0fe2000001080a */
[----:B------:R-:W-:Y:S01]  /*15c00*/  ISETP.LT.OR P2, PT, R32, 0x52, P2 ;  /* 0x000000522000780c */ /* 0x000fe20001741670 */
[-CC-:B------:R-:W-:Y:S01]  /*15c10*/  FFMA.FTZ R142, R47, R14.reuse, -R10.reuse ;  /* 0x0000000e2f8e7223 */ /* 0x180fe2000001080a */
[----:B------:R-:W-:Y:S01]  /*15c20*/  FSEL R69, R24, -INF , !P1 ;  /* 0xff80000018457808 */ /* 0x000fe20004800000 */
[--C-:B------:R-:W-:Y:S01]  /*15c30*/  FFMA.FTZ R136, R37, R14, -R10.reuse ;  /* 0x0000000e25887223 */ /* 0x100fe2000001080a */
[----:B------:R-:W-:Y:S01]  /*15c40*/  FMNMX.FTZ R12, R97, R12, !PT ;  /* 0x0000000c610c7209 */ /* 0x000fe20007810000 */
[----:B------:R-:W1:Y:S01]  /*15c50*/  MUFU.EX2 R158, R158 ;  /* 0x0000009e009e7308 */ /* 0x000e620000000800 */
[----:B------:R-:W-:Y:S01]  /*15c60*/  ISETP.GT.AND P4, PT, R36, 0x59, !P5 ;  /* 0x000000592400780c */ /* 0x000fe20006f84270 */
[-CC-:B------:R-:W-:Y:S01]  /*15c70*/  FFMA.FTZ R67, R67, R14.reuse, -R10.reuse ;  /* 0x0000000e43437223 */ /* 0x180fe2000001080a */
[----:B------:R-:W-:Y:S01]  /*15c80*/  ISETP.LT.OR P3, PT, R32, 0x59, P3 ;  /* 0x000000592000780c */ /* 0x000fe20001f61670 */
[-CC-:B------:R-:W-:Y:S01]  /*15c90*/  FFMA.FTZ R63, R63, R14.reuse, -R10.reuse ;  /* 0x0000000e3f3f7223 */ /* 0x180fe2000001080a */
[----:B------:R-:W-:Y:S01]  /*15ca0*/  FSEL R71, R20, -INF , !P2 ;  /* 0xff80000014477808 */ /* 0x000fe20005000000 */
[--C-:B------:R-:W-:Y:S01]  /*15cb0*/  FFMA.FTZ R20, R61, R14, -R10.reuse ;  /* 0x0000000e3d147223 */ /* 0x100fe2000001080a */
[----:B------:R-:W-:Y:S01]  /*15cc0*/  FMNMX.FTZ R12, R69, R12, !PT ;  /* 0x0000000c450c7209 */ /* 0x000fe20007810000 */
[----:B------:R-:W2:Y:S01]  /*15cd0*/  MUFU.EX2 R65, R65 ;  /* 0x0000004100417308 */ /* 0x000ea20000000800 */
[----:B------:R-:W-:Y:S01]  /*15ce0*/  ISETP.LT.OR P4, PT, R32, 0x5a, P4 ;  /* 0x0000005a2000780c */ /* 0x000fe20002781670 */
[-CC-:B------:R-:W-:Y:S01]  /*15cf0*/  FFMA.FTZ R150, R75, R14.reuse, -R10.reuse ;  /* 0x0000000e4b967223 */ /* 0x180fe2000001080a */
[----:B------:R-:W-:Y:S01]  /*15d00*/  FSEL R61, R21, -INF , !P3 ;  /* 0xff800000153d7808 */ /* 0x000fe20005800000 */
[--C-:B------:R-:W-:Y:S01]  /*15d10*/  FFMA.FTZ R49, R49, R14, -R10.reuse ;  /* 0x0000000e31317223 */ /* 0x100fe2000001080a */
[----:B------:R-:W-:Y:S01]  /*15d20*/  FMNMX.FTZ R12, R71, R12, !PT ;  /* 0x0000000c470c7209 */ /* 0x000fe20007810000 */
[--C-:B------:R-:W-:Y:S01]  /*15d30*/  FFMA.FTZ R45, R59, R14, -R10.reuse ;  /* 0x0000000e3b2d7223 */ /* 0x100fe2000001080a */
[----:B------:R-:W-:Y:S01]  /*15d40*/  FSEL R73, R44, -INF , !P4 ;  /* 0xff8000002c497808 */ /* 0x000fe20006000000 */
[----:B------:R3:W-:Y:S01]  /*15d50*/  MUFU.EX2 R21, R20 ;  /* 0x0000001400157308 */ /* 0x0007e20000000800 */
[----:B------:R-:W-:Y:S01]  /*15d60*/  FMNMX.FTZ R12, R61, R12, !PT ;  /* 0x0000000c3d0c7209 */ /* 0x000fe20007810000 */
[-CC-:B------:R-:W-:Y:S01]  /*15d70*/  FFMA.FTZ R33, R57, R14.reuse, -R10.reuse ;  /* 0x0000000e39217223 */ /* 0x180fe2000001080a */
[-CC-:B------:R-:W-:Y:S01]  /*15d80*/  FFMA.FTZ R41, R55, R14.reuse, -R10.reuse ;  /* 0x0000000e37297223 */ /* 0x180fe2000001080a */
[--C-:B------:R-:W-:Y:S01]  /*15d90*/  FFMA.FTZ R47, R53, R14, -R10.reuse ;  /* 0x0000000e352f7223 */ /* 0x100fe2000001080a */
[----:B------:R-:W-:Y:S01]  /*15da0*/  FMNMX.FTZ R12, R73, R12, !PT ;  /* 0x0000000c490c7209 */ /* 0x000fe20007810000 */
[-CC-:B------:R-:W-:Y:S01]  /*15db0*/  FFMA.FTZ R37, R51, R14.reuse, -R10.reuse ;  /* 0x0000000e33257223 */ /* 0x180fe2000001080a */
[-CC-:B------:R-:W-:Y:S01]  /*15dc0*/  FFMA.FTZ R138, R29, R14.reuse, -R10.reuse ;  /* 0x0000000e1d8a7223 */ /* 0x180fe2000001080a */
[----:B------:R-:W-:Y:S01]  /*15dd0*/  FFMA.FTZ R13, R13, R14, -R10 ;  /* 0x0000000e0d0d7223 */ /* 0x000fe2000001080a */
[----:B------:R-:W4:Y:S01]  /*15de0*/  MUFU.EX2 R152, R152 ;  /* 0x0000009800987308 */ /* 0x000f220000000800 */
[----:B------:R-:W3:Y:S01]  /*15df0*/  SHFL.BFLY PT, R3, R12, 0x2, 0x1f ;  /* 0x0c401f000c037f89 */ /* 0x000ee200000e0000 */
[----:B------:R-:W-:Y:S01]  /*15e00*/  ISETP.NE.AND P5, PT, R224, 0x1, PT ;  /* 0x00000001e000780c */ /* 0x000fe20003fa5270 */
[----:B------:R-:W-:-:S05]  /*15e10*/  IMAD.MOV.U32 R40, RZ, RZ, R188 ;  /* 0x000000ffff287224 */ /* 0x000fca00078e00bc */
[----:B------:R-:W4:Y:S07]  /*15e20*/  MUFU.EX2 R67, R67 ;  /* 0x0000004300437308 */ /* 0x000f2e0000000800 */
[----:B------:R-:W4:Y:S01]  /*15e30*/  @P5 LDC R42, c[0x0][0x450] ;  /* 0x00011400ff2a5b82 */ /* 0x000f220000000800 */
[----:B------:R-:W4:Y:S08]  /*15e40*/  MUFU.EX2 R154, R154 ;  /* 0x0000009a009a7308 */ /* 0x000f300000000800 */
[----:B------:R-:W4:Y:S01]  /*15e50*/  MUFU.EX2 R63, R63 ;  /* 0x0000003f003f7308 */ /* 0x000f220000000800 */
[----:B---3--:R-:W-:-:S05]  /*15e60*/  FMNMX.FTZ R20, R12, R3, !PT ;  /* 0x000000030c147209 */ /* 0x008fca0007810000 */
[----:B------:R-:W3:Y:S02]  /*15e70*/  SHFL.BFLY PT, R3, R20, 0x1, 0x1f ;  /* 0x0c201f0014037f89 */ /* 0x000ee400000e0000 */
[----:B------:R-:W-:Y:S08]  /*15e80*/  MUFU.EX2 R148, R148 ;  /* 0x0000009400947308 */ /* 0x000ff00000000800 */
[----:B------:R-:W-:Y:S08]  /*15e90*/  MUFU.EX2 R150, R150 ;  /* 0x0000009600967308 */ /* 0x000ff00000000800 */
[----:B------:R-:W-:Y:S01]  /*15ea0*/  MUFU.EX2 R49, R49 ;  /* 0x0000003100317308 */ /* 0x000fe20000000800 */
[----:B---3--:R-:W-:-:S07]  /*15eb0*/  FMNMX.FTZ R3, R20, R3, !PT ;  /* 0x0000000314037209 */ /* 0x008fce0007810000 */
[----:B------:R-:W-:Y:S01]  /*15ec0*/  MUFU.EX2 R144, R144 ;  /* 0x0000009000907308 */ /* 0x000fe20000000800 */
[C---:B------:R-:W-:Y:S01]  /*15ed0*/  FSETP.NEU.FTZ.AND P1, PT, R3.reuse, -INF , PT ;  /* 0xff8000000300780b */ /* 0x040fe20003f3d000 */
[----:B------:R-:W-:-:S05]  /*15ee0*/  FMUL.FTZ R32, R3, R14 ;  /* 0x0000000e03207220 */ /* 0x000fca0000410000 */
[----:B------:R-:W-:Y:S01]  /*15ef0*/  FSEL R32, R32, RZ, P1 ;  /* 0x000000ff20207208 */ /* 0x000fe20000800000 */
[----:B------:R-:W-:Y:S04]  /*15f00*/  MUFU.EX2 R45, R45 ;  /* 0x0000002d002d7308 */ /* 0x000fe80000000800 */
[-CC-:B------:R-:W-:Y:S01]  /*15f10*/  FFMA.FTZ R157, R0, R14.reuse, -R32.reuse ;  /* 0x0000000e009d7223 */ /* 0x180fe20000010820 */
[-CC-:B------:R-:W-:Y:S01]  /*15f20*/  FFMA.FTZ R0, R95, R14.reuse, -R32.reuse ;  /* 0x0000000e5f007223 */ /* 0x180fe20000010820 */
[-CC-:B------:R-:W-:Y:S01]  /*15f30*/  FFMA.FTZ R159, R5, R14.reuse, -R32.reuse ;  /* 0x0000000e059f7223 */ /* 0x180fe20000010820 */
[-CC-:B------:R-:W-:Y:S01]  /*15f40*/  FFMA.FTZ R10, R93, R14.reuse, -R32.reuse ;  /* 0x0000000e5d0a7223 */ /* 0x180fe20000010820 */
[-CC-:B------:R-:W-:Y:S01]  /*15f50*/  FFMA.FTZ R153, R7, R14.reuse, -R32.reuse ;  /* 0x0000000e07997223 */ /* 0x180fe20000010820 */
[----:B0-----:R-:W-:Y:S01]  /*15f60*/  FADD.FTZ R5, R156, R79 ;  /* 0x0000004f9c057221 */ /* 0x001fe20000010000 */
[----:B------:R-:W-:Y:S01]  /*15f70*/  MUFU.EX2 R157, R157 ;  /* 0x0000009d009d7308 */ /* 0x000fe20000000800 */
[-CC-:B------:R-:W-:Y:S01]  /*15f80*/  FFMA.FTZ R12, R91, R14.reuse, -R32.reuse ;  /* 0x0000000e5b0c7223 */ /* 0x180fe20000010820 */
[-CC-:B------:R-:W-:Y:S01]  /*15f90*/  FFMA.FTZ R155, R15, R14.reuse, -R32.reuse ;  /* 0x0000000e0f9b7223 */ /* 0x180fe20000010820 */
[----:B-1----:R-:W-:Y:S01]  /*15fa0*/  FADD.FTZ R30, R158, R5 ;  /* 0x000000059e1e7221 */ /* 0x002fe20000010000 */
[-CC-:B------:R-:W-:Y:S01]  /*15fb0*/  FFMA.FTZ R20, R89, R14.reuse, -R32.reuse ;  /* 0x0000000e59147223 */ /* 0x180fe20000010820 */
[-CC-:B------:R-:W-:Y:S01]  /*15fc0*/  FFMA.FTZ R149, R11, R14.reuse, -R32.reuse ;  /* 0x0000000e0b957223 */ /* 0x180fe20000010820 */
[-C--:B------:R-:W-:Y:S01]  /*15fd0*/  FFMA.FTZ R24, R87, R14.reuse, -R32 ;  /* 0x0000000e57187223 */ /* 0x080fe20000010820 */
[----:B--2---:R-:W-:Y:S01]  /*15fe0*/  FADD.FTZ R5, R65, R30 ;  /* 0x0000001e41057221 */ /* 0x004fe20000010000 */
[----:B------:R-:W0:Y:S01]  /*15ff0*/  MUFU.EX2 R0, R0 ;  /* 0x0000000000007308 */ /* 0x000e220000000800 */
[-CC-:B------:R-:W-:Y:S01]  /*16000*/  FFMA.FTZ R151, R27, R14.reuse, -R32.reuse ;  /* 0x0000000e1b977223 */ /* 0x180fe20000010820 */
[-CC-:B------:R-:W-:Y:S01]  /*16010*/  FFMA.FTZ R26, R85, R14.reuse, -R32.reuse ;  /* 0x0000000e551a7223 */ /* 0x180fe20000010820 */
[----:B----4-:R-:W-:Y:S01]  /*16020*/  FADD.FTZ R30, R152, R5 ;  /* 0x00000005981e7221 */ /* 0x010fe20000010000 */
[-CC-:B------:R-:W-:Y:S01]  /*16030*/  FFMA.FTZ R145, R25, R14.reuse, -R32.reuse ;  /* 0x0000000e19917223 */ /* 0x180fe20000010820 */
[----:B------:R-:W1:Y:S01]  /*16040*/  @P5 LDC R11, c[0x0][0x44c] ;  /* 0x00011300ff0b5b82 */ /* 0x000e620000000800 */
[-C--:B------:R-:W-:Y:S01]  /*16050*/  FFMA.FTZ R28, R31, R14.reuse, -R32 ;  /* 0x0000000e1f1c7223 */ /* 0x080fe20000010820 */
[----:B------:R-:W-:Y:S01]  /*16060*/  FADD.FTZ R7, R67, R30 ;  /* 0x0000001e43077221 */ /* 0x000fe20000010000 */
[----:B------:R-:W2:Y:S01]  /*16070*/  MUFU.EX2 R159, R159 ;  /* 0x0000009f009f7308 */ /* 0x000ea20000000800 */
[-CC-:B------:R-:W-:Y:S01]  /*16080*/  FFMA.FTZ R147, R81, R14.reuse, -R32.reuse ;  /* 0x0000000e51937223 */ /* 0x180fe20000010820 */
[-CC-:B------:R-:W-:Y:S01]  /*16090*/  FFMA.FTZ R30, R35, R14.reuse, -R32.reuse ;  /* 0x0000000e231e7223 */ /* 0x180fe20000010820 */
[----:B------:R-:W-:Y:S01]  /*160a0*/  FADD.FTZ R36, R154, R7 ;  /* 0x000000079a247221 */ /* 0x000fe20000010000 */
[-CC-:B------:R-:W-:Y:S01]  /*160b0*/  FFMA.FTZ R141, R83, R14.reuse, -R32.reuse ;  /* 0x0000000e538d7223 */ /* 0x180fe20000010820 */
[-CC-:B------:R-:W-:Y:S01]  /*160c0*/  FFMA.FTZ R39, R39, R14.reuse, -R32.reuse ;  /* 0x0000000e27277223 */ /* 0x180fe20000010820 */
[-C--:B------:R-:W-:Y:S01]  /*160d0*/  FFMA.FTZ R43, R43, R14.reuse, -R32 ;  /* 0x0000000e2b2b7223 */ /* 0x080fe20000010820 */
[----:B------:R-:W-:Y:S01]  /*160e0*/  FADD.FTZ R7, R63, R36 ;  /* 0x000000243f077221 */ /* 0x000fe20000010000 */
[----:B------:R-:W3:Y:S01]  /*160f0*/  MUFU.EX2 R10, R10 ;  /* 0x0000000a000a7308 */ /* 0x000ee20000000800 */
[----:B0-----:R-:W-:Y:S01]  /*16100*/  FADD.FTZ R34, R157, R0 ;  /* 0x000000009d227221 */ /* 0x001fe20000010000 */
[-CC-:B------:R-:W-:Y:S01]  /*16110*/  FFMA.FTZ R97, R97, R14.reuse, -R32.reuse ;  /* 0x0000000e61617223 */ /* 0x180fe20000010820 */
[----:B------:R-:W-:Y:S01]  /*16120*/  FADD.FTZ R36, R148, R7 ;  /* 0x0000000794247221 */ /* 0x000fe20000010000 */
[-CC-:B------:R-:W-:Y:S01]  /*16130*/  FFMA.FTZ R69, R69, R14.reuse, -R32.reuse ;  /* 0x0000000e45457223 */ /* 0x180fe20000010820 */
[-CC-:B------:R-:W-:Y:S01]  /*16140*/  FFMA.FTZ R71, R71, R14.reuse, -R32.reuse ;  /* 0x0000000e47477223 */ /* 0x180fe20000010820 */
[-C--:B------:R-:W-:Y:S01]  /*16150*/  FFMA.FTZ R61, R61, R14.reuse, -R32 ;  /* 0x0000000e3d3d7223 */ /* 0x080fe20000010820 */
[----:B------:R-:W-:Y:S01]  /*16160*/  FADD.FTZ R7, R21, R36 ;  /* 0x0000002415077221 */ /* 0x000fe20000010000 */
[----:B------:R-:W0:Y:S01]  /*16170*/  MUFU.EX2 R153, R153 ;  /* 0x0000009900997308 */ /* 0x000e220000000800 */
[----:B--2---:R-:W-:Y:S01]  /*16180*/  FADD.FTZ R5, R159, R34 ;  /* 0x000000229f057221 */ /* 0x004fe20000010000 */
[----:B------:R-:W-:Y:S01]  /*16190*/  FFMA.FTZ R73, R73, R14, -R32 ;  /* 0x0000000e49497223 */ /* 0x000fe20000010820 */
[----:B------:R-:W-:Y:S01]  /*161a0*/  FADD.FTZ R38, R150, R7 ;  /* 0x0000000796267221 */ /* 0x000fe20000010000 */
[----:B------:R-:W-:Y:S01]  /*161b0*/  F2FP.BF16.F32.PACK_AB R157, R0, R157 ;  /* 0x0000009d009d723e */ /* 0x000fe200000010ff */
[----:B-1----:R-:W-:Y:S01]  /*161c0*/  @P5 IMAD.HI.U32 R11, R188, R11, RZ ;  /* 0x0000000bbc0b5227 */ /* 0x002fe200078e00ff */
[----:B------:R-:W-:-:S03]  /*161d0*/  F2FP.BF16.F32.PACK_AB R156, R79, R156 ;  /* 0x0000009c4f9c723e */ /* 0x000fc600000010ff */
[----:B------:R-:W-:Y:S01]  /*161e0*/  FADD.FTZ R7, R49, R38 ;  /* 0x0000002631077221 */ /* 0x000fe20000010000 */
[----:B------:R-:W1:Y:S01]  /*161f0*/  MUFU.EX2 R12, R12 ;  /* 0x0000000c000c7308 */ /* 0x000e620000000800 */
[----:B---3--:R-:W-:Y:S01]  /*16200*/  FADD.FTZ R34, R10, R5 ;  /* 0x000000050a227221 */ /* 0x008fe20000010000 */
[----:B------:R-:W-:Y:S01]  /*16210*/  @P5 SHF.R.U32.HI R40, RZ, R42, R11 ;  /* 0x0000002aff285219 */ /* 0x000fe2000001160b */
[----:B------:R-:W-:Y:S01]  /*16220*/  FADD.FTZ R38, R144, R7 ;  /* 0x0000000790267221 */ /* 0x000fe20000010000 */
[----:B------:R-:W-:Y:S02]  /*16230*/  ISETP.GE.AND P5, PT, R9, 0x1, PT ;  /* 0x000000010900780c */ /* 0x000fe40003fa6270 */
[----:B------:R-:W-:Y:S01]  /*16240*/  F2FP.BF16.F32.PACK_AB R158, R65, R158 ;  /* 0x0000009e419e723e */ /* 0x000fe200000010ff */
[----:B------:R-:W-:Y:S01]  /*16250*/  FADD.FTZ R7, R45, R38 ;  /* 0x000000262d077221 */ /* 0x000fe20000010000 */
[----:B------:R-:W2:Y:S01]  /*16260*/  MUFU.EX2 R155, R155 ;  /* 0x0000009b009b7308 */ /* 0x000ea20000000800 */
[----:B0-----:R-:W-:Y:S01]  /*16270*/  FADD.FTZ R5, R153, R34 ;  /* 0x0000002299057221 */ /* 0x001fe20000010000 */
[----:B------:R-:W-:Y:S01]  /*16280*/  IMAD.IADD R193, R193, 0x1, R40 ;  /* 0x00000001c1c17824 */ /* 0x000fe200078e0228 */
[----:B------:R-:W-:-:S02]  /*16290*/  F2FP.BF16.F32.PACK_AB R152, R67, R152 ;  /* 0x000000984398723e */ /* 0x000fc400000010ff */
[----:B------:R-:W-:Y:S01]  /*162a0*/  F2FP.BF16.F32.PACK_AB R154, R63, R154 ;  /* 0x0000009a3f9a723e */ /* 0x000fe200000010ff */
[----:B------:R-:W-:Y:S01]  /*162b0*/  IMAD.IADD R8, R193, 0x1, R8 ;  /* 0x00000001c1087824 */ /* 0x000fe200078e0208 */
[----:B------:R-:W-:Y:S01]  /*162c0*/  F2FP.BF16.F32.PACK_AB R148, R21, R148 ;  /* 0x000000941594723e */ /* 0x000fe200000010ff */
[----:B------:R-:W0:Y:S01]  /*162d0*/  MUFU.EX2 R20, R20 ;  /* 0x0000001400147308 */ /* 0x000e220000000800 */
[----:B-1----:R-:W-:Y:S01]  /*162e0*/  FADD.FTZ R34, R12, R5 ;  /* 0x000000050c227221 */ /* 0x002fe20000010000 */
[----:B------:R-:W-:Y:S02]  /*162f0*/  F2FP.BF16.F32.PACK_AB R150, R49, R150 ;  /* 0x000000963196723e */ /* 0x000fe400000010ff */
[----:B------:R-:W-:Y:S02]  /*16300*/  F2FP.BF16.F32.PACK_AB R144, R45, R144 ;  /* 0x000000902d90723e */ /* 0x000fe400000010ff */
[----:B------:R-:W-:Y:S02]  /*16310*/  F2FP.BF16.F32.PACK_AB R159, R10, R159 ;  /* 0x0000009f0a9f723e */ /* 0x000fe400000010ff */
[----:B------:R-:W1:Y:S01]  /*16320*/  MUFU.EX2 R149, R149 ;  /* 0x0000009500957308 */ /* 0x000e620000000800 */
[----:B--2---:R-:W-:Y:S01]  /*16330*/  FADD.FTZ R5, R155, R34 ;  /* 0x000000229b057221 */ /* 0x004fe20000010000 */
[----:B------:R-:W-:-:S06]  /*16340*/  F2FP.BF16.F32.PACK_AB R153, R12, R153 ;  /* 0x000000990c99723e */ /* 0x000fcc00000010ff */
        /* <DEDUP_REMOVED lines=12> */
[----:B------:R-:W-:-:S06]  /*16410*/  F2FP.BF16.F32.PACK_AB R151, R26, R151 ;  /* 0x000000971a97723e */ /* 0x000fcc00000010ff */
[----:B------:R-:W1:Y:S01]  /*16420*/  MUFU.EX2 R33, R33 ;  /* 0x0000002100217308 */ /* 0x000e620000000800 */
[----:B--2---:R-:W-:-:S07]  /*16430*/  FADD.FTZ R38, R146, R7 ;  /* 0x0000000792267221 */ /* 0x004fce0000010000 */
[----:B------:R-:W2:Y:S01]  /*16440*/  MUFU.EX2 R28, R28 ;  /* 0x0000001c001c7308 */ /* 0x000ea20000000800 */
[----:B0-----:R-:W-:-:S07]  /*16450*/  FADD.FTZ R5, R145, R36 ;  /* 0x0000002491057221 */ /* 0x001fce0000010000 */
[----:B------:R-:W0:Y:S01]  /*16460*/  MUFU.EX2 R140, R140 ;  /* 0x0000008c008c7308 */ /* 0x000e220000000800 */
[C---:B-1----:R-:W-:Y:S01]  /*16470*/  FADD.FTZ R7, R33.reuse, R38 ;  /* 0x0000002621077221 */ /* 0x042fe20000010000 */
[----:B------:R-:W-:-:S06]  /*16480*/  F2FP.BF16.F32.PACK_AB R146, R33, R146 ;  /* 0x000000922192723e */ /* 0x000fcc00000010ff */
        /* <DEDUP_REMOVED lines=16> */
[----:B--2---:R-:W-:-:S07]  /*16590*/  FADD.FTZ R5, R141, R38 ;  /* 0x000000268d057221 */ /* 0x004fce0000010000 */
[----:B------:R-:W2:Y:S01]  /*165a0*/  MUFU.EX2 R136, R136 ;  /* 0x0000008800887308 */ /* 0x000ea20000000800 */
[C---:B0-----:R-:W-:Y:S01]  /*165b0*/  FADD.FTZ R7, R47.reuse, R40 ;  /* 0x000000282f077221 */ /* 0x041fe20000010000 */
[----:B------:R-:W-:-:S06]  /*165c0*/  F2FP.BF16.F32.PACK_AB R142, R47, R142 ;  /* 0x0000008e2f8e723e */ /* 0x000fcc00000010ff */
        /* <DEDUP_REMOVED lines=21> */
[----:B0-----:R-:W-:-:S04]  /*16720*/  FADD.FTZ R7, R61, R0 ;  /* 0x000000003d077221 */ /* 0x001fc80000010000 */
[C---:B-1----:R-:W-:Y:S01]  /*16730*/  FADD.FTZ R0, R38.reuse, R7 ;  /* 0x0000000726007221 */ /* 0x042fe20000010000 */
[----:B------:R-:W-:Y:S01]  /*16740*/  F2FP.BF16.F32.PACK_AB R139, R38, R61 ;  /* 0x0000003d268b723e */ /* 0x000fe200000010ff */
[----:B------:R-:W-:Y:S02]  /*16750*/  VIADD R7, R72, 0xfffffffe ;  /* 0xfffffffe48077836 */ /* 0x000fe40000000000 */
[C---:B--2---:R-:W-:Y:S01]  /*16760*/  FADD.FTZ R5, R13.reuse, R42 ;  /* 0x0000002a0d057221 */ /* 0x044fe20000010000 */
[----:B------:R-:W-:Y:S01]  /*16770*/  F2FP.BF16.F32.PACK_AB R138, R13, R138 ;  /* 0x0000008a0d8a723e */ /* 0x000fe200000010ff */
        /* <DEDUP_REMOVED lines=12> */
.L_x_1757:
[----:B------:R-:W-:-:S13]  /*16840*/  ISETP.NE.AND P1, PT, R9, 0x1, PT ;  /* 0x000000010900780c */ /* 0x000fda0003f25270 */
[----:B------:R-:W0:Y:S02]  /*16850*/  @P1 LDC.64 R10, c[0x0][0x9e8] ;  /* 0x00027a00ff0a1b82 */ /* 0x000e240000000a00 */
[----:B0-----:R-:W-:-:S05]  /*16860*/  @P1 IMAD.HI.U32 R10, R12, R10, RZ ;  /* 0x0000000a0c0a1227 */ /* 0x001fca00078e00ff */
[----:B------:R-:W-:-:S07]  /*16870*/  @P1 SHF.R.U32.HI R12, RZ, R11, R10 ;  /* 0x0000000bff0c1219 */ /* 0x000fce000001160a */
.L_x_1758:
[----:B------:R-:W-:Y:S05]  /*16880*/  BSYNC B0 ;  /* 0x0000000000007941 */ /* 0x000fea0003800000 */
.L_x_1756:
[----:B------:R-:W-:-:S05]  /*16890*/  IMAD R9, R12, R9, R9 ;  /* 0x000000090c097224 */ /* 0x000fca00078e0209 */
[----:B------:R-:W-:-:S07]  /*168a0*/  VIMNMX R8, R8, R9, PT ;  /* 0x0000000908087248 */ /* 0x000fce0003fe0100 */
.L_x_1755:
[----:B------:R-:W-:Y:S01]  /*168b0*/  IMAD.HI R8, R8, 0x2aaaaaab, RZ ;  /* 0x2aaaaaab08087827 */ /* 0x000fe200078e02ff */
[----:B------:R-:W-:Y:S01]  /*168c0*/  ULDC UR47, c[0x0][0x9e4] ;  /* 0x00027900002f7ab9 */ /* 0x000fe20000000800 */
[----:B------:R-:W-:Y:S01]  /*168d0*/  ULDC UR46, c[0x0][0x9e4] ;  /* 0x00027900002e7ab9 */ /* 0x000fe20000000800 */
[----:B------:R-:W-:Y:S01]  /*168e0*/  ULDC UR39, c[0x0][0x9d8] ;  /* 0x0002760000277ab9 */ /* 0x000fe20000000800 */
[----:B------:R-:W-:Y:S01]  /*168f0*/  ULDC UR43, c[0x0][0x9d8] ;  /* 0x00027600002b7ab9 */ /* 0x000fe20000000800 */
[----:B------:R-:W-:Y:S01]  /*16900*/  SHF.R.U32.HI R9, RZ, 0x1f, R8 ;  /* 0x0000001fff097819 */ /* 0x000fe20000011608 */
[----:B------:R-:W-:Y:S01]  /*16910*/  ULDC UR42, c[0x0][0x9d8] ;  /* 0x00027600002a7ab9 */ /* 0x000fe20000000800 */
[----:B------:R-:W-:Y:S01]  /*16920*/  ULDC UR50, c[0x0][0x988] ;  /* 0x0002620000327ab9 */ /* 0x000fe20000000800 */
[----:B------:R-:W-:Y:S01]  /*16930*/  ULDC UR54, c[0x0][0x988] ;  /* 0x0002620000367ab9 */ /* 0x000fe20000000800 */
[----:B------:R-:W-:Y:S01]  /*16940*/  LEA.HI.SX32 R8, R8, R9, 0x1c ;  /* 0x0000000908087211 */ /* 0x000fe200078fe2ff */
[----:B------:R-:W-:Y:S01]  /*16950*/  ULDC UR51, c[0x0][0x988] ;  /* 0x0002620000337ab9 */ /* 0x000fe20000000800 */
[----:B------:R-:W-:Y:S01]  /*16960*/  ULDC UR58, c[0x0][0x9e0] ;  /* 0x00027800003a7ab9 */ /* 0x000fe20000000800 */
[----:B------:R-:W-:Y:S01]  /*16970*/  ULDC UR55, c[0x0][0x9e0] ;  /* 0x0002780000377ab9 */ /* 0x000fe20000000800 */
[----:B------:R-:W-:Y:S01]  /*16980*/  VIMNMX R8, R201, R8, !PT ;  /* 0x00000008c9087248 */ /* 0x000fe20007fe0100 */
[----:B------:R-:W-:Y:S01]  /*16990*/  BSSY B1, `(.L_x_1759) ;  /* 0x00003c3000017945 */ /* 0x000fe20003800000 */
[----:B------:R-:W-:Y:S01]  /*169a0*/  IMAD.MOV.U32 R9, RZ, RZ, 0x3f800000 ;  /* 0x3f800000ff097424 */ /* 0x000fe200078e00ff */
[----:B------:R-:W-:-:S02]  /*169b0*/  CS2R R86, SRZ ;  /* 0x0000000000567805 */ /* 0x000fc4000001ff00 */
[----:B------:R-:W-:Y:S01]  /*169c0*/  ISETP.GE.AND P1, PT, R7, R8, PT ;  /* 0x000000080700720c */ /* 0x000fe20003f26270 */
[----:B------:R-:W-:Y:S01]  /*169d0*/  IMAD.MOV.U32 R94, RZ, RZ, 0x3f800000 ;  /* 0x3f800000ff5e7424 */ /* 0x000fe200078e00ff */
        /* <DEDUP_REMOVED lines=31> */
[----:B------:R-:W-:Y:S06]  /*16bd0*/  @!P1 BRA `(.L_x_1760) ;  /* 0x0000003800789947 */ /* 0x000fec0003800000 */
[----:B------:R-:W-:Y:S01]  /*16be0*/  BSSY B0, `(.L_x_1761) ;  /* 0x0000399000007945 */ /* 0x000fe20003800000 */
[----:B------:R-:W-:Y:S02]  /*16bf0*/  IMAD.MOV.U32 R9, RZ, RZ, 0x3f800000 ;  /* 0x3f800000ff097424 */ /* 0x000fe400078e00ff */
[----:B------:R-:W-:-:S07]  /*16c00*/  IMAD.MOV.U32 R87, RZ, RZ, RZ ;  /* 0x000000ffff577224 */ /* 0x000fce00078e00ff */
.L_x_1782:
[----:B------:R-:W-:-:S05]  /*16c10*/  VIADD R12, R23, 0x1 ;  /* 0x00000001170c7836 */ /* 0x000fca0000000000 */
[----:B------:R-:W-:-:S04]  /*16c20*/  ISETP.NE.AND P1, PT, R12, 0x2, PT ;  /* 0x000000020c00780c */ /* 0x000fc80003f25270 */
[----:B------:R-:W-:Y:S02]  /*16c30*/  SEL R13, RZ, 0x1, P1 ;  /* 0x00000001ff0d7807 */ /* 0x000fe40000800000 */
[----:B------:R-:W-:Y:S02]  /*16c40*/  SEL R12, R12, RZ, P1 ;  /* 0x000000ff0c0c7207 */ /* 0x000fe40000800000 */
[----:B------:R-:W-:Y:S01]  /*16c50*/  LOP3.LUT R13, R164, R13, RZ, 0x3c, !PT ;  /* 0x0000000da40d7212 */ /* 0x000fe200078e3cff */
[----:B------:R-:W-:Y:S06]  /*16c60*/  @!P0 BRA `(.L_x_1762) ;  /* 0x0000000000048947 */ /* 0x000fec0003800000 */
[----:B------:R-:W-:Y:S01]  /*16c70*/  BPT.TRAP 0x1 ;  /* 0x000000040000795c */ /* 0x000fe20000300000 */
.L_x_1762:
[----:B------:R-:W-:Y:S01]  /*16c80*/  IMAD R20, R12, 0x8, R2 ;  /* 0x000000080c147824 */ /* 0x000fe200078e0202 */
[----:B------:R-:W-:-:S04]  /*16c90*/  SHF.L.U32 R11, R13, 0x1f, RZ ;  /* 0x0000001f0d0b7819 */ /* 0x000fc800000006ff */
[----:B------:R0:W1:Y:S01]  /*16ca0*/  SYNCS.PHASECHK.TRANS64.TRYWAIT P1, [R20+URZ+0x2a830], R11 ;  /* 0x02a8300b140075a7 */ /* 0x000062000802017f */
[----:B------:R-:W-:Y:S05]  /*16cb0*/  @!P0 BRA `(.L_x_1763) ;  /* 0x0000000000048947 */ /* 0x000fea0003800000 */
[----:B------:R-:W-:Y:S01]  /*16cc0*/  BPT.TRAP 0x1 ;  /* 0x000000040000795c */ /* 0x000fe20000300000 */
.L_x_1763:
[----:B------:R-:W-:Y:S01]  /*16cd0*/  IMAD R95, R12, 0x900, R6 ;  /* 0x000009000c5f7824 */ /* 0x000fe200078e0206 */
[----:B------:R-:W-:Y:S03]  /*16ce0*/  BSSY B2, `(.L_x_1764) ;  /* 0x0000006000027945 */ /* 0x000fe60003800000 */
[C---:B------:R-:W-:Y:S02]  /*16cf0*/  VIADD R90, R95.reuse, 0x2 ;  /* 0x000000025f5a7836 */ /* 0x040fe40000000000 */
[----:B------:R-:W-:Y:S01]  /*16d00*/  VIADD R92, R95, 0x4 ;  /* 0x000000045f5c7836 */ /* 0x000fe20000000000 */
[----:B-1----:R-:W-:Y:S06]  /*16d10*/  @P1 BRA `(.L_x_1765) ;  /* 0x0000000000081947 */ /* 0x002fec0003800000 */
[----:B------:R-:W1:Y:S02]  /*16d20*/  SYNCS.PHASECHK.TRANS64.TRYWAIT P1, [R20+URZ+0x2a830], R11 ;  /* 0x02a8300b140075a7 */ /* 0x000e64000802017f */
[----:B-1----:R-:W-:Y:S05]  /*16d30*/  @!P1 BRA `(.L_x_1766) ;  /* 0x0000016800789947 */ /* 0x002fea0003800000 */
.L_x_1765:
[----:B------:R-:W-:Y:S05]  /*16d40*/  BSYNC B2 ;  /* 0x0000000000027941 */ /* 0x000fea0003800000 */
.L_x_1764:
[----:B------:R-:W2:Y:S01]  /*16d50*/  LDL.64 R96, [R1+0x28] ;  /* 0x0000280001607983 */ /* 0x000ea20000100a00 */
[----:B------:R-:W-:Y:S01]  /*16d60*/  IMAD.MOV.U32 R88, RZ, RZ, R95 ;  /* 0x000000ffff587224 */ /* 0x000fe200078e005f */
[----:B------:R-:W-:Y:S01]  /*16d70*/  MOV R197, UR50 ;  /* 0x0000003200c57c02 */ /* 0x000fe20008000f00 */
[----:B------:R-:W-:Y:S01]  /*16d80*/  IMAD.MOV.U32 R89, RZ, RZ, 0x40000040 ;  /* 0x40000040ff597424 */ /* 0x000fe200078e00ff */
[----:B------:R-:W-:Y:S01]  /*16d90*/  MOV R193, UR46 ;  /* 0x0000002e00c17c02 */ /* 0x000fe20008000f00 */
[----:B------:R-:W-:Y:S01]  /*16da0*/  IMAD.MOV.U32 R91, RZ, RZ, 0x40000040 ;  /* 0x40000040ff5b7424 */ /* 0x000fe200078e00ff */
[----:B------:R-:W-:Y:S01]  /*16db0*/  R2UR UR50, R88 ;  /* 0x00000000583272ca */ /* 0x000fe200000e0000 */
[C---:B------:R-:W-:Y:S01]  /*16dc0*/  VIADD R88, R95.reuse, 0x6 ;  /* 0x000000065f587836 */ /* 0x040fe20000000000 */
[----:B01----:R-:W-:Y:S01]  /*16dd0*/  MOV R11, UR38 ;  /* 0x00000026000b7c02 */ /* 0x003fe20008000f00 */
[----:B------:R-:W-:Y:S01]  /*16de0*/  IMAD.MOV.U32 R93, RZ, RZ, 0x40000040 ;  /* 0x40000040ff5d7424 */ /* 0x000fe200078e00ff */
[----:B------:R-:W-:Y:S01]  /*16df0*/  R2UR UR46, R90 ;  /* 0x000000005a2e72ca */ /* 0x000fe200000e0000 */
[C---:B------:R-:W-:Y:S01]  /*16e00*/  VIADD R90, R95.reuse, 0x300 ;  /* 0x000003005f5a7836 */ /* 0x040fe20000000000 */
[----:B------:R-:W-:Y:S01]  /*16e10*/  R2UR UR38, R88 ;  /* 0x00000000582672ca */ /* 0x000fe200000e0000 */
[C---:B------:R-:W-:Y:S01]  /*16e20*/  VIADD R88, R95.reuse, 0x302 ;  /* 0x000003025f587836 */ /* 0x040fe20000000000 */
[----:B------:R-:W-:Y:S01]  /*16e30*/  MOV R189, UR42 ;  /* 0x0000002a00bd7c02 */ /* 0x000fe20008000f00 */
[-C--:B------:R-:W-:Y:S01]  /*16e40*/  FMUL.FTZ R24, R24, R94.reuse ;  /* 0x0000005e18187220 */ /* 0x080fe20000410000 */
[----:B------:R-:W-:Y:S01]  /*16e50*/  R2UR UR42, R92 ;  /* 0x000000005c2a72ca */ /* 0x000fe200000e0000 */
[C---:B------:R-:W-:Y:S01]  /*16e60*/  VIADD R92, R95.reuse, 0x304 ;  /* 0x000003045f5c7836 */ /* 0x040fe20000000000 */
[----:B------:R-:W-:Y:S01]  /*16e70*/  R2UR UR34, R90 ;  /* 0x000000005a2272ca */ /* 0x000fe200000e0000 */
[C---:B------:R-:W-:Y:S01]  /*16e80*/  VIADD R90, R95.reuse, 0x306 ;  /* 0x000003065f5a7836 */ /* 0x040fe20000000000 */
[----:B------:R-:W-:Y:S01]  /*16e90*/  R2UR UR30, R88 ;  /* 0x00000000581e72ca */ /* 0x000fe200000e0000 */
[----:B------:R-:W-:Y:S01]  /*16ea0*/  VIADD R88, R95, 0x600 ;  /* 0x000006005f587836 */ /* 0x000fe20000000000 */
[----:B------:R-:W-:Y:S01]  /*16eb0*/  MOV R196, UR51 ;  /* 0x0000003300c47c02 */ /* 0x000fe20008000f00 */
[-C--:B------:R-:W-:Y:S01]  /*16ec0*/  FMUL.FTZ R25, R25, R94.reuse ;  /* 0x0000005e19197220 */ /* 0x080fe20000410000 */
[----:B------:R-:W-:Y:S01]  /*16ed0*/  MOV R198, UR49 ;  /* 0x0000003100c67c02 */ /* 0x000fe20008000f00 */
[-C--:B------:R-:W-:Y:S01]  /*16ee0*/  FMUL.FTZ R28, R28, R94.reuse ;  /* 0x0000005e1c1c7220 */ /* 0x080fe20000410000 */
[----:B------:R-:W-:Y:S01]  /*16ef0*/  MOV R199, UR48 ;  /* 0x0000003000c77c02 */ /* 0x000fe20008000f00 */
[-C--:B------:R-:W-:Y:S01]  /*16f00*/  FMUL.FTZ R29, R29, R94.reuse ;  /* 0x0000005e1d1d7220 */ /* 0x080fe20000410000 */
        /* <DEDUP_REMOVED lines=94> */
[----:B------:R-:W-:Y:S02]  /*174f0*/  R2UR UR51, R196 ;  /* 0x00000000c43372ca */ /* 0x000fe400000e0000 */
[----:B------:R-:W-:Y:S02]  /*17500*/  R2UR UR50, R197 ;  /* 0x00000000c53272ca */ /* 0x000fe400000e0000 */
[----:B------:R-:W2:Y:S01]  /*17510*/  LDL.64 R196, [R1+0x20] ;  /* 0x0000200001c47983 */ /* 0x000ea20000100a00 */
[----:B------:R-:W-:Y:S02]  /*17520*/  WARPGROUP.DEPBAR.LE gsb0, 0x0 ;  /* 0x00008000000079c5 */ /* 0x000fe40000010000 */
[----:B------:R-:W-:Y:S01]  /*17530*/  WARPGROUP.ARRIVE ;  /* 0x00000000000079c5 */ /* 0x000fe20000000000 */
[----:B--2---:R-:W-:Y:S02]  /*17540*/  R2UR UR44, R196 ;  /* 0x00000000c42c72ca */ /* 0x004fe400000e0000 */
[----:B------:R-:W-:-:S02]  /*17550*/  R2UR UR45, R197 ;  /* 0x00000000c52d72ca */ /* 0x000fc400000e0000 */
[----:B------:R-:W-:Y:S01]  /*17560*/  R2UR UR49, R198 ;  /* 0x00000000c63172ca */ /* 0x000fe200000e0000 */
[----:B------:R-:W2:Y:S10]  /*17570*/  LDL.64 R196, [R1] ;  /* 0x0000000001c47983 */ /* 0x000eb40000100a00 */
[----:B------:R-:W-:Y:S01]  /*17580*/  HGMMA.64x96x16.F32.BF16 R88, gdesc[UR44], R88, gsb0 ;  /* 0x016000002c5879f0 */ /* 0x000fe20008001858 */
[----:B------:R-:W-:-:S02]  /*17590*/  R2UR UR45, R194 ;  /* 0x00000000c22d72ca */ /* 0x000fc400000e0000 */
[----:B------:R-:W-:Y:S02]  /*175a0*/  R2UR UR44, R195 ;  /* 0x00000000c32c72ca */ /* 0x000fe400000e0000 */
[----:B------:R-:W3:Y:S01]  /*175b0*/  LDL.64 R194, [R1+0x18] ;  /* 0x0000180001c27983 */ /* 0x000ee20000100a00 */
[----:B------:R-:W-:Y:S02]  /*175c0*/  R2UR UR47, R192 ;  /* 0x00000000c02f72ca */ /* 0x000fe400000e0000 */
[----:B------:R-:W-:Y:S02]  /*175d0*/  R2UR UR46, R193 ;  /* 0x00000000c12e72ca */ /* 0x000fe400000e0000 */
[----:B------:R-:W4:Y:S01]  /*175e0*/  LDL.64 R192, [R1+0x10] ;  /* 0x0000100001c07983 */ /* 0x000f220000100a00 */
[----:B------:R-:W-:-:S03]  /*175f0*/  R2UR UR48, R199 ;  /* 0x00000000c73072ca */ /* 0x000fc600000e0000 */
[----:B------:R-:W5:Y:S01]  /*17600*/  LDL.64 R198, [R1+0x8] ;  /* 0x0000080001c67983 */ /* 0x000f620000100a00 */
[----:B------:R-:W-:Y:S02]  /*17610*/  WARPGROUP.DEPBAR.LE gsb0, 0x0 ;  /* 0x00008000000079c5 */ /* 0x000fe40000010000 */
[----:B------:R-:W-:Y:S01]  /*17620*/  WARPGROUP.ARRIVE ;  /* 0x00000000000079c5 */ /* 0x000fe20000000000 */
[----:B---3--:R-:W-:Y:S02]  /*17630*/  R2UR UR40, R194 ;  /* 0x00000000c22872ca */ /* 0x008fe400000e0000 */
[----:B------:R-:W-:-:S13]  /*17640*/  R2UR UR41, R195 ;  /* 0x00000000c32972ca */ /* 0x000fda00000e0000 */
[----:B------:R-:W-:Y:S01]  /*17650*/  HGMMA.64x96x16.F32.BF16 R88, gdesc[UR40], R88, gsb0 ;  /* 0x01600000285879f0 */ /* 0x000fe20008001858 */
[----:B----4-:R-:W-:Y:S02]  /*17660*/  R2UR UR36, R192 ;  /* 0x00000000c02472ca */ /* 0x010fe400000e0000 */
[----:B------:R-:W-:Y:S02]  /*17670*/  R2UR UR37, R193 ;  /* 0x00000000c12572ca */ /* 0x000fe400000e0000 */
[----:B-----5:R-:W-:Y:S02]  /*17680*/  R2UR UR32, R198 ;  /* 0x00000000c62072ca */ /* 0x020fe400000e0000 */
[----:B------:R-:W-:Y:S01]  /*17690*/  R2UR UR33, R199 ;  /* 0x00000000c72172ca */ /* 0x000fe200000e0000 */
[----:B------:R-:W-:Y:S02]  /*176a0*/  WARPGROUP.DEPBAR.LE gsb0, 0x0 ;  /* 0x00008000000079c5 */ /* 0x000fe40000010000 */
[----:B------:R-:W-:-:S06]  /*176b0*/  WARPGROUP.ARRIVE ;  /* 0x00000000000079c5 */ /* 0x000fcc0000000000 */
        /* <DEDUP_REMOVED lines=47> */
[----:B------:R-:W-:Y:S02]  /*179b0*/  WARPGROUP.DEPBAR.LE gsb0, 0x0 ;  /* 0x00008000000079c5 */ /* 0x000fe40000010000 */
[----:B------:R-:W-:-:S12]  /*179c0*/  @!P0 BRA `(.L_x_1767) ;  /* 0x0000000000048947 */ /* 0x000fd80003800000 */
[----:B------:R-:W-:Y:S01]  /*179d0*/  BPT.TRAP 0x1 ;  /* 0x000000040000795c */ /* 0x000fe20000300000 */
.L_x_1767:
[----:B------:R-:W-:Y:S01]  /*179e0*/  SHF.L.U32 R9, R164, 0x1f, RZ ;  /* 0x0000001fa4097819 */ /* 0x000fe200000006ff */
[----:B------:R-:W-:-:S04]  /*179f0*/  IMAD R21, R23, 0x8, R2 ;  /* 0x0000000817157824 */ /* 0x000fc800078e0202 */
[----:B------:R0:W1:Y:S01]  /*17a00*/  SYNCS.PHASECHK.TRANS64.TRYWAIT P1, [R21+URZ+0x2a850], R9 ;  /* 0x02a85009150075a7 */ /* 0x000062000802017f */
[----:B------:R-:W-:Y:S05]  /*17a10*/  @!P0 BRA `(.L_x_1768) ;  /* 0x0000000000048947 */ /* 0x000fea0003800000 */
[----:B------:R-:W-:Y:S01]  /*17a20*/  BPT.TRAP 0x1 ;  /* 0x000000040000795c */ /* 0x000fe20000300000 */
.L_x_1768:
[----:B------:R-:W-:Y:S04]  /*17a30*/  BSSY B2, `(.L_x_1769) ;  /* 0x0000004000027945 */ /* 0x000fe80003800000 */
[----:B-1----:R-:W-:Y:S05]  /*17a40*/  @P1 BRA `(.L_x_1770) ;  /* 0x0000000000081947 */ /* 0x002fea0003800000 */
[----:B------:R-:W1:Y:S02]  /*17a50*/  SYNCS.PHASECHK.TRANS64.TRYWAIT P1, [R21+URZ+0x2a850], R9 ;  /* 0x02a85009150075a7 */ /* 0x000e64000802017f */
[----:B-1----:R-:W-:Y:S05]  /*17a60*/  @!P1 BRA `(.L_x_1771) ;  /* 0x0000015c00409947 */ /* 0x002fea0003800000 */
.L_x_1770:
[----:B------:R-:W-:Y:S05]  /*17a70*/  BSYNC B2 ;  /* 0x0000000000027941 */ /* 0x000fea0003800000 */
.L_x_1769:
        /* <DEDUP_REMOVED lines=9> */
[----:B------:R-:W-:-:S04]  /*17b10*/  IMAD R10, R23, 0x600, R9 ;  /* 0x00000600170a7824 */ /* 0x000fc800078e0209 */
[C---:B------:R-:W-:Y:S01]  /*17b20*/  VIADD R14, R10.reuse, 0x80 ;  /* 0x000000800a0e7836 */ /* 0x040fe20000000000 */
[----:B------:R-:W-:-:S13]  /*17b30*/  R2UR UR6, R10 ;  /* 0x000000000a0672ca */ /* 0x000fda00000e0000 */
        /* <DEDUP_REMOVED lines=36> */
.L_x_1772:
[----:B------:R-:W-:Y:S01]  /*17d80*/  ISETP.NE.AND P2, PT, R224, 0x1, PT ;  /* 0x00000001e000780c */ /* 0x000fe20003f45270 */
        /* <DEDUP_REMOVED lines=11> */
[----:B------:R-:W-:Y:S01]  /*17e40*/  IMAD.IADD R131, R202, 0x1, R188 ;  /* 0x00000001ca837824 */ /* 0x000fe200078e02bc */
        /* <DEDUP_REMOVED lines=36> */
[----:B------:R-:W-:Y:S01]  /*18090*/  FMUL.FTZ R121, R127, UR43 ;  /* 0x0000002b7f797c20 */ /* 0x000fe20008410000 */
[----:B------:R-:W0:Y:S01]  /*180a0*/  SHFL.IDX PT, R138, R131, RZ, 0x1c1f ;  /* 0x001c1fff838a7589 */ /* 0x000e2200000e0000 */
[----:B------:R-:W-:Y:S01]  /*180b0*/  FMUL.FTZ R126, R128, UR43 ;  /* 0x0000002b807e7c20 */ /* 0x000fe20008410000 */
[----:B------:R-:W-:-:S02]  /*180c0*/  VIADD R11, R20, 0x2a840 ;  /* 0x0002a840140b7836 */ /* 0x000fc40000000000 */
[----:B------:R-:W-:Y:S01]  /*180d0*/  FMUL.FTZ R127, R129, UR43 ;  /* 0x0000002b817f7c20 */ /* 0x000fe20008410000 */
[----:B------:R-:W-:Y:S02]  /*180e0*/  IMAD R133, R7, -0x60, RZ ;  /* 0xffffffa007857824 */ /* 0x000fe400078e02ff */
[----:B------:R-:W-:Y:S01]  /*180f0*/  FMUL.FTZ R20, R134, UR43 ;  /* 0x0000002b86147c20 */ /* 0x000fe20008410000 */
[----:B------:R-:W-:Y:S01]  /*18100*/  FMUL.FTZ R128, R135, UR43 ;  /* 0x0000002b87807c20 */ /* 0x000fe20008410000 */
[----:B------:R-:W-:Y:S01]  /*18110*/  LOP3.LUT P1, RZ, R16, 0x80000, RZ, 0xc0, !PT ;  /* 0x0008000010ff7812 */ /* 0x000fe2000782c0ff */
[----:B------:R-:W1:Y:S01]  /*18120*/  MUFU.TANH R15, R15 ;  /* 0x0000000f000f7308 */ /* 0x000e620000002400 */
[----:B------:R-:W-:Y:S01]  /*18130*/  IADD3 R136, -R182, 0x1, R133 ;  /* 0x00000001b6887810 */ /* 0x000fe20007ffe185 */
[----:B------:R-:W-:Y:S01]  /*18140*/  IMAD.IADD R129, R133, 0x1, -R182 ;  /* 0x0000000185817824 */ /* 0x000fe200078e0ab6 */
[----:B------:R-:W-:Y:S02]  /*18150*/  PRMT R10, R172, 0x654, R11 ;  /* 0x00000654ac0a7816 */ /* 0x000fe4000000000b */
[----:B------:R-:W-:-:S02]  /*18160*/  IADD3 R136, -R165, R136, R166 ;  /* 0x00000088a5887210 */ /* 0x000fc40007ffe1a6 */
[----:B------:R2:W-:Y:S01]  /*18170*/  SYNCS.ARRIVE.TRANS64.RED.A1T0 RZ, [R10+URZ], RZ ;  /* 0x000000ff0aff79a7 */ /* 0x0005e2000810043f */
[----:B------:R-:W3:Y:S02]  /*18180*/  MUFU.TANH R23, R23 ;  /* 0x0000001700177308 */ /* 0x000ee40000002400 */
[C---:B------:R-:W-:Y:S02]  /*18190*/  VIADD R137, R136.reuse, UR58 ;  /* 0x0000003a88897c36 */ /* 0x040fe40008000000 */
[----:B------:R-:W-:-:S04]  /*181a0*/  VIADD R136, R136, UR38 ;  /* 0x0000002688887c36 */ /* 0x000fc80008000000 */
[----:B------:R-:W4:Y:S01]  /*181b0*/  MUFU.TANH R9, R9 ;  /* 0x0000000900097308 */ /* 0x000f220000002400 */
[--C-:B0-----:R-:W-:Y:S02]  /*181c0*/  IMAD.IADD R135, R137, 0x1, R138.reuse ;  /* 0x0000000189877824 */ /* 0x101fe400078e028a */
        /* <DEDUP_REMOVED lines=59> */
.L_x_1775:
[----:B------:R-:W-:-:S05]  /*18580*/  IMAD.U32 R139, RZ, RZ, UR47 ;  /* 0x0000002fff8b7e24 */ /* 0x000fca000f8e00ff */
[----:B------:R-:W-:-:S13]  /*18590*/  ISETP.NE.AND P1, PT, R139, 0x1, PT ;  /* 0x000000018b00780c */ /* 0x000fda0003f25270 */
[----:B------:R-:W1:Y:S02]  /*185a0*/  @P1 LDC.64 R10, c[0x0][0x9e8] ;  /* 0x00027a00ff0a1b82 */ /* 0x000e640000000a00 */
[----:B-1----:R-:W-:-:S05]  /*185b0*/  @P1 IMAD.HI.U32 R10, R138, R10, RZ ;  /* 0x0000000a8a0a1227 */ /* 0x002fca00078e00ff */
[----:B------:R-:W-:-:S07]  /*185c0*/  @P1 SHF.R.U32.HI R138, RZ, R11, R10 ;  /* 0x0000000bff8a1219 */ /* 0x000fce000001160a */
.L_x_1776:
[----:B------:R-:W-:Y:S05]  /*185d0*/  BSYNC B2 ;  /* 0x0000000000027941 */ /* 0x000fea0003800000 */
.L_x_1774:
[----:B------:R-:W-:-:S05]  /*185e0*/  IMAD R138, R138, R139, R129 ;  /* 0x0000008b8a8a7224 */ /* 0x000fca00078e0281 */
[----:B------:R-:W-:Y:S02]  /*185f0*/  VIADDMNMX R135, R138, R139, R135, PT ;  /* 0x0000008b8a877246 */ /* 0x000fe40003800187 */
[----:B------:R-:W-:-:S07]  /*18600*/  VIMNMX R134, R134, R138, !PT ;  /* 0x0000008a86867248 */ /* 0x000fce0007fe0100 */
.L_x_1773:
[C---:B------:R-:W-:Y:S01]  /*18610*/  ISETP.GE.AND P1, PT, R133.reuse, 0x2, PT ;  /* 0x000000028500780c */ /* 0x040fe20003f26270 */
[----:B------:R-:W1:Y:S01]  /*18620*/  SHFL.IDX PT, R131, R131, 0x1, 0x1c1f ;  /* 0x003c1f0083837f89 */ /* 0x000e6200000e0000 */
[C---:B------:R-:W-:Y:S02]  /*18630*/  ISETP.GE.AND P2, PT, R133.reuse, 0x9, PT ;  /* 0x000000098500780c */ /* 0x040fe40003f46270 */
[C---:B------:R-:W-:Y:S02]  /*18640*/  ISETP.GT.AND P4, PT, R134.reuse, 0x1, !P1 ;  /* 0x000000018600780c */ /* 0x040fe40004f84270 */
[----:B------:R-:W-:Y:S02]  /*18650*/  ISETP.GE.AND P5, PT, R133, 0xa, PT ;  /* 0x0000000a8500780c */ /* 0x000fe40003fa6270 */
[----:B------:R-:W-:Y:S02]  /*18660*/  ISETP.GT.AND P3, PT, R134, 0x8, !P2 ;  /* 0x000000088600780c */ /* 0x000fe40005764270 */
[----:B------:R-:W-:-:S02]  /*18670*/  ISETP.LT.OR P4, PT, R135, 0x2, P4 ;  /* 0x000000028700780c */ /* 0x000fc40002781670 */
[----:B------:R-:W-:Y:S02]  /*18680*/  ISETP.LT.OR P3, PT, R135, 0x9, P3 ;  /* 0x000000098700780c */ /* 0x000fe40001f61670 */
[----:B------:R-:W-:Y:S02]  /*18690*/  FSEL R23, R23, -INF , !P4 ;  /* 0xff80000017177808 */ /* 0x000fe40006000000 */
[----:B------:R-:W-:Y:S02]  /*186a0*/  ISETP.GE.AND P4, PT, R133, 0x11, PT ;  /* 0x000000118500780c */ /* 0x000fe40003f86270 */
[----:B------:R-:W-:Y:S02]  /*186b0*/  LOP3.LUT R16, R16, 0xfffffffb, RZ, 0xc0, !PT ;  /* 0xfffffffb10107812 */ /* 0x000fe400078ec0ff */
[----:B0-----:R-:W-:Y:S02]  /*186c0*/  FSEL R90, R90, -INF , !P3 ;  /* 0xff8000005a5a7808 */ /* 0x001fe40005800000 */
[----:B------:R-:W-:-:S02]  /*186d0*/  ISETP.GT.AND P3, PT, R134, 0x9, !P5 ;  /* 0x000000098600780c */ /* 0x000fc40006f64270 */
[----:B------:R-:W-:Y:S01]  /*186e0*/  @P5 LOP3.LUT R16, R16, 0x4, RZ, 0xfc, !PT ;  /* 0x0000000410105812 */ /* 0x000fe200078efcff */
[--C-:B-1----:R-:W-:Y:S01]  /*186f0*/  IMAD.IADD R137, R137, 0x1, R131.reuse ;  /* 0x0000000189897824 */ /* 0x102fe200078e0283 */
[----:B------:R-:W-:Y:S01]  /*18700*/  ISETP.LT.OR P3, PT, R135, 0xa, P3 ;  /* 0x0000000a8700780c */ /* 0x000fe20001f61670 */
[----:B------:R-:W-:Y:S01]  /*18710*/  IMAD.IADD R136, R136, 0x1, R131 ;  /* 0x0000000188887824 */ /* 0x000fe200078e0283 */
[----:B------:R-:W-:Y:S02]  /*18720*/  LOP3.LUT R16, R16, 0xfffffff7, RZ, 0xc0, !PT ;  /* 0xfffffff710107812 */ /* 0x000fe400078ec0ff */
[----:B------:R-:W-:Y:S02]  /*18730*/  FSEL R91, R91, -INF , !P3 ;  /* 0xff8000005b5b7808 */ /* 0x000fe40005800000 */
[----:B------:R-:W-:Y:S02]  /*18740*/  @P4 LOP3.LUT R16, R16, 0x8, RZ, 0xfc, !PT ;  /* 0x0000000810104812 */ /* 0x000fe400078efcff */
[----:B------:R-:W-:-:S02]  /*18750*/  ISETP.GT.AND P3, PT, R134, 0x10, !P4 ;  /* 0x000000108600780c */ /* 0x000fc40006764270 */
[----:B------:R-:W-:Y:S02]  /*18760*/  ISETP.GE.AND P4, PT, R133, 0x12, PT ;  /* 0x000000128500780c */ /* 0x000fe40003f86270 */
[----:B------:R-:W-:Y:S02]  /*18770*/  ISETP.LT.OR P3, PT, R135, 0x11, P3 ;  /* 0x000000118700780c */ /* 0x000fe40001f61670 */
[----:B------:R-:W-:Y:S02]  /*18780*/  LOP3.LUT R16, R16, 0xffffffef, RZ, 0xc0, !PT ;  /* 0xffffffef10107812 */ /* 0x000fe400078ec0ff */
[----:B------:R-:W-:Y:S02]  /*18790*/  FSEL R94, R94, -INF , !P3 ;  /* 0xff8000005e5e7808 */ /* 0x000fe40005800000 */
[----:B------:R-:W-:-:S04]  /*187a0*/  ISETP.GT.AND P3, PT, R134, 0x11, !P4 ;  /* 0x000000118600780c */ /* 0x000fc80006764270 */
[----:B------:R-:W-:Y:S02]  /*187b0*/  ISETP.LT.OR P3, PT, R135, 0x12, P3 ;  /* 0x000000128700780c */ /* 0x000fe40001f61670 */
[----:B------:R-:W-:Y:S02]  /*187c0*/  @P4 LOP3.LUT R16, R16, 0x10, RZ, 0xfc, !PT ;  /* 0x0000001010104812 */ /* 0x000fe400078efcff */
[----:B------:R-:W-:Y:S02]  /*187d0*/  ISETP.GE.AND P4, PT, R133, 0x19, PT ;  /* 0x000000198500780c */ /* 0x000fe40003f86270 */
[----:B------:R-:W-:Y:S02]  /*187e0*/  LOP3.LUT R16, R16, 0xfffbffff, RZ, 0xc0, !PT ;  /* 0xfffbffff10107812 */ /* 0x000fe400078ec0ff */
[----:B------:R-:W-:Y:S02]  /*187f0*/  FSEL R95, R95, -INF , !P3 ;  /* 0xff8000005f5f7808 */ /* 0x000fe40005800000 */
[----:B------:R-:W-:-:S04]  /*18800*/  ISETP.GT.AND P3, PT, R134, 0x18, !P4 ;  /* 0x000000188600780c */ /* 0x000fc80006764270 */
[----:B------:R-:W-:-:S03]  /*18810*/  ISETP.LT.OR P3, PT, R135, 0x19, P3 ;  /* 0x000000198700780c */ /* 0x000fc60001f61670 */
        /* <DEDUP_REMOVED lines=68> */
[----:B------:R-:W-:Y:S02]  /*18c60*/  FSEL R119, R119, -INF , !P3 ;  /* 0xff80000077777808 */ /* 0x000fe40005800000 */
[----:B------:R-:W-:Y:S02]  /*18c70*/  LOP3.LUT R16, R16, 0xffffffbf, RZ, 0xc0, !PT ;  /* 0xffffffbf10107812 */ /* 0x000fe400078ec0ff */
[----:B------:R-:W-:-:S04]  /*18c80*/  ISETP.GT.AND P3, PT, R134, 0x48, !P4 ;  /* 0x000000488600780c */ /* 0x000fc80006764270 */
[----:B------:R-:W-:-:S03]  /*18c90*/  ISETP.LT.OR P3, PT, R135, 0x49, P3 ;  /* 0x000000498700780c */ /* 0x000fc60001f61670 */
[----:B------:R-:W-:Y:S02]  /*18ca0*/  @P4 LOP3.LUT R16, R16, 0x40, RZ, 0xfc, !PT ;  /* 0x0000004010104812 */ /* 0x000fe400078efcff */
[----:B------:R-:W-:Y:S02]  /*18cb0*/  ISETP.GE.AND P4, PT, R133, 0x4a, PT ;  /* 0x0000004a8500780c */ /* 0x000fe40003f86270 */
[----:B------:R-:W-:Y:S02]  /*18cc0*/  FSEL R122, R122, -INF , !P3 ;  /* 0xff8000007a7a7808 */ /* 0x000fe40005800000 */
[----:B------:R-:W-:Y:S02]  /*18cd0*/  ISETP.GT.AND P3, PT, R134, 0x49, !P4 ;  /* 0x000000498600780c */ /* 0x000fe40006764270 */
[----:B------:R-:W-:Y:S02]  /*18ce0*/  LOP3.LUT R16, R16, 0xffffffdf, RZ, 0xc0, !PT ;  /* 0xffffffdf10107812 */ /* 0x000fe400078ec0ff */
[----:B------:R-:W-:-:S04]  /*18cf0*/  ISETP.LT.OR P3, PT, R135, 0x4a, P3 ;  /* 0x0000004a8700780c */ /* 0x000fc80001f61670 */
[----:B------:R-:W-:Y:S02]  /*18d00*/  FSEL R123, R123, -INF , !P3 ;  /* 0xff8000007b7b7808 */ /* 0x000fe40005800000 */
[----:B------:R-:W-:Y:S02]  /*18d10*/  ISETP.GE.AND P3, PT, R133, 0x51, PT ;  /* 0x000000518500780c */ /* 0x000fe40003f66270 */
[----:B------:R-:W-:Y:S02]  /*18d20*/  @P4 LOP3.LUT R16, R16, 0x20, RZ, 0xfc, !PT ;  /* 0x0000002010104812 */ /* 0x000fe400078efcff */
[----:B------:R-:W-:Y:S02]  /*18d30*/  ISETP.GT.AND P4, PT, R134, 0x50, !P3 ;  /* 0x000000508600780c */ /* 0x000fe40005f84270 */
[----:B------:R-:W-:Y:S02]  /*18d40*/  LOP3.LUT R16, R16, 0xfffffffd, RZ, 0xc0, !PT ;  /* 0xfffffffd10107812 */ /* 0x000fe400078ec0ff */
        /* <DEDUP_REMOVED lines=10> */
[----:B------:R-:W-:-:S13]  /*18df0*/  ISETP.GE.AND P6, PT, R133, 0x1, PT ;  /* 0x000000018500780c */ /* 0x000fda0003fc6270 */
[----:B------:R-:W-:Y:S02]  /*18e00*/  @P6 LOP3.LUT R16, R16, 0x2, RZ, 0xfc, !PT ;  /* 0x0000000210106812 */ /* 0x000fe400078efcff */
[----:B------:R-:W-:Y:S02]  /*18e10*/  ISETP.GT.AND P6, PT, R134, RZ, !P6 ;  /* 0x000000ff8600720c */ /* 0x000fe400077c4270 */
[----:B------:R-:W-:Y:S02]  /*18e20*/  LOP3.LUT R16, R16, 0xfffffffe, RZ, 0xc0, !PT ;  /* 0xfffffffe10107812 */ /* 0x000fe400078ec0ff */
[----:B------:R-:W-:-:S04]  /*18e30*/  ISETP.LT.OR P6, PT, R135, 0x1, P6 ;  /* 0x000000018700780c */ /* 0x000fc800037c1670 */
[----:B------:R-:W-:Y:S02]  /*18e40*/  FSEL R15, R15, -INF , !P6 ;  /* 0xff8000000f0f7808 */ /* 0x000fe40007000000 */
[----:B------:R-:W-:-:S13]  /*18e50*/  ISETP.GE.AND P6, PT, R133, 0x5a, PT ;  /* 0x0000005a8500780c */ /* 0x000fda0003fc6270 */
[----:B------:R-:W-:Y:S02]  /*18e60*/  @P6 LOP3.LUT R16, R16, 0x1, RZ, 0xfc, !PT ;  /* 0x0000000110106812 */ /* 0x000fe400078efcff */
[----:B------:R-:W-:-:S04]  /*18e70*/  ISETP.GT.AND P6, PT, R134, 0x59, !P6 ;  /* 0x000000598600780c */ /* 0x000fc800077c4270 */
[----:B------:R-:W-:-:S04]  /*18e80*/  ISETP.LT.OR P6, PT, R135, 0x5a, P6 ;  /* 0x0000005a8700780c */ /* 0x000fc800037c1670 */
[----:B------:R-:W-:Y:S02]  /*18e90*/  FSEL R132, R132, -INF , !P6 ;  /* 0xff80000084847808 */ /* 0x000fe40007000000 */
[----:B------:R-:W-:-:S13]  /*18ea0*/  LOP3.LUT P6, RZ, R16, 0x80000, RZ, 0xc0, !PT ;  /* 0x0008000010ff7812 */ /* 0x000fda00078cc0ff */
[----:B------:R-:W-:Y:S05]  /*18eb0*/  @!P6 BRA `(.L_x_1777) ;  /* 0x000000000054e947 */ /* 0x000fea0003800000 */
        /* <DEDUP_REMOVED lines=12> */
.L_x_1779:
[----:B------:R-:W-:-:S05]  /*18f80*/  IMAD.U32 R133, RZ, RZ, UR47 ;  /* 0x0000002fff857e24 */ /* 0x000fca000f8e00ff */
[----:B------:R-:W-:-:S13]  /*18f90*/  ISETP.NE.AND P6, PT, R133, 0x1, PT ;  /* 0x000000018500780c */ /* 0x000fda0003fc5270 */
[----:B------:R-:W0:Y:S02]  /*18fa0*/  @P6 LDC.64 R10, c[0x0][0x9e8] ;  /* 0x00027a00ff0a6b82 */ /* 0x000e240000000a00 */
[----:B0-----:R-:W-:-:S05]  /*18fb0*/  @P6 IMAD.HI.U32 R10, R131, R10, RZ ;  /* 0x0000000a830a6227 */ /* 0x001fca00078e00ff */
[----:B------:R-:W-:-:S07]  /*18fc0*/  @P6 SHF.R.U32.HI R131, RZ, R11, R10 ;  /* 0x0000000bff836219 */ /* 0x000fce000001160a */
.L_x_1780:
[----:B------:R-:W-:Y:S05]  /*18fd0*/  BSYNC B2 ;  /* 0x0000000000027941 */ /* 0x000fea0003800000 */
.L_x_1778:
[----:B------:R-:W-:-:S05]  /*18fe0*/  IMAD R10, R131, R133, R129 ;  /* 0x00000085830a7224 */ /* 0x000fca00078e0281 */
[----:B------:R-:W-:Y:S02]  /*18ff0*/  VIADDMNMX R137, R10, R133, R137, PT ;  /* 0x000000850a897246 */ /* 0x000fe40003800189 */
[----:B------:R-:W-:-:S07]  /*19000*/  VIMNMX R136, R136, R10, !PT ;  /* 0x0000000a88887248 */ /* 0x000fce0007fe0100 */
.L_x_1777:
[C---:B------:R-:W-:Y:S02]  /*19010*/  ISETP.GT.AND P1, PT, R136.reuse, 0x1, !P1 ;  /* 0x000000018800780c */ /* 0x040fe40004f24270 */
[----:B------:R-:W-:Y:S02]  /*19020*/  ISETP.GT.AND P2, PT, R136, 0x8, !P2 ;  /* 0x000000088800780c */ /* 0x000fe40005744270 */
[C---:B------:R-:W-:Y:S02]  /*19030*/  ISETP.LT.OR P1, PT, R137.reuse, 0x2, P1 ;  /* 0x000000028900780c */ /* 0x040fe40000f21670 */
[----:B------:R-:W-:Y:S02]  /*19040*/  ISETP.LT.OR P2, PT, R137, 0x9, P2 ;  /* 0x000000098900780c */ /* 0x000fe40001741670 */
[----:B------:R-:W-:Y:S01]  /*19050*/  FSEL R11, R14, -INF , !P1 ;  /* 0xff8000000e0b7808 */ /* 0x000fe20004800000 */
[----:B------:R-:W-:Y:S01]  /*19060*/  IMAD.U32 R14, RZ, RZ, UR54 ;  /* 0x00000036ff0e7e24 */ /* 0x000fe2000f8e00ff */
[----:B------:R-:W-:-:S02]  /*19070*/  LOP3.LUT P1, RZ, R16, 0x4, RZ, 0xc0, !PT ;  /* 0x0000000410ff7812 */ /* 0x000fc4000782c0ff */
[----:B------:R-:W-:Y:S02]  /*19080*/  FSEL R88, R88, -INF , !P2 ;  /* 0xff80000058587808 */ /* 0x000fe40005000000 */
[----:B------:R-:W-:Y:S02]  /*19090*/  ISETP.GT.AND P1, PT, R136, 0x9, !P1 ;  /* 0x000000098800780c */ /* 0x000fe40004f24270 */
[C---:B------:R-:W-:Y:S02]  /*190a0*/  LOP3.LUT P2, RZ, R16.reuse, 0x20000, RZ, 0xc0, !PT ;  /* 0x0002000010ff7812 */ /* 0x040fe4000784c0ff */
[----:B------:R-:W-:Y:S02]  /*190b0*/  ISETP.LT.OR P1, PT, R137, 0xa, P1 ;  /* 0x0000000a8900780c */ /* 0x000fe40000f21670 */
[----:B------:R-:W-:Y:S02]  /*190c0*/  LOP3.LUT P6, RZ, R16, 0x10000, RZ, 0xc0, !PT ;  /* 0x0001000010ff7812 */ /* 0x000fe400078cc0ff */
[----:B------:R-:W-:-:S02]  /*190d0*/  FSEL R89, R89, -INF , !P1 ;  /* 0xff80000059597808 */ /* 0x000fc40004800000 */
[----:B------:R-:W-:Y:S02]  /*190e0*/  LOP3.LUT P1, RZ, R16, 0x8, RZ, 0xc0, !PT ;  /* 0x0000000810ff7812 */ /* 0x000fe4000782c0ff */
[----:B------:R-:W-:Y:S02]  /*190f0*/  FMNMX.FTZ R10, R15, R4, !PT ;  /* 0x000000040f0a7209 */ /* 0x000fe40007810000 */
[----:B------:R-:W-:Y:S02]  /*19100*/  ISETP.GT.AND P1, PT, R136, 0x10, !P1 ;  /* 0x000000108800780c */ /* 0x000fe40004f24270 */
[----:B------:R-:W-:Y:S02]  /*19110*/  FMNMX.FTZ R129, R23, R10, !PT ;  /* 0x0000000a17817209 */ /* 0x000fe40007810000 */
[----:B------:R-:W-:Y:S02]  /*19120*/  ISETP.LT.OR P1, PT, R137, 0x11, P1 ;  /* 0x000000118900780c */ /* 0x000fe40000f21670 */
[----:B------:R-:W-:-:S02]  /*19130*/  FMNMX.FTZ R10, R90, R129, !PT ;  /* 0x000000815a0a7209 */ /* 0x000fc40007810000 */
[----:B------:R-:W-:Y:S02]  /*19140*/  FSEL R92, R92, -INF , !P1 ;  /* 0xff8000005c5c7808 */ /* 0x000fe40004800000 */
[----:B------:R-:W-:Y:S02]  /*19150*/  LOP3.LUT P1, RZ, R16, 0x10, RZ, 0xc0, !PT ;  /* 0x0000001010ff7812 */ /* 0x000fe4000782c0ff */
[----:B------:R-:W-:Y:S02]  /*19160*/  FMNMX.FTZ R129, R91, R10, !PT ;  /* 0x0000000a5b817209 */ /* 0x000fe40007810000 */
[----:B------:R-:W-:Y:S02]  /*19170*/  ISETP.GT.AND P1, PT, R136, 0x11, !P1 ;  /* 0x000000118800780c */ /* 0x000fe40004f24270 */
[----:B------:R-:W-:Y:S02]  /*19180*/  FMNMX.FTZ R10, R94, R129, !PT ;  /* 0x000000815e0a7209 */ /* 0x000fe40007810000 */
[----:B------:R-:W-:-:S02]  /*19190*/  ISETP.LT.OR P1, PT, R137, 0x12, P1 ;  /* 0x000000128900780c */ /* 0x000fc40000f21670 */
[----:B------:R-:W-:Y:S02]  /*191a0*/  FMNMX.FTZ R129, R95, R10, !PT ;  /* 0x0000000a5f817209 */ /* 0x000fe40007810000 */
[----:B------:R-:W-:Y:S02]  /*191b0*/  FSEL R93, R93, -INF , !P1 ;  /* 0xff8000005d5d7808 */ /* 0x000fe40004800000 */
[----:B------:R-:W-:Y:S02]  /*191c0*/  LOP3.LUT P1, RZ, R16, 0x40000, RZ, 0xc0, !PT ;  /* 0x0004000010ff7812 */ /* 0x000fe4000782c0ff */
        /* <DEDUP_REMOVED lines=30> */
[----:B------:R-:W-:Y:S02]  /*193b0*/  LOP3.LUT P1, RZ, R16, 0x2000, RZ, 0xc0, !PT ;  /* 0x0000200010ff7812 */ /* 0x000fe4000782c0ff */
[----:B------:R-:W-:Y:S02]  /*193c0*/  FMNMX.FTZ R129, R123, R10, !PT ;  /* 0x0000000a7b817209 */ /* 0x000fe40007810000 */
[----:B------:R-:W-:-:S02]  /*193d0*/  ISETP.GT.AND P1, PT, R136, 0x29, !P1 ;  /* 0x000000298800780c */ /* 0x000fc40004f24270 */
[----:B------:R-:W-:Y:S02]  /*193e0*/  FMNMX.FTZ R10, R126, R129, !PT ;  /* 0x000000817e0a7209 */ /* 0x000fe40007810000 */
[----:B------:R-:W-:Y:S02]  /*193f0*/  ISETP.LT.OR P1, PT, R137, 0x2a, P1 ;  /* 0x0000002a8900780c */ /* 0x000fe40000f21670 */
[----:B------:R-:W-:Y:S02]  /*19400*/  FMNMX.FTZ R129, R127, R10, !PT ;  /* 0x0000000a7f817209 */ /* 0x000fe40007810000 */
[----:B------:R-:W-:Y:S02]  /*19410*/  FSEL R105, R105, -INF , !P1 ;  /* 0xff80000069697808 */ /* 0x000fe40004800000 */
[----:B------:R-:W-:Y:S02]  /*19420*/  LOP3.LUT P1, RZ, R16, 0x1000, RZ, 0xc0, !PT ;  /* 0x0000100010ff7812 */ /* 0x000fe4000782c0ff */
[----:B------:R-:W-:-:S02]  /*19430*/  FMNMX.FTZ R129, R130, R129, !PT ;  /* 0x0000008182817209 */ /* 0x000fc40007810000 */
[----:B------:R-:W-:Y:S02]  /*19440*/  ISETP.GT.AND P1, PT, R136, 0x30, !P1 ;  /* 0x000000308800780c */ /* 0x000fe40004f24270 */
[----:B------:R-:W-:Y:S02]  /*19450*/  FMNMX.FTZ R131, R132, R129, !PT ;  /* 0x0000008184837209 */ /* 0x000fe40007810000 */
[----:B------:R-:W-:Y:S02]  /*19460*/  ISETP.LT.OR P1, PT, R137, 0x31, P1 ;  /* 0x000000318900780c */ /* 0x000fe40000f21670 */
[----:B------:R-:W-:Y:S01]  /*19470*/  LOP3.LUT P2, RZ, R16, 0x40, RZ, 0xc0, !PT ;  /* 0x0000004010ff7812 */ /* 0x000fe2000784c0ff */
[----:B------:R-:W0:Y:S01]  /*19480*/  SHFL.BFLY PT, R10, R131, 0x2, 0x1f ;  /* 0x0c401f00830a7f89 */ /* 0x000e2200000e0000 */
[----:B------:R-:W-:Y:S02]  /*19490*/  FSEL R108, R108, -INF , !P1 ;  /* 0xff8000006c6c7808 */ /* 0x000fe40004800000 */
[----:B------:R-:W-:-:S02]  /*194a0*/  LOP3.LUT P1, RZ, R16, 0x800, RZ, 0xc0, !PT ;  /* 0x0000080010ff7812 */ /* 0x000fc4000782c0ff */
[----:B------:R-:W-:Y:S02]  /*194b0*/  LOP3.LUT P6, RZ, R16, 0x20, RZ, 0xc0, !PT ;  /* 0x0000002010ff7812 */ /* 0x000fe400078cc0ff */
[C---:B------:R-:W-:Y:S02]  /*194c0*/  ISETP.GT.AND P1, PT, R136.reuse, 0x31, !P1 ;  /* 0x000000318800780c */ /* 0x040fe40004f24270 */
[----:B------:R-:W-:Y:S02]  /*194d0*/  ISETP.GT.AND P3, PT, R136, 0x50, !P3 ;  /* 0x000000508800780c */ /* 0x000fe40005f64270 */
[C---:B------:R-:W-:Y:S02]  /*194e0*/  ISETP.LT.OR P1, PT, R137.reuse, 0x32, P1 ;  /* 0x000000328900780c */ /* 0x040fe40000f21670 */
[----:B------:R-:W-:Y:S02]  /*194f0*/  ISETP.LT.OR P3, PT, R137, 0x51, P3 ;  /* 0x000000518900780c */ /* 0x000fe40001f61670 */
[----:B------:R-:W-:-:S02]  /*19500*/  FSEL R109, R109, -INF , !P1 ;  /* 0xff8000006d6d7808 */ /* 0x000fc40004800000 */
[----:B------:R-:W-:Y:S02]  /*19510*/  LOP3.LUT P1, RZ, R16, 0x400, RZ, 0xc0, !PT ;  /* 0x0000040010ff7812 */ /* 0x000fe4000782c0ff */
[C---:B------:R-:W-:Y:S02]  /*19520*/  ISETP.GT.AND P4, PT, R136.reuse, 0x51, !P4 ;  /* 0x000000518800780c */ /* 0x040fe40006784270 */
[----:B------:R-:W-:Y:S02]  /*19530*/  ISETP.GT.AND P1, PT, R136, 0x38, !P1 ;  /* 0x000000388800780c */ /* 0x000fe40004f24270 */
[----:B------:R-:W-:Y:S02]  /*19540*/  FSEL R125, R125, -INF , !P3 ;  /* 0xff8000007d7d7808 */ /* 0x000fe40005800000 */
[----:B------:R-:W-:Y:S02]  /*19550*/  ISETP.LT.OR P1, PT, R137, 0x39, P1 ;  /* 0x000000398900780c */ /* 0x000fe40000f21670 */
[----:B0-----:R-:W-:-:S02]  /*19560*/  FMNMX.FTZ R133, R131, R10, !PT ;  /* 0x0000000a83857209 */ /* 0x001fc40007810000 */
[----:B------:R-:W-:Y:S02]  /*19570*/  FSEL R112, R112, -INF , !P1 ;  /* 0xff80000070707808 */ /* 0x000fe40004800000 */
[----:B------:R-:W-:Y:S01]  /*19580*/  LOP3.LUT P1, RZ, R16, 0x200, RZ, 0xc0, !PT ;  /* 0x0000020010ff7812 */ /* 0x000fe2000782c0ff */
[----:B------:R-:W0:Y:S01]  /*19590*/  SHFL.BFLY PT, R10, R133, 0x1, 0x1f ;  /* 0x0c201f00850a7f89 */ /* 0x000e2200000e0000 */
[C---:B------:R-:W-:Y:S02]  /*195a0*/  ISETP.GT.AND P5, PT, R136.reuse, 0x58, !P5 ;  /* 0x000000588800780c */ /* 0x040fe40006fa4270 */
[----:B------:R-:W-:Y:S02]  /*195b0*/  ISETP.GT.AND P1, PT, R136, 0x39, !P1 ;  /* 0x000000398800780c */ /* 0x000fe40004f24270 */
[C---:B------:R-:W-:Y:S02]  /*195c0*/  ISETP.LT.OR P4, PT, R137.reuse, 0x52, P4 ;  /* 0x000000528900780c */ /* 0x040fe40002781670 */
[----:B------:R-:W-:-:S02]  /*195d0*/  ISETP.LT.OR P1, PT, R137, 0x3a, P1 ;  /* 0x0000003a8900780c */ /* 0x000fc40000f21670 */
[----:B------:R-:W-:Y:S02]  /*195e0*/  ISETP.LT.OR P5, PT, R137, 0x59, P5 ;  /* 0x000000598900780c */ /* 0x000fe40002fa1670 */
[----:B------:R-:W-:Y:S02]  /*195f0*/  FSEL R113, R113, -INF , !P1 ;  /* 0xff80000071717808 */ /* 0x000fe40004800000 */
[----:B------:R-:W-:Y:S02]  /*19600*/  LOP3.LUT P1, RZ, R16, 0x100, RZ, 0xc0, !PT ;  /* 0x0000010010ff7812 */ /* 0x000fe4000782c0ff */
[----:B------:R-:W-:Y:S02]  /*19610*/  FSEL R124, R124, -INF , !P4 ;  /* 0xff8000007c7c7808 */ /* 0x000fe40006000000 */
[----:B------:R-:W-:-:S04]  /*19620*/  ISETP.GT.AND P1, PT, R136, 0x40, !P1 ;  /* 0x000000408800780c */ /* 0x000fc80004f24270 */
[----:B------:R-:W-:Y:S02]  /*19630*/  ISETP.LT.OR P1, PT, R137, 0x41, P1 ;  /* 0x000000418900780c */ /* 0x000fe40000f21670 */
[----:B0-----:R-:W-:Y:S02]  /*19640*/  FMNMX.FTZ R10, R133, R10, !PT ;  /* 0x0000000a850a7209 */ /* 0x001fe40007810000 */
[----:B------:R-:W-:Y:S02]  /*19650*/  FSEL R116, R116, -INF , !P1 ;  /* 0xff80000074747808 */ /* 0x000fe40004800000 */
[----:B------:R-:W-:Y:S01]  /*19660*/  LOP3.LUT P1, RZ, R16, 0x80, RZ, 0xc0, !PT ;  /* 0x0000008010ff7812 */ /* 0x000fe2000782c0ff */
[----:B------:R-:W-:-:S03]  /*19670*/  FMUL.FTZ R129, R10, R14 ;  /* 0x0000000e0a817220 */ /* 0x000fc60000410000 */
[----:B------:R-:W-:-:S04]  /*19680*/  ISETP.GT.AND P1, PT, R136, 0x41, !P1 ;  /* 0x000000418800780c */ /* 0x000fc80004f24270 */
[----:B------:R-:W-:-:S04]  /*19690*/  ISETP.LT.OR P1, PT, R137, 0x42, P1 ;  /* 0x000000428900780c */ /* 0x000fc80000f21670 */
[----:B------:R-:W-:Y:S02]  /*196a0*/  FSEL R117, R117, -INF , !P1 ;  /* 0xff80000075757808 */ /* 0x000fe40004800000 */
[----:B------:R-:W-:Y:S02]  /*196b0*/  ISETP.GT.AND P1, PT, R136, 0x48, !P2 ;  /* 0x000000488800780c */ /* 0x000fe40005724270 */
[----:B------:R-:W-:Y:S02]  /*196c0*/  LOP3.LUT P2, RZ, R16, 0x2, RZ, 0xc0, !PT ;  /* 0x0000000210ff7812 */ /* 0x000fe4000784c0ff */
[----:B------:R-:W-:-:S04]  /*196d0*/  ISETP.LT.OR P1, PT, R137, 0x49, P1 ;  /* 0x000000498900780c */ /* 0x000fc80000f21670 */
[----:B------:R-:W-:Y:S02]  /*196e0*/  FSEL R120, R120, -INF , !P1 ;  /* 0xff80000078787808 */ /* 0x000fe40004800000 */
[----:B------:R-:W-:Y:S02]  /*196f0*/  ISETP.GT.AND P1, PT, R136, 0x49, !P6 ;  /* 0x000000498800780c */ /* 0x000fe40007724270 */
[----:B------:R-:W-:Y:S02]  /*19700*/  LOP3.LUT P6, RZ, R16, 0x1, RZ, 0xc0, !PT ;  /* 0x0000000110ff7812 */ /* 0x000fe400078cc0ff */
[----:B------:R-:W-:-:S04]  /*19710*/  ISETP.LT.OR P1, PT, R137, 0x4a, P1 ;  /* 0x0000004a8900780c */ /* 0x000fc80000f21670 */
[----:B------:R-:W-:Y:S02]  /*19720*/  FSEL R121, R121, -INF , !P1 ;  /* 0xff80000079797808 */ /* 0x000fe40004800000 */
[C---:B------:R-:W-:Y:S02]  /*19730*/  ISETP.GT.AND P1, PT, R136.reuse, RZ, !P2 ;  /* 0x000000ff8800720c */ /* 0x040fe40005724270 */
[----:B------:R-:W-:Y:S02]  /*19740*/  ISETP.GT.AND P2, PT, R136, 0x59, !P6 ;  /* 0x000000598800780c */ /* 0x000fe40007744270 */
[C---:B------:R-:W-:Y:S02]  /*19750*/  ISETP.LT.OR P1, PT, R137.reuse, 0x1, P1 ;  /* 0x000000018900780c */ /* 0x040fe40000f21670 */
[----:B------:R-:W-:Y:S02]  /*19760*/  ISETP.LT.OR P2, PT, R137, 0x5a, P2 ;  /* 0x0000005a8900780c */ /* 0x000fe40001741670 */
[----:B------:R-:W-:-:S02]  /*19770*/  FSEL R9, R9, -INF , !P1 ;  /* 0xff80000009097808 */ /* 0x000fc40004800000 */
[----:B------:R-:W-:Y:S02]  /*19780*/  FSETP.NEU.FTZ.AND P1, PT, R10, -INF , PT ;  /* 0xff8000000a00780b */ /* 0x000fe40003f3d000 */
[----:B------:R-:W-:Y:S02]  /*19790*/  FSEL R128, R128, -INF , !P2 ;  /* 0xff80000080807808 */ /* 0x000fe40005000000 */
[----:B------:R-:W-:-:S05]  /*197a0*/  FSEL R129, R129, RZ, P1 ;  /* 0x000000ff81817208 */ /* 0x000fca0000800000 */
[-CC-:B------:R-:W-:Y:S01]  /*197b0*/  FFMA.FTZ R156, R15, R14.reuse, -R129.reuse ;  /* 0x0000000e0f9c7223 */ /* 0x180fe20000010881 */
[----:B------:R-:W-:Y:S01]  /*197c0*/  FMNMX.FTZ R15, R9, R3, !PT ;  /* 0x00000003090f7209 */ /* 0x000fe20007810000 */
[-CC-:B------:R-:W-:Y:S01]  /*197d0*/  FFMA.FTZ R152, R94, R14.reuse, -R129.reuse ;  /* 0x0000000e5e987223 */ /* 0x180fe20000010881 */
[-CC-:B------:R-:W-:Y:S01]  /*197e0*/  FFMA.FTZ R158, R90, R14.reuse, -R129.reuse ;  /* 0x0000000e5a9e7223 */ /* 0x180fe20000010881 */
[-CC-:B------:R-:W-:Y:S01]  /*197f0*/  FFMA.FTZ R90, R95, R14.reuse, -R129.reuse ;  /* 0x0000000e5f5a7223 */ /* 0x180fe20000010881 */
[----:B------:R-:W-:Y:S01]  /*19800*/  FMNMX.FTZ R15, R11, R15, !PT ;  /* 0x0000000f0b0f7209 */ /* 0x000fe20007810000 */
[-CC-:B------:R-:W-:Y:S01]  /*19810*/  FFMA.FTZ R95, R107, R14.reuse, -R129.reuse ;  /* 0x0000000e6b5f7223 */ /* 0x180fe20000010881 */
[----:B------:R-:W-:Y:S01]  /*19820*/  FSEL R107, R20, -INF , !P5 ;  /* 0xff800000146b7808 */ /* 0x000fe20006800000 */
[-CC-:B------:R-:W-:Y:S01]  /*19830*/  FFMA.FTZ R150, R106, R14.reuse, -R129.reuse ;  /* 0x0000000e6a967223 */ /* 0x180fe20000010881 */
[----:B------:R-:W-:Y:S01]  /*19840*/  FMNMX.FTZ R15, R88, R15, !PT ;  /* 0x0000000f580f7209 */ /* 0x000fe20007810000 */
[-CC-:B------:R-:W-:Y:S01]  /*19850*/  FFMA.FTZ R144, R110, R14.reuse, -R129.reuse ;  /* 0x0000000e6e907223 */ /* 0x180fe20000010881 */
[-CC-:B------:R-:W-:Y:S01]  /*19860*/  FFMA.FTZ R106, R111, R14.reuse, -R129.reuse ;  /* 0x0000000e6f6a7223 */ /* 0x180fe20000010881 */
[----:B------:R-:W-:Y:S01]  /*19870*/  FSEL R110, R10, RZ, P1 ;  /* 0x000000ff0a6e7208 */ /* 0x000fe20000800000 */
[-CC-:B------:R-:W-:Y:S01]  /*19880*/  FFMA.FTZ R131, R23, R14.reuse, -R129.reuse ;  /* 0x0000000e17837223 */ /* 0x180fe20000010881 */
[----:B------:R-:W-:Y:S01]  /*19890*/  FMNMX.FTZ R15, R89, R15, !PT ;  /* 0x0000000f590f7209 */ /* 0x000fe20007810000 */
[-CC-:B------:R-:W-:Y:S01]  /*198a0*/  FFMA.FTZ R146, R114, R14.reuse, -R129.reuse ;  /* 0x0000000e72927223 */ /* 0x180fe20000010881 */
[----:B------:R-:W-:Y:S01]  /*198b0*/  MUFU.EX2 R156, R156 ;  /* 0x0000009c009c7308 */ /* 0x000fe20000000800 */
[----:B------:R-:W-:Y:S01]  /*198c0*/  FADD.FTZ R110, -R110, R4 ;  /* 0x000000046e6e7221 */ /* 0x000fe20000010100 */
[----:B------:R-:W-:Y:S01]  /*198d0*/  FMNMX.FTZ R15, R92, R15, !PT ;  /* 0x0000000f5c0f7209 */ /* 0x000fe20007810000 */
[-CC-:B------:R-:W-:Y:S01]  /*198e0*/  FFMA.FTZ R91, R91, R14.reuse, -R129.reuse ;  /* 0x0000000e5b5b7223 */ /* 0x180fe20000010881 */
[-CC-:B------:R-:W-:Y:S01]  /*198f0*/  FFMA.FTZ R154, R98, R14.reuse, -R129.reuse ;  /* 0x0000000e629a7223 */ /* 0x180fe20000010881 */
[-C--:B------:R-:W-:Y:S01]  /*19900*/  FMUL.FTZ R110, R110, R14.reuse ;  /* 0x0000000e6e6e7220 */ /* 0x080fe20000410000 */
[----:B------:R-:W-:Y:S01]  /*19910*/  FMNMX.FTZ R15, R93, R15, !PT ;  /* 0x0000000f5d0f7209 */ /* 0x000fe20007810000 */
[-CC-:B------:R-:W-:Y:S01]  /*19920*/  FFMA.FTZ R23, R99, R14.reuse, -R129.reuse ;  /* 0x0000000e63177223 */ /* 0x180fe20000010881 */
[----:B------:R-:W-:Y:S01]  /*19930*/  MUFU.EX2 R131, R131 ;  /* 0x0000008300837308 */ /* 0x000fe20000000800 */
[-CC-:B------:R-:W-:Y:S01]  /*19940*/  FFMA.FTZ R148, R102, R14.reuse, -R129.reuse ;  /* 0x0000000e66947223 */ /* 0x180fe20000010881 */
[----:B------:R-:W-:Y:S01]  /*19950*/  FMNMX.FTZ R15, R96, R15, !PT ;  /* 0x0000000f600f7209 */ /* 0x000fe20007810000 */
[-CC-:B------:R-:W-:Y:S01]  /*19960*/  FFMA.FTZ R103, R103, R14.reuse, -R129.reuse ;  /* 0x0000000e67677223 */ /* 0x180fe20000010881 */
[-CC-:B------:R-:W-:Y:S01]  /*19970*/  FFMA.FTZ R140, R118, R14.reuse, -R129.reuse ;  /* 0x0000000e768c7223 */ /* 0x180fe20000010881 */
[-CC-:B------:R-:W-:Y:S01]  /*19980*/  FFMA.FTZ R102, R119, R14.reuse, -R129.reuse ;  /* 0x0000000e77667223 */ /* 0x180fe20000010881 */
[----:B------:R-:W-:Y:S01]  /*19990*/  FMNMX.FTZ R15, R97, R15, !PT ;  /* 0x0000000f610f7209 */ /* 0x000fe20007810000 */
[-CC-:B------:R-:W-:Y:S01]  /*199a0*/  FFMA.FTZ R142, R122, R14.reuse, -R129.reuse ;  /* 0x0000000e7a8e7223 */ /* 0x180fe20000010881 */
[----:B------:R-:W-:Y:S01]  /*199b0*/  MUFU.EX2 R158, R158 ;  /* 0x0000009e009e7308 */ /* 0x000fe20000000800 */
[-CC-:B------:R-:W-:Y:S01]  /*199c0*/  FFMA.FTZ R99, R123, R14.reuse, -R129.reuse ;  /* 0x0000000e7b637223 */ /* 0x180fe20000010881 */
[----:B------:R-:W-:Y:S01]  /*199d0*/  FMNMX.FTZ R15, R100, R15, !PT ;  /* 0x0000000f640f7209 */ /* 0x000fe20007810000 */
[-CC-:B------:R-:W-:Y:S01]  /*199e0*/  FFMA.FTZ R136, R126, R14.reuse, -R129.reuse ;  /* 0x0000000e7e887223 */ /* 0x180fe20000010881 */
[-CC-:B------:R-:W-:Y:S01]  /*199f0*/  FFMA.FTZ R98, R127, R14.reuse, -R129.reuse ;  /* 0x0000000e7f627223 */ /* 0x180fe20000010881 */
[----:B------:R-:W-:Y:S01]  /*19a00*/  FFMA.FTZ R138, R130, R14, -R129 ;  /* 0x0000000e828a7223 */ /* 0x000fe20000010881 */
[----:B------:R-:W-:-:S02]  /*19a10*/  FMNMX.FTZ R15, R101, R15, !PT ;  /* 0x0000000f650f7209 */ /* 0x000fc40007810000 */
[----:B------:R-:W-:Y:S02]  /*19a20*/  MUFU.EX2 R91, R91 ;  /* 0x0000005b005b7308 */ /* 0x000fe40000000800 */
[----:B------:R-:W-:-:S04]  /*19a30*/  FMNMX.FTZ R15, R104, R15, !PT ;  /* 0x0000000f680f7209 */ /* 0x000fc80007810000 */
[----:B------:R-:W-:Y:S02]  /*19a40*/  FMNMX.FTZ R15, R105, R15, !PT ;  /* 0x0000000f690f7209 */ /* 0x000fe40007810000 */
        /* <DEDUP_REMOVED lines=15> */
[----:B------:R0:W-:Y:S02]  /*19b40*/  MUFU.EX2 R15, R103 ;  /* 0x00000067000f7308 */ /* 0x0001e40000000800 */
[----:B------:R-:W-:-:S04]  /*19b50*/  FMNMX.FTZ R20, R107, R94, !PT ;  /* 0x0000005e6b147209 */ /* 0x000fc80007810000 */
[----:B------:R-:W-:Y:S02]  /*19b60*/  FMNMX.FTZ R20, R128, R20, !PT ;  /* 0x0000001480147209 */ /* 0x000fe40007810000 */
[----:B------:R-:W-:Y:S01]  /*19b70*/  MUFU.EX2 R150, R150 ;  /* 0x0000009600967308 */ /* 0x000fe20000000800 */
[-CC-:B0-----:R-:W-:Y:S01]  /*19b80*/  FFMA.FTZ R103, R115, R14.reuse, -R129.reuse ;  /* 0x0000000e73677223 */ /* 0x181fe20000010881 */
[----:B------:R-:W-:Y:S01]  /*19b90*/  FFMA.FTZ R129, R132, R14, -R129 ;  /* 0x0000000e84817223 */ /* 0x000fe20000010881 */
[----:B------:R-:W0:Y:S05]  /*19ba0*/  SHFL.BFLY PT, R94, R20, 0x2, 0x1f ;  /* 0x0c401f00145e7f89 */ /* 0x000e2a00000e0000 */
[----:B------:R-:W-:Y:S08]  /*19bb0*/  MUFU.EX2 R95, R95 ;  /* 0x0000005f005f7308 */ /* 0x000ff00000000800 */
[----:B------:R-:W-:Y:S08]  /*19bc0*/  MUFU.EX2 R144, R144 ;  /* 0x0000009000907308 */ /* 0x000ff00000000800 */
[----:B------:R-:W-:Y:S01]  /*19bd0*/  MUFU.EX2 R106, R106 ;  /* 0x0000006a006a7308 */ /* 0x000fe20000000800 */
[----:B0-----:R-:W-:-:S05]  /*19be0*/  FMNMX.FTZ R20, R20, R94, !PT ;  /* 0x0000005e14147209 */ /* 0x001fca0007810000 */
[----:B------:R-:W0:Y:S02]  /*19bf0*/  SHFL.BFLY PT, R94, R20, 0x1, 0x1f ;  /* 0x0c201f00145e7f89 */ /* 0x000e2400000e0000 */
[----:B------:R-:W-:Y:S08]  /*19c00*/  MUFU.EX2 R146, R146 ;  /* 0x0000009200927308 */ /* 0x000ff00000000800 */
[----:B------:R-:W-:Y:S08]  /*19c10*/  MUFU.EX2 R103, R103 ;  /* 0x0000006700677308 */ /* 0x000ff00000000800 */
[----:B------:R-:W-:Y:S01]  /*19c20*/  MUFU.EX2 R140, R140 ;  /* 0x0000008c008c7308 */ /* 0x000fe20000000800 */
[----:B0-----:R-:W-:-:S07]  /*19c30*/  FMNMX.FTZ R20, R20, R94, !PT ;  /* 0x0000005e14147209 */ /* 0x001fce0007810000 */
[----:B------:R-:W-:Y:S01]  /*19c40*/  MUFU.EX2 R102, R102 ;  /* 0x0000006600667308 */ /* 0x000fe20000000800 */
[C---:B------:R-:W-:Y:S01]  /*19c50*/  FSETP.NEU.FTZ.AND P1, PT, R20.reuse, -INF , PT ;  /* 0xff8000001400780b */ /* 0x040fe20003f3d000 */
[----:B------:R-:W-:-:S06]  /*19c60*/  FMUL.FTZ R111, R20, R14 ;  /* 0x0000000e146f7220 */ /* 0x000fcc0000410000 */
[----:B------:R-:W0:Y:S01]  /*19c70*/  MUFU.EX2 R94, R110 ;  /* 0x0000006e005e7308 */ /* 0x000e220000000800 */
[----:B------:R-:W-:-:S05]  /*19c80*/  FSEL R111, R111, RZ, P1 ;  /* 0x000000ff6f6f7208 */ /* 0x000fca0000800000 */
        /* <DEDUP_REMOVED lines=11> */
[----:B0-----:R-:W-:Y:S01]  /*19d40*/  FFMA.FTZ R5, R94, R5, R156 ;  /* 0x000000055e057223 */ /* 0x001fe2000001009c */
[-C--:B------:R-:W-:Y:S01]  /*19d50*/  FFMA.FTZ R151, R104, R14.reuse, -R111 ;  /* 0x0000000e68977223 */ /* 0x080fe2000001086f */
[----:B------:R-:W-:Y:S01]  /*19d60*/  MUFU.EX2 R157, R157 ;  /* 0x0000009d009d7308 */ /* 0x000fe20000000800 */
[----:B-1----:R-:W-:Y:S01]  /*19d70*/  FSEL R9, R20, RZ, P1 ;  /* 0x000000ff14097208 */ /* 0x002fe20000800000 */
[----:B------:R-:W-:Y:S01]  /*19d80*/  FADD.FTZ R5, R131, R5 ;  /* 0x0000000583057221 */ /* 0x000fe20000010000 */
[-CC-:B------:R-:W-:Y:S01]  /*19d90*/  FFMA.FTZ R100, R105, R14.reuse, -R111.reuse ;  /* 0x0000000e69647223 */ /* 0x180fe2000001086f */
[-CC-:B------:R-:W-:Y:S01]  /*19da0*/  FFMA.FTZ R145, R108, R14.reuse, -R111.reuse ;  /* 0x0000000e6c917223 */ /* 0x180fe2000001086f */
[-C--:B------:R-:W-:Y:S01]  /*19db0*/  FFMA.FTZ R97, R109, R14.reuse, -R111 ;  /* 0x0000000e6d617223 */ /* 0x080fe2000001086f */
[----:B------:R-:W-:Y:S01]  /*19dc0*/  FADD.FTZ R9, -R9, R3 ;  /* 0x0000000309097221 */ /* 0x000fe20000010100 */
[----:B------:R-:W-:Y:S01]  /*19dd0*/  FADD.FTZ R5, R158, R5 ;  /* 0x000000059e057221 */ /* 0x000fe20000010000 */
[----:B------:R-:W-:Y:S01]  /*19de0*/  MUFU.EX2 R114, R114 ;  /* 0x0000007200727308 */ /* 0x000fe20000000800 */
[-C--:B------:R-:W-:Y:S01]  /*19df0*/  FFMA.FTZ R147, R112, R14.reuse, -R111 ;  /* 0x0000000e70937223 */ /* 0x080fe2000001086f */
[-C--:B------:R-:W-:Y:S01]  /*19e00*/  FMUL.FTZ R9, R9, R14.reuse ;  /* 0x0000000e09097220 */ /* 0x080fe20000410000 */
[----:B------:R-:W-:Y:S01]  /*19e10*/  FADD.FTZ R5, R91, R5 ;  /* 0x000000055b057221 */ /* 0x000fe20000010000 */
[-CC-:B------:R-:W-:Y:S01]  /*19e20*/  FFMA.FTZ R96, R113, R14.reuse, -R111.reuse ;  /* 0x0000000e71607223 */ /* 0x180fe2000001086f */
[-CC-:B------:R-:W-:Y:S01]  /*19e30*/  FFMA.FTZ R141, R116, R14.reuse, -R111.reuse ;  /* 0x0000000e748d7223 */ /* 0x180fe2000001086f */
[-C--:B------:R-:W-:Y:S01]  /*19e40*/  FFMA.FTZ R93, R117, R14.reuse, -R111 ;  /* 0x0000000e755d7223 */ /* 0x080fe2000001086f */
[----:B------:R-:W-:Y:S01]  /*19e50*/  FADD.FTZ R5, R152, R5 ;  /* 0x0000000598057221 */ /* 0x000fe20000010000 */
[----:B------:R-:W0:Y:S01]  /*19e60*/  MUFU.EX2 R9, R9 ;  /* 0x0000000900097308 */ /* 0x000e220000000800 */
[-CC-:B------:R-:W-:Y:S01]  /*19e70*/  FFMA.FTZ R143, R120, R14.reuse, -R111.reuse ;  /* 0x0000000e788f7223 */ /* 0x180fe2000001086f */
[-C--:B------:R-:W-:Y:S01]  /*19e80*/  FFMA.FTZ R92, R121, R14.reuse, -R111 ;  /* 0x0000000e795c7223 */ /* 0x080fe2000001086f */
[----:B------:R-:W-:Y:S01]  /*19e90*/  FADD.FTZ R5, R90, R5 ;  /* 0x000000055a057221 */ /* 0x000fe20000010000 */
[-CC-:B------:R-:W-:Y:S01]  /*19ea0*/  FFMA.FTZ R137, R125, R14.reuse, -R111.reuse ;  /* 0x0000000e7d897223 */ /* 0x180fe2000001086f */
[-CC-:B------:R-:W-:Y:S01]  /*19eb0*/  FFMA.FTZ R3, R124, R14.reuse, -R111.reuse ;  /* 0x0000000e7c037223 */ /* 0x180fe2000001086f */
[-C--:B------:R-:W-:Y:S01]  /*19ec0*/  FFMA.FTZ R139, R107, R14.reuse, -R111 ;  /* 0x0000000e6b8b7223 */ /* 0x080fe2000001086f */
[----:B------:R-:W-:Y:S01]  /*19ed0*/  FADD.FTZ R5, R154, R5 ;  /* 0x000000059a057221 */ /* 0x000fe20000010000 */
[----:B------:R-:W1:Y:S01]  /*19ee0*/  MUFU.EX2 R159, R159 ;  /* 0x0000009f009f7308 */ /* 0x000e620000000800 */
[----:B------:R-:W-:-:S02]  /*19ef0*/  FFMA.FTZ R101, R128, R14, -R111 ;  /* 0x0000000e80657223 */ /* 0x000fc4000001086f */
[----:B------:R-:W-:-:S04]  /*19f00*/  FADD.FTZ R5, R23, R5 ;  /* 0x0000000517057221 */ /* 0x000fc80000010000 */
[----:B------:R-:W-:Y:S01]  /*19f10*/  FADD.FTZ R5, R148, R5 ;  /* 0x0000000594057221 */ /* 0x000fe20000010000 */
[----:B------:R-:W2:Y:S01]  /*19f20*/  MUFU.EX2 R153, R153 ;  /* 0x0000009900997308 */ /* 0x000ea20000000800 */
[----:B0-----:R-:W-:Y:S02]  /*19f30*/  FFMA.FTZ R0, R9, R0, R157 ;  /* 0x0000000009007223 */ /* 0x001fe4000001009d */
[----:B------:R-:W-:Y:S02]  /*19f40*/  FADD.FTZ R5, R15, R5 ;  /* 0x000000050f057221 */ /* 0x000fe40000010000 */
[----:B------:R-:W-:Y:S02]  /*19f50*/  FADD.FTZ R0, R114, R0 ;  /* 0x0000000072007221 */ /* 0x000fe40000010000 */
[----:B------:R-:W-:Y:S01]  /*19f60*/  FADD.FTZ R5, R150, R5 ;  /* 0x0000000596057221 */ /* 0x000fe20000010000 */
[----:B------:R-:W0:Y:S01]  /*19f70*/  MUFU.EX2 R89, R89 ;  /* 0x0000005900597308 */ /* 0x000e220000000800 */
[----:B-1----:R-:W-:-:S02]  /*19f80*/  FADD.FTZ R0, R159, R0 ;  /* 0x000000009f007221 */ /* 0x002fc40000010000 */
[----:B------:R-:W-:Y:S02]  /*19f90*/  FADD.FTZ R5, R95, R5 ;  /* 0x000000055f057221 */ /* 0x000fe40000010000 */
[----:B------:R-:W-:Y:S02]  /*19fa0*/  FADD.FTZ R0, R110, R0 ;  /* 0x000000006e007221 */ /* 0x000fe40000010000 */
[----:B------:R-:W-:Y:S01]  /*19fb0*/  FADD.FTZ R5, R144, R5 ;  /* 0x0000000590057221 */ /* 0x000fe20000010000 */
[----:B------:R-:W1:Y:S01]  /*19fc0*/  MUFU.EX2 R155, R155 ;  /* 0x0000009b009b7308 */ /* 0x000e620000000800 */
[----:B--2---:R-:W-:Y:S02]  /*19fd0*/  FADD.FTZ R0, R153, R0 ;  /* 0x0000000099007221 */ /* 0x004fe40000010000 */
[----:B------:R-:W-:-:S04]  /*19fe0*/  FADD.FTZ R5, R106, R5 ;  /* 0x000000056a057221 */ /* 0x000fc80000010000 */
[----:B------:R-:W-:Y:S01]  /*19ff0*/  FADD.FTZ R5, R146, R5 ;  /* 0x0000000592057221 */ /* 0x000fe20000010000 */
[----:B------:R-:W2:Y:S01]  /*1a000*/  MUFU.EX2 R88, R88 ;  /* 0x0000005800587308 */ /* 0x000ea20000000800 */
[----:B0-----:R-:W-:Y:S02]  /*1a010*/  FADD.FTZ R0, R89, R0 ;  /* 0x0000000059007221 */ /* 0x001fe40000010000 */
[----:B------:R-:W-:-:S04]  /*1a020*/  FADD.FTZ R5, R103, R5 ;  /* 0x0000000567057221 */ /* 0x000fc80000010000 */
[----:B------:R-:W-:Y:S01]  /*1a030*/  FADD.FTZ R5, R140, R5 ;  /* 0x000000058c057221 */ /* 0x000fe20000010000 */
[----:B------:R-:W0:Y:S01]  /*1a040*/  MUFU.EX2 R149, R149 ;  /* 0x0000009500957308 */ /* 0x000e220000000800 */
[----:B-1----:R-:W-:Y:S02]  /*1a050*/  FADD.FTZ R0, R155, R0 ;  /* 0x000000009b007221 */ /* 0x002fe40000010000 */
[----:B------:R-:W-:-:S05]  /*1a060*/  FADD.FTZ R5, R102, R5 ;  /* 0x0000000566057221 */ /* 0x000fca0000010000 */
        /* <DEDUP_REMOVED lines=46> */
.L_x_1781:
[----:B------:R-:W-:Y:S01]  /*1a350*/  ISETP.GT.AND P1, PT, R7, R8, PT ;  /* 0x000000080700720c */ /* 0x000fe20003f24270 */
[----:B------:R-:W-:Y:S01]  /*1a360*/  VIADD R21, R21, 0x2a860 ;  /* 0x0002a86015157836 */ /* 0x000fe20000000000 */
[----:B------:R-:W-:Y:S01]  /*1a370*/  F2FP.BF16.F32.PACK_AB R154, R23, R154 ;  /* 0x0000009a179a723e */ /* 0x000fe200000010ff */
[----:B------:R-:W-:Y:S01]  /*1a380*/  VIADD R7, R7, 0xffffffff ;  /* 0xffffffff07077836 */ /* 0x000fe20000000000 */
[----:B------:R-:W-:Y:S01]  /*1a390*/  F2FP.BF16.F32.PACK_AB R137, R3, R137 ;  /* 0x000000890389723e */ /* 0x000fe200000010ff */
[----:B------:R-:W-:Y:S01]  /*1a3a0*/  IMAD.MOV.U32 R3, RZ, RZ, R20 ;  /* 0x000000ffff037224 */ /* 0x000fe200078e0014 */
[----:B------:R-:W-:Y:S01]  /*1a3b0*/  PRMT R21, R172, 0x654, R21 ;  /* 0x00000654ac157816 */ /* 0x000fe20000000015 */
[----:B------:R-:W-:Y:S01]  /*1a3c0*/  IMAD.MOV.U32 R164, RZ, RZ, R13 ;  /* 0x000000ffffa47224 */ /* 0x000fe200078e000d */
[----:B------:R-:W-:Y:S01]  /*1a3d0*/  F2FP.BF16.F32.PACK_AB R138, R4, R138 ;  /* 0x0000008a048a723e */ /* 0x000fe200000010ff */
[----:B------:R-:W-:Y:S01]  /*1a3e0*/  IMAD.MOV.U32 R4, RZ, RZ, R10 ;  /* 0x000000ffff047224 */ /* 0x000fe200078e000a */
[----:B------:R0:W-:Y:S01]  /*1a3f0*/  SYNCS.ARRIVE.TRANS64.RED.A1T0 RZ, [R21+URZ], RZ ;  /* 0x000000ff15ff79a7 */ /* 0x0001e2000810043f */
        /* <DEDUP_REMOVED lines=23> */
[----:B------:R-:W-:Y:S05]  /*1a570*/  BSYNC B0 ;  /* 0x0000000000007941 */ /* 0x000fea0003800000 */
.L_x_1761:
[----:B------:R-:W-:Y:S02]  /*1a580*/  IMAD.MOV.U32 R3, RZ, RZ, R20 ;  /* 0x000000ffff037224 */ /* 0x000fe400078e0014 */
[----:B------:R-:W-:Y:S02]  /*1a590*/  IMAD.MOV.U32 R4, RZ, RZ, R10 ;  /* 0x000000ffff047224 */ /* 0x000fe400078e000a */
[----:B------:R-:W-:Y:S02]  /*1a5a0*/  IMAD.MOV.U32 R23, RZ, RZ, R12 ;  /* 0x000000ffff177224 */ /* 0x000fe400078e000c */
[----:B------:R-:W-:-:S07]  /*1a5b0*/  IMAD.MOV.U32 R164, RZ, RZ, R13 ;  /* 0x000000ffffa47224 */ /* 0x000fce00078e000d */
.L_x_1760:
[----:B------:R-:W-:Y:S05]  /*1a5c0*/  BSYNC B1 ;  /* 0x0000000000017941 */ /* 0x000fea0003800000 */
.L_x_1759:
[----:B------:R-:W0:Y:S01]  /*1a5d0*/  LDC R226, c[0x0][0x448] ;  /* 0x00011200ffe27b82 */ /* 0x000e220000000800 */
[----:B------:R-:W-:Y:S01]  /*1a5e0*/  VIADD R8, R188, 0x7f ;  /* 0x0000007fbc087836 */ /* 0x000fe20000000000 */
[----:B------:R-:W-:Y:S01]  /*1a5f0*/  LOP3.LUT R16, R16, 0xfff7ffff, RZ, 0xc0, !PT ;  /* 0xfff7ffff10107812 */ /* 0x000fe200078ec0ff */
[----:B------:R-:W-:Y:S01]  /*1a600*/  ULDC UR4, c[0x0][0x9dc] ;  /* 0x0002770000047ab9 */ /* 0x000fe20000000800 */
[----:B------:R-:W-:-:S04]  /*1a610*/  IADD3 R13, R166, 0x1, -R165 ;  /* 0x00000001a60d7810 */ /* 0x000fc80007ffe8a5 */
[----:B------:R-:W1:Y:S01]  /*1a620*/  LDC R224, c[0x0][0x9e4] ;  /* 0x00027900ffe07b82 */ /* 0x000e620000000800 */
[----:B0-----:R-:W-:-:S13]  /*1a630*/  ISETP.NE.AND P1, PT, R226, 0x1, PT ;  /* 0x00000001e200780c */ /* 0x001fda0003f25270 */
[----:B------:R-:W0:Y:S01]  /*1a640*/  @P1 LDC R11, c[0x0][0x44c] ;  /* 0x00011300ff0b1b82 */ /* 0x000e220000000800 */
[----:B------:R-:W-:-:S04]  /*1a650*/  @P1 LOP3.LUT R16, R16, 0x80000, RZ, 0xfc, !PT ;  /* 0x0008000010101812 */ /* 0x000fc800078efcff */
[----:B------:R-:W-:-:S03]  /*1a660*/  LOP3.LUT R16, R16, 0xffefffff, RZ, 0xc0, !PT ;  /* 0xffefffff10107812 */ /* 0x000fc600078ec0ff */
[----:B------:R-:W2:Y:S01]  /*1a670*/  @P1 LDC R10, c[0x0][0x450] ;  /* 0x00011400ff0a1b82 */ /* 0x000ea20000000800 */
[----:B0-----:R-:W-:-:S05]  /*1a680*/  @P1 IMAD.HI.U32 R11, R8, R11, RZ ;  /* 0x0000000b080b1227 */ /* 0x001fca00078e00ff */
[----:B--2---:R-:W-:Y:S02]  /*1a690*/  @P1 SHF.R.U32.HI R8, RZ, R10, R11 ;  /* 0x0000000aff081219 */ /* 0x004fe4000001160b */
[----:B-1----:R-:W-:-:S03]  /*1a6a0*/  ISETP.GE.AND P1, PT, R224, 0x1, PT ;  /* 0x00000001e000780c */ /* 0x002fc60003f26270 */
[----:B------:R-:W-:-:S04]  /*1a6b0*/  IMAD.IADD R8, R13, 0x1, R8 ;  /* 0x000000010d087824 */ /* 0x000fc800078e0208 */
[----:B------:R-:W-:-:S06]  /*1a6c0*/  VIADD R12, R8, -UR4 ;  /* 0x80000004080c7c36 */ /* 0x000fcc0008000000 */
[----:B------:R-:W-:Y:S01]  /*1a6d0*/  @P1 LOP3.LUT R16, R16, 0x100000, RZ, 0xfc, !PT ;  /* 0x0010000010101812 */ /* 0x000fe200078efcff */
        /* <DEDUP_REMOVED lines=11> */
.L_x_1785:
[----:B------:R-:W-:-:S13]  /*1a790*/  ISETP.NE.AND P1, PT, R224, 0x1, PT ;  /* 0x00000001e000780c */ /* 0x000fda0003f25270 */
[----:B------:R-:W0:Y:S02]  /*1a7a0*/  @P1 LDC.64 R10, c[0x0][0x9e8] ;  /* 0x00027a00ff0a1b82 */ /* 0x000e240000000a00 */
[----:B0-----:R-:W-:-:S05]  /*1a7b0*/  @P1 IMAD.HI.U32 R10, R8, R10, RZ ;  /* 0x0000000a080a1227 */ /* 0x001fca00078e00ff */
[----:B------:R-:W-:-:S07]  /*1a7c0*/  @P1 SHF.R.U32.HI R8, RZ, R11, R10 ;  /* 0x0000000bff081219 */ /* 0x000fce000001160a */
.L_x_1786:
[----:B------:R-:W-:Y:S05]  /*1a7d0*/  BSYNC B0 ;  /* 0x0000000000007941 */ /* 0x000fea0003800000 */
.L_x_1784:
[----:B------:R-:W-:-:S05]  /*1a7e0*/  IMAD R11, R8, R224, RZ ;  /* 0x000000e0080b7224 */ /* 0x000fca00078e02ff */
[----:B------:R-:W-:-:S07]  /*1a7f0*/  VIMNMX R12, R12, R11, !PT ;  /* 0x0000000b0c0c7248 */ /* 0x000fce0007fe0100 */
.L_x_1783:
[----:B------:R-:W-:Y:S01]  /*1a800*/  VIADD R12, R12, 0x5f ;  /* 0x0000005f0c0c7836 */ /* 0x000fe20000000000 */
[----:B------:R-:W-:Y:S03]  /*1a810*/  BSSY B0, `(.L_x_1787) ;  /* 0x000027d000007945 */ /* 0x000fe60003800000 */
[----:B------:R-:W-:-:S05]  /*1a820*/  IMAD.HI R12, R12, 0x2aaaaaab, RZ ;  /* 0x2aaaaaab0c0c7827 */ /* 0x000fca00078e02ff */
[----:B------:R-:W-:-:S04]  /*1a830*/  SHF.R.U32.HI R11, RZ, 0x1f, R12 ;  /* 0x0000001fff0b7819 */ /* 0x000fc8000001160c */
[----:B------:R-:W-:-:S04]  /*1a840*/  LEA.HI.SX32 R8, R12, R11, 0x1c ;  /* 0x0000000b0c087211 */ /* 0x000fc800078fe2ff */
[----:B------:R-:W-:-:S04]  /*1a850*/  VIMNMX R8, R201, R8, !PT ;  /* 0x00000008c9087248 */ /* 0x000fc80007fe0100 */
[----:B------:R-:W-:-:S13]  /*1a860*/  ISETP.GE.AND P1, PT, R7, R8, PT ;  /* 0x000000080700720c */ /* 0x000fda0003f26270 */
[----:B------:R-:W-:Y:S05]  /*1a870*/  @!P1 BRA `(.L_x_1788) ;  /* 0x0000002400d89947 */ /* 0x000fea0003800000 */
[----:B------:R-:W-:Y:S01]  /*1a880*/  BSSY B1, `(.L_x_1788) ;  /* 0x0000275000017945 */ /* 0x000fe20003800000 */
[----:B------:R-:W-:Y:S02]  /*1a890*/  IMAD.MOV.U32 R10, RZ, RZ, R3 ;  /* 0x000000ffff0a7224 */ /* 0x000fe400078e0003 */
[----:B------:R-:W-:Y:S02]  /*1a8a0*/  IMAD.MOV.U32 R11, RZ, RZ, R4 ;  /* 0x000000ffff0b7224 */ /* 0x000fe400078e0004 */
[----:B------:R-:W-:Y:S02]  /*1a8b0*/  IMAD.MOV.U32 R12, RZ, RZ, R164 ;  /* 0x000000ffff0c7224 */ /* 0x000fe400078e00a4 */
[----:B------:R-:W-:-:S07]  /*1a8c0*/  IMAD.MOV.U32 R13, RZ, RZ, R23 ;  /* 0x000000ffff0d7224 */ /* 0x000fce00078e0017 */
.L_x_1801:
[----:B------:R-:W-:-:S04]  /*1a8d0*/  ISETP.NE.AND P1, PT, R13, 0x1, PT ;  /* 0x000000010d00780c */ /* 0x000fc80003f25270 */
[----:B------:R-:W-:-:S04]  /*1a8e0*/  SEL R3, RZ, 0x1, P1 ;  /* 0x00000001ff037807 */ /* 0x000fc80000800000 */
[----:B------:R-:W-:Y:S01]  /*1a8f0*/  LOP3.LUT R164, R12, R3, RZ, 0x3c, !PT ;  /* 0x000000030ca47212 */ /* 0x000fe200078e3cff */
[----:B------:R-:W-:Y:S06]  /*1a900*/  @!P0 BRA `(.L_x_1789) ;  /* 0x0000000000048947 */ /* 0x000fec0003800000 */
[----:B------:R-:W-:Y:S01]  /*1a910*/  BPT.TRAP 0x1 ;  /* 0x000000040000795c */ /* 0x000fe20000300000 */
.L_x_1789:
        /* <DEDUP_REMOVED lines=8> */
.L_x_1790:
[----:B------:R-:W-:Y:S01]  /*1a9a0*/  IMAD R95, R23, 0x900, R6 ;  /* 0x00000900175f7824 */ /* 0x000fe200078e0206 */
[----:B------:R-:W-:Y:S03]  /*1a9b0*/  BSSY B2, `(.L_x_1791) ;  /* 0x0000006000027945 */ /* 0x000fe60003800000 */
[C---:B------:R-:W-:Y:S02]  /*1a9c0*/  VIADD R90, R95.reuse, 0x2 ;  /* 0x000000025f5a7836 */ /* 0x040fe40000000000 */
[----:B------:R-:W-:Y:S01]  /*1a9d0*/  VIADD R92, R95, 0x4 ;  /* 0x000000045f5c7836 */ /* 0x000fe20000000000 */
[----:B-1----:R-:W-:Y:S06]  /*1a9e0*/  @P1 BRA `(.L_x_1792) ;  /* 0x0000000000081947 */ /* 0x002fec0003800000 */
[----:B------:R-:W1:Y:S02]  /*1a9f0*/  SYNCS.PHASECHK.TRANS64.TRYWAIT P1, [R20+URZ+0x2a830], R3 ;  /* 0x02a83003140075a7 */ /* 0x000e64000802017f */
[----:B-1----:R-:W-:Y:S05]  /*1aa00*/  @!P1 BRA `(.L_x_1793) ;  /* 0x0000012c006c9947 */ /* 0x002fea0003800000 */
.L_x_1792:
[----:B------:R-:W-:Y:S05]  /*1aa10*/  BSYNC B2 ;  /* 0x0000000000027941 */ /* 0x000fea0003800000 */
.L_x_1791:
        /* <DEDUP_REMOVED lines=8> */
[----:B------:R-:W-:Y:S01]  /*1aaa0*/  MOV R4, UR38 ;  /* 0x0000002600047c02 */ /* 0x000fe20008000f00 */
        /* <DEDUP_REMOVED lines=31> */
[----:B01----:R-:W-:Y:S01]  /*1aca0*/  MOV R3, UR39 ;  /* 0x0000002700037c02 */ /* 0x003fe20008000f00 */
        /* <DEDUP_REMOVED lines=160> */
.L_x_1794:
[----:B------:R-:W-:Y:S01]  /*1b6b0*/  SHF.L.U32 R3, R12, 0x1f, RZ ;  /* 0x0000001f0c037819 */ /* 0x000fe200000006ff */
[----:B------:R-:W-:-:S04]  /*1b6c0*/  IMAD R21, R13, 0x8, R2 ;  /* 0x000000080d157824 */ /* 0x000fc800078e0202 */
[----:B------:R0:W1:Y:S01]  /*1b6d0*/  SYNCS.PHASECHK.TRANS64.TRYWAIT P1, [R21+URZ+0x2a850], R3 ;  /* 0x02a85003150075a7 */ /* 0x000062000802017f */
[----:B------:R-:W-:Y:S05]  /*1b6e0*/  @!P0 BRA `(.L_x_1795) ;  /* 0x0000000000048947 */ /* 0x000fea0003800000 */
[----:B------:R-:W-:Y:S01]  /*1b6f0*/  BPT.TRAP 0x1 ;  /* 0x000000040000795c */ /* 0x000fe20000300000 */
.L_x_1795:
[----:B------:R-:W-:Y:S04]  /*1b700*/  BSSY B2, `(.L_x_1796) ;  /* 0x0000004000027945 */ /* 0x000fe80003800000 */
[----:B-1----:R-:W-:Y:S05]  /*1b710*/  @P1 BRA `(.L_x_1797) ;  /* 0x0000000000081947 */ /* 0x002fea0003800000 */
[----:B------:R-:W1:Y:S02]  /*1b720*/  SYNCS.PHASECHK.TRANS64.TRYWAIT P1, [R21+URZ+0x2a850], R3 ;  /* 0x02a85003150075a7 */ /* 0x000e64000802017f */
[----:B-1----:R-:W-:Y:S05]  /*1b730*/  @!P1 BRA `(.L_x_1798) ;  /* 0x0000012000349947 */ /* 0x002fea0003800000 */
.L_x_1797:
[----:B------:R-:W-:Y:S05]  /*1b740*/  BSYNC B2 ;  /* 0x0000000000027941 */ /* 0x000fea0003800000 */
.L_x_1796:
[----:B01----:R-:W-:Y:S01]  /*1b750*/  VIADD R3, R2, 0x400 ;  /* 0x0000040002037836 */ /* 0x003fe20000000000 */
[----:B------:R-:W-:Y:S01]  /*1b760*/  WARPGROUP.ARRIVE ;  /* 0x00000000000079c5 */ /* 0x000fe20000000000 */
[----:B------:R-:W-:-:S03]  /*1b770*/  IMAD.MOV.U32 R15, RZ, RZ, 0x40000040 ;  /* 0x40000040ff0f7424 */ /* 0x000fc600078e00ff */
[----:B------:R-:W-:-:S04]  /*1b780*/  SHF.R.U32.HI R3, RZ, 0x4, R3 ;  /* 0x00000004ff037819 */ /* 0x000fc80000011603 */
[----:B------:R-:W-:-:S04]  /*1b790*/  LOP3.LUT R3, R3, 0x3fff, RZ, 0xc0, !PT ;  /* 0x00003fff03037812 */ /* 0x000fc800078ec0ff */
[----:B------:R-:W-:-:S05]  /*1b7a0*/  LOP3.LUT R3, R3, 0x3000000, RZ, 0xfc, !PT ;  /* 0x0300000003037812 */ /* 0x000fca00078efcff */
[----:B------:R-:W-:Y:S02]  /*1b7b0*/  IMAD R12, R13, 0x600, R3 ;  /* 0x000006000d0c7824 */ /* 0x000fe400078e0203 */
[----:B------:R-:W-:Y:S02]  /*1b7c0*/  IMAD.MOV.U32 R13, RZ, RZ, 0x40000040 ;  /* 0x40000040ff0d7424 */ /* 0x000fe400078e00ff */
[C---:B------:R-:W-:Y:S01]  /*1b7d0*/  VIADD R14, R12.reuse, 0x80 ;  /* 0x000000800c0e7836 */ /* 0x040fe20000000000 */
[----:B------:R-:W-:Y:S02]  /*1b7e0*/  R2UR UR6, R12 ;  /* 0x000000000c0672ca */ /* 0x000fe400000e0000 */
[----:B------:R-:W-:Y:S01]  /*1b7f0*/  R2UR UR7, R13 ;  /* 0x000000000d0772ca */ /* 0x000fe200000e0000 */
[----:B------:R-:W-:-:S12]  /*1b800*/  IMAD.MOV.U32 R13, RZ, RZ, 0x40000040 ;  /* 0x40000040ff0d7424 */ /* 0x000fd800078e00ff */
        /* <DEDUP_REMOVED lines=36> */
.L_x_1799:
        /* <DEDUP_REMOVED lines=60> */
[----:B------:R-:W-:-:S02]  /*1be10*/  VIADD R20, R20, 0x2a840 ;  /* 0x0002a84014147836 */ /* 0x000fc40000000000 */
[----:B------:R-:W1:Y:S01]  /*1be20*/  MUFU.TANH R92, R92 ;  /* 0x0000005c005c7308 */ /* 0x000e620000002400 */
[----:B--2---:R-:W-:Y:S02]  /*1be30*/  FMNMX.FTZ R4, R91, R4, !PT ;  /* 0x000000045b047209 */ /* 0x004fe40007810000 */
[----:B------:R-:W-:-:S04]  /*1be40*/  PRMT R20, R172, 0x654, R20 ;  /* 0x00000654ac147816 */ /* 0x000fc80000000014 */
[----:B------:R2:W-:Y:S01]  /*1be50*/  SYNCS.ARRIVE.TRANS64.RED.A1T0 RZ, [R20+URZ], RZ ;  /* 0x000000ff14ff79a7 */ /* 0x0005e2000810043f */
        /* <DEDUP_REMOVED lines=79> */
[----:B0-----:R-:W-:Y:S02]  /*1c350*/  FMNMX.FTZ R9, R132, R4, !PT ;  /* 0x0000000484097209 */ /* 0x001fe40007810000 */
[----:B-1----:R-:W-:-:S05]  /*1c360*/  FMNMX.FTZ R4, R131, R3, !PT ;  /* 0x0000000383047209 */ /* 0x002fca0007810000 */
[----:B------:R-:W0:Y:S01]  /*1c370*/  SHFL.BFLY PT, R14, R4, 0x2, 0x1f ;  /* 0x0c401f00040e7f89 */ /* 0x000e2200000e0000 */
[----:B---3--:R-:W-:-:S05]  /*1c380*/  FMNMX.FTZ R3, R133, R9, !PT ;  /* 0x0000000985037209 */ /* 0x008fca0007810000 */
        /* <DEDUP_REMOVED lines=8> */
[-C--:B------:R-:W-:Y:S01]  /*1c410*/  FMUL.FTZ R11, R4, R14.reuse ;  /* 0x0000000e040b7220 */ /* 0x080fe20000410000 */
[----:B-1----:R-:W-:Y:S02]  /*1c420*/  FMNMX.FTZ R3, R3, R9, !PT ;  /* 0x0000000903037209 */ /* 0x002fe40007810000 */
[-C--:B------:R-:W-:Y:S01]  /*1c430*/  FMUL.FTZ R94, R94, R14.reuse ;  /* 0x0000000e5e5e7220 */ /* 0x080fe20000410000 */
[-CC-:B------:R-:W-:Y:S01]  /*1c440*/  FFMA.FTZ R154, R98, R14.reuse, -R11.reuse ;  /* 0x0000000e629a7223 */ /* 0x180fe2000001080b */
[-CC-:B------:R-:W-:Y:S01]  /*1c450*/  FFMA.FTZ R98, R99, R14.reuse, -R11.reuse ;  /* 0x0000000e63627223 */ /* 0x180fe2000001080b */
[-CC-:B------:R-:W-:Y:S01]  /*1c460*/  FFMA.FTZ R156, R12, R14.reuse, -R11.reuse ;  /* 0x0000000e0c9c7223 */ /* 0x180fe2000001080b */
[C---:B------:R-:W-:Y:S01]  /*1c470*/  FADD.FTZ R9, -R3.reuse, R10 ;  /* 0x0000000a03097221 */ /* 0x040fe20000010100 */
[-C--:B------:R-:W-:Y:S01]  /*1c480*/  FMUL.FTZ R99, R3, R14.reuse ;  /* 0x0000000e03637220 */ /* 0x080fe20000410000 */
[-CC-:B------:R-:W-:Y:S01]  /*1c490*/  FFMA.FTZ R152, R93, R14.reuse, -R11.reuse ;  /* 0x0000000e5d987223 */ /* 0x180fe2000001080b */
[-C--:B------:R-:W-:Y:S01]  /*1c4a0*/  FFMA.FTZ R93, R107, R14.reuse, -R11 ;  /* 0x0000000e6b5d7223 */ /* 0x080fe2000001080b */
[-C--:B------:R-:W-:Y:S01]  /*1c4b0*/  FMUL.FTZ R9, R9, R14.reuse ;  /* 0x0000000e09097220 */ /* 0x080fe20000410000 */
[-C--:B------:R-:W-:Y:S01]  /*1c4c0*/  FFMA.FTZ R157, R15, R14.reuse, -R99 ;  /* 0x0000000e0f9d7223 */ /* 0x080fe20000010863 */
[-C--:B------:R-:W-:Y:S01]  /*1c4d0*/  FFMA.FTZ R137, R13, R14.reuse, -R11 ;  /* 0x0000000e0d897223 */ /* 0x080fe2000001080b */
[-C--:B------:R-:W-:Y:S01]  /*1c4e0*/  FFMA.FTZ R107, R88, R14.reuse, -R99 ;  /* 0x0000000e586b7223 */ /* 0x080fe20000010863 */
[----:B------:R-:W-:Y:S01]  /*1c4f0*/  MUFU.EX2 R94, R94 ;  /* 0x0000005e005e7308 */ /* 0x000fe20000000800 */
[-C--:B------:R-:W-:Y:S01]  /*1c500*/  FFMA.FTZ R158, R89, R14.reuse, -R11 ;  /* 0x0000000e599e7223 */ /* 0x080fe2000001080b */
[-C--:B------:R-:W-:Y:S01]  /*1c510*/  FFMA.FTZ R159, R91, R14.reuse, -R99 ;  /* 0x0000000e5b9f7223 */ /* 0x080fe20000010863 */
[-CC-:B------:R-:W-:Y:S01]  /*1c520*/  FFMA.FTZ R150, R106, R14.reuse, -R11.reuse ;  /* 0x0000000e6a967223 */ /* 0x180fe2000001080b */
[-C--:B------:R-:W-:Y:S01]  /*1c530*/  FFMA.FTZ R135, R90, R14.reuse, -R11 ;  /* 0x0000000e5a877223 */ /* 0x080fe2000001080b */
[-CC-:B------:R-:W-:Y:S01]  /*1c540*/  FFMA.FTZ R106, R92, R14.reuse, -R99.reuse ;  /* 0x0000000e5c6a7223 */ /* 0x180fe20000010863 */
[-C--:B------:R-:W-:Y:S01]  /*1c550*/  FFMA.FTZ R153, R96, R14.reuse, -R99 ;  /* 0x0000000e60997223 */ /* 0x080fe20000010863 */
[-CC-:B------:R-:W-:Y:S01]  /*1c560*/  FFMA.FTZ R134, R95, R14.reuse, -R11.reuse ;  /* 0x0000000e5f867223 */ /* 0x180fe2000001080b */
[----:B------:R-:W-:Y:S01]  /*1c570*/  MUFU.EX2 R9, R9 ;  /* 0x0000000900097308 */ /* 0x000fe20000000800 */
[-C--:B------:R-:W-:Y:S01]  /*1c580*/  FFMA.FTZ R95, R103, R14.reuse, -R11 ;  /* 0x0000000e675f7223 */ /* 0x080fe2000001080b */
[-CC-:B------:R-:W-:Y:S01]  /*1c590*/  FFMA.FTZ R103, R97, R14.reuse, -R99.reuse ;  /* 0x0000000e61677223 */ /* 0x180fe20000010863 */
[-C--:B------:R-:W-:Y:S01]  /*1c5a0*/  FFMA.FTZ R155, R100, R14.reuse, -R99 ;  /* 0x0000000e649b7223 */ /* 0x080fe20000010863 */
[-C--:B------:R-:W-:Y:S01]  /*1c5b0*/  FFMA.FTZ R148, R102, R14.reuse, -R11 ;  /* 0x0000000e66947223 */ /* 0x080fe2000001080b */
[-CC-:B------:R-:W-:Y:S01]  /*1c5c0*/  FFMA.FTZ R102, R101, R14.reuse, -R99.reuse ;  /* 0x0000000e65667223 */ /* 0x180fe20000010863 */
[-CC-:B------:R-:W-:Y:S01]  /*1c5d0*/  FFMA.FTZ R149, R104, R14.reuse, -R99.reuse ;  /* 0x0000000e68957223 */ /* 0x180fe20000010863 */
[-CC-:B------:R-:W-:Y:S01]  /*1c5e0*/  FFMA.FTZ R101, R105, R14.reuse, -R99.reuse ;  /* 0x0000000e69657223 */ /* 0x180fe20000010863 */
[----:B------:R-:W0:Y:S01]  /*1c5f0*/  MUFU.EX2 R156, R156 ;  /* 0x0000009c009c7308 */ /* 0x000e220000000800 */
[-CC-:B------:R-:W-:Y:S01]  /*1c600*/  FFMA.FTZ R151, R108, R14.reuse, -R99.reuse ;  /* 0x0000000e6c977223 */ /* 0x180fe20000010863 */
[-C--:B------:R-:W-:Y:S01]  /*1c610*/  FFMA.FTZ R100, R109, R14.reuse, -R99 ;  /* 0x0000000e6d647223 */ /* 0x080fe20000010863 */
[-C--:B------:R-:W-:Y:S01]  /*1c620*/  FFMA.FTZ R144, R110, R14.reuse, -R11 ;  /* 0x0000000e6e907223 */ /* 0x080fe2000001080b */
[-C--:B------:R-:W-:Y:S01]  /*1c630*/  FFMA.FTZ R145, R112, R14.reuse, -R99 ;  /* 0x0000000e70917223 */ /* 0x080fe20000010863 */
[-C--:B------:R-:W-:Y:S01]  /*1c640*/  FFMA.FTZ R90, R111, R14.reuse, -R11 ;  /* 0x0000000e6f5a7223 */ /* 0x080fe2000001080b */
[-C--:B------:R-:W-:Y:S01]  /*1c650*/  FFMA.FTZ R97, R113, R14.reuse, -R99 ;  /* 0x0000000e71617223 */ /* 0x080fe20000010863 */
[-C--:B------:R-:W-:Y:S01]  /*1c660*/  FFMA.FTZ R146, R114, R14.reuse, -R11 ;  /* 0x0000000e72927223 */ /* 0x080fe2000001080b */
[----:B------:R-:W1:Y:S01]  /*1c670*/  MUFU.EX2 R157, R157 ;  /* 0x0000009d009d7308 */ /* 0x000e620000000800 */
[-C--:B------:R-:W-:Y:S01]  /*1c680*/  FFMA.FTZ R147, R116, R14.reuse, -R99 ;  /* 0x0000000e74937223 */ /* 0x080fe20000010863 */
[-C--:B------:R-:W-:Y:S01]  /*1c690*/  FFMA.FTZ R89, R115, R14.reuse, -R11 ;  /* 0x0000000e73597223 */ /* 0x080fe2000001080b */
[-C--:B------:R-:W-:Y:S01]  /*1c6a0*/  FFMA.FTZ R96, R117, R14.reuse, -R99 ;  /* 0x0000000e75607223 */ /* 0x080fe20000010863 */
[-C--:B------:R-:W-:Y:S01]  /*1c6b0*/  FFMA.FTZ R140, R118, R14.reuse, -R11 ;  /* 0x0000000e768c7223 */ /* 0x080fe2000001080b */
[-C--:B------:R-:W-:Y:S01]  /*1c6c0*/  FFMA.FTZ R141, R120, R14.reuse, -R99 ;  /* 0x0000000e788d7223 */ /* 0x080fe20000010863 */
[-C--:B------:R-:W-:Y:S01]  /*1c6d0*/  FFMA.FTZ R13, R119, R14.reuse, -R11 ;  /* 0x0000000e770d7223 */ /* 0x080fe2000001080b */
[-C--:B------:R-:W-:Y:S01]  /*1c6e0*/  FFMA.FTZ R92, R121, R14.reuse, -R99 ;  /* 0x0000000e795c7223 */ /* 0x080fe20000010863 */
[----:B------:R-:W3:Y:S01]  /*1c6f0*/  MUFU.EX2 R137, R137 ;  /* 0x0000008900897308 */ /* 0x000ee20000000800 */
[----:B0-----:R-:W-:Y:S01]  /*1c700*/  FFMA.FTZ R5, R94, R5, R156 ;  /* 0x000000055e057223 */ /* 0x001fe2000001009c */
[-C--:B------:R-:W-:Y:S01]  /*1c710*/  FFMA.FTZ R142, R122, R14.reuse, -R11 ;  /* 0x0000000e7a8e7223 */ /* 0x080fe2000001080b */
[-C--:B------:R-:W-:Y:S01]  /*1c720*/  FFMA.FTZ R143, R124, R14.reuse, -R99 ;  /* 0x0000000e7c8f7223 */ /* 0x080fe20000010863 */
[-C--:B------:R-:W-:Y:S01]  /*1c730*/  FFMA.FTZ R12, R123, R14.reuse, -R11 ;  /* 0x0000000e7b0c7223 */ /* 0x080fe2000001080b */
[-C--:B------:R-:W-:Y:S01]  /*1c740*/  FFMA.FTZ R91, R125, R14.reuse, -R99 ;  /* 0x0000000e7d5b7223 */ /* 0x080fe20000010863 */
[-C--:B------:R-:W-:Y:S01]  /*1c750*/  FFMA.FTZ R136, R126, R14.reuse, -R11 ;  /* 0x0000000e7e887223 */ /* 0x080fe2000001080b */
[----:B------:R-:W-:Y:S01]  /*1c760*/  FFMA.FTZ R15, R128, R14, -R99 ;  /* 0x0000000e800f7223 */ /* 0x000fe20000010863 */
[----:B------:R-:W0:Y:S01]  /*1c770*/  MUFU.EX2 R107, R107 ;  /* 0x0000006b006b7308 */ /* 0x000e220000000800 */
[----:B-1----:R-:W-:Y:S01]  /*1c780*/  FFMA.FTZ R0, R9, R0, R157 ;  /* 0x0000000009007223 */ /* 0x002fe2000001009d */
[-C--:B------:R-:W-:Y:S01]  /*1c790*/  FFMA.FTZ R10, R127, R14.reuse, -R11 ;  /* 0x0000000e7f0a7223 */ /* 0x080fe2000001080b */
[-C--:B------:R-:W-:Y:S01]  /*1c7a0*/  FFMA.FTZ R88, R129, R14.reuse, -R99 ;  /* 0x0000000e81587223 */ /* 0x080fe20000010863 */
[-C--:B------:R-:W-:Y:S01]  /*1c7b0*/  FFMA.FTZ R138, R130, R14.reuse, -R11 ;  /* 0x0000000e828a7223 */ /* 0x080fe2000001080b */
[-C--:B------:R-:W-:Y:S01]  /*1c7c0*/  FFMA.FTZ R139, R132, R14.reuse, -R99 ;  /* 0x0000000e848b7223 */ /* 0x080fe20000010863 */
[-C--:B------:R-:W-:Y:S01]  /*1c7d0*/  FFMA.FTZ R11, R131, R14.reuse, -R11 ;  /* 0x0000000e830b7223 */ /* 0x080fe2000001080b */
[----:B------:R-:W-:Y:S01]  /*1c7e0*/  FFMA.FTZ R99, R133, R14, -R99 ;  /* 0x0000000e85637223 */ /* 0x000fe20000010863 */
[----:B------:R-:W1:Y:S01]  /*1c7f0*/  MUFU.EX2 R158, R158 ;  /* 0x0000009e009e7308 */ /* 0x000e620000000800 */
[----:B---3--:R-:W-:-:S07]  /*1c800*/  FADD.FTZ R5, R137, R5 ;  /* 0x0000000589057221 */ /* 0x008fce0000010000 */
[----:B------:R-:W3:Y:S01]  /*1c810*/  MUFU.EX2 R159, R159 ;  /* 0x0000009f009f7308 */ /* 0x000ee20000000800 */
[----:B0-----:R-:W-:-:S07]  /*1c820*/  FADD.FTZ R0, R107, R0 ;  /* 0x000000006b007221 */ /* 0x001fce0000010000 */
[----:B------:R-:W0:Y:S01]  /*1c830*/  MUFU.EX2 R135, R135 ;  /* 0x0000008700877308 */ /* 0x000e220000000800 */
[----:B-1----:R-:W-:-:S07]  /*1c840*/  FADD.FTZ R5, R158, R5 ;  /* 0x000000059e057221 */ /* 0x002fce0000010000 */
        /* <DEDUP_REMOVED lines=80> */
[----:B--2---:R-:W2:Y:S01]  /*1cd50*/  MUFU.EX2 R20, R99 ;  /* 0x0000006300147308 */ /* 0x004ea20000000800 */
[----:B0-----:R-:W-:Y:S01]  /*1cd60*/  FADD.FTZ R0, R139, R0 ;  /* 0x000000008b007221 */ /* 0x001fe20000010000 */
[----:B-1----:R-:W-:-:S03]  /*1cd70*/  FADD.FTZ R5, R11, R5 ;  /* 0x000000050b057221 */ /* 0x002fc60000010000 */
[----:B--2---:R-:W-:Y:S01]  /*1cd80*/  FADD.FTZ R0, R20, R0 ;  /* 0x0000000014007221 */ /* 0x004fe20000010000 */
[----:B------:R-:W-:Y:S06]  /*1cd90*/  @!P0 BRA `(.L_x_1800) ;  /* 0x0000000000048947 */ /* 0x000fec0003800000 */
[----:B------:R-:W-:Y:S01]  /*1cda0*/  BPT.TRAP 0x1 ;  /* 0x000000040000795c */ /* 0x000fe20000300000 */
.L_x_1800:
[----:B------:R-:W-:Y:S01]  /*1cdb0*/  ISETP.GT.AND P1, PT, R7, R8, PT ;  /* 0x000000080700720c */ /* 0x000fe20003f24270 */
[----:B------:R-:W-:Y:S01]  /*1cdc0*/  VIADD R21, R21, 0x2a860 ;  /* 0x0002a86015157836 */ /* 0x000fe20000000000 */
[----:B------:R-:W-:Y:S01]  /*1cdd0*/  F2FP.BF16.F32.PACK_AB R156, R137, R156 ;  /* 0x0000009c899c723e */ /* 0x000fe200000010ff */
[----:B------:R-:W-:Y:S01]  /*1cde0*/  VIADD R7, R7, 0xffffffff ;  /* 0xffffffff07077836 */ /* 0x000fe20000000000 */
        /* <DEDUP_REMOVED lines=29> */
[----:B0-----:R-:W-:Y:S06]  /*1cfc0*/  @P1 BRA `(.L_x_1801) ;  /* 0xffffffd800401947 */ /* 0x001fec000383ffff */
[----:B------:R-:W-:Y:S05]  /*1cfd0*/  BSYNC B1 ;  /* 0x0000000000017941 */ /* 0x000fea0003800000 */
.L_x_1788:
[----:B------:R-:W-:Y:S05]  /*1cfe0*/  BSYNC B0 ;  /* 0x0000000000007941 */ /* 0x000fea0003800000 */
.L_x_1787:
[----:B------:R-:W-:Y:S01]  /*1cff0*/  ISETP.GE.AND P1, PT, R7, R201, PT ;  /* 0x000000c90700720c */ /* 0x000fe20003f26270 */
[----:B------:R-:W-:-:S12]  /*1d000*/  BSSY B0, `(.L_x_1802) ;  /* 0x000039d000007945 */ /* 0x000fd80003800000 */
[----:B------:R-:W-:Y:S05]  /*1d010*/  @!P1 BRA `(.L_x_1803) ;  /* 0x00000038006c9947 */ /* 0x000fea0003800000 */
[----:B------:R-:W-:Y:S02]  /*1d020*/  IMAD.MOV.U32 R10, RZ, RZ, R3 ;  /* 0x000000ffff0a7224 */ /* 0x000fe400078e0003 */
[----:B------:R-:W-:Y:S02]  /*1d030*/  IMAD.MOV.U32 R11, RZ, RZ, R4 ;  /* 0x000000ffff0b7224 */ /* 0x000fe400078e0004 */
[----:B------:R-:W-:Y:S02]  /*1d040*/  IMAD.MOV.U32 R8, RZ, RZ, R164 ;  /* 0x000000ffff087224 */ /* 0x000fe400078e00a4 */
[----:B------:R-:W-:-:S07]  /*1d050*/  IMAD.MOV.U32 R12, RZ, RZ, R23 ;  /* 0x000000ffff0c7224 */ /* 0x000fce00078e0017 */
.L_x_1824:
[----:B------:R-:W-:-:S04]  /*1d060*/  ISETP.NE.AND P1, PT, R12, 0x1, PT ;  /* 0x000000010c00780c */ /* 0x000fc80003f25270 */
[----:B------:R-:W-:-:S04]  /*1d070*/  SEL R3, RZ, 0x1, P1 ;  /* 0x00000001ff037807 */ /* 0x000fc80000800000 */
[----:B------:R-:W-:Y:S01]  /*1d080*/  LOP3.LUT R164, R8, R3, RZ, 0x3c, !PT ;  /* 0x0000000308a47212 */ /* 0x000fe200078e3cff */
[----:B------:R-:W-:Y:S06]  /*1d090*/  @!P0 BRA `(.L_x_1804) ;  /* 0x0000000000048947 */ /* 0x000fec0003800000 */
[----:B------:R-:W-:Y:S01]  /*1d0a0*/  BPT.TRAP 0x1 ;  /* 0x000000040000795c */ /* 0x000fe20000300000 */
.L_x_1804:
        /* <DEDUP_REMOVED lines=8> */
.L_x_1805:
[----:B------:R-:W-:Y:S01]  /*1d130*/  IMAD R95, R23, 0x900, R6 ;  /* 0x00000900175f7824 */ /* 0x000fe200078e0206 */
[----:B------:R-:W-:Y:S03]  /*1d140*/  BSSY B1, `(.L_x_1806) ;  /* 0x0000006000017945 */ /* 0x000fe60003800000 */
[C---:B------:R-:W-:Y:S02]  /*1d150*/  VIADD R90, R95.reuse, 0x2 ;  /* 0x000000025f5a7836 */ /* 0x040fe40000000000 */
[----:B------:R-:W-:Y:S01]  /*1d160*/  VIADD R92, R95, 0x4 ;  /* 0x000000045f5c7836 */ /* 0x000fe20000000000 */
[----:B-1----:R-:W-:Y:S06]  /*1d170*/  @P1 BRA `(.L_x_1807) ;  /* 0x0000000000081947 */ /* 0x002fec0003800000 */
[----:B------:R-:W1:Y:S02]  /*1d180*/  SYNCS.PHASECHK.TRANS64.TRYWAIT P1, [R3+URZ+0x2a830], R4 ;  /* 0x02a83004030075a7 */ /* 0x000e64000802017f */
[----:B-1----:R-:W-:Y:S05]  /*1d190*/  @!P1 BRA `(.L_x_1808) ;  /* 0x0000010400b09947 */ /* 0x002fea0003800000 */
.L_x_1807:
[----:B------:R-:W-:Y:S05]  /*1d1a0*/  BSYNC B1 ;  /* 0x0000000000017941 */ /* 0x000fea0003800000 */
.L_x_1806:
        /* <DEDUP_REMOVED lines=125> */
[----:B------:R-:W-:Y:S01]  /*1d980*/  R2UR UR51, R195 ;  /* 0x00000000c33372ca */ /* 0x000fe200000e0000 */
[----:B------:R-:W-:Y:S02]  /*1d990*/  WARPGROUP.DEPBAR.LE gsb0, 0x0 ;  /* 0x00008000000079c5 */ /* 0x000fe40000010000 */
[----:B------:R-:W-:Y:S01]  /*1d9a0*/  WARPGROUP.ARRIVE ;  /* 0x00000000000079c5 */ /* 0x000fe20000000000 */
[----:B--2---:R-:W-:-:S02]  /*1d9b0*/  R2UR UR44, R196 ;  /* 0x00000000c42c72ca */ /* 0x004fc400000e0000 */
[----:B------:R-:W-:Y:S02]  /*1d9c0*/  R2UR UR45, R197 ;  /* 0x00000000c52d72ca */ /* 0x000fe400000e0000 */
[----:B------:R-:W-:Y:S01]  /*1d9d0*/  R2UR UR48, R198 ;  /* 0x00000000c63072ca */ /* 0x000fe200000e0000 */
[----:B------:R-:W2:Y:S04]  /*1d9e0*/  LDL.64 R196, [R1] ;  /* 0x0000000001c47983 */ /* 0x000ea80000100a00 */
[----:B------:R-:W3:Y:S06]  /*1d9f0*/  LDL.64 R198, [R1+0x8] ;  /* 0x0000080001c67983 */ /* 0x000eec0000100a00 */
[----:B------:R-:W-:Y:S01]  /*1da00*/  HGMMA.64x96x16.F32.BF16 R88, gdesc[UR44], R88, gsb0 ;  /* 0x016000002c5879f0 */ /* 0x000fe20008001858 */
[----:B------:R-:W-:-:S02]  /*1da10*/  R2UR UR44, R194 ;  /* 0x00000000c22c72ca */ /* 0x000fc400000e0000 */
[----:B------:R-:W4:Y:S01]  /*1da20*/  LDL.64 R194, [R1+0x18] ;  /* 0x0000180001c27983 */ /* 0x000f220000100a00 */
[----:B------:R-:W-:Y:S02]  /*1da30*/  R2UR UR46, R192 ;  /* 0x00000000c02e72ca */ /* 0x000fe400000e0000 */
[----:B------:R-:W-:Y:S02]  /*1da40*/  R2UR UR45, R193 ;  /* 0x00000000c12d72ca */ /* 0x000fe400000e0000 */
[----:B------:R-:W5:Y:S01]  /*1da50*/  LDL.64 R192, [R1+0x10] ;  /* 0x0000100001c07983 */ /* 0x000f620000100a00 */
[----:B------:R-:W-:Y:S02]  /*1da60*/  WARPGROUP.DEPBAR.LE gsb0, 0x0 ;  /* 0x00008000000079c5 */ /* 0x000fe40000010000 */
[----:B------:R-:W-:Y:S01]  /*1da70*/  WARPGROUP.ARRIVE ;  /* 0x00000000000079c5 */ /* 0x000fe20000000000 */
[----:B----4-:R-:W-:Y:S02]  /*1da80*/  R2UR UR40, R194 ;  /* 0x00000000c22872ca */ /* 0x010fe400000e0000 */
[----:B------:R-:W-:-:S13]  /*1da90*/  R2UR UR41, R195 ;  /* 0x00000000c32972ca */ /* 0x000fda00000e0000 */
[----:B------:R-:W-:Y:S01]  /*1daa0*/  HGMMA.64x96x16.F32.BF16 R88, gdesc[UR40], R88, gsb0 ;  /* 0x01600000285879f0 */ /* 0x000fe20008001858 */
[----:B-----5:R-:W-:Y:S02]  /*1dab0*/  R2UR UR36, R192 ;  /* 0x00000000c02472ca */ /* 0x020fe400000e0000 */
[----:B------:R-:W-:Y:S02]  /*1dac0*/  R2UR UR37, R193 ;  /* 0x00000000c12572ca */ /* 0x000fe400000e0000 */
[----:B---3--:R-:W-:Y:S02]  /*1dad0*/  R2UR UR32, R198 ;  /* 0x00000000c62072ca */ /* 0x008fe400000e0000 */
        /* <DEDUP_REMOVED lines=49> */
[----:B------:R-:W-:Y:S02]  /*1ddf0*/  R2UR UR39, R4 ;  /* 0x00000000042772ca */ /* 0x000fe400000e0000 */
[----:B------:R-:W-:Y:S01]  /*1de00*/  R2UR UR38, R13 ;  /* 0x000000000d2672ca */ /* 0x000fe200000e0000 */
[----:B------:R-:W-:Y:S02]  /*1de10*/  WARPGROUP.DEPBAR.LE gsb0, 0x0 ;  /* 0x00008000000079c5 */ /* 0x000fe40000010000 */
[----:B------:R-:W-:-:S12]  /*1de20*/  @!P0 BRA `(.L_x_1809) ;  /* 0x0000000000048947 */ /* 0x000fd80003800000 */
[----:B------:R-:W-:Y:S01]  /*1de30*/  BPT.TRAP 0x1 ;  /* 0x000000040000795c */ /* 0x000fe20000300000 */
.L_x_1809:
[----:B------:R-:W-:Y:S01]  /*1de40*/  SHF.L.U32 R4, R8, 0x1f, RZ ;  /* 0x0000001f08047819 */ /* 0x000fe200000006ff */
[----:B------:R-:W-:-:S04]  /*1de50*/  IMAD R15, R12, 0x8, R2 ;  /* 0x000000080c0f7824 */ /* 0x000fc800078e0202 */
[----:B------:R0:W1:Y:S01]  /*1de60*/  SYNCS.PHASECHK.TRANS64.TRYWAIT P1, [R15+URZ+0x2a850], R4 ;  /* 0x02a850040f0075a7 */ /* 0x000062000802017f */
[----:B------:R-:W-:Y:S05]  /*1de70*/  @!P0 BRA `(.L_x_1810) ;  /* 0x0000000000048947 */ /* 0x000fea0003800000 */
[----:B------:R-:W-:Y:S01]  /*1de80*/  BPT.TRAP 0x1 ;  /* 0x000000040000795c */ /* 0x000fe20000300000 */
.L_x_1810:
[----:B------:R-:W-:Y:S04]  /*1de90*/  BSSY B1, `(.L_x_1811) ;  /* 0x0000004000017945 */ /* 0x000fe80003800000 */
[----:B-1----:R-:W-:Y:S05]  /*1dea0*/  @P1 BRA `(.L_x_1812) ;  /* 0x0000000000081947 */ /* 0x002fea0003800000 */
[----:B------:R-:W1:Y:S02]  /*1deb0*/  SYNCS.PHASECHK.TRANS64.TRYWAIT P1, [R15+URZ+0x2a850], R4 ;  /* 0x02a850040f0075a7 */ /* 0x000e64000802017f */
[----:B-1----:R-:W-:Y:S05]  /*1dec0*/  @!P1 BRA `(.L_x_1813) ;  /* 0x000000f800789947 */ /* 0x002fea0003800000 */
.L_x_1812:
[----:B------:R-:W-:Y:S05]  /*1ded0*/  BSYNC B1 ;  /* 0x0000000000017941 */ /* 0x000fea0003800000 */
.L_x_1811:
        /* <DEDUP_REMOVED lines=48> */
.L_x_1814:
        /* <DEDUP_REMOVED lines=8> */
[----:B------:R-:W-:Y:S02]  /*1e260*/  IMAD.IADD R129, R202, 0x1, R188 ;  /* 0x00000001ca817824 */ /* 0x000fe400078e02bc */
[----:B------:R-:W-:Y:S01]  /*1e270*/  FMUL.FTZ R14, R89, UR39 ;  /* 0x00000027590e7c20 */ /* 0x000fe20008410000 */
[----:B------:R-:W-:Y:S01]  /*1e280*/  FMUL.FTZ R89, R93, UR39 ;  /* 0x000000275d597c20 */ /* 0x000fe20008410000 */
[----:B------:R-:W-:Y:S01]  /*1e290*/  FMUL.FTZ R93, R97, UR39 ;  /* 0x00000027615d7c20 */ /* 0x000fe20008410000 */
        /* <DEDUP_REMOVED lines=39> */
[----:B------:R-:W-:-:S02]  /*1e510*/  VIADD R9, R3, 0x2a840 ;  /* 0x0002a84003097836 */ /* 0x000fc40000000000 */
[----:B------:R-:W-:Y:S01]  /*1e520*/  FMUL.FTZ R119, R127, UR39 ;  /* 0x000000277f777c20 */ /* 0x000fe20008410000 */
[----:B------:R-:W-:Y:S02]  /*1e530*/  IMAD R132, R7, -0x60, RZ ;  /* 0xffffffa007847824 */ /* 0x000fe400078e02ff */
[----:B------:R-:W-:Y:S01]  /*1e540*/  FMUL.FTZ R130, R133, UR39 ;  /* 0x0000002785827c20 */ /* 0x000fe20008410000 */
[----:B------:R-:W-:Y:S01]  /*1e550*/  FMUL.FTZ R3, R134, UR39 ;  /* 0x0000002786037c20 */ /* 0x000fe20008410000 */
[----:B------:R-:W-:Y:S01]  /*1e560*/  FMUL.FTZ R126, R135, UR39 ;  /* 0x00000027877e7c20 */ /* 0x000fe20008410000 */
[----:B------:R-:W-:Y:S01]  /*1e570*/  ISETP.GE.AND P1, PT, R224, 0x1, PT ;  /* 0x00000001e000780c */ /* 0x000fe20003f26270 */
[----:B------:R-:W1:Y:S01]  /*1e580*/  MUFU.TANH R13, R13 ;  /* 0x0000000d000d7308 */ /* 0x000e620000002400 */
[----:B------:R-:W-:Y:S01]  /*1e590*/  IADD3 R135, -R182, 0x1, R132 ;  /* 0x00000001b6877810 */ /* 0x000fe20007ffe184 */
[----:B------:R-:W-:Y:S01]  /*1e5a0*/  IMAD.IADD R127, R132, 0x1, -R182 ;  /* 0x00000001847f7824 */ /* 0x000fe200078e0ab6 */
[----:B------:R-:W-:-:S02]  /*1e5b0*/  PRMT R8, R172, 0x654, R9 ;  /* 0x00000654ac087816 */ /* 0x000fc40000000009 */
[----:B------:R-:W-:Y:S02]  /*1e5c0*/  IADD3 R135, -R165, R135, R166 ;  /* 0x00000087a5877210 */ /* 0x000fe40007ffe1a6 */
        /* <DEDUP_REMOVED lines=65> */
.L_x_1817:
[----:B------:R-:W-:-:S05]  /*1e9e0*/  IMAD.U32 R137, RZ, RZ, UR46 ;  /* 0x0000002eff897e24 */ /* 0x000fca000f8e00ff */
[----:B------:R-:W-:-:S13]  /*1e9f0*/  ISETP.NE.AND P1, PT, R137, 0x1, PT ;  /* 0x000000018900780c */ /* 0x000fda0003f25270 */
[----:B------:R-:W1:Y:S02]  /*1ea00*/  @P1 LDC.64 R8, c[0x0][0x9e8] ;  /* 0x00027a00ff081b82 */ /* 0x000e640000000a00 */
[----:B-1----:R-:W-:-:S05]  /*1ea10*/  @P1 IMAD.HI.U32 R8, R131, R8, RZ ;  /* 0x0000000883081227 */ /* 0x002fca00078e00ff */
[----:B------:R-:W-:-:S07]  /*1ea20*/  @P1 SHF.R.U32.HI R131, RZ, R9, R8 ;  /* 0x00000009ff831219 */ /* 0x000fce0000011608 */
.L_x_1818:
[----:B------:R-:W-:Y:S05]  /*1ea30*/  BSYNC B1 ;  /* 0x0000000000017941 */ /* 0x000fea0003800000 */
.L_x_1816:
[----:B------:R-:W-:-:S05]  /*1ea40*/  IMAD R131, R131, R137, R127 ;  /* 0x0000008983837224 */ /* 0x000fca00078e027f */
[----:B------:R-:W-:Y:S02]  /*1ea50*/  VIADDMNMX R134, R131, R137, R134, PT ;  /* 0x0000008983867246 */ /* 0x000fe40003800186 */
[----:B------:R-:W-:-:S07]  /*1ea60*/  VIMNMX R133, R133, R131, !PT ;  /* 0x0000008385857248 */ /* 0x000fce0007fe0100 */
.L_x_1815:
[C---:B------:R-:W-:Y:S02]  /*1ea70*/  ISETP.GE.AND P1, PT, R132.reuse, 0x2, PT ;  /* 0x000000028400780c */ /* 0x040fe40003f26270 */
[C---:B------:R-:W-:Y:S02]  /*1ea80*/  ISETP.GE.AND P2, PT, R132.reuse, 0x9, PT ;  /* 0x000000098400780c */ /* 0x040fe40003f46270 */
[C---:B------:R-:W-:Y:S02]  /*1ea90*/  ISETP.GT.AND P4, PT, R133.reuse, 0x1, !P1 ;  /* 0x000000018500780c */ /* 0x040fe40004f84270 */
[----:B------:R-:W-:Y:S02]  /*1eaa0*/  ISETP.GE.AND P5, PT, R132, 0xa, PT ;  /* 0x0000000a8400780c */ /* 0x000fe40003fa6270 */
[----:B------:R-:W-:Y:S02]  /*1eab0*/  ISETP.GT.AND P3, PT, R133, 0x8, !P2 ;  /* 0x000000088500780c */ /* 0x000fe40005764270 */
[----:B------:R-:W-:-:S02]  /*1eac0*/  ISETP.LT.OR P4, PT, R134, 0x2, P4 ;  /* 0x000000028600780c */ /* 0x000fc40002781670 */
[----:B------:R-:W-:Y:S02]  /*1ead0*/  ISETP.LT.OR P3, PT, R134, 0x9, P3 ;  /* 0x000000098600780c */ /* 0x000fe40001f61670 */
[----:B------:R-:W-:Y:S02]  /*1eae0*/  FSEL R131, R14, -INF , !P4 ;  /* 0xff8000000e837808 */ /* 0x000fe40006000000 */
[----:B------:R-:W-:Y:S01]  /*1eaf0*/  ISETP.GE.AND P4, PT, R132, 0x11, PT ;  /* 0x000000118400780c */ /* 0x000fe20003f86270 */
[----:B------:R-:W1:Y:S01]  /*1eb00*/  SHFL.IDX PT, R14, R129, 0x1, 0x1c1f ;  /* 0x003c1f00810e7f89 */ /* 0x000e6200000e0000 */
[----:B------:R-:W-:Y:S02]  /*1eb10*/  LOP3.LUT R16, R16, 0xfffffffb, RZ, 0xc0, !PT ;  /* 0xfffffffb10107812 */ /* 0x000fe400078ec0ff */
[----:B0-----:R-:W-:Y:S02]  /*1eb20*/  FSEL R88, R88, -INF , !P3 ;  /* 0xff80000058587808 */ /* 0x001fe40005800000 */
[----:B------:R-:W-:-:S02]  /*1eb30*/  ISETP.GT.AND P3, PT, R133, 0x9, !P5 ;  /* 0x000000098500780c */ /* 0x000fc40006f64270 */
[----:B------:R-:W-:Y:S02]  /*1eb40*/  @P5 LOP3.LUT R16, R16, 0x4, RZ, 0xfc, !PT ;  /* 0x0000000410105812 */ /* 0x000fe400078efcff */
[----:B------:R-:W-:Y:S02]  /*1eb50*/  ISETP.LT.OR P3, PT, R134, 0xa, P3 ;  /* 0x0000000a8600780c */ /* 0x000fe40001f61670 */
[----:B------:R-:W-:Y:S02]  /*1eb60*/  LOP3.LUT R16, R16, 0xfffffff7, RZ, 0xc0, !PT ;  /* 0xfffffff710107812 */ /* 0x000fe400078ec0ff */
[----:B------:R-:W-:Y:S02]  /*1eb70*/  FSEL R89, R89, -INF , !P3 ;  /* 0xff80000059597808 */ /* 0x000fe40005800000 */
[----:B------:R-:W-:Y:S02]  /*1eb80*/  @P4 LOP3.LUT R16, R16, 0x8, RZ, 0xfc, !PT ;  /* 0x0000000810104812 */ /* 0x000fe400078efcff */
[----:B------:R-:W-:-:S02]  /*1eb90*/  ISETP.GT.AND P3, PT, R133, 0x10, !P4 ;  /* 0x000000108500780c */ /* 0x000fc40006764270 */
[----:B------:R-:W-:Y:S02]  /*1eba0*/  ISETP.GE.AND P4, PT, R132, 0x12, PT ;  /* 0x000000128400780c */ /* 0x000fe40003f86270 */
[----:B------:R-:W-:Y:S02]  /*1ebb0*/  ISETP.LT.OR P3, PT, R134, 0x11, P3 ;  /* 0x000000118600780c */ /* 0x000fe40001f61670 */
[----:B------:R-:W-:Y:S01]  /*1ebc0*/  LOP3.LUT R16, R16, 0xffffffef, RZ, 0xc0, !PT ;  /* 0xffffffef10107812 */ /* 0x000fe200078ec0ff */
[--C-:B-1----:R-:W-:Y:S01]  /*1ebd0*/  IMAD.IADD R136, R136, 0x1, R14.reuse ;  /* 0x0000000188887824 */ /* 0x102fe200078e020e */
[----:B------:R-:W-:Y:S01]  /*1ebe0*/  FSEL R92, R92, -INF , !P3 ;  /* 0xff8000005c5c7808 */ /* 0x000fe20005800000 */
[----:B------:R-:W-:Y:S01]  /*1ebf0*/  IMAD.IADD R135, R135, 0x1, R14 ;  /* 0x0000000187877824 */ /* 0x000fe200078e020e */
        /* <DEDUP_REMOVED lines=126> */
.L_x_1821:
[----:B------:R-:W-:-:S05]  /*1f3e0*/  IMAD.U32 R129, RZ, RZ, UR46 ;  /* 0x0000002eff817e24 */ /* 0x000fca000f8e00ff */
[----:B------:R-:W-:-:S13]  /*1f3f0*/  ISETP.NE.AND P6, PT, R129, 0x1, PT ;  /* 0x000000018100780c */ /* 0x000fda0003fc5270 */
[----:B------:R-:W0:Y:S02]  /*1f400*/  @P6 LDC.64 R8, c[0x0][0x9e8] ;  /* 0x00027a00ff086b82 */ /* 0x000e240000000a00 */
[----:B0-----:R-:W-:-:S05]  /*1f410*/  @P6 IMAD.HI.U32 R8, R14, R8, RZ ;  /* 0x000000080e086227 */ /* 0x001fca00078e00ff */
[----:B------:R-:W-:-:S07]  /*1f420*/  @P6 SHF.R.U32.HI R14, RZ, R9, R8 ;  /* 0x00000009ff0e6219 */ /* 0x000fce0000011608 */
.L_x_1822:
[----:B------:R-:W-:Y:S05]  /*1f430*/  BSYNC B1 ;  /* 0x0000000000017941 */ /* 0x000fea0003800000 */
.L_x_1820:
[----:B------:R-:W-:-:S05]  /*1f440*/  IMAD R14, R14, R129, R127 ;  /* 0x000000810e0e7224 */ /* 0x000fca00078e027f */
[----:B------:R-:W-:Y:S02]  /*1f450*/  VIADDMNMX R136, R14, R129, R136, PT ;  /* 0x000000810e887246 */ /* 0x000fe40003800188 */
[----:B------:R-:W-:-:S07]  /*1f460*/  VIMNMX R135, R135, R14, !PT ;  /* 0x0000000e87877248 */ /* 0x000fce0007fe0100 */
.L_x_1819:
[C---:B------:R-:W-:Y:S01]  /*1f470*/  ISETP.GT.AND P1, PT, R135.reuse, 0x1, !P1 ;  /* 0x000000018700780c */ /* 0x040fe20004f24270 */
[----:B------:R-:W-:Y:S01]  /*1f480*/  IMAD.U32 R14, RZ, RZ, UR50 ;  /* 0x00000032ff0e7e24 */ /* 0x000fe2000f8e00ff */
[----:B------:R-:W-:Y:S02]  /*1f490*/  ISETP.GT.AND P2, PT, R135, 0x8, !P2 ;  /* 0x000000088700780c */ /* 0x000fe40005744270 */
[C---:B------:R-:W-:Y:S02]  /*1f4a0*/  ISETP.LT.OR P1, PT, R136.reuse, 0x2, P1 ;  /* 0x000000028800780c */ /* 0x040fe40000f21670 */
[----:B------:R-:W-:Y:S02]  /*1f4b0*/  ISETP.LT.OR P2, PT, R136, 0x9, P2 ;  /* 0x000000098800780c */ /* 0x000fe40001741670 */
[----:B------:R-:W-:Y:S02]  /*1f4c0*/  FSEL R8, R4, -INF , !P1 ;  /* 0xff80000004087808 */ /* 0x000fe40004800000 */
[----:B------:R-:W-:-:S02]  /*1f4d0*/  LOP3.LUT P1, RZ, R16, 0x4, RZ, 0xc0, !PT ;  /* 0x0000000410ff7812 */ /* 0x000fc4000782c0ff */
[----:B------:R-:W-:Y:S02]  /*1f4e0*/  FSEL R20, R20, -INF , !P2 ;  /* 0xff80000014147808 */ /* 0x000fe40005000000 */
[----:B------:R-:W-:Y:S02]  /*1f4f0*/  ISETP.GT.AND P1, PT, R135, 0x9, !P1 ;  /* 0x000000098700780c */ /* 0x000fe40004f24270 */
[----:B------:R-:W-:Y:S02]  /*1f500*/  LOP3.LUT P2, RZ, R16, 0x20000, RZ, 0xc0, !PT ;  /* 0x0002000010ff7812 */ /* 0x000fe4000784c0ff */
        /* <DEDUP_REMOVED lines=96> */
[----:B------:R-:W-:-:S04]  /*1fb10*/  ISETP.GT.AND P1, PT, R135, 0x48, !P2 ;  /* 0x000000488700780c */ /* 0x000fc80005724270 */
[----:B------:R-:W-:-:S04]  /*1fb20*/  ISETP.LT.OR P1, PT, R136, 0x49, P1 ;  /* 0x000000498800780c */ /* 0x000fc80000f21670 */
[----:B------:R-:W-:Y:S02]  /*1fb30*/  FSEL R118, R118, -INF , !P1 ;  /* 0xff80000076767808 */ /* 0x000fe40004800000 */
[----:B------:R-:W-:Y:S02]  /*1fb40*/  ISETP.GT.AND P1, PT, R135, 0x49, !P6 ;  /* 0x000000498700780c */ /* 0x000fe40007724270 */
[----:B------:R-:W-:Y:S02]  /*1fb50*/  LOP3.LUT P6, RZ, R16, 0x2, RZ, 0xc0, !PT ;  /* 0x0000000210ff7812 */ /* 0x000fe400078cc0ff */
[----:B------:R-:W-:-:S04]  /*1fb60*/  ISETP.LT.OR P1, PT, R136, 0x4a, P1 ;  /* 0x0000004a8800780c */ /* 0x000fc80000f21670 */
[----:B------:R-:W-:Y:S02]  /*1fb70*/  FSEL R119, R119, -INF , !P1 ;  /* 0xff80000077777808 */ /* 0x000fe40004800000 */
[C---:B------:R-:W-:Y:S02]  /*1fb80*/  ISETP.GT.AND P1, PT, R135.reuse, RZ, !P6 ;  /* 0x000000ff8700720c */ /* 0x040fe40007724270 */
[----:B------:R-:W-:Y:S02]  /*1fb90*/  LOP3.LUT P6, RZ, R16, 0x1, RZ, 0xc0, !PT ;  /* 0x0000000110ff7812 */ /* 0x000fe400078cc0ff */
[----:B------:R-:W-:Y:S02]  /*1fba0*/  ISETP.LT.OR P1, PT, R136, 0x1, P1 ;  /* 0x000000018800780c */ /* 0x000fe40000f21670 */
[----:B------:R-:W-:Y:S02]  /*1fbb0*/  ISETP.GT.AND P2, PT, R135, 0x59, !P6 ;  /* 0x000000598700780c */ /* 0x000fe40007744270 */
[----:B------:R-:W-:-:S02]  /*1fbc0*/  FSEL R12, R12, -INF , !P1 ;  /* 0xff8000000c0c7808 */ /* 0x000fc40004800000 */
[----:B------:R-:W-:Y:S02]  /*1fbd0*/  FSETP.NEU.FTZ.AND P1, PT, R4, -INF , PT ;  /* 0xff8000000400780b */ /* 0x000fe40003f3d000 */
[----:B------:R-:W-:Y:S02]  /*1fbe0*/  ISETP.LT.OR P2, PT, R136, 0x5a, P2 ;  /* 0x0000005a8800780c */ /* 0x000fe40001741670 */
[----:B------:R-:W-:Y:S02]  /*1fbf0*/  FSEL R129, R129, RZ, P1 ;  /* 0x000000ff81817208 */ /* 0x000fe40000800000 */
[----:B------:R-:W-:-:S03]  /*1fc00*/  FSEL R126, R126, -INF , !P2 ;  /* 0xff8000007e7e7808 */ /* 0x000fc60005000000 */
[--C-:B------:R-:W-:Y:S01]  /*1fc10*/  FFMA.FTZ R156, R13, R14, -R129.reuse ;  /* 0x0000000e0d9c7223 */ /* 0x100fe20000010881 */
        /* <DEDUP_REMOVED lines=10> */
[----:B------:R-:W-:Y:S01]  /*1fcc0*/  FSEL R105, R4, RZ, P1 ;  /* 0x000000ff04697208 */ /* 0x000fe20000800000 */
[-CC-:B------:R-:W-:Y:S01]  /*1fcd0*/  FFMA.FTZ R144, R108, R14.reuse, -R129.reuse ;  /* 0x0000000e6c907223 */ /* 0x180fe20000010881 */
[----:B------:R-:W-:Y:S01]  /*1fce0*/  FMNMX.FTZ R13, R21, R13, !PT ;  /* 0x0000000d150d7209 */ /* 0x000fe20007810000 */
[----:B------:R-:W-:Y:S01]  /*1fcf0*/  MUFU.EX2 R156, R156 ;  /* 0x0000009c009c7308 */ /* 0x000fe20000000800 */
[-C--:B------:R-:W-:Y:S01]  /*1fd00*/  FFMA.FTZ R89, R89, R14.reuse, -R129 ;  /* 0x0000000e59597223 */ /* 0x080fe20000010881 */
[----:B------:R-:W-:Y:S01]  /*1fd10*/  FADD.FTZ R105, -R105, R11 ;  /* 0x0000000b69697221 */ /* 0x000fe20000010100 */
[----:B------:R-:W-:Y:S01]  /*1fd20*/  FMNMX.FTZ R13, R90, R13, !PT ;  /* 0x0000000d5a0d7209 */ /* 0x000fe20007810000 */
[-CC-:B------:R-:W-:Y:S01]  /*1fd30*/  FFMA.FTZ R154, R96, R14.reuse, -R129.reuse ;  /* 0x0000000e609a7223 */ /* 0x180fe20000010881 */
[-CC-:B------:R-:W-:Y:S01]  /*1fd40*/  FFMA.FTZ R97, R97, R14.reuse, -R129.reuse ;  /* 0x0000000e61617223 */ /* 0x180fe20000010881 */
[-C--:B------:R-:W-:Y:S01]  /*1fd50*/  FMUL.FTZ R108, R105, R14.reuse ;  /* 0x0000000e696c7220 */ /* 0x080fe20000410000 */
[----:B------:R-:W-:Y:S01]  /*1fd60*/  FMNMX.FTZ R13, R91, R13, !PT ;  /* 0x0000000d5b0d7209 */ /* 0x000fe20007810000 */
[----:B------:R-:W-:Y:S01]  /*1fd70*/  MUFU.EX2 R127, R127 ;  /* 0x0000007f007f7308 */ /* 0x000fe20000000800 */
[-CC-:B------:R-:W-:Y:S01]  /*1fd80*/  FFMA.FTZ R148, R100, R14.reuse, -R129.reuse ;  /* 0x0000000e64947223 */ /* 0x180fe20000010881 */
[-CC-:B------:R-:W-:Y:S01]  /*1fd90*/  FFMA.FTZ R101, R101, R14.reuse, -R129.reuse ;  /* 0x0000000e65657223 */ /* 0x180fe20000010881 */
[----:B------:R-:W-:Y:S01]  /*1fda0*/  FMNMX.FTZ R13, R9, R13, !PT ;  /* 0x0000000d090d7209 */ /* 0x000fe20007810000 */
[-CC-:B------:R-:W-:Y:S01]  /*1fdb0*/  FFMA.FTZ R146, R112, R14.reuse, -R129.reuse ;  /* 0x0000000e70927223 */ /* 0x180fe20000010881 */
[-CC-:B------:R-:W-:Y:S01]  /*1fdc0*/  FFMA.FTZ R100, R113, R14.reuse, -R129.reuse ;  /* 0x0000000e71647223 */ /* 0x180fe20000010881 */
[-CC-:B------:R-:W-:Y:S01]  /*1fdd0*/  FFMA.FTZ R140, R116, R14.reuse, -R129.reuse ;  /* 0x0000000e748c7223 */ /* 0x180fe20000010881 */
[----:B------:R-:W-:Y:S01]  /*1fde0*/  FMNMX.FTZ R13, R95, R13, !PT ;  /* 0x0000000d5f0d7209 */ /* 0x000fe20007810000 */
[----:B------:R-:W-:Y:S01]  /*1fdf0*/  MUFU.EX2 R158, R158 ;  /* 0x0000009e009e7308 */ /* 0x000fe20000000800 */
[-CC-:B------:R-:W-:Y:S01]  /*1fe00*/  FFMA.FTZ R142, R120, R14.reuse, -R129.reuse ;  /* 0x0000000e788e7223 */ /* 0x180fe20000010881 */
[-CC-:B------:R-:W-:Y:S01]  /*1fe10*/  FFMA.FTZ R96, R122, R14.reuse, -R129.reuse ;  /* 0x0000000e7a607223 */ /* 0x180fe20000010881 */
[----:B------:R-:W-:Y:S01]  /*1fe20*/  FMNMX.FTZ R13, R98, R13, !PT ;  /* 0x0000000d620d7209 */ /* 0x000fe20007810000 */
[-CC-:B------:R-:W-:Y:S01]  /*1fe30*/  FFMA.FTZ R136, R124, R14.reuse, -R129.reuse ;  /* 0x0000000e7c887223 */ /* 0x180fe20000010881 */
[----:B------:R-:W-:-:S02]  /*1fe40*/  FFMA.FTZ R138, R128, R14, -R129 ;  /* 0x0000000e808a7223 */ /* 0x000fc40000010881 */
        /* <DEDUP_REMOVED lines=24> */
[----:B0-----:R-:W-:-:S03]  /*1ffd0*/  FFMA.FTZ R101, R109, R14, -R129 ;  /* 0x0000000e6d657223 */ /* 0x001fc60000010881 */
[----:B------:R-:W0:Y:S04]  /*1ffe0*/  SHFL.BFLY PT, R93, R3, 0x2, 0x1f ;  /* 0x0c401f00035d7f89 */ /* 0x000e2800000e0000 */
[----:B------:R-:W-:Y:S08]  /*1fff0*/  MUFU.EX2 R104, R104 ;  /* 0x0000006800687308 */ /* 0x000ff00000000800 */
[----:B------:R-:W-:Y:S08]  /*20000*/  MUFU.EX2 R144, R144 ;  /* 0x0000009000907308 */ /* 0x000ff00000000800 */
[----:B------:R-:W-:Y:S01]  /*20010*/  MUFU.EX2 R101, R101 ;  /* 0x0000006500657308 */ /* 0x000fe20000000800 */
[----:B0-----:R-:W-:Y:S01]  /*20020*/  FMNMX.FTZ R3, R3, R93, !PT ;  /* 0x0000005d03037209 */ /* 0x001fe20007810000 */
[-CC-:B------:R-:W-:Y:S01]  /*20030*/  FFMA.FTZ R93, R125, R14.reuse, -R129.reuse ;  /* 0x0000000e7d5d7223 */ /* 0x180fe20000010881 */
[----:B------:R-:W-:-:S05]  /*20040*/  FFMA.FTZ R129, R130, R14, -R129 ;  /* 0x0000000e82817223 */ /* 0x000fca0000010881 */
[----:B------:R-:W-:Y:S01]  /*20050*/  MUFU.EX2 R146, R146 ;  /* 0x0000009200927308 */ /* 0x000fe20000000800 */
[----:B------:R-:W0:Y:S07]  /*20060*/  SHFL.BFLY PT, R94, R3, 0x1, 0x1f ;  /* 0x0c201f00035e7f89 */ /* 0x000e2e00000e0000 */
        /* <DEDUP_REMOVED lines=11> */
[----:B------:R-:W0:Y:S01]  /*20120*/  MUFU.EX2 R94, R108 ;  /* 0x0000006c005e7308 */ /* 0x000e220000000800 */
[-CC-:B------:R-:W-:Y:S01]  /*20130*/  FFMA.FTZ R8, R8, R14.reuse, -R105.reuse ;  /* 0x0000000e08087223 */ /* 0x180fe20000010869 */
[-CC-:B------:R-:W-:Y:S01]  /*20140*/  FFMA.FTZ R159, R20, R14.reuse, -R105.reuse ;  /* 0x0000000e149f7223 */ /* 0x180fe20000010869 */
[----:B------:R-:W-:Y:S01]  /*20150*/  FADD.FTZ R9, -R9, R10 ;  /* 0x0000000a09097221 */ /* 0x000fe20000010100 */
[-CC-:B------:R-:W-:Y:S01]  /*20160*/  FFMA.FTZ R21, R21, R14.reuse, -R105.reuse ;  /* 0x0000000e15157223 */ /* 0x180fe20000010869 */
[-CC-:B------:R-:W-:Y:S01]  /*20170*/  FFMA.FTZ R153, R90, R14.reuse, -R105.reuse ;  /* 0x0000000e5a997223 */ /* 0x180fe20000010869 */
[-CC-:B------:R-:W-:Y:S01]  /*20180*/  FFMA.FTZ R20, R91, R14.reuse, -R105.reuse ;  /* 0x0000000e5b147223 */ /* 0x180fe20000010869 */
        /* <DEDUP_REMOVED lines=13> */
[-C--:B------:R-:W-:Y:S01]  /*20260*/  FFMA.FTZ R143, R118, R14.reuse, -R105 ;  /* 0x0000000e768f7223 */ /* 0x080fe20000010869 */
[----:B------:R-:W-:Y:S01]  /*20270*/  FADD.FTZ R5, R127, R5 ;  /* 0x000000057f057221 */ /* 0x000fe20000010000 */
[-CC-:B------:R-:W-:Y:S01]  /*20280*/  FFMA.FTZ R90, R119, R14.reuse, -R105.reuse ;  /* 0x0000000e775a7223 */ /* 0x180fe20000010869 */
[-C--:B------:R-:W-:Y:S01]  /*20290*/  FFMA.FTZ R137, R123, R14.reuse, -R105 ;  /* 0x0000000e7b897223 */ /* 0x080fe20000010869 */
[----:B------:R0:W2:Y:S01]  /*202a0*/  MUFU.EX2 R108, R8 ;  /* 0x00000008006c7308 */ /* 0x0000a20000000800 */
[----:B------:R-:W-:Y:S01]  /*202b0*/  FADD.FTZ R5, R158, R5 ;  /* 0x000000059e057221 */ /* 0x000fe20000010000 */
[-CC-:B------:R-:W-:Y:S01]  /*202c0*/  FFMA.FTZ R10, R121, R14.reuse, -R105.reuse ;  /* 0x0000000e790a7223 */ /* 0x180fe20000010869 */
[-CC-:B------:R-:W-:Y:S01]  /*202d0*/  FFMA.FTZ R139, R131, R14.reuse, -R105.reuse ;  /* 0x0000000e838b7223 */ /* 0x180fe20000010869 */
[----:B------:R-:W-:Y:S01]  /*202e0*/  FFMA.FTZ R102, R126, R14, -R105 ;  /* 0x0000000e7e667223 */ /* 0x000fe20000010869 */
[----:B------:R-:W-:-:S03]  /*202f0*/  FADD.FTZ R5, R89, R5 ;  /* 0x0000000559057221 */ /* 0x000fc60000010000 */
[----:B------:R-:W3:Y:S01]  /*20300*/  MUFU.EX2 R159, R159 ;  /* 0x0000009f009f7308 */ /* 0x000ee20000000800 */
[----:B-1----:R-:W-:Y:S01]  /*20310*/  FFMA.FTZ R0, R9, R0, R157 ;  /* 0x0000000009007223 */ /* 0x002fe2000001009d */
[-C--:B0-----:R-:W-:Y:S01]  /*20320*/  FFMA.FTZ R8, R99, R14.reuse, -R105 ;  /* 0x0000000e63087223 */ /* 0x081fe20000010869 */
[----:B------:R-:W-:Y:S01]  /*20330*/  FADD.FTZ R5, R152, R5 ;  /* 0x0000000598057221 */ /* 0x000fe20000010000 */
[----:B------:R-:W-:-:S03]  /*20340*/  FFMA.FTZ R99, R103, R14, -R105 ;  /* 0x0000000e67637223 */ /* 0x000fc60000010869 */
[----:B------:R-:W-:Y:S01]  /*20350*/  FADD.FTZ R5, R88, R5 ;  /* 0x0000000558057221 */ /* 0x000fe20000010000 */
[----:B------:R-:W0:Y:S01]  /*20360*/  MUFU.EX2 R21, R21 ;  /* 0x0000001500157308 */ /* 0x000e220000000800 */
[----:B--2---:R-:W-:Y:S02]  /*20370*/  FADD.FTZ R0, R108, R0 ;  /* 0x000000006c007221 */ /* 0x004fe40000010000 */
[----:B------:R-:W-:-:S04]  /*20380*/  FADD.FTZ R5, R154, R5 ;  /* 0x000000059a057221 */ /* 0x000fc80000010000 */
[----:B------:R-:W-:Y:S01]  /*20390*/  FADD.FTZ R5, R13, R5 ;  /* 0x000000050d057221 */ /* 0x000fe20000010000 */
[----:B------:R-:W1:Y:S01]  /*203a0*/  MUFU.EX2 R153, R153 ;  /* 0x0000009900997308 */ /* 0x000e620000000800 */
[----:B---3--:R-:W-:Y:S02]  /*203b0*/  FADD.FTZ R0, R159, R0 ;  /* 0x000000009f007221 */ /* 0x008fe40000010000 */
        /* <DEDUP_REMOVED lines=8> */
[----:B------:R-:W-:-:S04]  /*20440*/  FADD.FTZ R5, R144, R5 ;  /* 0x0000000590057221 */ /* 0x000fc80000010000 */
        /* <DEDUP_REMOVED lines=54> */
.L_x_1823:
        /* <DEDUP_REMOVED lines=34> */
.L_x_1803:
[----:B------:R-:W-:Y:S05]  /*209d0*/  BSYNC B0 ;  /* 0x0000000000007941 */ /* 0x000fea0003800000 */
.L_x_1802:
        /* <DEDUP_REMOVED lines=67> */
.L_x_1825:
[----:B------:R-:W-:Y:S01]  /*20e10*/  IMAD R8, R23, 0x8, R2 ;  /* 0x0000000817087824 */ /* 0x000fe200078e0202 */
[----:B------:R-:W-:-:S04]  /*20e20*/  SHF.L.U32 R7, R164, 0x1f, RZ ;  /* 0x0000001fa4077819 */ /* 0x000fc800000006ff */
[----:B------:R0:W1:Y:S01]  /*20e30*/  SYNCS.PHASECHK.TRANS64.TRYWAIT P1, [R8+URZ+0x2a850], R7 ;  /* 0x02a85007080075a7 */ /* 0x000062000802017f */
[----:B------:R-:W-:Y:S05]  /*20e40*/  @!P0 BRA `(.L_x_1826) ;  /* 0x0000000000048947 */ /* 0x000fea0003800000 */
[----:B------:R-:W-:Y:S01]  /*20e50*/  BPT.TRAP 0x1 ;  /* 0x000000040000795c */ /* 0x000fe20000300000 */
.L_x_1826:
        /* <DEDUP_REMOVED lines=9> */
.L_x_1828:
[----:B------:R-:W-:Y:S05]  /*20ef0*/  BSYNC B0 ;  /* 0x0000000000007941 */ /* 0x000fea0003800000 */
.L_x_1827:
[----:B------:R-:W-:Y:S01]  /*20f00*/  IMAD.MOV.U32 R6, RZ, RZ, R2 ;  /* 0x000000ffff067224 */ /* 0x000fe200078e0002 */
[----:B------:R-:W-:Y:S01]  /*20f10*/  WARPGROUP.ARRIVE ;  /* 0x00000000000079c5 */ /* 0x000fe20000000000 */
[----:B01----:R-:W-:Y:S02]  /*20f20*/  IMAD.MOV.U32 R7, RZ, RZ, 0x40000040 ;  /* 0x40000040ff077424 */ /* 0x003fe400078e00ff */
[----:B------:R-:W-:Y:S01]  /*20f30*/  IMAD.MOV.U32 R20, RZ, RZ, -0x800000 ;  /* 0xff800000ff147424 */ /* 0x000fe200078e00ff */
[----:B------:R-:W-:Y:S01]  /*20f40*/  R2UR UR6, R6 ;  /* 0x00000000060672ca */ /* 0x000fe200000e0000 */
[----:B------:R-:W-:Y:S01]  /*20f50*/  VIADD R6, R2, 0x80 ;  /* 0x0000008002067836 */ /* 0x000fe20000000000 */
        /* <DEDUP_REMOVED lines=36> */
[----:B------:R-:W0:Y:S02]  /*211a0*/  SHFL.BFLY PT, R7, R0, 0x2, 0x1f ;  /* 0x0c401f0000077f89 */ /* 0x000e2400000e0000 */
[----:B0-----:R-:W-:Y:S01]  /*211b0*/  FADD.FTZ R9, R7, R0 ;  /* 0x0000000007097221 */ /* 0x001fe20000010000 */
[----:B------:R-:W-:Y:S01]  /*211c0*/  IMAD.MOV.U32 R0, RZ, RZ, -0x800000 ;  /* 0xff800000ff007424 */ /* 0x000fe200078e00ff */
[----:B------:R-:W0:Y:S04]  /*211d0*/  SHFL.BFLY PT, R7, R6, 0x1, 0x1f ;  /* 0x0c201f0006077f89 */ /* 0x000e2800000e0000 */
[----:B------:R-:W1:Y:S01]  /*211e0*/  SHFL.BFLY PT, R2, R9, 0x1, 0x1f ;  /* 0x0c201f0009027f89 */ /* 0x000e6200000e0000 */
[----:B0-----:R-:W-:Y:S01]  /*211f0*/  FADD.FTZ R12, R6, R7 ;  /* 0x00000007060c7221 */ /* 0x001fe20000010000 */
[----:B-1----:R-:W-:-:S04]  /*21200*/  FADD.FTZ R13, R9, R2 ;  /* 0x00000002090d7221 */ /* 0x002fc80000010000 */
[----:B------:R-:W-:Y:S01]  /*21210*/  FSETP.NE.FTZ.AND P1, PT, R12, RZ, PT ;  /* 0x000000ff0c00720b */ /* 0x000fe20003f35000 */
[----:B------:R-:W-:Y:S01]  /*21220*/  IMAD.MOV.U32 R2, RZ, RZ, RZ ;  /* 0x000000ffff027224 */ /* 0x000fe200078e00ff */
[----:B------:R-:W-:-:S11]  /*21230*/  FSETP.NE.FTZ.AND P2, PT, R13, RZ, PT ;  /* 0x000000ff0d00720b */ /* 0x000fd60003f55000 */
[----:B------:R-:W0:Y:S01]  /*21240*/  @P1 MUFU.LG2 R10, R12 ;  /* 0x0000000c000a1308 */ /* 0x000e220000000c00 */
[C---:B------:R-:W-:Y:S01]  /*21250*/  @P1 FMUL.FTZ R7, R14.reuse, 0.69314718246459960938 ;  /* 0x3f3172180e071820 */ /* 0x040fe20000410000 */
[----:B------:R-:W-:-:S06]  /*21260*/  @P2 FMUL.FTZ R9, R14, 0.69314718246459960938 ;  /* 0x3f3172180e092820 */ /* 0x000fcc0000410000 */
        /* <DEDUP_REMOVED lines=13> */
.L_x_1830:
[----:B------:R-:W-:Y:S02]  /*21340*/  VIADD R3, R8, 0x2a860 ;  /* 0x0002a86008037836 */ /* 0x000fe40000000000 */
[-C--:B------:R-:W-:Y:S01]  /*21350*/  FMUL.FTZ R88, R24, R5.reuse ;  /* 0x0000000518587220 */ /* 0x080fe20000410000 */
        /* <DEDUP_REMOVED lines=72> */
.L_x_1683:
[----:B------:R-:W2:Y:S08]  /*217e0*/  S2UR UR4, SR_CgaCtaId ;  /* 0x00000000000479c3 */ /* 0x000eb00000008800 */
[----:B------:R-:W-:Y:S01]  /*217f0*/  BAR.SYNC.DEFER_BLOCKING 0x5, 0x180 ;  /* 0x0146000000007b1d */ /* 0x000fe20000010000 */
[----:B------:R-:W-:-:S05]  /*21800*/  MOV R3, 0x400 ;  /* 0x0000040000037802 */ /* 0x000fca0000000f00 */
[----:B------:R-:W-:Y:S01]  /*21810*/  BSSY B0, `(.L_x_1831) ;  /* 0x00002da000007945 */ /* 0x000fe20003800000 */
[----:B--2---:R-:W-:-:S05]  /*21820*/  IMAD.U32 R172, RZ, RZ, UR4 ;  /* 0x00000004ffac7e24 */ /* 0x004fca000f8e00ff */
[----:B------:R-:W-:-:S05]  /*21830*/  LEA R2, R172, R3, 0x18 ;  /* 0x00000003ac027211 */ /* 0x000fca00078ec0ff */
[----:B-1--4-:R1:W2:Y:S01]  /*21840*/  LDS.128 R28, [R2+0x2a8d0] ;  /* 0x02a8d000021c7984 */ /* 0x0122a20000000c00 */
[----:B------:R-:W-:Y:S06]  /*21850*/  BAR.ARV 0x4, 0x180 ;  /* 0x0106000000007b1d */ /* 0x000fec0000002000 */
[----:B------:R-:W-:Y:S05]  /*21860*/  @P0 BRA `(.L_x_1832) ;  /* 0x0000002000680947 */ /* 0x000fea0003800000 */
[----:B------:R-:W3:Y:S01]  /*21870*/  LDL R4, [R1+0x54] ;  /* 0x0000540001047983 */ /* 0x000ee20000100800 */
[----:B------:R-:W-:Y:S01]  /*21880*/  F2FP.BF16.F32.PACK_AB R34, R69, R68 ;  /* 0x000000444522723e */ /* 0x000fe200000010ff */
[----:B------:R-:W-:Y:S01]  /*21890*/  ULDC.64 UR4, c[0x0][0xc00] ;  /* 0x0003000000047ab9 */ /* 0x000fe20000000a00 */
[----:B------:R-:W-:Y:S01]  /*218a0*/  ULDC.64 UR6, c[0x0][0xc08] ;  /* 0x0003020000067ab9 */ /* 0x000fe20000000a00 */
[----:B------:R-:W4:Y:S01]  /*218b0*/  S2R R3, SR_SWINHI ;  /* 0x0000000000037919 */ /* 0x000f220000002f00 */
[----:B------:R-:W-:Y:S02]  /*218c0*/  MOV R72, R2 ;  /* 0x0000000200487202 */ /* 0x000fe40000000f00 */
[----:B----4-:R-:W-:Y:S01]  /*218d0*/  MOV R73, R3 ;  /* 0x0000000300497202 */ /* 0x010fe20000000f00 */
[----:B------:R-:W-:Y:S02]  /*218e0*/  BAR.SYNC.DEFER_BLOCKING 0x1, 0x100 ;  /* 0x0044000000007b1d */ /* 0x000fe40000010000 */
[----:B---3--:R-:W-:-:S03]  /*218f0*/  IMAD.WIDE R4, R4, 0x2, R72 ;  /* 0x0000000204047825 */ /* 0x008fc600078e0248 */
        /* <DEDUP_REMOVED lines=17> */
[----:B0-----:R-:W-:Y:S01]  /*21a10*/  IMAD.X R33, RZ, RZ, R5, P0 ;  /* 0x000000ffff217224 */ /* 0x001fe200000e0605 */
[----:B------:R-:W-:-:S02]  /*21a20*/  LOP3.LUT R12, R21, 0x380, RZ, 0xc0, !PT ;  /* 0x00000380150c7812 */ /* 0x000fc400078ec0ff */
[----:B------:R-:W-:Y:S02]  /*21a30*/  LOP3.LUT R7, R10, 0x380, RZ, 0xc0, !PT ;  /* 0x000003800a077812 */ /* 0x000fe400078ec0ff */
[----:B------:R-:W-:Y:S02]  /*21a40*/  SHF.R.U64 R3, R3, 0x3, RZ ;  /* 0x0000000303037819 */ /* 0x000fe400000012ff */
[----:B------:R-:W-:Y:S02]  /*21a50*/  SHF.R.U64 R12, R12, 0x3, RZ ;  /* 0x000000030c0c7819 */ /* 0x000fe400000012ff */
[----:B------:R-:W-:Y:S02]  /*21a60*/  SHF.R.U64 R7, R7, 0x3, RZ ;  /* 0x0000000307077819 */ /* 0x000fe400000012ff */
[----:B------:R-:W-:Y:S02]  /*21a70*/  LOP3.LUT R14, R35, 0x380, RZ, 0xc0, !PT ;  /* 0x00000380230e7812 */ /* 0x000fe400078ec0ff */
[----:B------:R-:W-:-:S02]  /*21a80*/  LOP3.LUT R8, R3, R6, RZ, 0x3c, !PT ;  /* 0x0000000603087212 */ /* 0x000fc400078e3cff */
[----:B------:R-:W-:Y:S02]  /*21a90*/  LOP3.LUT R3, R24, 0x380, RZ, 0xc0, !PT ;  /* 0x0000038018037812 */ /* 0x000fe400078ec0ff */
[----:B------:R-:W-:Y:S02]  /*21aa0*/  LOP3.LUT R26, R103, 0x380, RZ, 0xc0, !PT ;  /* 0x00000380671a7812 */ /* 0x000fe400078ec0ff */
[----:B------:R-:W-:Y:S02]  /*21ab0*/  LOP3.LUT R12, R12, R21, RZ, 0x3c, !PT ;  /* 0x000000150c0c7212 */ /* 0x000fe400078e3cff */
[----:B--2---:R-:W-:Y:S02]  /*21ac0*/  LOP3.LUT R28, R105, 0x380, RZ, 0xc0, !PT ;  /* 0x00000380691c7812 */ /* 0x004fe400078ec0ff */
[----:B------:R-:W-:Y:S02]  /*21ad0*/  LOP3.LUT R10, R7, R10, RZ, 0x3c, !PT ;  /* 0x0000000a070a7212 */ /* 0x000fe400078e3cff */
[----:B------:R-:W-:-:S02]  /*21ae0*/  MOV R21, R4 ;  /* 0x0000000400157202 */ /* 0x000fc40000000f00 */
[----:B------:R-:W-:Y:S02]  /*21af0*/  SHF.R.U64 R14, R14, 0x3, RZ ;  /* 0x000000030e0e7819 */ /* 0x000fe400000012ff */
[----:B------:R-:W-:Y:S02]  /*21b00*/  F2FP.BF16.F32.PACK_AB R4, R89, R88 ;  /* 0x000000585904723e */ /* 0x000fe400000010ff */
[----:B------:R-:W-:Y:S02]  /*21b10*/  F2FP.BF16.F32.PACK_AB R5, R97, R96 ;  /* 0x000000606105723e */ /* 0x000fe400000010ff */
[----:B------:R-:W-:Y:S02]  /*21b20*/  F2FP.BF16.F32.PACK_AB R6, R91, R90 ;  /* 0x0000005a5b06723e */ /* 0x000fe400000010ff */
[----:B------:R-:W-:Y:S02]  /*21b30*/  F2FP.BF16.F32.PACK_AB R7, R99, R98 ;  /* 0x000000626307723e */ /* 0x000fe400000010ff */
[----:B------:R-:W-:-:S02]  /*21b40*/  SHF.R.U64 R3, R3, 0x3, RZ ;  /* 0x0000000303037819 */ /* 0x000fc400000012ff */
[----:B------:R-:W-:Y:S01]  /*21b50*/  SHF.R.U64 R26, R26, 0x3, RZ ;  /* 0x000000031a1a7819 */ /* 0x000fe200000012ff */
[----:B------:R0:W-:Y:S01]  /*21b60*/  STSM.16.M88.4 [R21], R4 ;  /* 0x0000000415007844 */ /* 0x0001e20000000200 */
[----:B------:R-:W-:Y:S02]  /*21b70*/  SHF.R.U64 R28, R28, 0x3, RZ ;  /* 0x000000031c1c7819 */ /* 0x000fe400000012ff */
[----:B------:R-:W-:Y:S02]  /*21b80*/  LOP3.LUT R14, R14, R35, RZ, 0x3c, !PT ;  /* 0x000000230e0e7212 */ /* 0x000fe400078e3cff */
[----:B------:R-:W-:Y:S02]  /*21b90*/  LOP3.LUT R24, R3, R24, RZ, 0x3c, !PT ;  /* 0x0000001803187212 */ /* 0x000fe400078e3cff */
[----:B------:R-:W-:Y:S02]  /*21ba0*/  LOP3.LUT R26, R26, R103, RZ, 0x3c, !PT ;  /* 0x000000671a1a7212 */ /* 0x000fe400078e3cff */
[----:B------:R-:W-:Y:S01]  /*21bb0*/  LOP3.LUT R32, R28, R105, RZ, 0x3c, !PT ;  /* 0x000000691c207212 */ /* 0x000fe200078e3cff */
[----:B------:R-:W2:Y:S01]  /*21bc0*/  LDC.64 R102, c[0x0][0xc00] ;  /* 0x00030000ff667b82 */ /* 0x000ea20000000a00 */
[----:B------:R-:W-:-:S02]  /*21bd0*/  MOV R107, R8 ;  /* 0x00000008006b7202 */ /* 0x000fc40000000f00 */
[----:B------:R-:W-:Y:S02]  /*21be0*/  MOV R106, R10 ;  /* 0x0000000a006a7202 */ /* 0x000fe40000000f00 */
[----:B------:R-:W-:Y:S02]  /*21bf0*/  F2FP.BF16.F32.PACK_AB R8, R41, R40 ;  /* 0x000000282908723e */ /* 0x000fe400000010ff */
[----:B0-----:R-:W-:Y:S02]  /*21c00*/  F2FP.BF16.F32.PACK_AB R4, R93, R92 ;  /* 0x0000005c5d04723e */ /* 0x001fe400000010ff */
[----:B------:R-:W-:Y:S02]  /*21c10*/  F2FP.BF16.F32.PACK_AB R5, R101, R100 ;  /* 0x000000646505723e */ /* 0x000fe400000010ff */
[----:B------:R-:W-:Y:S02]  /*21c20*/  F2FP.BF16.F32.PACK_AB R6, R37, R36 ;  /* 0x000000242506723e */ /* 0x000fe400000010ff */
[----:B------:R-:W-:-:S02]  /*21c30*/  F2FP.BF16.F32.PACK_AB R7, R39, R38 ;  /* 0x000000262707723e */ /* 0x000fc400000010ff */
[----:B------:R-:W-:Y:S02]  /*21c40*/  F2FP.BF16.F32.PACK_AB R9, R43, R42 ;  /* 0x0000002a2b09723e */ /* 0x000fe400000010ff */
[----:B------:R-:W-:Y:S01]  /*21c50*/  F2FP.BF16.F32.PACK_AB R10, R45, R44 ;  /* 0x0000002c2d0a723e */ /* 0x000fe200000010ff */
[----:B------:R0:W-:Y:S01]  /*21c60*/  STSM.16.M88.4 [R107], R4 ;  /* 0x000000046b007844 */ /* 0x0001e20000000200 */
[----:B------:R-:W-:Y:S02]  /*21c70*/  F2FP.BF16.F32.PACK_AB R11, R47, R46 ;  /* 0x0000002e2f0b723e */ /* 0x000fe400000010ff */
[----:B------:R-:W-:Y:S02]  /*21c80*/  MOV R105, R12 ;  /* 0x0000000c00697202 */ /* 0x000fe40000000f00 */
[----:B------:R-:W-:Y:S01]  /*21c90*/  MOV R3, R14 ;  /* 0x0000000e00037202 */ /* 0x000fe20000000f00 */
[----:B------:R-:W-:Y:S01]  /*21ca0*/  STSM.16.M88.4 [R106], R8 ;  /* 0x000000086a007844 */ /* 0x000fe20000000200 */
[----:B------:R-:W-:-:S02]  /*21cb0*/  MOV R104, R24 ;  /* 0x0000001800687202 */ /* 0x000fc40000000f00 */
[----:B------:R-:W-:Y:S02]  /*21cc0*/  MOV R28, R26 ;  /* 0x0000001a001c7202 */ /* 0x000fe40000000f00 */
[----:B------:R-:W-:Y:S02]  /*21cd0*/  F2FP.BF16.F32.PACK_AB R12, R49, R48 ;  /* 0x00000030310c723e */ /* 0x000fe400000010ff */
[----:B------:R-:W-:Y:S02]  /*21ce0*/  F2FP.BF16.F32.PACK_AB R13, R51, R50 ;  /* 0x00000032330d723e */ /* 0x000fe400000010ff */
[----:B------:R-:W-:Y:S02]  /*21cf0*/  F2FP.BF16.F32.PACK_AB R14, R53, R52 ;  /* 0x00000034350e723e */ /* 0x000fe400000010ff */
[----:B------:R-:W-:Y:S02]  /*21d00*/  F2FP.BF16.F32.PACK_AB R15, R55, R54 ;  /* 0x00000036370f723e */ /* 0x000fe400000010ff */
[----:B------:R-:W-:-:S02]  /*21d10*/  F2FP.BF16.F32.PACK_AB R24, R57, R56 ;  /* 0x000000383918723e */ /* 0x000fc400000010ff */
[----:B------:R-:W-:Y:S01]  /*21d20*/  F2FP.BF16.F32.PACK_AB R25, R59, R58 ;  /* 0x0000003a3b19723e */ /* 0x000fe200000010ff */
[----:B------:R2:W-:Y:S01]  /*21d30*/  STSM.16.M88.4 [R105], R12 ;  /* 0x0000000c69007844 */ /* 0x0005e20000000200 */
[----:B------:R-:W-:Y:S02]  /*21d40*/  F2FP.BF16.F32.PACK_AB R26, R61, R60 ;  /* 0x0000003c3d1a723e */ /* 0x000fe400000010ff */
[----:B------:R-:W-:Y:S02]  /*21d50*/  F2FP.BF16.F32.PACK_AB R27, R63, R62 ;  /* 0x0000003e3f1b723e */ /* 0x000fe400000010ff */
[----:B------:R-:W-:Y:S02]  /*21d60*/  MOV R21, R32 ;  /* 0x0000002000157202 */ /* 0x000fe40000000f00 */
[----:B------:R-:W-:Y:S01]  /*21d70*/  F2FP.BF16.F32.PACK_AB R32, R65, R64 ;  /* 0x000000404120723e */ /* 0x000fe200000010ff */
[----:B------:R3:W-:Y:S01]  /*21d80*/  STSM.16.M88.4 [R3], R24 ;  /* 0x0000001803007844 */ /* 0x0007e20000000200 */
[----:B------:R-:W-:-:S02]  /*21d90*/  F2FP.BF16.F32.PACK_AB R33, R67, R66 ;  /* 0x000000424321723e */ /* 0x000fc400000010ff */
[----:B------:R-:W-:Y:S02]  /*21da0*/  F2FP.BF16.F32.PACK_AB R35, R71, R70 ;  /* 0x000000464723723e */ /* 0x000fe400000010ff */
[----:B0-----:R-:W-:Y:S02]  /*21db0*/  F2FP.BF16.F32.PACK_AB R4, R95, R94 ;  /* 0x0000005e5f04723e */ /* 0x001fe400000010ff */
[----:B------:R-:W-:Y:S01]  /*21dc0*/  F2FP.BF16.F32.PACK_AB R5, R75, R74 ;  /* 0x0000004a4b05723e */ /* 0x000fe200000010ff */
[----:B------:R-:W-:Y:S01]  /*21dd0*/  STSM.16.M88.4 [R104], R32 ;  /* 0x0000002068007844 */ /* 0x000fe20000000200 */
[----:B------:R-:W-:Y:S01]  /*21de0*/  F2FP.BF16.F32.PACK_AB R6, R77, R76 ;  /* 0x0000004c4d06723e */ /* 0x000fe200000010ff */
[----:B--2---:R-:W-:Y:S01]  /*21df0*/  IMAD.WIDE R12, R207, 0x4, R102 ;  /* 0x00000004cf0c7825 */ /* 0x004fe200078e0266 */
[----:B------:R-:W-:Y:S01]  /*21e00*/  F2FP.BF16.F32.PACK_AB R7, R79, R78 ;  /* 0x0000004e4f07723e */ /* 0x000fe200000010ff */
[----:B------:R-:W0:Y:S01]  /*21e10*/  LDC.64 R14, c[0x0][0xba8] ;  /* 0x0002ea00ff0e7b82 */ /* 0x000e220000000a00 */
[----:B------:R-:W-:-:S02]  /*21e20*/  F2FP.BF16.F32.PACK_AB R8, R81, R80 ;  /* 0x000000505108723e */ /* 0x000fc400000010ff */
[----:B------:R-:W-:Y:S01]  /*21e30*/  F2FP.BF16.F32.PACK_AB R9, R83, R82 ;  /* 0x000000525309723e */ /* 0x000fe200000010ff */
[----:B------:R-:W-:Y:S01]  /*21e40*/  STSM.16.M88.4 [R28], R4 ;  /* 0x000000041c007844 */ /* 0x000fe20000000200 */
[----:B------:R-:W-:Y:S01]  /*21e50*/  F2FP.BF16.F32.PACK_AB R10, R85, R84 ;  /* 0x00000054550a723e */ /* 0x000fe200000010ff */
[----:B---3--:R-:W-:Y:S01]  /*21e60*/  IMAD.MOV.U32 R3, RZ, RZ, RZ ;  /* 0x000000ffff037224 */ /* 0x008fe200078e00ff */
[----:B------:R-:W-:Y:S02]  /*21e70*/  F2FP.BF16.F32.PACK_AB R11, R87, R86 ;  /* 0x00000056570b723e */ /* 0x000fe400000010ff */
[----:B------:R-:W-:-:S03]  /*21e80*/  ISETP.NE.U32.AND P0, PT, RZ, UR4, PT ;  /* 0x00000004ff007c0c */ /* 0x000fc6000bf05070 */
[----:B------:R2:W-:Y:S01]  /*21e90*/  STSM.16.M88.4 [R21], R8 ;  /* 0x0000000815007844 */ /* 0x0005e20000000200 */
[----:B------:R-:W-:Y:S01]  /*21ea0*/  BAR.SYNC.DEFER_BLOCKING 0x1, 0x100 ;  /* 0x0044000000007b1d */ /* 0x000fe20000010000 */
[----:B------:R-:W-:Y:S02]  /*21eb0*/  ISETP.NE.AND.EX P0, PT, RZ, UR5, PT, P0 ;  /* 0x00000005ff007c0c */ /* 0x000fe4000bf05300 */
[----:B------:R-:W-:Y:S02]  /*21ec0*/  ISETP.NE.U32.AND P1, PT, RZ, UR6, PT ;  /* 0x00000006ff007c0c */ /* 0x000fe4000bf25070 */
[----:B------:R-:W-:Y:S01]  /*21ed0*/  ISETP.NE.AND P2, PT, R206, RZ, PT ;  /* 0x000000ffce00720c */ /* 0x000fe20003f45270 */
[----:B------:R-:W-:Y:S02]  /*21ee0*/  IMAD.MOV.U32 R26, RZ, RZ, 0x9b8 ;  /* 0x000009b8ff1a7424 */ /* 0x000fe400078e00ff */
[----:B--2---:R-:W2:Y:S06]  /*21ef0*/  LDC R21, c[0x0][0xbe8] ;  /* 0x0002fa00ff157b82 */ /* 0x004eac0000000800 */
[----:B------:R-:W3:Y:S01]  /*21f00*/  @P0 LDG.E R3, desc[UR60][R12.64] ;  /* 0x0000003c0c030981 */ /* 0x000ee2000c1e1900 */
[----:B------:R-:W-:Y:S01]  /*21f10*/  ULDC UR6, c[0x0][0xa88] ;  /* 0x0002a20000067ab9 */ /* 0x000fe20000000800 */
[----:B------:R-:W-:Y:S01]  /*21f20*/  ISETP.NE.AND.EX P1, PT, RZ, UR7, PT, P1 ;  /* 0x00000007ff007c0c */ /* 0x000fe2000bf25310 */
[----:B------:R-:W-:Y:S01]  /*21f30*/  IMAD.U32 R102, RZ, RZ, UR6 ;  /* 0x00000006ff667e24 */ /* 0x000fe2000f8e00ff */
[----:B------:R-:W-:-:S02]  /*21f40*/  ULDC UR6, c[0x0][0xad4] ;  /* 0x0002b50000067ab9 */ /* 0x000fc40000000800 */
[----:B------:R-:W-:-:S04]  /*21f50*/  SEL R206, R206, UR6, P2 ;  /* 0x00000006cece7c07 */ /* 0x000fc80009000000 */
[----:B------:R-:W-:-:S04]  /*21f60*/  ISETP.GT.AND P3, PT, R206, 0x1, PT ;  /* 0x00000001ce00780c */ /* 0x000fc80003f64270 */
[----:B------:R-:W-:Y:S01]  /*21f70*/  SEL R26, R26, 0x978, P3 ;  /* 0x000009781a1a7807 */ /* 0x000fe20001800000 */
[----:B------:R-:W4:Y:S08]  /*21f80*/  @P1 LDC.64 R4, c[0x0][0xc08] ;  /* 0x00030200ff041b82 */ /* 0x000f300000000a00 */
[----:B------:R-:W1:Y:S08]  /*21f90*/  LDC.64 R6, c[0x0][R26+0x220] ;  /* 0x000088001a067b82 */ /* 0x000e700000000a00 */
[----:B------:R-:W0:Y:S01]  /*21fa0*/  LDC.64 R8, c[0x0][R26+0x218] ;  /* 0x000086001a087b82 */ /* 0x000e220000000a00 */
[----:B--2---:R-:W-:-:S07]  /*21fb0*/  ISETP.NE.AND P4, PT, R21, 0x1, PT ;  /* 0x000000011500780c */ /* 0x004fce0003f85270 */
[----:B------:R-:W2:Y:S01]  /*21fc0*/  LDC.64 R10, c[0x0][R26+0x228] ;  /* 0x00008a001a0a7b82 */ /* 0x000ea20000000a00 */
[----:B----4-:R-:W-:-:S05]  /*21fd0*/  @P1 IMAD.WIDE R4, R207, 0x4, R4 ;  /* 0x00000004cf041825 */ /* 0x010fca00078e0204 */
[----:B------:R4:W5:Y:S01]  /*21fe0*/  @P1 LDG.E R102, desc[UR60][R4.64] ;  /* 0x0000003c04661981 */ /* 0x000962000c1e1900 */
[----:B------:R-:W-:Y:S01]  /*21ff0*/  ISETP.NE.U32.AND P2, PT, RZ, UR4, PT ;  /* 0x00000004ff007c0c */ /* 0x000fe2000bf45070 */
[----:B------:R-:W3:Y:S01]  /*22000*/  @P4 LDC R35, c[0x0][0xbec] ;  /* 0x0002fb00ff234b82 */ /* 0x000ee20000000800 */
[----:B------:R-:W-:Y:S02]  /*22010*/  SHF.R.S32.HI R24, RZ, 0x1f, R207 ;  /* 0x0000001fff187819 */ /* 0x000fe400000114cf */
[----:B------:R-:W-:-:S04]  /*22020*/  ISETP.NE.AND.EX P2, PT, RZ, UR5, PT, P2 ;  /* 0x00000005ff007c0c */ /* 0x000fc8000bf45320 */
[----:B------:R-:W-:Y:S01]  /*22030*/  SEL R28, R207, RZ, !P2 ;  /* 0x000000ffcf1c7207 */ /* 0x000fe20005000000 */
[----:B----4-:R-:W4:Y:S01]  /*22040*/  LDC.64 R4, c[0x0][R26+0x210] ;  /* 0x000084001a047b82 */ /* 0x010f220000000a00 */
[----:B------:R-:W-:Y:S01]  /*22050*/  SEL R25, R24, RZ, !P2 ;  /* 0x000000ff18197207 */ /* 0x000fe20005000000 */
[----:B------:R-:W-:-:S06]  /*22060*/  IMAD.IADD R24, R202, 0x1, R188 ;  /* 0x00000001ca187824 */ /* 0x000fcc00078e02bc */
[----:B------:R-:W4:Y:S01]  /*22070*/  @P4 LDC R105, c[0x0][0xbf0] ;  /* 0x0002fc00ff694b82 */ /* 0x000f220000000800 */
[----:B-1----:R-:W-:-:S07]  /*22080*/  IMAD R7, R7, R28, RZ ;  /* 0x0000001c07077224 */ /* 0x002fce00078e02ff */
[----:B0-----:R-:W0:Y:S01]  /*22090*/  @!P3 LDC R14, c[0x0][0xb50] ;  /* 0x0002d400ff0ebb82 */ /* 0x001e220000000800 */
[----:B------:R-:W-:Y:S01]  /*220a0*/  IMAD R33, R6, R25, R7 ;  /* 0x0000001906217224 */ /* 0x000fe200078e0207 */
[----:B------:R-:W-:Y:S01]  /*220b0*/  SEL R25, R210, RZ, P3 ;  /* 0x000000ffd2197207 */ /* 0x000fe20001800000 */
[----:B------:R-:W-:-:S05]  /*220c0*/  IMAD.WIDE.U32 R6, R6, R28, RZ ;  /* 0x0000001c06067225 */ /* 0x000fca00078e00ff */
[----:B------:R-:W1:Y:S01]  /*220d0*/  @!P3 LDC R15, c[0x0][0xb54] ;  /* 0x0002d500ff0fbb82 */ /* 0x000e620000000800 */
[-C--:B------:R-:W-:Y:S02]  /*220e0*/  IMAD R27, R9, R169.reuse, RZ ;  /* 0x000000a9091b7224 */ /* 0x080fe400078e02ff */
[----:B------:R-:W-:-:S04]  /*220f0*/  IMAD.WIDE.U32 R8, R8, R169, RZ ;  /* 0x000000a908087225 */ /* 0x000fc800078e00ff */
[----:B------:R-:W-:Y:S02]  /*22100*/  IMAD.IADD R32, R9, 0x1, R27 ;  /* 0x0000000109207824 */ /* 0x000fe400078e021b */
[----:B------:R-:W-:Y:S02]  /*22110*/  IMAD.IADD R9, R7, 0x1, R33 ;  /* 0x0000000107097824 */ /* 0x000fe400078e0221 */
[----:B------:R-:W-:Y:S02]  /*22120*/  IMAD.MOV.U32 R7, RZ, RZ, R24 ;  /* 0x000000ffff077224 */ /* 0x000fe400078e0018 */
[-C--:B--2---:R-:W-:Y:S02]  /*22130*/  IMAD R27, R11, R25.reuse, RZ ;  /* 0x000000190b1b7224 */ /* 0x084fe400078e02ff */
[----:B------:R-:W-:-:S04]  /*22140*/  IMAD.WIDE.U32 R10, R10, R25, RZ ;  /* 0x000000190a0a7225 */ /* 0x000fc800078e00ff */
[----:B------:R-:W-:Y:S01]  /*22150*/  IMAD.IADD R27, R11, 0x1, R27 ;  /* 0x000000010b1b7824 */ /* 0x000fe200078e021b */
[--C-:B---3--:R-:W-:Y:S01]  /*22160*/  IADD3 R8, P2, P5, R6, R8, R3.reuse ;  /* 0x0000000806087210 */ /* 0x108fe20007d5e003 */
[----:B------:R-:W-:Y:S01]  /*22170*/  @P4 IMAD.HI.U32 R6, R24, R35, RZ ;  /* 0x0000002318064227 */ /* 0x000fe200078e00ff */
[----:B------:R-:W-:-:S04]  /*22180*/  SHF.R.S32.HI R103, RZ, 0x1f, R3 ;  /* 0x0000001fff677819 */ /* 0x000fc80000011403 */
[----:B----4-:R-:W-:Y:S02]  /*22190*/  @P4 SHF.R.U32.HI R7, RZ, R105, R6 ;  /* 0x00000069ff074219 */ /* 0x010fe40000011606 */
[----:B------:R-:W-:Y:S02]  /*221a0*/  IADD3.X R9, R9, R32, R103, P2, P5 ;  /* 0x0000002009097210 */ /* 0x000fe400017ea467 */
[----:B------:R-:W-:Y:S01]  /*221b0*/  IADD3 R10, P2, P5, R7, R8, R10 ;  /* 0x00000008070a7210 */ /* 0x000fe20007d5e00a */
[--C-:B------:R-:W-:Y:S01]  /*221c0*/  IMAD.MOV R25, RZ, RZ, -R7.reuse ;  /* 0x000000ffff197224 */ /* 0x100fe200078e0a07 */
[----:B------:R-:W-:-:S03]  /*221d0*/  SHF.R.S32.HI R6, RZ, 0x1f, R7 ;  /* 0x0000001fff067819 */ /* 0x000fc60000011407 */
[----:B------:R-:W-:Y:S01]  /*221e0*/  IMAD R7, R21, R25, R24 ;  /* 0x0000001915077224 */ /* 0x000fe200078e0218 */
[----:B------:R-:W-:-:S03]  /*221f0*/  IADD3.X R11, R6, R9, R27, P2, P5 ;  /* 0x00000009060b7210 */ /* 0x000fc600017ea41b */
        /* <DEDUP_REMOVED lines=12> */
.L_x_1833:
[----:B------:R-:W2:Y:S01]  /*222c0*/  LDL R8, [R1+0x50] ;  /* 0x0000500001087983 */ /* 0x000ea20000100800 */
[----:B-----5:R-:W-:Y:S01]  /*222d0*/  IMAD R102, R102, R21, RZ ;  /* 0x0000001566667224 */ /* 0x020fe200078e02ff */
[----:B------:R-:W-:Y:S02]  /*222e0*/  LOP3.LUT P0, RZ, R228, 0x3, RZ, 0xc0, !PT ;  /* 0x00000003e4ff7812 */ /* 0x000fe4000780c0ff */
[----:B------:R-:W-:Y:S04]  /*222f0*/  SHFL.IDX PT, R4, R14, RZ, 0x1c1f ;  /* 0x001c1fff0e047589 */ /* 0x000fe800000e0000 */
[----:B------:R-:W0:Y:S04]  /*22300*/  SHFL.IDX PT, R5, R15, RZ, 0x1c1f ;  /* 0x001c1fff0f057589 */ /* 0x000e2800000e0000 */
[----:B------:R-:W-:Y:S04]  /*22310*/  SHFL.IDX PT, R6, R14, 0x1, 0x1c1f ;  /* 0x003c1f000e067f89 */ /* 0x000fe800000e0000 */
[----:B------:R-:W1:Y:S01]  /*22320*/  SHFL.IDX PT, R7, R15, 0x1, 0x1c1f ;  /* 0x003c1f000f077f89 */ /* 0x000e6200000e0000 */
[----:B--2---:R-:W-:-:S04]  /*22330*/  IMAD.IADD R9, R8, 0x1, R188 ;  /* 0x0000000108097824 */ /* 0x004fc800078e02bc */
[C---:B------:R-:W-:Y:S01]  /*22340*/  VIADD R12, R9.reuse, 0x8 ;  /* 0x00000008090c7836 */ /* 0x040fe20000000000 */
[----:B------:R-:W-:-:S04]  /*22350*/  ISETP.GE.OR P1, PT, R9, R102, P0 ;  /* 0x000000660900720c */ /* 0x000fc80000726670 */
[----:B------:R-:W-:-:S09]  /*22360*/  ISETP.GE.OR P0, PT, R12, R102, P0 ;  /* 0x000000660c00720c */ /* 0x000fd20000706670 */
[----:B0-----:R0:W-:Y:S04]  /*22370*/  @!P1 ST.E desc[UR60][R4.64], R0 ;  /* 0x0000000004009985 */ /* 0x0011e8000c10193c */
[----:B-1----:R0:W-:Y:S01]  /*22380*/  @!P0 ST.E desc[UR60][R6.64], R20 ;  /* 0x0000001406008985 */ /* 0x0021e2000c10193c */
[----:B------:R-:W-:Y:S05]  /*22390*/  @P3 BRA `(.L_x_1834) ;  /* 0x0000000800843947 */ /* 0x000fea0003800000 */
[----:B0-----:R-:W-:Y:S01]  /*223a0*/  IMAD R5, R225, 0x40, R203 ;  /* 0x00000040e1057824 */ /* 0x001fe200078e02cb */
[----:B------:R-:W0:Y:S01]  /*223b0*/  @P4 LDC R53, c[0x0][0xbec] ;  /* 0x0002fb00ff354b82 */ /* 0x000e220000000800 */
[----:B------:R-:W-:Y:S02]  /*223c0*/  ULDC.64 UR4, c[0x0][0xaa0] ;  /* 0x0002a80000047ab9 */ /* 0x000fe40000000a00 */
[----:B------:R-:W-:-:S03]  /*223d0*/  IMAD.WIDE R72, R5, 0x2, R72 ;  /* 0x0000000205487825 */ /* 0x000fc600078e0248 */
[C---:B------:R-:W-:Y:S02]  /*223e0*/  IADD3 R9, P6, R72.reuse, 0x1000, RZ ;  /* 0x0000100048097810 */ /* 0x040fe40007fde0ff */
[----:B------:R-:W1:Y:S01]  /*223f0*/  @P4 LDC R55, c[0x0][0xbf0] ;  /* 0x0002fc00ff374b82 */ /* 0x000e620000000800 */
[----:B------:R-:W-:Y:S01]  /*22400*/  IMAD.WIDE.U32 R48, R3, UR4, RZ ;  /* 0x0000000403307c25 */ /* 0x000fe2000f8e00ff */
[C---:B------:R-:W-:Y:S02]  /*22410*/  IADD3 R13, P5, R72.reuse, 0x2000, RZ ;  /* 0x00002000480d7810 */ /* 0x040fe40007fbe0ff */
[----:B------:R-:W-:Y:S02]  /*22420*/  LOP3.LUT R8, R9, 0x380, RZ, 0xc0, !PT ;  /* 0x0000038009087812 */ /* 0x000fe400078ec0ff */
[----:B------:R-:W-:Y:S02]  /*22430*/  IADD3 R25, P3, R72, 0x3000, RZ ;  /* 0x0000300048197810 */ /* 0x000fe40007f7e0ff */
[----:B------:R-:W-:-:S02]  /*22440*/  SHF.R.U64 R8, R8, 0x3, RZ ;  /* 0x0000000308087819 */ /* 0x000fc400000012ff */
[----:B------:R-:W-:Y:S02]  /*22450*/  IADD3 R33, P2, R72, 0x4000, RZ ;  /* 0x0000400048217810 */ /* 0x000fe40007f5e0ff */
[----:B------:R-:W-:Y:S01]  /*22460*/  LOP3.LUT R8, R8, R9, RZ, 0x3c, !PT ;  /* 0x0000000908087212 */ /* 0x000fe200078e3cff */
[--C-:B------:R-:W-:Y:S01]  /*22470*/  IMAD.X R9, RZ, RZ, R73.reuse, P6 ;  /* 0x000000ffff097224 */ /* 0x100fe200030e0649 */
[C---:B------:R-:W-:Y:S02]  /*22480*/  IADD3 R5, P6, R72.reuse, 0x7000, RZ ;  /* 0x0000700048057810 */ /* 0x040fe40007fde0ff */
[C---:B------:R-:W-:Y:S02]  /*22490*/  IADD3 R37, P1, R72.reuse, 0x5000, RZ ;  /* 0x0000500048257810 */ /* 0x040fe40007f3e0ff */
[----:B------:R-:W-:Y:S01]  /*224a0*/  LOP3.LUT R0, R5, 0x380, RZ, 0xc0, !PT ;  /* 0x0000038005007812 */ /* 0x000fe200078ec0ff */
[----:B------:R-:W-:Y:S01]  /*224b0*/  IMAD.X R45, RZ, RZ, R73, P6 ;  /* 0x000000ffff2d7224 */ /* 0x000fe200030e0649 */
[----:B------:R-:W-:Y:S01]  /*224c0*/  IADD3 R41, P0, R72, 0x6000, RZ ;  /* 0x0000600048297810 */ /* 0x000fe20007f1e0ff */
[----:B------:R-:W5:Y:S01]  /*224d0*/  LD.E.128 R8, desc[UR60][R8.64] ;  /* 0x0000003c08087980 */ /* 0x000f62000c101d00 */
[----:B------:R-:W-:-:S02]  /*224e0*/  SHF.R.U64 R0, R0, 0x3, RZ ;  /* 0x0000000300007819 */ /* 0x000fc400000012ff */
[----:B------:R-:W-:Y:S02]  /*224f0*/  LOP3.LUT R12, R13, 0x380, RZ, 0xc0, !PT ;  /* 0x000003800d0c7812 */ /* 0x000fe400078ec0ff */
[----:B------:R-:W-:Y:S01]  /*22500*/  LOP3.LUT R44, R0, R5, RZ, 0x3c, !PT ;  /* 0x00000005002c7212 */ /* 0x000fe200078e3cff */
[----:B------:R-:W-:Y:S01]  /*22510*/  IMAD R0, R103, UR4, RZ ;  /* 0x0000000467007c24 */ /* 0x000fe2000f8e02ff */
[----:B------:R-:W-:Y:S02]  /*22520*/  LOP3.LUT R24, R25, 0x380, RZ, 0xc0, !PT ;  /* 0x0000038019187812 */ /* 0x000fe400078ec0ff */
[----:B------:R-:W-:Y:S01]  /*22530*/  LOP3.LUT R32, R33, 0x380, RZ, 0xc0, !PT ;  /* 0x0000038021207812 */ /* 0x000fe200078ec0ff */
[----:B------:R-:W-:Y:S01]  /*22540*/  IMAD R51, R3, UR5, R0 ;  /* 0x0000000503337c24 */ /* 0x000fe2000f8e0200 */
[----:B------:R-:W-:Y:S01]  /*22550*/  ULDC.64 UR4, c[0x0][0xae8] ;  /* 0x0002ba0000047ab9 */ /* 0x000fe20000000a00 */
[----:B------:R-:W-:Y:S01]  /*22560*/  IMAD R3, R205, 0x20, R225 ;  /* 0x00000020cd037824 */ /* 0x000fe200078e02e1 */
[----:B------:R-:W-:Y:S01]  /*22570*/  LOP3.LUT R36, R37, 0x380, RZ, 0xc0, !PT ;  /* 0x0000038025247812 */ /* 0x000fe200078ec0ff */
[----:B------:R-:W-:Y:S01]  /*22580*/  IMAD.IADD R49, R49, 0x1, R51 ;  /* 0x0000000131317824 */ /* 0x000fe200078e0233 */
[----:B------:R-:W-:Y:S01]  /*22590*/  LOP3.LUT R40, R41, 0x380, RZ, 0xc0, !PT ;  /* 0x0000038029287812 */ /* 0x000fe200078ec0ff */
[----:B------:R-:W-:Y:S01]  /*225a0*/  IMAD.IADD R50, R188, 0x1, R3 ;  /* 0x00000001bc327824 */ /* 0x000fe200078e0203 */
[----:B------:R-:W-:Y:S01]  /*225b0*/  LOP3.LUT R7, R72, 0x380, RZ, 0xc0, !PT ;  /* 0x0000038048077812 */ /* 0x000fe200078ec0ff */
[----:B------:R-:W-:Y:S01]  /*225c0*/  IMAD.WIDE.U32 R48, R169, UR4, R48 ;  /* 0x00000004a9307c25 */ /* 0x000fe2000f8e0030 */
[----:B------:R-:W-:Y:S01]  /*225d0*/  SHF.R.S32.HI R51, RZ, 0x1f, R28 ;  /* 0x0000001fff337819 */ /* 0x000fe2000001141c */
[----:B------:R-:W5:Y:S01]  /*225e0*/  LD.E.128 R44, desc[UR60][R44.64] ;  /* 0x0000003c2c2c7980 */ /* 0x000f62000c101d00 */
[----:B------:R-:W-:Y:S01]  /*225f0*/  SHF.R.U64 R12, R12, 0x3, RZ ;  /* 0x000000030c0c7819 */ /* 0x000fe200000012ff */
[----:B0-----:R-:W-:Y:S01]  /*22600*/  @P4 IMAD.HI.U32 R0, R50, R53, RZ ;  /* 0x0000003532004227 */ /* 0x001fe200078e00ff */
[----:B------:R-:W-:-:S02]  /*22610*/  SHF.R.U64 R24, R24, 0x3, RZ ;  /* 0x0000000318187819 */ /* 0x000fc400000012ff */
[----:B------:R-:W-:Y:S01]  /*22620*/  SHF.R.U64 R32, R32, 0x3, RZ ;  /* 0x0000000320207819 */ /* 0x000fe200000012ff */
[----:B------:R-:W-:Y:S01]  /*22630*/  IMAD R49, R169, UR5, R49 ;  /* 0x00000005a9317c24 */ /* 0x000fe2000f8e0231 */
[----:B------:R-:W-:Y:S01]  /*22640*/  ULDC.64 UR4, c[0x0][0xaf0] ;  /* 0x0002bc0000047ab9 */ /* 0x000fe20000000a00 */
[----:B------:R-:W-:Y:S01]  /*22650*/  IMAD.MOV.U32 R3, RZ, RZ, R50 ;  /* 0x000000ffff037224 */ /* 0x000fe200078e0032 */
[----:B-1----:R-:W-:Y:S01]  /*22660*/  @P4 SHF.R.U32.HI R3, RZ, R55, R0 ;  /* 0x00000037ff034219 */ /* 0x002fe20000011600 */
[----:B------:R-:W-:Y:S01]  /*22670*/  IMAD R51, R51, UR4, RZ ;  /* 0x0000000433337c24 */ /* 0x000fe2000f8e02ff */
[----:B------:R-:W-:Y:S02]  /*22680*/  SHF.R.U64 R36, R36, 0x3, RZ ;  /* 0x0000000324247819 */ /* 0x000fe400000012ff */
[----:B------:R-:W-:Y:S02]  /*22690*/  SHF.R.U64 R40, R40, 0x3, RZ ;  /* 0x0000000328287819 */ /* 0x000fe400000012ff */
[----:B------:R-:W-:Y:S01]  /*226a0*/  SHF.R.U64 R7, R7, 0x3, RZ ;  /* 0x0000000307077819 */ /* 0x000fe200000012ff */
[--C-:B------:R-:W-:Y:S01]  /*226b0*/  IMAD.MOV R20, RZ, RZ, -R3.reuse ;  /* 0x000000ffff147224 */ /* 0x100fe200078e0a03 */
[----:B------:R-:W-:Y:S01]  /*226c0*/  SHF.R.S32.HI R0, RZ, 0x1f, R3 ;  /* 0x0000001fff007819 */ /* 0x000fe20000011403 */
[----:B------:R-:W-:Y:S01]  /*226d0*/  IMAD R51, R28, UR5, R51 ;  /* 0x000000051c337c24 */ /* 0x000fe2000f8e0233 */
[----:B------:R-:W-:Y:S01]  /*226e0*/  LOP3.LUT R12, R12, R13, RZ, 0x3c, !PT ;  /* 0x0000000d0c0c7212 */ /* 0x000fe200078e3cff */
[--C-:B------:R-:W-:Y:S01]  /*226f0*/  IMAD.X R13, RZ, RZ, R73.reuse, P5 ;  /* 0x000000ffff0d7224 */ /* 0x100fe200028e0649 */
[----:B------:R-:W-:Y:S01]  /*22700*/  LOP3.LUT R24, R24, R25, RZ, 0x3c, !PT ;  /* 0x0000001918187212 */ /* 0x000fe200078e3cff */
[--C-:B------:R-:W-:Y:S01]  /*22710*/  IMAD.X R25, RZ, RZ, R73.reuse, P3 ;  /* 0x000000ffff197224 */ /* 0x100fe200018e0649 */
[----:B------:R-:W-:Y:S01]  /*22720*/  LOP3.LUT R32, R32, R33, RZ, 0x3c, !PT ;  /* 0x0000002120207212 */ /* 0x000fe200078e3cff */
[--C-:B------:R-:W-:Y:S01]  /*22730*/  IMAD.X R33, RZ, RZ, R73.reuse, P2 ;  /* 0x000000ffff217224 */ /* 0x100fe200010e0649 */
[----:B------:R-:W-:Y:S01]  /*22740*/  LOP3.LUT R36, R36, R37, RZ, 0x3c, !PT ;  /* 0x0000002524247212 */ /* 0x000fe200078e3cff */
[--C-:B------:R-:W-:Y:S01]  /*22750*/  IMAD.X R37, RZ, RZ, R73.reuse, P1 ;  /* 0x000000ffff257224 */ /* 0x100fe200008e0649 */
[----:B------:R-:W-:Y:S01]  /*22760*/  LOP3.LUT R40, R40, R41, RZ, 0x3c, !PT ;  /* 0x0000002928287212 */ /* 0x000fe200078e3cff */
[----:B------:R-:W-:Y:S01]  /*22770*/  IMAD.X R41, RZ, RZ, R73, P0 ;  /* 0x000000ffff297224 */ /* 0x000fe200000e0649 */
[----:B------:R-:W-:Y:S01]  /*22780*/  LOP3.LUT R72, R7, R72, RZ, 0x3c, !PT ;  /* 0x0000004807487212 */ /* 0x000fe200078e3cff */
[----:B------:R-:W-:Y:S01]  /*22790*/  IMAD.WIDE.U32 R48, R28, UR4, R48 ;  /* 0x000000041c307c25 */ /* 0x000fe2000f8e0030 */
[----:B------:R-:W-:Y:S01]  /*227a0*/  ULDC.64 UR4, c[0x0][0xae0] ;  /* 0x0002b80000047ab9 */ /* 0x000fe20000000a00 */
[----:B------:R-:W5:Y:S02]  /*227b0*/  LD.E.128 R12, desc[UR60][R12.64] ;  /* 0x0000003c0c0c7980 */ /* 0x000f64000c101d00 */
[----:B------:R-:W-:-:S02]  /*227c0*/  IMAD R0, R0, UR4, RZ ;  /* 0x0000000400007c24 */ /* 0x000fc4000f8e02ff */
[----:B------:R-:W-:Y:S01]  /*227d0*/  IMAD R21, R21, R20, R50 ;  /* 0x0000001415157224 */ /* 0x000fe200078e0232 */
[----:B------:R0:W5:Y:S01]  /*227e0*/  LD.E.128 R4, desc[UR60][R72.64] ;  /* 0x0000003c48047980 */ /* 0x000162000c101d00 */
[----:B------:R-:W-:Y:S02]  /*227f0*/  IMAD.IADD R49, R49, 0x1, R51 ;  /* 0x0000000131317824 */ /* 0x000fe400078e0233 */
[----:B------:R-:W-:Y:S01]  /*22800*/  IMAD R51, R3, UR5, R0 ;  /* 0x0000000503337c24 */ /* 0x000fe2000f8e0200 */
        /* <DEDUP_REMOVED lines=13> */
[----:B------:R-:W-:-:S02]  /*228e0*/  IMAD R0, R0, UR4, RZ ;  /* 0x0000000400007c24 */ /* 0x000fc4000f8e02ff */
[----:B------:R-:W-:Y:S02]  /*228f0*/  IMAD.IADD R49, R49, 0x1, R51 ;  /* 0x0000000131317824 */ /* 0x000fe400078e0233 */
[----:B------:R-:W-:Y:S02]  /*22900*/  IMAD.IADD R53, R225, 0x1, R188 ;  /* 0x00000001e1357824 */ /* 0x000fe400078e02bc */
[C---:B------:R-:W-:Y:S02]  /*22910*/  IMAD R51, R21.reuse, UR5, R0 ;  /* 0x0000000515337c24 */ /* 0x040fe4000f8e0200 */
[----:B------:R-:W-:Y:S01]  /*22920*/  IMAD.WIDE.U32 R20, R21, UR4, R48 ;  /* 0x0000000415147c25 */ /* 0x000fe2000f8e0030 */
[----:B------:R-:W-:Y:S01]  /*22930*/  ISETP.GE.AND P2, PT, R53, R102, PT ;  /* 0x000000663500720c */ /* 0x000fe20003f46270 */
[----:B------:R-:W-:Y:S02]  /*22940*/  ULDC.64 UR4, c[0x0][0xa80] ;  /* 0x0002a00000047ab9 */ /* 0x000fe40000000a00 */
[----:B------:R-:W-:Y:S01]  /*22950*/  VIADD R0, R2, 0x2a820 ;  /* 0x0002a82002007836 */ /* 0x000fe20000000000 */
[----:B------:R-:W-:Y:S01]  /*22960*/  LEA R28, P3, R20, UR4, 0x1 ;  /* 0x00000004141c7c11 */ /* 0x000fe2000f8608ff */
[----:B------:R-:W-:-:S02]  /*22970*/  IMAD.IADD R21, R21, 0x1, R51 ;  /* 0x0000000115157824 */ /* 0x000fc400078e0233 */
[----:B------:R-:W-:Y:S01]  /*22980*/  VIADD R3, R53, 0x20 ;  /* 0x0000002035037836 */ /* 0x000fe20000000000 */
[----:B------:R-:W-:Y:S02]  /*22990*/  PRMT R0, RZ, 0x654, R0 ;  /* 0x00000654ff007816 */ /* 0x000fe40000000000 */
[----:B------:R-:W-:Y:S02]  /*229a0*/  LEA.HI.X R50, R20, UR5, R21, 0x1, P3 ;  /* 0x0000000514327c11 */ /* 0x000fe400098f0c15 */
[----:B------:R-:W-:Y:S01]  /*229b0*/  ISETP.GE.AND P0, PT, R3, R102, PT ;  /* 0x000000660300720c */ /* 0x000fe20003f06270 */
[----:B------:R-:W-:Y:S01]  /*229c0*/  VIADD R3, R53, 0x40 ;  /* 0x0000004035037836 */ /* 0x000fe20000000000 */
[----:B-1----:R1:W-:Y:S01]  /*229d0*/  SYNCS.ARRIVE.TRANS64.RED.A1T0 RZ, [R0+URZ], RZ ;  /* 0x000000ff00ff79a7 */ /* 0x0023e2000810043f */
[----:B------:R0:W2:Y:S01]  /*229e0*/  SHFL.IDX PT, R48, R28, RZ, 0x181f ;  /* 0x00181fff1c307589 */ /* 0x0000a200000e0000 */
[----:B------:R-:W-:Y:S01]  /*229f0*/  BSSY B1, `(.L_x_1835) ;  /* 0x000000f000017945 */ /* 0x000fe20003800000 */
[----:B------:R-:W-:-:S02]  /*22a00*/  SHF.R.S32.HI R104, RZ, 0x1f, R204 ;  /* 0x0000001fff687819 */ /* 0x000fc400000114cc */
[----:B------:R-:W-:Y:S01]  /*22a10*/  ISETP.GE.AND P1, PT, R3, R102, PT ;  /* 0x000000660300720c */ /* 0x000fe20003f26270 */
[----:B-1----:R0:W1:Y:S01]  /*22a20*/  SHFL.IDX PT, R0, R50, RZ, 0x181f ;  /* 0x00181fff32007589 */ /* 0x00206200000e0000 */
[----:B------:R-:W-:Y:S01]  /*22a30*/  SHF.R.S32.HI R105, RZ, 0x1f, R203 ;  /* 0x0000001fff697819 */ /* 0x000fe200000114cb */
[----:B------:R-:W-:Y:S10]  /*22a40*/  @P2 BRA `(.L_x_1836) ;  /* 0x0000000000242947 */ /* 0x000ff40003800000 */
        /* <DEDUP_REMOVED lines=9> */
.L_x_1836:
[----:B------:R-:W-:Y:S05]  /*22ae0*/  BSYNC B1 ;  /* 0x0000000000017941 */ /* 0x000fea0003800000 */
.L_x_1835:
        /* <DEDUP_REMOVED lines=13> */
.L_x_1838:
[----:B------:R-:W-:Y:S05]  /*22bc0*/  BSYNC B1 ;  /* 0x0000000000017941 */ /* 0x000fea0003800000 */
.L_x_1837:
        /* <DEDUP_REMOVED lines=13> */
.L_x_1840:
[----:B------:R-:W-:Y:S05]  /*22ca0*/  BSYNC B1 ;  /* 0x0000000000017941 */ /* 0x000fea0003800000 */
.L_x_1839:
[----:B------:R-:W-:Y:S01]  /*22cb0*/  VIADD R3, R53, 0x60 ;  /* 0x0000006035037836 */ /* 0x000fe20000000000 */
[----:B01--4-:R-:W0:Y:S04]  /*22cc0*/  SHFL.IDX PT, R50, R50, 0x3, 0x181f ;  /* 0x00781f0032327f89 */ /* 0x013e2800000e0000 */
        /* <DEDUP_REMOVED lines=14> */
.L_x_1834:
[----:B------:R-:W-:Y:S01]  /*22db0*/  ULDC.64 UR4, c[0x0][0xb08] ;  /* 0x0002c20000047ab9 */ /* 0x000fe20000000a00 */
[----:B------:R-:W1:Y:S01]  /*22dc0*/  @P4 LDC R11, c[0x0][0xbec] ;  /* 0x0002fb00ff0b4b82 */ /* 0x000e620000000800 */
[----:B0-----:R-:W-:Y:S01]  /*22dd0*/  IMAD R0, R103, UR4, RZ ;  /* 0x0000000467007c24 */ /* 0x001fe2000f8e02ff */
[----:B------:R-:W-:Y:S01]  /*22de0*/  ULDC.64 UR6, c[0x0][0xb30] ;  /* 0x0002cc0000067ab9 */ /* 0x000fe20000000a00 */
[----:B------:R-:W-:Y:S01]  /*22df0*/  IMAD.WIDE.U32 R4, R3, UR4, RZ ;  /* 0x0000000403047c25 */ /* 0x000fe2000f8e00ff */
[----:B------:R-:W-:Y:S01]  /*22e00*/  ISETP.GE.AND P0, PT, R9, R102, PT ;  /* 0x000000660900720c */ /* 0x000fe20003f06270 */
[----:B------:R-:W-:Y:S01]  /*22e10*/  BSSY B1, `(.L_x_1842) ;  /* 0x0000079000017945 */ /* 0x000fe20003800000 */
[----:B------:R-:W-:Y:S01]  /*22e20*/  SHF.R.S32.HI R25, RZ, 0x1f, R212 ;  /* 0x0000001fff197819 */ /* 0x000fe200000114d4 */
[----:B------:R-:W-:Y:S01]  /*22e30*/  IMAD R3, R3, UR5, R0 ;  /* 0x0000000503037c24 */ /* 0x000fe2000f8e0200 */
[----:B------:R-:W-:Y:S01]  /*22e40*/  ULDC.64 UR4, c[0x0][0xb38] ;  /* 0x0002ce0000047ab9 */ /* 0x000fe20000000a00 */
[----:B------:R-:W0:Y:S01]  /*22e50*/  @P4 LDC R0, c[0x0][0xbf0] ;  /* 0x0002fc00ff004b82 */ /* 0x000e220000000800 */
[C---:B------:R-:W-:Y:S01]  /*22e60*/  VIADD R13, R182.reuse, 0x8 ;  /* 0x00000008b60d7836 */ /* 0x040fe20000000000 */
[----:B------:R-:W-:Y:S01]  /*22e70*/  SHF.R.S32.HI R26, RZ, 0x1f, R213 ;  /* 0x0000001fff1a7819 */ /* 0x000fe200000114d5 */
[----:B------:R-:W-:Y:S01]  /*22e80*/  IMAD.IADD R5, R5, 0x1, R3 ;  /* 0x0000000105057824 */ /* 0x000fe200078e0203 */
[----:B------:R-:W-:Y:S01]  /*22e90*/  SHF.R.S32.HI R3, RZ, 0x1f, R28 ;  /* 0x0000001fff037819 */ /* 0x000fe2000001141c */
[----:B------:R-:W-:Y:S01]  /*22ea0*/  VIADD R15, R182, 0x10 ;  /* 0x00000010b60f7836 */ /* 0x000fe20000000000 */
[----:B------:R-:W-:Y:S01]  /*22eb0*/  SHF.R.S32.HI R14, RZ, 0x1f, R13 ;  /* 0x0000001fff0e7819 */ /* 0x000fe2000001140d */
[----:B------:R-:W-:Y:S01]  /*22ec0*/  IMAD.WIDE.U32 R4, R169, UR4, R4 ;  /* 0x00000004a9047c25 */ /* 0x000fe2000f8e0004 */
[----:B------:R-:W-:-:S02]  /*22ed0*/  SHF.R.S32.HI R27, RZ, 0x1f, R214 ;  /* 0x0000001fff1b7819 */ /* 0x000fc400000114d6 */
[----:B------:R-:W-:Y:S01]  /*22ee0*/  SHF.R.S32.HI R20, RZ, 0x1f, R15 ;  /* 0x0000001fff147819 */ /* 0x000fe2000001140f */
[----:B------:R-:W-:Y:S01]  /*22ef0*/  IMAD R5, R169, UR5, R5 ;  /* 0x00000005a9057c24 */ /* 0x000fe2000f8e0205 */
[----:B------:R-:W-:Y:S01]  /*22f00*/  ULDC.64 UR4, c[0x0][0xb40] ;  /* 0x0002d00000047ab9 */ /* 0x000fe20000000a00 */
[----:B------:R-:W-:Y:S01]  /*22f10*/  SHF.R.S32.HI R32, RZ, 0x1f, R215 ;  /* 0x0000001fff207819 */ /* 0x000fe200000114d7 */
[----:B------:R-:W-:Y:S01]  /*22f20*/  IMAD R3, R3, UR4, RZ ;  /* 0x0000000403037c24 */ /* 0x000fe2000f8e02ff */
[----:B------:R-:W-:Y:S01]  /*22f30*/  SHF.R.S32.HI R33, RZ, 0x1f, R216 ;  /* 0x0000001fff217819 */ /* 0x000fe200000114d8 */
[----:B-1----:R-:W-:Y:S01]  /*22f40*/  @P4 IMAD.HI.U32 R11, R24, R11, RZ ;  /* 0x0000000b180b4227 */ /* 0x002fe200078e00ff */
        /* <DEDUP_REMOVED lines=8> */
[----:B0-----:R-:W-:Y:S01]  /*22fd0*/  @P4 SHF.R.U32.HI R3, RZ, R0, R11 ;  /* 0x00000000ff034219 */ /* 0x001fe2000001160b */
[----:B------:R-:W-:Y:S01]  /*22fe0*/  IMAD.IADD R5, R5, 0x1, R7 ;  /* 0x0000000105057824 */ /* 0x000fe200078e0207 */
[----:B------:R-:W-:Y:S02]  /*22ff0*/  SHF.R.S32.HI R104, RZ, 0x1f, R221 ;  /* 0x0000001fff687819 */ /* 0x000fe400000114dd */
[--C-:B------:R-:W-:Y:S01]  /*23000*/  SHF.R.S32.HI R0, RZ, 0x1f, R3.reuse ;  /* 0x0000001fff007819 */ /* 0x100fe20000011403 */
[----:B------:R-:W-:Y:S01]  /*23010*/  IMAD.MOV R6, RZ, RZ, -R3 ;  /* 0x000000ffff067224 */ /* 0x000fe200078e0a03 */
[----:B------:R-:W-:Y:S01]  /*23020*/  SHF.R.S32.HI R105, RZ, 0x1f, R222 ;  /* 0x0000001fff697819 */ /* 0x000fe200000114de */
[----:B------:R-:W-:Y:S01]  /*23030*/  IMAD.WIDE.U32 R4, R210, UR4, R4 ;  /* 0x00000004d2047c25 */ /* 0x000fe2000f8e0004 */
[----:B------:R-:W-:-:S03]  /*23040*/  SHF.R.S32.HI R106, RZ, 0x1f, R223 ;  /* 0x0000001fff6a7819 */ /* 0x000fc600000114df */
[----:B------:R-:W-:Y:S02]  /*23050*/  IMAD R21, R21, R6, R24 ;  /* 0x0000000615157224 */ /* 0x000fe400078e0218 */
[----:B------:R-:W-:Y:S02]  /*23060*/  IMAD R0, R0, UR6, RZ ;  /* 0x0000000600007c24 */ /* 0x000fe4000f8e02ff */
[----:B------:R-:W-:Y:S01]  /*23070*/  IMAD R5, R210, UR5, R5 ;  /* 0x00000005d2057c24 */ /* 0x000fe2000f8e0205 */
[----:B------:R-:W-:Y:S01]  /*23080*/  ULDC.64 UR4, c[0x0][0xb28] ;  /* 0x0002ca0000047ab9 */ /* 0x000fe20000000a00 */
        /* <DEDUP_REMOVED lines=9> */
[----:B------:R-:W-:Y:S01]  /*23120*/  LEA R0, P1, R4, UR4, 0x2 ;  /* 0x0000000404007c11 */ /* 0x000fe2000f8210ff */
[----:B------:R-:W-:-:S03]  /*23130*/  VIADD R6, R2, 0x2a820 ;  /* 0x0002a82002067836 */ /* 0x000fc60000000000 */
[----:B------:R-:W-:Y:S02]  /*23140*/  LEA.HI.X R3, R4, UR5, R3, 0x2, P1 ;  /* 0x0000000504037c11 */ /* 0x000fe400088f1403 */
[----:B------:R-:W-:Y:S01]  /*23150*/  PRMT R6, RZ, 0x654, R6 ;  /* 0x00000654ff067816 */ /* 0x000fe20000000006 */
[----:B------:R0:W1:Y:S03]  /*23160*/  SHFL.IDX PT, R4, R0, RZ, 0x1c1f ;  /* 0x001c1fff00047589 */ /* 0x00006600000e0000 */
[----:B------:R0:W-:Y:S01]  /*23170*/  SYNCS.ARRIVE.TRANS64.RED.A1T0 RZ, [R6+URZ], RZ ;  /* 0x000000ff06ff79a7 */ /* 0x0001e2000810043f */
[----:B------:R0:W2:Y:S01]  /*23180*/  SHFL.IDX PT, R5, R3, RZ, 0x1c1f ;  /* 0x001c1fff03057589 */ /* 0x0000a200000e0000 */
        /* <DEDUP_REMOVED lines=65> */
.L_x_1843:
[----:B------:R-:W-:Y:S05]  /*235a0*/  BSYNC B1 ;  /* 0x0000000000017941 */ /* 0x000fea0003800000 */
.L_x_1842:
[----:B------:R-:W-:Y:S01]  /*235b0*/  ISETP.GE.AND P0, PT, R12, R102, PT ;  /* 0x000000660c00720c */ /* 0x000fe20003f06270 */
[----:B--23--:R2:W3:Y:S04]  /*235c0*/  SHFL.IDX PT, R5, R3, 0x1, 0x1c1f ;  /* 0x003c1f0003057f89 */ /* 0x00c4e800000e0000 */
[----:B-1----:R2:W1:Y:S08]  /*235d0*/  SHFL.IDX PT, R4, R0, 0x1, 0x1c1f ;  /* 0x003c1f0000047f89 */ /* 0x00247000000e0000 */
[----:B--2---:R-:W-:Y:S05]  /*235e0*/  @P0 BRA `(.L_x_1841) ;  /* 0x0000000c00f00947 */ /* 0x004fea0003800000 */
[----:B------:R-:W-:Y:S02]  /*235f0*/  ULDC UR4, c[0x0][0xac8] ;  /* 0x0002b20000047ab9 */ /* 0x000fe40000000800 */
[----:B------:R-:W-:Y:S02]  /*23600*/  ISETP.GE.AND P1, PT, R13, UR4, PT ;  /* 0x000000040d007c0c */ /* 0x000fe4000bf26270 */
[----:B------:R-:W-:Y:S02]  /*23610*/  ISETP.GE.AND P0, PT, R15, UR4, PT ;  /* 0x000000040f007c0c */ /* 0x000fe4000bf06270 */
[----:B------:R-:W-:Y:S02]  /*23620*/  ISETP.GE.AND P2, PT, R182, UR4, PT ;  /* 0x00000004b6007c0c */ /* 0x000fe4000bf46270 */
[----:B------:R-:W-:Y:S02]  /*23630*/  ISETP.GE.AND P4, PT, R222, UR4, PT ;  /* 0x00000004de007c0c */ /* 0x000fe4000bf86270 */
[----:B------:R-:W-:-:S05]  /*23640*/  ISETP.GE.AND P3, PT, R223, UR4, PT ;  /* 0x00000004df007c0c */ /* 0x000fca000bf66270 */
[-C--:B-1----:R-:W-:Y:S02]  /*23650*/  @!P1 LEA R8, P5, R13, R4.reuse, 0x2 ;  /* 0x000000040d089211 */ /* 0x082fe400078a10ff */
[-C--:B------:R-:W-:Y:S02]  /*23660*/  @!P0 LEA R10, P6, R15, R4.reuse, 0x2 ;  /* 0x000000040f0a8211 */ /* 0x080fe400078c10ff */
[-C--:B---3--:R-:W-:Y:S01]  /*23670*/  @!P1 LEA.HI.X R9, R13, R5.reuse, R14, 0x2, P5 ;  /* 0x000000050d099211 */ /* 0x088fe200028f140e */
[----:B0-----:R-:W-:Y:S01]  /*23680*/  @!P2 IMAD.WIDE R6, R182, 0x4, R4 ;  /* 0x00000004b606a825 */ /* 0x001fe200078e0204 */
        /* <DEDUP_REMOVED lines=18> */
[-C--:B-1----:R-:W-:Y:S01]  /*237b0*/  @!P2 LEA R10, P6, R218, R4.reuse, 0x2 ;  /* 0x00000004da0aa211 */ /* 0x082fe200078c10ff */
[----:B------:R-:W-:Y:S01]  /*237c0*/  @!P5 ST.E.64 desc[UR60][R20.64], R46 ;  /* 0x0000002e1400d985 */ /* 0x000fe2000c101b3c */
[----:B------:R-:W-:Y:S02]  /*237d0*/  @!P1 LEA R8, P5, R219, R4, 0x2 ;  /* 0x00000004db089211 */ /* 0x000fe400078a10ff */
        /* <DEDUP_REMOVED lines=35> */
.L_x_1832:
[----:B------:R-:W-:Y:S01]  /*23a10*/  ULDC.64 UR4, c[0x0][0xc08] ;  /* 0x0003020000047ab9 */ /* 0x000fe20000000a00 */
[----:B------:R-:W3:Y:S01]  /*23a20*/  LDC.64 R4, c[0x0][0xc00] ;  /* 0x00030000ff047b82 */ /* 0x000ee20000000a00 */
[----:B------:R-:W-:Y:S01]  /*23a30*/  ISETP.NE.U32.AND P0, PT, RZ, UR4, PT ;  /* 0x00000004ff007c0c */ /* 0x000fe2000bf05070 */
[----:B------:R-:W-:-:S03]  /*23a40*/  IMAD.MOV.U32 R3, RZ, RZ, RZ ;  /* 0x000000ffff037224 */ /* 0x000fc600078e00ff */
[----:B------:R-:W-:Y:S01]  /*23a50*/  ISETP.NE.AND.EX P1, PT, RZ, UR5, PT, P0 ;  /* 0x00000005ff007c0c */ /* 0x000fe2000bf25300 */
[----:B------:R-:W-:Y:S02]  /*23a60*/  ULDC.64 UR4, c[0x0][0xc00] ;  /* 0x0003000000047ab9 */ /* 0x000fe40000000a00 */
[----:B------:R-:W-:-:S04]  /*23a70*/  ISETP.NE.U32.AND P0, PT, RZ, UR4, PT ;  /* 0x00000004ff007c0c */ /* 0x000fc8000bf05070 */
[----:B------:R-:W-:-:S06]  /*23a80*/  ISETP.NE.AND.EX P0, PT, RZ, UR5, PT, P0 ;  /* 0x00000005ff007c0c */ /* 0x000fcc000bf05300 */
[----:B------:R-:W4:Y:S01]  /*23a90*/  @P1 LDC.64 R6, c[0x0][0xc08] ;  /* 0x00030200ff061b82 */ /* 0x000f220000000a00 */
[----:B------:R-:W-:Y:S02]  /*23aa0*/  ULDC UR4, c[0x0][0xa88] ;  /* 0x0002a20000047ab9 */ /* 0x000fe40000000800 */
[----:B------:R-:W-:Y:S02]  /*23ab0*/  IMAD.U32 R0, RZ, RZ, UR4 ;  /* 0x00000004ff007e24 */ /* 0x000fe4000f8e00ff */
[----:B---3--:R-:W-:-:S05]  /*23ac0*/  IMAD.WIDE R4, R207, 0x4, R4 ;  /* 0x00000004cf047825 */ /* 0x008fca00078e0204 */
[----:B------:R3:W5:Y:S01]  /*23ad0*/  @P0 LDG.E R3, desc[UR60][R4.64] ;  /* 0x0000003c04030981 */ /* 0x000762000c1e1900 */
[----:B----4-:R-:W-:-:S05]  /*23ae0*/  @P1 IMAD.WIDE R6, R207, 0x4, R6 ;  /* 0x00000004cf061825 */ /* 0x010fca00078e0206 */
[----:B------:R3:W5:Y:S01]  /*23af0*/  @P1 LDG.E R0, desc[UR60][R6.64] ;  /* 0x0000003c06001981 */ /* 0x000762000c1e1900 */
[----:B------:R-:W-:Y:S02]  /*23b00*/  ISETP.NE.AND P2, PT, R206, RZ, PT ;  /* 0x000000ffce00720c */ /* 0x000fe40003f45270 */
[----:B--2---:R-:W-:Y:S01]  /*23b10*/  SHF.R.S32.HI R28, RZ, 0x1f, R207 ;  /* 0x0000001fff1c7819 */ /* 0x004fe200000114cf */
[----:B------:R-:W2:Y:S10]  /*23b20*/  S2R R35, SR_TID.X ;  /* 0x0000000000237919 */ /* 0x000eb40000002100 */
[----:B------:R-:W4:Y:S01]  /*23b30*/  @!P2 LDC R206, c[0x0][0xad4] ;  /* 0x0002b500ffceab82 */ /* 0x000f220000000800 */
[----:B--2---:R-:W-:Y:S01]  /*23b40*/  VIADD R8, R35, 0xffffff80 ;  /* 0xffffff8023087836 */ /* 0x004fe20000000000 */
[----:B----4-:R-:W-:-:S04]  /*23b50*/  ISETP.GT.AND P2, PT, R206, 0x1, PT ;  /* 0x00000001ce00780c */ /* 0x010fc80003f44270 */
[----:B------:R-:W-:Y:S01]  /*23b60*/  ISETP.GT.AND P3, PT, R8, 0x7f, PT ;  /* 0x0000007f0800780c */ /* 0x000fe20003f64270 */
[----:B---3--:R-:W-:-:S12]  /*23b70*/  @P1 BRA `(.L_x_1844) ;  /* 0x0000000000101947 */ /* 0x008fd80003800000 */
[----:B------:R-:W-:Y:S05]  /*23b80*/  @!P0 BRA `(.L_x_1844) ;  /* 0x00000000000c8947 */ /* 0x000fea0003800000 */
[----:B------:R-:W2:Y:S04]  /*23b90*/  LDG.E R7, desc[UR60][R4.64] ;  /* 0x0000003c04077981 */ /* 0x000ea8000c1e1900 */
[----:B-----5:R-:W2:Y:S02]  /*23ba0*/  LDG.E R0, desc[UR60][R4.64+0x4] ;  /* 0x0000043c04007981 */ /* 0x020ea4000c1e1900 */
[----:B--2---:R-:W-:-:S07]  /*23bb0*/  IMAD.IADD R0, R0, 0x1, -R7 ;  /* 0x0000000100007824 */ /* 0x004fce00078e0a07 */
.L_x_1844:
[----:B------:R-:W-:Y:S01]  /*23bc0*/  BSSY B1, `(.L_x_1845) ;  /* 0x0000035000017945 */ /* 0x000fe20003800000 */
[----:B0-----:R-:W-:Y:S02]  /*23bd0*/  SEL R33, R207, RZ, !P0 ;  /* 0x000000ffcf217207 */ /* 0x001fe40004000000 */
[----:B------:R-:W-:Y:S02]  /*23be0*/  SEL R28, R28, RZ, !P0 ;  /* 0x000000ff1c1c7207 */ /* 0x000fe40004000000 */
[----:B-----5:R-:W-:Y:S01]  /*23bf0*/  SHF.R.S32.HI R26, RZ, 0x1f, R3 ;  /* 0x0000001fff1a7819 */ /* 0x020fe20000011403 */
[----:B------:R-:W-:Y:S06]  /*23c00*/  @P3 BRA `(.L_x_1846) ;  /* 0x0000000000c03947 */ /* 0x000fec0003800000 */
[----:B------:R-:W0:Y:S01]  /*23c10*/  LDC R37, c[0x0][0xbe8] ;  /* 0x0002fa00ff257b82 */ /* 0x000e220000000800 */
[----:B------:R-:W-:Y:S01]  /*23c20*/  IADD3 R35, R188, -0x80, R35 ;  /* 0xffffff80bc237810 */ /* 0x000fe20007ffe023 */
[----:B0-----:R-:W-:-:S05]  /*23c30*/  IMAD R4, R0, R37, RZ ;  /* 0x0000002500047224 */ /* 0x001fca00078e02ff */
[----:B------:R-:W-:-:S13]  /*23c40*/  ISETP.GE.AND P0, PT, R35, R4, PT ;  /* 0x000000042300720c */ /* 0x000fda0003f06270 */
[----:B------:R-:W-:Y:S05]  /*23c50*/  @P0 BRA `(.L_x_1846) ;  /* 0x0000000000ac0947 */ /* 0x000fea0003800000 */
[----:B------:R-:W-:Y:S01]  /*23c60*/  IMAD.MOV.U32 R24, RZ, RZ, 0x9b8 ;  /* 0x000009b8ff187424 */ /* 0x000fe200078e00ff */
[----:B------:R-:W-:Y:S01]  /*23c70*/  ISETP.GT.AND P0, PT, R206, 0x1, PT ;  /* 0x00000001ce00780c */ /* 0x000fe20003f04270 */
[----:B------:R-:W0:Y:S01]  /*23c80*/  LDC.64 R4, c[0x0][0xba8] ;  /* 0x0002ea00ff047b82 */ /* 0x000e220000000a00 */
[----:B------:R-:W-:Y:S01]  /*23c90*/  ISETP.NE.AND P1, PT, R37, 0x1, PT ;  /* 0x000000012500780c */ /* 0x000fe20003f25270 */
[----:B------:R-:W-:Y:S01]  /*23ca0*/  IMAD.MOV.U32 R21, RZ, RZ, R35 ;  /* 0x000000ffff157224 */ /* 0x000fe200078e0023 */
[----:B------:R-:W-:-:S05]  /*23cb0*/  SEL R24, R24, 0x978, P0 ;  /* 0x0000097818187807 */ /* 0x000fca0000000000 */
[----:B------:R-:W2:Y:S08]  /*23cc0*/  LDC.64 R12, c[0x0][R24+0x220] ;  /* 0x00008800180c7b82 */ /* 0x000eb00000000a00 */
[----:B------:R-:W3:Y:S08]  /*23cd0*/  LDC.64 R10, c[0x0][R24+0x218] ;  /* 0x00008600180a7b82 */ /* 0x000ef00000000a00 */
[----:B------:R-:W4:Y:S08]  /*23ce0*/  LDC.64 R8, c[0x0][R24+0x228] ;  /* 0x00008a0018087b82 */ /* 0x000f300000000a00 */
[----:B------:R-:W5:Y:S08]  /*23cf0*/  LDC.64 R6, c[0x0][R24+0x210] ;  /* 0x0000840018067b82 */ /* 0x000f700000000a00 */
[----:B------:R-:W1:Y:S08]  /*23d00*/  @P1 LDC R20, c[0x0][0xbec] ;  /* 0x0002fb00ff141b82 */ /* 0x000e700000000800 */
[----:B------:R-:W4:Y:S01]  /*23d10*/  @P1 LDC R27, c[0x0][0xbf0] ;  /* 0x0002fc00ff1b1b82 */ /* 0x000f220000000800 */
[----:B--2---:R-:W-:-:S07]  /*23d20*/  IMAD R13, R13, R33, RZ ;  /* 0x000000210d0d7224 */ /* 0x004fce00078e02ff */
[----:B0-----:R-:W0:Y:S01]  /*23d30*/  @!P0 LDC R4, c[0x0][0xb50] ;  /* 0x0002d400ff048b82 */ /* 0x001e220000000800 */
[----:B-1----:R-:W-:-:S07]  /*23d40*/  @P1 IMAD.HI.U32 R20, R35, R20, RZ ;  /* 0x0000001423141227 */ /* 0x002fce00078e00ff */
[----:B------:R-:W1:Y:S01]  /*23d50*/  @!P0 LDC R5, c[0x0][0xb54] ;  /* 0x0002d500ff058b82 */ /* 0x000e620000000800 */
[-C--:B---3--:R-:W-:Y:S02]  /*23d60*/  IMAD R25, R11, R169.reuse, RZ ;  /* 0x000000a90b197224 */ /* 0x088fe400078e02ff */
[----:B------:R-:W-:Y:S01]  /*23d70*/  IMAD.WIDE.U32 R14, R10, R169, RZ ;  /* 0x000000a90a0e7225 */ /* 0x000fe200078e00ff */
[----:B----4-:R-:W-:-:S03]  /*23d80*/  @P1 SHF.R.U32.HI R21, RZ, R27, R20 ;  /* 0x0000001bff151219 */ /* 0x010fc60000011614 */
        /* <DEDUP_REMOVED lines=13> */
[----:B-----5:R-:W-:Y:S01]  /*23e60*/  IMAD R7, R7, R11, RZ ;  /* 0x0000000b07077224 */ /* 0x020fe200078e02ff */
[----:B------:R-:W-:Y:S02]  /*23e70*/  SHF.R.S32.HI R21, RZ, 0x1f, R21 ;  /* 0x0000001fff157819 */ /* 0x000fe40000011415 */
[----:B------:R-:W-:Y:S02]  /*23e80*/  SHF.R.S32.HI R13, RZ, 0x1f, R11 ;  /* 0x0000001fff0d7819 */ /* 0x000fe4000001140b */
[----:B------:R-:W-:-:S03]  /*23e90*/  IADD3.X R9, R21, R10, R15, P0, P1 ;  /* 0x0000000a15097210 */ /* 0x000fc600007e240f */
[C---:B------:R-:W-:Y:S02]  /*23ea0*/  IMAD R13, R6.reuse, R13, R7 ;  /* 0x0000000d060d7224 */ /* 0x040fe400078e0207 */
[----:B------:R-:W-:-:S04]  /*23eb0*/  IMAD.WIDE.U32 R6, R6, R11, R8 ;  /* 0x0000000b06067225 */ /* 0x000fc800078e0008 */
[----:B------:R-:W-:Y:S01]  /*23ec0*/  IMAD.IADD R7, R7, 0x1, R13 ;  /* 0x0000000107077824 */ /* 0x000fe200078e020d */
[----:B0-----:R-:W-:-:S04]  /*23ed0*/  LEA R4, P0, R6, R4, 0x2 ;  /* 0x0000000406047211 */ /* 0x001fc800078010ff */
[----:B-1----:R-:W-:Y:S01]  /*23ee0*/  LEA.HI.X R5, R6, R5, R7, 0x2, P0 ;  /* 0x0000000506057211 */ /* 0x002fe200000f1407 */
[----:B------:R-:W-:-:S05]  /*23ef0*/  IMAD.MOV.U32 R7, RZ, RZ, -0x800000 ;  /* 0xff800000ff077424 */ /* 0x000fca00078e00ff */
[----:B------:R0:W-:Y:S03]  /*23f00*/  STG.E desc[UR60][R4.64], R7 ;  /* 0x0000000704007986 */ /* 0x0001e6000c10193c */
.L_x_1846:
[----:B------:R-:W-:Y:S05]  /*23f10*/  BSYNC B1 ;  /* 0x0000000000017941 */ /* 0x000fea0003800000 */
.L_x_1845:
[----:B------:R-:W-:Y:S05]  /*23f20*/  @P2 BRA `(.L_x_1841) ;  /* 0x0000000400a02947 */ /* 0x000fea0003800000 */
[----:B------:R-:W2:Y:S01]  /*23f30*/  LDC R11, c[0x0][0xbe8] ;  /* 0x0002fa00ff0b7b82 */ /* 0x000ea20000000800 */
        /* <DEDUP_REMOVED lines=11> */
[----:B------:R-:W-:Y:S02]  /*23ff0*/  IMAD.IADD R9, R188, 0x1, R3 ;  /* 0x00000001bc097824 */ /* 0x000fe400078e0203 */
[----:B------:R-:W-:-:S04]  /*24000*/  IMAD.WIDE.U32 R4, R169, UR4, R4 ;  /* 0x00000004a9047c25 */ /* 0x000fc8000f8e0004 */
[----:B------:R-:W-:Y:S01]  /*24010*/  IMAD.MOV.U32 R3, RZ, RZ, R9 ;  /* 0x000000ffff037224 */ /* 0x000fe200078e0009 */
[----:B--2---:R-:W-:Y:S01]  /*24020*/  ISETP.NE.AND P0, PT, R11, 0x1, PT ;  /* 0x000000010b00780c */ /* 0x004fe20003f05270 */
[----:B------:R-:W-:Y:S02]  /*24030*/  IMAD R7, R28, UR6, RZ ;  /* 0x000000061c077c24 */ /* 0x000fe4000f8e02ff */
[----:B------:R-:W-:Y:S01]  /*24040*/  IMAD R5, R169, UR5, R5 ;  /* 0x00000005a9057c24 */ /* 0x000fe2000f8e0205 */
[----:B------:R-:W-:Y:S01]  /*24050*/  ULDC.64 UR4, c[0x0][0xae0] ;  /* 0x0002b80000047ab9 */ /* 0x000fe20000000a00 */
[C---:B------:R-:W-:Y:S02]  /*24060*/  IMAD R7, R33.reuse, UR7, R7 ;  /* 0x0000000721077c24 */ /* 0x040fe4000f8e0207 */
[----:B------:R-:W-:-:S04]  /*24070*/  IMAD.WIDE.U32 R4, R33, UR6, R4 ;  /* 0x0000000621047c25 */ /* 0x000fc8000f8e0004 */
[----:B------:R-:W-:Y:S02]  /*24080*/  IMAD.IADD R5, R5, 0x1, R7 ;  /* 0x0000000105057824 */ /* 0x000fe400078e0207 */
[----:B------:R-:W0:Y:S01]  /*24090*/  @P0 LDC R6, c[0x0][0xbec] ;  /* 0x0002fb00ff060b82 */ /* 0x000e220000000800 */
[----:B------:R-:W-:-:S07]  /*240a0*/  IMAD.IADD R188, R225, 0x1, R188 ;  /* 0x00000001e1bc7824 */ /* 0x000fce00078e02bc */
[----:B------:R-:W2:Y:S01]  /*240b0*/  @P0 LDC R13, c[0x0][0xbf0] ;  /* 0x0002fc00ff0d0b82 */ /* 0x000ea20000000800 */
[----:B0-----:R-:W-:-:S05]  /*240c0*/  @P0 IMAD.HI.U32 R6, R9, R6, RZ ;  /* 0x0000000609060227 */ /* 0x001fca00078e00ff */
[----:B--2---:R-:W-:-:S04]  /*240d0*/  @P0 SHF.R.U32.HI R3, RZ, R13, R6 ;  /* 0x0000000dff030219 */ /* 0x004fc80000011606 */
[--C-:B------:R-:W-:Y:S01]  /*240e0*/  SHF.R.S32.HI R6, RZ, 0x1f, R3.reuse ;  /* 0x0000001fff067819 */ /* 0x100fe20000011403 */
[----:B------:R-:W-:Y:S02]  /*240f0*/  IMAD.MOV R8, RZ, RZ, -R3 ;  /* 0x000000ffff087224 */ /* 0x000fe400078e0a03 */
[----:B------:R-:W-:-:S04]  /*24100*/  IMAD.WIDE.U32 R4, R3, UR4, R4 ;  /* 0x0000000403047c25 */ /* 0x000fc8000f8e0004 */
[----:B------:R-:W-:Y:S02]  /*24110*/  IMAD R6, R6, UR4, RZ ;  /* 0x0000000406067c24 */ /* 0x000fe4000f8e02ff */
[----:B------:R-:W-:Y:S02]  /*24120*/  IMAD R7, R11, R8, R9 ;  /* 0x000000080b077224 */ /* 0x000fe400078e0209 */
[----:B------:R-:W-:Y:S01]  /*24130*/  IMAD R9, R3, UR5, R6 ;  /* 0x0000000503097c24 */ /* 0x000fe2000f8e0206 */
[----:B------:R-:W-:Y:S01]  /*24140*/  ULDC.64 UR4, c[0x0][0xad8] ;  /* 0x0002b60000047ab9 */ /* 0x000fe20000000a00 */
[----:B------:R-:W-:Y:S01]  /*24150*/  IMAD R11, R0, R11, RZ ;  /* 0x0000000b000b7224 */ /* 0x000fe200078e02ff */
[----:B------:R-:W-:Y:S01]  /*24160*/  SHF.R.S32.HI R3, RZ, 0x1f, R7 ;  /* 0x0000001fff037819 */ /* 0x000fe20000011407 */
[----:B------:R-:W-:Y:S02]  /*24170*/  IMAD.IADD R5, R5, 0x1, R9 ;  /* 0x0000000105057824 */ /* 0x000fe400078e0209 */
[C---:B------:R-:W-:Y:S01]  /*24180*/  VIADD R0, R188.reuse, 0x20 ;  /* 0x00000020bc007836 */ /* 0x040fe20000000000 */
[----:B------:R-:W-:Y:S01]  /*24190*/  ISETP.GE.AND P2, PT, R188, R11, PT ;  /* 0x0000000bbc00720c */ /* 0x000fe20003f46270 */
[----:B------:R-:W-:-:S02]  /*241a0*/  IMAD R6, R3, UR4, RZ ;  /* 0x0000000403067c24 */ /* 0x000fc4000f8e02ff */
[----:B------:R-:W-:Y:S01]  /*241b0*/  IMAD.WIDE.U32 R4, R7, UR4, R4 ;  /* 0x0000000407047c25 */ /* 0x000fe2000f8e0004 */
[----:B------:R-:W-:-:S03]  /*241c0*/  ISETP.GE.AND P1, PT, R0, R11, PT ;  /* 0x0000000b0000720c */ /* 0x000fc60003f26270 */
[----:B------:R-:W-:Y:S01]  /*241d0*/  IMAD R3, R7, UR5, R6 ;  /* 0x0000000507037c24 */ /* 0x000fe2000f8e0206 */
[----:B------:R-:W-:Y:S01]  /*241e0*/  ULDC.64 UR4, c[0x0][0xa80] ;  /* 0x0002a00000047ab9 */ /* 0x000fe20000000a00 */
[----:B------:R-:W-:Y:S01]  /*241f0*/  VIADD R0, R188, 0x40 ;  /* 0x00000040bc007836 */ /* 0x000fe20000000000 */
[----:B------:R-:W-:Y:S01]  /*24200*/  LEA R6, P3, R4, UR4, 0x1 ;  /* 0x0000000404067c11 */ /* 0x000fe2000f8608ff */
[----:B------:R-:W-:-:S03]  /*24210*/  IMAD.IADD R3, R5, 0x1, R3 ;  /* 0x0000000105037824 */ /* 0x000fc600078e0203 */
[----:B------:R-:W-:Y:S02]  /*24220*/  ISETP.GE.AND P0, PT, R0, R11, PT ;  /* 0x0000000b0000720c */ /* 0x000fe40003f06270 */
[----:B------:R-:W-:Y:S02]  /*24230*/  LEA.HI.X R3, R4, UR5, R3, 0x1, P3 ;  /* 0x0000000504037c11 */ /* 0x000fe400098f0c03 */
[----:B------:R0:W2:Y:S04]  /*24240*/  SHFL.IDX PT, R4, R6, RZ, 0x181f ;  /* 0x00181fff06047589 */ /* 0x0000a800000e0000 */
[----:B------:R0:W3:Y:S01]  /*24250*/  SHFL.IDX PT, R0, R3, RZ, 0x181f ;  /* 0x00181fff03007589 */ /* 0x0000e200000e0000 */
[----:B------:R-:W-:Y:S05]  /*24260*/  @P2 BRA `(.L_x_1848) ;  /* 0x0000000000242947 */ /* 0x000fea0003800000 */
[----:B------:R-:W-:Y:S02]  /*24270*/  ULDC UR4, c[0x0][0xac8] ;  /* 0x0002b20000047ab9 */ /* 0x000fe40000000800 */
[----:B------:R-:W-:Y:S02]  /*24280*/  ISETP.GE.AND P4, PT, R203, UR4, PT ;  /* 0x00000004cb007c0c */ /* 0x000fe4000bf86270 */
[----:B------:R-:W-:-:S11]  /*24290*/  ISETP.GE.AND P5, PT, R204, UR4, PT ;  /* 0x00000004cc007c0c */ /* 0x000fd6000bfa6270 */
[CC--:B--2---:R-:W-:Y:S02]  /*242a0*/  @!P4 LEA R8, P2, R203.reuse, R4.reuse, 0x1 ;  /* 0x00000004cb08c211 */ /* 0x0c4fe400078408ff */
[C---:B------:R-:W-:Y:S02]  /*242b0*/  @!P5 LEA R4, P3, R204.reuse, R4, 0x1 ;  /* 0x00000004cc04d211 */ /* 0x040fe400078608ff */
[-C--:B---3--:R-:W-:Y:S02]  /*242c0*/  @!P4 LEA.HI.X R9, R203, R0.reuse, R12, 0x1, P2 ;  /* 0x00000000cb09c211 */ /* 0x088fe400010f0c0c */
[----:B------:R-:W-:-:S03]  /*242d0*/  @!P5 LEA.HI.X R5, R204, R0, R10, 0x1, P3 ;  /* 0x00000000cc05d211 */ /* 0x000fc600018f0c0a */
[----:B------:R4:W-:Y:S04]  /*242e0*/  @!P4 ST.E.128 desc[UR60][R8.64], RZ ;  /* 0x000000ff0800c985 */ /* 0x0009e8000c101d3c */
[----:B------:R4:W-:Y:S02]  /*242f0*/  @!P5 ST.E.128 desc[UR60][R4.64], RZ ;  /* 0x000000ff0400d985 */ /* 0x0009e4000c101d3c */
.L_x_1848:
[----:B------:R-:W-:Y:S05]  /*24300*/  BSYNC B1 ;  /* 0x0000000000017941 */ /* 0x000fea0003800000 */
.L_x_1847:
[----:B---3--:R3:W0:Y:S01]  /*24310*/  SHFL.IDX PT, R0, R3, 0x1, 0x181f ;  /* 0x00381f0003007f89 */ /* 0x00862200000e0000 */
[----:B------:R-:W-:Y:S03]  /*24320*/  BSSY B1, `(.L_x_1849) ;  /* 0x000000c000017945 */ /* 0x000fe60003800000 */
[----:B--2-4-:R3:W2:Y:S01]  /*24330*/  SHFL.IDX PT, R4, R6, 0x1, 0x181f ;  /* 0x00381f0006047f89 */ /* 0x0146a200000e0000 */
[----:B------:R-:W-:Y:S05]  /*24340*/  @P1 BRA `(.L_x_1850) ;  /* 0x0000000000241947 */ /* 0x000fea0003800000 */
[----:B------:R-:W-:Y:S02]  /*24350*/  ULDC UR4, c[0x0][0xac8] ;  /* 0x0002b20000047ab9 */ /* 0x000fe40000000800 */
[----:B------:R-:W-:Y:S02]  /*24360*/  ISETP.GE.AND P3, PT, R203, UR4, PT ;  /* 0x00000004cb007c0c */ /* 0x000fe4000bf66270 */
[----:B------:R-:W-:-:S11]  /*24370*/  ISETP.GE.AND P4, PT, R204, UR4, PT ;  /* 0x00000004cc007c0c */ /* 0x000fd6000bf86270 */
[CC--:B--2---:R-:W-:Y:S02]  /*24380*/  @!P3 LEA R8, P1, R203.reuse, R4.reuse, 0x1 ;  /* 0x00000004cb08b211 */ /* 0x0c4fe400078208ff */
[C---:B------:R-:W-:Y:S02]  /*24390*/  @!P4 LEA R4, P2, R204.reuse, R4, 0x1 ;  /* 0x00000004cc04c211 */ /* 0x040fe400078408ff */
[-C--:B0-----:R-:W-:Y:S02]  /*243a0*/  @!P3 LEA.HI.X R9, R203, R0.reuse, R12, 0x1, P1 ;  /* 0x00000000cb09b211 */ /* 0x081fe400008f0c0c */
[----:B------:R-:W-:-:S03]  /*243b0*/  @!P4 LEA.HI.X R5, R204, R0, R10, 0x1, P2 ;  /* 0x00000000cc05c211 */ /* 0x000fc600010f0c0a */
[----:B------:R4:W-:Y:S04]  /*243c0*/  @!P3 ST.E.128 desc[UR60][R8.64], RZ ;  /* 0x000000ff0800b985 */ /* 0x0009e8000c101d3c */
[----:B------:R4:W-:Y:S02]  /*243d0*/  @!P4 ST.E.128 desc[UR60][R4.64], RZ ;  /* 0x000000ff0400c985 */ /* 0x0009e4000c101d3c */
.L_x_1850:
[----:B------:R-:W-:Y:S05]  /*243e0*/  BSYNC B1 ;  /* 0x0000000000017941 */ /* 0x000fea0003800000 */
.L_x_1849:
[----:B0-----:R0:W0:Y:S01]  /*243f0*/  SHFL.IDX PT, R0, R3, 0x2, 0x181f ;  /* 0x00581f0003007f89 */ /* 0x00102200000e0000 */
[----:B------:R-:W-:Y:S03]  /*24400*/  BSSY B1, `(.L_x_1851) ;  /* 0x000000c000017945 */ /* 0x000fe60003800000 */
[----:B--2-4-:R2:W4:Y:S01]  /*24410*/  SHFL.IDX PT, R4, R6, 0x2, 0x181f ;  /* 0x00581f0006047f89 */ /* 0x01452200000e0000 */
[----:B------:R-:W-:Y:S05]  /*24420*/  @P0 BRA `(.L_x_1852) ;  /* 0x0000000000240947 */ /* 0x000fea0003800000 */
[----:B------:R-:W-:Y:S02]  /*24430*/  ULDC UR4, c[0x0][0xac8] ;  /* 0x0002b20000047ab9 */ /* 0x000fe40000000800 */
[----:B------:R-:W-:Y:S02]  /*24440*/  ISETP.GE.AND P2, PT, R203, UR4, PT ;  /* 0x00000004cb007c0c */ /* 0x000fe4000bf46270 */
[----:B------:R-:W-:-:S11]  /*24450*/  ISETP.GE.AND P3, PT, R204, UR4, PT ;  /* 0x00000004cc007c0c */ /* 0x000fd6000bf66270 */
[CC--:B----4-:R-:W-:Y:S02]  /*24460*/  @!P2 LEA R8, P0, R203.reuse, R4.reuse, 0x1 ;  /* 0x00000004cb08a211 */ /* 0x0d0fe400078008ff */
[C---:B------:R-:W-:Y:S02]  /*24470*/  @!P3 LEA R4, P1, R204.reuse, R4, 0x1 ;  /* 0x00000004cc04b211 */ /* 0x040fe400078208ff */
[-C--:B0-----:R-:W-:Y:S02]  /*24480*/  @!P2 LEA.HI.X R9, R203, R0.reuse, R12, 0x1, P0 ;  /* 0x00000000cb09a211 */ /* 0x081fe400000f0c0c */
[----:B------:R-:W-:-:S03]  /*24490*/  @!P3 LEA.HI.X R5, R204, R0, R10, 0x1, P1 ;  /* 0x00000000cc05b211 */ /* 0x000fc600008f0c0a */
[----:B------:R0:W-:Y:S04]  /*244a0*/  @!P2 ST.E.128 desc[UR60][R8.64], RZ ;  /* 0x000000ff0800a985 */ /* 0x0001e8000c101d3c */
[----:B------:R0:W-:Y:S02]  /*244b0*/  @!P3 ST.E.128 desc[UR60][R4.64], RZ ;  /* 0x000000ff0400b985 */ /* 0x0001e4000c101d3c */
.L_x_1852:
[----:B------:R-:W-:Y:S05]  /*244c0*/  BSYNC B1 ;  /* 0x0000000000017941 */ /* 0x000fea0003800000 */
.L_x_1851:
[----:B0-----:R-:W-:Y:S01]  /*244d0*/  VIADD R0, R188, 0x60 ;  /* 0x00000060bc007836 */ /* 0x001fe20000000000 */
[----:B---3--:R-:W0:Y:S04]  /*244e0*/  SHFL.IDX PT, R3, R3, 0x3, 0x181f ;  /* 0x00781f0003037f89 */ /* 0x008e2800000e0000 */
[----:B------:R-:W-:Y:S01]  /*244f0*/  ISETP.GE.AND P0, PT, R0, R11, PT ;  /* 0x0000000b0000720c */ /* 0x000fe20003f06270 */
[----:B----4-:R3:W4:-:S12]  /*24500*/  SHFL.IDX PT, R4, R6, 0x3, 0x181f ;  /* 0x00781f0006047f89 */ /* 0x01071800000e0000 */
[----:B---3--:R-:W-:Y:S05]  /*24510*/  @P0 BRA `(.L_x_1841) ;  /* 0x0000000000240947 */ /* 0x008fea0003800000 */
[----:B------:R-:W-:Y:S02]  /*24520*/  ULDC UR4, c[0x0][0xac8] ;  /* 0x0002b20000047ab9 */ /* 0x000fe40000000800 */
[----:B------:R-:W-:Y:S02]  /*24530*/  ISETP.GE.AND P2, PT, R203, UR4, PT ;  /* 0x00000004cb007c0c */ /* 0x000fe4000bf46270 */
[----:B------:R-:W-:-:S11]  /*24540*/  ISETP.GE.AND P3, PT, R204, UR4, PT ;  /* 0x00000004cc007c0c */ /* 0x000fd6000bf66270 */
[CC--:B--2-4-:R-:W-:Y:S02]  /*24550*/  @!P2 LEA R6, P0, R203.reuse, R4.reuse, 0x1 ;  /* 0x00000004cb06a211 */ /* 0x0d4fe400078008ff */
[C---:B------:R-:W-:Y:S02]  /*24560*/  @!P3 LEA R4, P1, R204.reuse, R4, 0x1 ;  /* 0x00000004cc04b211 */ /* 0x040fe400078208ff */
[-C--:B0-----:R-:W-:Y:S02]  /*24570*/  @!P2 LEA.HI.X R7, R203, R3.reuse, R12, 0x1, P0 ;  /* 0x00000003cb07a211 */ /* 0x081fe400000f0c0c */
[----:B------:R-:W-:-:S03]  /*24580*/  @!P3 LEA.HI.X R5, R204, R3, R10, 0x1, P1 ;  /* 0x00000003cc05b211 */ /* 0x000fc600008f0c0a */
[----:B------:R0:W-:Y:S04]  /*24590*/  @!P2 ST.E.128 desc[UR60][R6.64], RZ ;  /* 0x000000ff0600a985 */ /* 0x0001e8000c101d3c */
[----:B------:R0:W-:Y:S02]  /*245a0*/  @!P3 ST.E.128 desc[UR60][R4.64], RZ ;  /* 0x000000ff0400b985 */ /* 0x0001e4000c101d3c */
.L_x_1841:
[----:B------:R-:W-:Y:S05]  /*245b0*/  BSYNC B0 ;  /* 0x0000000000007941 */ /* 0x000fea0003800000 */
.L_x_1831:
[----:B------:R-:W-:Y:S02]  /*245c0*/  ULDC UR4, c[0x0][0xc3c] ;  /* 0x00030f0000047ab9 */ /* 0x000fe40000000800 */
[----:B------:R-:W-:-:S13]  /*245d0*/  ISETP.GE.AND P0, PT, R31, UR4, PT ;  /* 0x000000041f007c0c */ /* 0x000fda000bf06270 */
[----:B------:R-:W-:Y:S05]  /*245e0*/  @!P0 BRA `(.L_x_1853) ;  /* 0xfffffdcc00b08947 */ /* 0x000fea000383ffff */
[----:B------:R-:W-:Y:S05]  /*245f0*/  BRA `(.L_x_1546) ;  /* 0x0000008000207947 */ /* 0x000fea0003800000 */
.L_x_1544:
        /* <DEDUP_REMOVED lines=16> */
.L_x_1854:
        /* <DEDUP_REMOVED lines=43> */
.L_x_1858:
[----:B------:R-:W0:Y:S01]  /*249b0*/  LDC R2, c[0x0][0xc3c] ;  /* 0x00030f00ff027b82 */ /* 0x000e220000000800 */
[----:B------:R-:W-:Y:S01]  /*249c0*/  UIADD3 UR4, UR4, 0x1f, URZ ;  /* 0x0000001f04047890 */ /* 0x000fe2000fffe03f */
[----:B------:R-:W-:Y:S02]  /*249d0*/  ULDC UR7, c[0x0][0xc3c] ;  /* 0x00030f0000077ab9 */ /* 0x000fe40000000800 */
[----:B------:R-:W-:-:S03]  /*249e0*/  IMAD.U32 R27, RZ, RZ, UR7 ;  /* 0x00000007ff1b7e24 */ /* 0x000fc6000f8e00ff */
[----:B0-----:R-:W-:-:S13]  /*249f0*/  ISETP.LE.AND P6, PT, R2, UR4, PT ;  /* 0x0000000402007c0c */ /* 0x001fda000bfc3270 */
[----:B------:R-:W-:Y:S05]  /*24a00*/  @P6 BRA `(.L_x_1857) ;  /* 0x0000000800a86947 */ /* 0x000fea0003800000 */
[----:B------:R-:W-:Y:S02]  /*24a10*/  VIADD R11, R6, UR4 ;  /* 0x00000004060b7c36 */ /* 0x000fe40008000000 */
[----:B------:R-:W-:Y:S02]  /*24a20*/  IMAD.MOV.U32 R7, RZ, RZ, RZ ;  /* 0x000000ffff077224 */ /* 0x000fe400078e00ff */
[----:B------:R-:W-:Y:S01]  /*24a30*/  IMAD.MOV.U32 R8, RZ, RZ, RZ ;  /* 0x000000ffff087224 */ /* 0x000fe200078e00ff */
[----:B------:R-:W-:-:S13]  /*24a40*/  ISETP.GE.OR P6, PT, R11, R2, !P0 ;  /* 0x000000020b00720c */ /* 0x000fda00047c6670 */
[----:B------:R-:W0:Y:S08]  /*24a50*/  @!P6 LDC.64 R4, c[0x0][0xc80] ;  /* 0x00032000ff04eb82 */ /* 0x000e300000000a00 */
[----:B------:R-:W1:Y:S01]  /*24a60*/  @!P6 LDC.64 R2, c[0x0][0xc78] ;  /* 0x00031e00ff02eb82 */ /* 0x000e620000000a00 */
[----:B0-----:R-:W-:-:S05]  /*24a70*/  @!P6 IMAD.WIDE R4, R11, 0x4, R4 ;  /* 0x000000040b04e825 */ /* 0x001fca00078e0204 */
[----:B------:R-:W2:Y:S01]  /*24a80*/  @!P6 LDG.E R7, desc[UR60][R4.64] ;  /* 0x0000003c0407e981 */ /* 0x000ea2000c1e1900 */
[----:B-1----:R-:W-:-:S05]  /*24a90*/  @!P6 IMAD.WIDE R2, R11, 0x4, R2 ;  /* 0x000000040b02e825 */ /* 0x002fca00078e0202 */
        /* <DEDUP_REMOVED lines=22> */
.L_x_1856:
        /* <DEDUP_REMOVED lines=11> */
[----:B------:R-:W-:-:S05]  /*24cb0*/  VIADD R3, R27, 0xffffffff ;  /* 0xffffffff1b037836 */ /* 0x000fca0000000000 */
[----:B------:R0:W1:Y:S02]  /*24cc0*/  SHFL.IDX PT, R24, R2, R3, 0x1f ;  /* 0x00001f0302187589 */ /* 0x00006400000e0000 */
.L_x_1859:
[----:B-1----:R-:W-:Y:S02]  /*24cd0*/  IMAD R24, R24, UR5, R5 ;  /* 0x0000000518187c24 */ /* 0x002fe4000f8e0205 */
[----:B------:R-:W-:-:S03]  /*24ce0*/  VIADD R27, R27, UR4 ;  /* 0x000000041b1b7c36 */ /* 0x000fc60008000000 */
[----:B------:R-:W-:Y:S01]  /*24cf0*/  IADD3 R4, -R24, UR6, RZ ;  /* 0x0000000618047c10 */ /* 0x000fe2000fffe1ff */
[----:B------:R-:W-:Y:S06]  /*24d00*/  @!P1 BRA `(.L_x_1860) ;  /* 0x0000000000e89947 */ /* 0x000fec0003800000 */
[-C--:B--2---:R-:W-:Y:S02]  /*24d10*/  IABS R12, R7.reuse ;  /* 0x00000007000c7213 */ /* 0x084fe40000000000 */
[----:B------:R-:W-:Y:S02]  /*24d20*/  IABS R5, R8 ;  /* 0x0000000800057213 */ /* 0x000fe40000000000 */
[----:B------:R-:W1:Y:S01]  /*24d30*/  I2F.RP R9, R12 ;  /* 0x0000000c00097306 */ /* 0x000e620000209400 */
[----:B------:R-:W-:-:S07]  /*24d40*/  IABS R13, R7 ;  /* 0x00000007000d7213 */ /* 0x000fce0000000000 */
[----:B------:R-:W2:Y:S08]  /*24d50*/  I2F.RP R10, R5 ;  /* 0x00000005000a7306 */ /* 0x000eb00000209400 */
[----:B-1----:R-:W0:Y:S08]  /*24d60*/  MUFU.RCP R9, R9 ;  /* 0x0000000900097308 */ /* 0x002e300000001000 */
[----:B--2---:R-:W-:Y:S01]  /*24d70*/  MUFU.RCP R10, R10 ;  /* 0x0000000a000a7308 */ /* 0x004fe20000001000 */
        /* <DEDUP_REMOVED lines=18> */
[----:B------:R-:W0:Y:S01]  /*24ea0*/  F2I.FTZ.U32.TRUNC.NTZ R3, R11 ;  /* 0x0000000b00037305 */ /* 0x000e22000021f000 */
[----:B------:R-:W-:-:S05]  /*24eb0*/  IABS R12, R8 ;  /* 0x00000008000c7213 */ /* 0x000fca0000000000 */
[----:B------:R-:W-:-:S05]  /*24ec0*/  IMAD.MOV R12, RZ, RZ, -R12 ;  /* 0x000000ffff0c7224 */ /* 0x000fca00078e0a0c */
[----:B------:R-:W-:-:S04]  /*24ed0*/  @P0 VIADD R2, R2, 0x1 ;  /* 0x0000000102020836 */ /* 0x000fc80000000000 */
[----:B------:R-:W-:Y:S02]  /*24ee0*/  IMAD.MOV.U32 R13, RZ, RZ, R2 ;  /* 0x000000ffff0d7224 */ /* 0x000fe400078e0002 */
[----:B0-----:R-:W-:Y:S02]  /*24ef0*/  IMAD.MOV R2, RZ, RZ, -R3 ;  /* 0x000000ffff027224 */ /* 0x001fe400078e0a03 */
[----:B------:R-:W-:Y:S01]  /*24f00*/  @!P2 IMAD.MOV R13, RZ, RZ, -R13 ;  /* 0x000000ffff0da224 */ /* 0x000fe200078e0a0d */
[----:B------:R-:W-:Y:S01]  /*24f10*/  @!P1 LOP3.LUT R13, RZ, R7, RZ, 0x33, !PT ;  /* 0x00000007ff0d9212 */ /* 0x000fe200078e33ff */
[----:B------:R-:W-:Y:S02]  /*24f20*/  IMAD R9, R2, R5, RZ ;  /* 0x0000000502097224 */ /* 0x000fe400078e02ff */
[----:B------:R-:W-:Y:S01]  /*24f30*/  IMAD.MOV.U32 R2, RZ, RZ, RZ ;  /* 0x000000ffff027224 */ /* 0x000fe200078e00ff */
[----:B------:R-:W-:-:S03]  /*24f40*/  IABS R10, R13 ;  /* 0x0000000d000a7213 */ /* 0x000fc60000000000 */
[----:B------:R-:W-:-:S04]  /*24f50*/  IMAD.HI.U32 R2, R3, R9, R2 ;  /* 0x0000000903027227 */ /* 0x000fc800078e0002 */
[----:B------:R-:W-:Y:S02]  /*24f60*/  IMAD.MOV.U32 R3, RZ, RZ, R10 ;  /* 0x000000ffff037224 */ /* 0x000fe400078e000a */
[----:B------:R-:W-:Y:S02]  /*24f70*/  IMAD.MOV.U32 R10, RZ, RZ, R12 ;  /* 0x000000ffff0a7224 */ /* 0x000fe400078e000c */
[----:B------:R-:W-:-:S04]  /*24f80*/  IMAD.HI.U32 R2, R2, R3, RZ ;  /* 0x0000000302027227 */ /* 0x000fc800078e00ff */
[----:B------:R-:W-:Y:S01]  /*24f90*/  IMAD R10, R2, R10, R3 ;  /* 0x0000000a020a7224 */ /* 0x000fe200078e0203 */
[----:B------:R-:W-:-:S04]  /*24fa0*/  LOP3.LUT R3, R13, R8, RZ, 0x3c, !PT ;  /* 0x000000080d037212 */ /* 0x000fc800078e3cff */
[----:B------:R-:W-:Y:S02]  /*24fb0*/  ISETP.GT.U32.AND P1, PT, R5, R10, PT ;  /* 0x0000000a0500720c */ /* 0x000fe40003f24070 */
[----:B------:R-:W-:-:S11]  /*24fc0*/  ISETP.GE.AND P2, PT, R3, RZ, PT ;  /* 0x000000ff0300720c */ /* 0x000fd60003f46270 */
[----:B------:R-:W-:Y:S02]  /*24fd0*/  @!P1 IMAD.IADD R10, R10, 0x1, -R5 ;  /* 0x000000010a0a9824 */ /* 0x000fe400078e0a05 */
[----:B------:R-:W-:Y:S01]  /*24fe0*/  @!P1 VIADD R2, R2, 0x1 ;  /* 0x0000000102029836 */ /* 0x000fe20000000000 */
[----:B------:R-:W-:Y:S02]  /*24ff0*/  ISETP.NE.AND P1, PT, R8, RZ, PT ;  /* 0x000000ff0800720c */ /* 0x000fe40003f25270 */
[----:B------:R-:W-:Y:S01]  /*25000*/  ISETP.GE.U32.AND P0, PT, R10, R5, PT ;  /* 0x000000050a00720c */ /* 0x000fe20003f06070 */
[----:B------:R-:W-:-:S12]  /*25010*/  IMAD.MOV R5, RZ, RZ, -R13 ;  /* 0x000000ffff057224 */ /* 0x000fd800078e0a0d */
[----:B------:R-:W-:-:S04]  /*25020*/  @P0 VIADD R2, R2, 0x1 ;  /* 0x0000000102020836 */ /* 0x000fc80000000000 */
        /* <DEDUP_REMOVED lines=8> */
.L_x_1860:
[----:B0-----:R-:W0:Y:S02]  /*250b0*/  LDC.64 R2, c[0x0][0xc90] ;  /* 0x00032400ff027b82 */ /* 0x001e240000000a00 */
        /* <DEDUP_REMOVED lines=32> */
[----:B------:R-:W-:Y:S02]  /*252c0*/  VIADDMNMX R8, R8, UR5, R13, PT ;  /* 0x0000000508087c46 */ /* 0x000fe4000b80010d */
[----:B------:R-:W-:-:S02]  /*252d0*/  IADD3 R9, R9, 0x1000000, R4 ;  /* 0x0100000009097810 */ /* 0x000fc40007ffe004 */
        /* <DEDUP_REMOVED lines=25> */
[----:B------:R-:W-:-:S07]  /*25470*/  IMAD R26, R2, R26, R9 ;  /* 0x0000001a021a7224 */ /* 0x000fce00078e0209 */
.L_x_1861:
[----:B------:R-:W-:-:S05]  /*25480*/  LOP3.LUT R2, RZ, R2, RZ, 0x33, !PT ;  /* 0x00000002ff027212 */ /* 0x000fca00078e33ff */
[----:B------:R-:W-:Y:S01]  /*25490*/  IMAD.IADD R25, R7, 0x1, R2 ;  /* 0x0000000107197824 */ /* 0x000fe200078e0202 */
[----:B------:R-:W-:Y:S06]  /*254a0*/  BRA `(.L_x_1862) ;  /* 0x00000000000c7947 */ /* 0x000fec0003800000 */
.L_x_1857:
[----:B------:R-:W-:Y:S02]  /*254b0*/  IMAD.MOV.U32 R25, RZ, RZ, RZ ;  /* 0x000000ffff197224 */ /* 0x000fe400078e00ff */
[----:B------:R-:W-:Y:S02]  /*254c0*/  IMAD.U32 R24, RZ, RZ, UR6 ;  /* 0x00000006ff187e24 */ /* 0x000fe4000f8e00ff */
[----:B------:R-:W-:-:S07]  /*254d0*/  IMAD.MOV.U32 R26, RZ, RZ, RZ ;  /* 0x000000ffff1a7224 */ /* 0x000fce00078e00ff */
.L_x_1862:
[----:B------:R-:W-:-:S13]  /*254e0*/  ISETP.NE.AND P0, PT, R6, RZ, PT ;  /* 0x000000ff0600720c */ /* 0x000fda0003f05270 */
[----:B------:R-:W0:Y:S01]  /*254f0*/  @!P0 S2R R3, SR_CgaCtaId ;  /* 0x0000000000038919 */ /* 0x000e220000008800 */
[----:B------:R-:W-:-:S04]  /*25500*/  @!P0 MOV R2, 0x400 ;  /* 0x0000040000028802 */ /* 0x000fc80000000f00 */
[----:B0-----:R-:W-:-:S05]  /*25510*/  @!P0 LEA R2, R3, R2, 0x18 ;  /* 0x0000000203028211 */ /* 0x001fca00078ec0ff */
[----:B------:R0:W-:Y:S01]  /*25520*/  @!P0 STS.128 [R2+0x2a8d0], R24 ;  /* 0x02a8d01802008388 */ /* 0x0001e20000000c00 */
[----:B------:R-:W-:Y:S06]  /*25530*/  BAR.ARV 0x5, 0x180 ;  /* 0x0146000000007b1d */ /* 0x000fec0000002000 */
.L_x_1855:
        /* <DEDUP_REMOVED lines=12> */
[----:B------:R-:W-:Y:S01]  /*25600*/  ULDC.64 UR36, c[0x0][0x198] ;  /* 0x0000660000247ab9 */ /* 0x000fe20000000a00 */
[----:B------:R-:W-:Y:S01]  /*25610*/  IMAD.SHL.U32 R34, R4, 0x8, RZ ;  /* 0x0000000804227824 */ /* 0x000fe200078e00ff */
[----:B------:R-:W-:Y:S01]  /*25620*/  ULDC UR38, c[0x0][0xc] ;  /* 0x0000030000267ab9 */ /* 0x000fe20000000800 */
[----:B------:R-:W-:Y:S02]  /*25630*/  IMAD.MOV.U32 R22, RZ, RZ, RZ ;  /* 0x000000ffff167224 */ /* 0x000fe400078e00ff */
[----:B------:R-:W-:-:S02]  /*25640*/  IMAD.MOV.U32 R28, RZ, RZ, RZ ;  /* 0x000000ffff1c7224 */ /* 0x000fc400078e00ff */
[----:B------:R-:W-:Y:S01]  /*25650*/  IMAD.MOV.U32 R30, RZ, RZ, 0x1 ;  /* 0x00000001ff1e7424 */ /* 0x000fe200078e00ff */
        /* <DEDUP_REMOVED lines=9> */
[----:B------:R-:W-:Y:S01]  /*256f0*/  SHF.R.U32.HI R3, RZ, 0x3, R4 ;  /* 0x00000003ff037819 */ /* 0x000fe20000011604 */
[----:B0-----:R-:W-:-:S03]  /*25700*/  ULEA UR4, UR5, UR4, 0x18 ;  /* 0x0000000405047291 */ /* 0x001fc6000f8ec03f */
[----:B------:R-:W-:Y:S02]  /*25710*/  LOP3.LUT R4, R3, 0x70, R0, 0xf8, !PT ;  /* 0x0000007003047812 */ /* 0x000fe400078ef800 */
[C---:B------:R-:W-:Y:S01]  /*25720*/  LOP3.LUT R3, R2.reuse, 0x40, RZ, 0xfc, !PT ;  /* 0x0000004002037812 */ /* 0x040fe200078efcff */
[----:B------:R-:W-:Y:S01]  /*25730*/  IMAD.U32 R17, RZ, RZ, UR4 ;  /* 0x00000004ff117e24 */ /* 0x000fe2000f8e00ff */
[----:B------:R-:W-:-:S03]  /*25740*/  LOP3.LUT R0, R2, 0x80, RZ, 0xfc, !PT ;  /* 0x0000008002007812 */ /* 0x000fc600078efcff */
[----:B-1----:R-:W-:-:S07]  /*25750*/  IMAD R36, R34, 0x2, R17 ;  /* 0x0000000222247824 */ /* 0x002fce00078e0211 */
.L_x_1984:
[----:B------:R-:W-:Y:S05]  /*25760*/  YIELD ;  /* 0x0000000000007946 */ /* 0x000fea0003800000 */
[----:B------:R-:W-:Y:S01]  /*25770*/  ULDC.64 UR4, c[0x0][0xa28] ;  /* 0x00028a0000047ab9 */ /* 0x000fe20000000a00 */
[----:B------:R-:W-:Y:S01]  /*25780*/  IMAD.MOV.U32 R11, RZ, RZ, RZ ;  /* 0x000000ffff0b7224 */ /* 0x000fe200078e00ff */
[----:B------:R-:W-:Y:S01]  /*25790*/  ISETP.NE.U32.AND P0, PT, RZ, UR4, PT ;  /* 0x00000004ff007c0c */ /* 0x000fe2000bf05070 */
[----:B0-----:R-:W0:Y:S01]  /*257a0*/  LDC.64 R4, c[0x0][0xa00] ;  /* 0x00028000ff047b82 */ /* 0x001e220000000a00 */
[----:B------:R-:W-:Y:S02]  /*257b0*/  ULDC.64 UR6, c[0x0][0xa10] ;  /* 0x0002840000067ab9 */ /* 0x000fe40000000a00 */
[----:B------:R-:W-:Y:S01]  /*257c0*/  ISETP.NE.AND.EX P0, PT, RZ, UR5, PT, P0 ;  /* 0x00000005ff007c0c */ /* 0x000fe2000bf05300 */
[----:B------:R-:W-:-:S12]  /*257d0*/  ULDC.64 UR4, c[0x0][0xa18] ;  /* 0x0002860000047ab9 */ /* 0x000fd80000000a00 */
[----:B-1----:R-:W1:Y:S01]  /*257e0*/  @P0 LDC.64 R2, c[0x0][0xa28] ;  /* 0x00028a00ff020b82 */ /* 0x002e620000000a00 */
[----:B------:R-:W-:Y:S01]  /*257f0*/  ISETP.NE.U32.AND P1, PT, RZ, UR6, PT ;  /* 0x00000006ff007c0c */ /* 0x000fe2000bf25070 */
[----:B-1----:R-:W-:-:S05]  /*25800*/  @P0 IMAD.WIDE R2, R27, 0x4, R2 ;  /* 0x000000041b020825 */ /* 0x002fca00078e0202 */
[----:B------:R1:W2:Y:S01]  /*25810*/  @P0 LDG.E R11, desc[UR60][R2.64] ;  /* 0x0000003c020b0981 */ /* 0x0002a2000c1e1900 */
[----:B------:R-:W-:Y:S01]  /*25820*/  ISETP.NE.U32.AND P0, PT, RZ, UR4, PT ;  /* 0x00000004ff007c0c */ /* 0x000fe2000bf05070 */
[----:B------:R-:W-:Y:S01]  /*25830*/  IMAD.MOV.U32 R35, RZ, RZ, RZ ;  /* 0x000000ffff237224 */ /* 0x000fe200078e00ff */
[----:B------:R-:W-:Y:S01]  /*25840*/  ISETP.NE.AND.EX P1, PT, RZ, UR7, PT, P1 ;  /* 0x00000007ff007c0c */ /* 0x000fe2000bf25310 */
[----:B------:R-:W-:Y:S01]  /*25850*/  IMAD.MOV.U32 R0, RZ, RZ, RZ ;  /* 0x000000ffff007224 */ /* 0x000fe200078e00ff */
[----:B------:R-:W-:Y:S01]  /*25860*/  ISETP.NE.AND.EX P2, PT, RZ, UR5, PT, P0 ;  /* 0x00000005ff007c0c */ /* 0x000fe2000bf45300 */
[----:B------:R-:W-:Y:S01]  /*25870*/  ULDC.64 UR4, c[0x0][0xa00] ;  /* 0x0002800000047ab9 */ /* 0x000fe20000000a00 */
[----:B0-----:R-:W-:Y:S01]  /*25880*/  IMAD.WIDE R4, R27, 0x4, R4 ;  /* 0x000000041b047825 */ /* 0x001fe200078e0204 */
[----:B------:R-:W-:Y:S01]  /*25890*/  ISETP.NE.U32.AND P0, PT, RZ, UR4, PT ;  /* 0x00000004ff007c0c */ /* 0x000fe2000bf05070 */
[----:B-1----:R-:W0:Y:S03]  /*258a0*/  LDC.64 R2, c[0x0][0xa10] ;  /* 0x00028400ff027b82 */ /* 0x002e260000000a00 */
[----:B------:R-:W-:-:S06]  /*258b0*/  ISETP.NE.AND.EX P0, PT, RZ, UR5, PT, P0 ;  /* 0x00000005ff007c0c */ /* 0x000fcc000bf05300 */
[----:B------:R-:W1:Y:S07]  /*258c0*/  @P2 LDC.64 R6, c[0x0][0xa18] ;  /* 0x00028600ff062b82 */ /* 0x000e6e0000000a00 */
[----:B------:R-:W5:Y:S01]  /*258d0*/  @P0 LDG.E R35, desc[UR60][R4.64] ;  /* 0x0000003c04230981 */ /* 0x000f62000c1e1900 */
[----:B0-----:R-:W-:-:S05]  /*258e0*/  IMAD.WIDE R2, R27, 0x4, R2 ;  /* 0x000000041b027825 */ /* 0x001fca00078e0202 */
[----:B------:R-:W5:Y:S01]  /*258f0*/  @P1 LDG.E R0, desc[UR60][R2.64] ;  /* 0x0000003c02001981 */ /* 0x000f62000c1e1900 */
[----:B------:R-:W-:Y:S02]  /*25900*/  ULDC UR4, c[0x0][0x288] ;  /* 0x0000a20000047ab9 */ /* 0x000fe40000000800 */
[----:B------:R-:W-:Y:S01]  /*25910*/  IMAD.U32 R32, RZ, RZ, UR4 ;  /* 0x00000004ff207e24 */ /* 0x000fe2000f8e00ff */
[----:B------:R-:W-:Y:S02]  /*25920*/  ULDC.64 UR4, c[0x0][0x418] ;  /* 0x0001060000047ab9 */ /* 0x000fe40000000a00 */
[----:B------:R-:W-:-:S03]  /*25930*/  UISETP.NE.U32.AND UP0, UPT, UR4, URZ, UPT ;  /* 0x0000003f0400728c */ /* 0x000fc6000bf05070 */
[----:B------:R-:W-:Y:S01]  /*25940*/  ULDC UR4, c[0x0][0x424] ;  /* 0x0001090000047ab9 */ /* 0x000fe20000000800 */
[----:B------:R-:W-:Y:S01]  /*25950*/  UISETP.NE.AND.EX UP0, UPT, UR5, URZ, UPT, UP0 ;  /* 0x0000003f0500728c */ /* 0x000fe2000bf05300 */
[----:B-1----:R-:W-:Y:S02]  /*25960*/  @P2 IMAD.WIDE R6, R27, 0x4, R6 ;  /* 0x000000041b062825 */ /* 0x002fe400078e0206 */
[----:B------:R-:W-:Y:S01]  /*25970*/  ULDC UR5, c[0x0][0x2f0] ;  /* 0x0000bc0000057ab9 */ /* 0x000fe20000000800 */
[----:B------:R-:W-:Y:S02]  /*25980*/  USEL UR4, UR4, 0x1, UP0 ;  /* 0x0000000104047887 */ /* 0x000fe40008000000 */
[----:B------:R0:W5:Y:S02]  /*25990*/  @P2 LDG.E R32, desc[UR60][R6.64] ;  /* 0x0000003c06202981 */ /* 0x000164000c1e1900 */
[----:B------:R-:W-:-:S03]  /*259a0*/  UIMAD UR4, UR4, UR5, URZ ;  /* 0x00000005040472a4 */ /* 0x000fc6000f8e023f */
[----:B------:R-:W-:-:S03]  /*259b0*/  ULDC UR5, c[0x0][0x348] ;  /* 0x0000d20000057ab9 */ /* 0x000fc60000000800 */
[----:B------:R-:W-:Y:S02]  /*259c0*/  IMAD.U32 R10, RZ, RZ, UR4 ;  /* 0x00000004ff0a7e24 */ /* 0x000fe4000f8e00ff */
[----:B0-----:R-:W-:Y:S01]  /*259d0*/  IMAD.U32 R7, RZ, RZ, UR5 ;  /* 0x00000005ff077e24 */ /* 0x001fe2000f8e00ff */
[----:B--2---:R0:W-:Y:S01]  /*259e0*/  STL [R1+0x4], R11 ;  /* 0x0000040b01007387 */ /* 0x0041e20000100800 */
[----:B---3--:R-:W-:Y:S05]  /*259f0*/  @P2 BRA `(.L_x_1864) ;  /* 0x0000000000102947 */ /* 0x008fea0003800000 */
[----:B------:R-:W-:Y:S05]  /*25a00*/  @!P0 BRA `(.L_x_1864) ;  /* 0x00000000000c8947 */ /* 0x000fea0003800000 */
[----:B------:R-:W2:Y:S04]  /*25a10*/  LDG.E R9, desc[UR60][R4.64] ;  /* 0x0000003c04097981 */ /* 0x000ea8000c1e1900 */
[----:B-----5:R-:W2:Y:S02]  /*25a20*/  LDG.E R32, desc[UR60][R4.64+0x4] ;  /* 0x0000043c04207981 */ /* 0x020ea4000c1e1900 */
[----:B--2---:R-:W-:-:S07]  /*25a30*/  IMAD.IADD R32, R32, 0x1, -R9 ;  /* 0x0000000120207824 */ /* 0x004fce00078e0a09 */
.L_x_1864:
[----:B------:R-:W-:Y:S01]  /*25a40*/  ULDC.64 UR4, c[0x0][0xa20] ;  /* 0x0002880000047ab9 */ /* 0x000fe20000000a00 */
[C---:B------:R-:W-:Y:S02]  /*25a50*/  LOP3.LUT R4, R26.reuse, 0xff000000, RZ, 0xc0, !PT ;  /* 0xff0000001a047812 */ /* 0x040fe400078ec0ff */
[----:B------:R-:W-:Y:S02]  /*25a60*/  ISETP.NE.U32.AND P0, PT, RZ, UR4, PT ;  /* 0x00000004ff007c0c */ /* 0x000fe4000bf05070 */
[----:B------:R-:W-:Y:S02]  /*25a70*/  SHF.R.U32.HI R5, RZ, 0x8, R4 ;  /* 0x00000008ff057819 */ /* 0x000fe40000011604 */
[----:B------:R-:W-:Y:S02]  /*25a80*/  ISETP.NE.AND.EX P0, PT, RZ, UR5, PT, P0 ;  /* 0x00000005ff007c0c */ /* 0x000fe4000bf05300 */
[C---:B------:R-:W-:Y:S02]  /*25a90*/  LOP3.LUT R6, R26.reuse, 0xff0000, RZ, 0xc0, !PT ;  /* 0x00ff00001a067812 */ /* 0x040fe400078ec0ff */
[----:B------:R-:W-:-:S02]  /*25aa0*/  LOP3.LUT R26, R26, 0xffff, RZ, 0xc0, !PT ;  /* 0x0000ffff1a1a7812 */ /* 0x000fc400078ec0ff */
[----:B------:R-:W-:-:S07]  /*25ab0*/  LEA.HI R6, R6, R5, RZ, 0x10 ;  /* 0x0000000506067211 */ /* 0x000fce00078f80ff */
[----:B------:R-:W-:Y:S05]  /*25ac0*/  @!P0 BRA `(.L_x_1865) ;  /* 0x0000000000108947 */ /* 0x000fea0003800000 */
[----:B------:R-:W1:Y:S02]  /*25ad0*/  LDC.64 R4, c[0x0][0xa20] ;  /* 0x00028800ff047b82 */ /* 0x000e640000000a00 */
[----:B-1----:R-:W-:-:S05]  /*25ae0*/  IMAD.WIDE R4, R27, 0x4, R4 ;  /* 0x000000041b047825 */ /* 0x002fca00078e0204 */
[----:B------:R1:W5:Y:S01]  /*25af0*/  LDG.E R10, desc[UR60][R4.64] ;  /* 0x0000003c040a7981 */ /* 0x000362000c1e1900 */
[----:B------:R-:W-:Y:S05]  /*25b00*/  BRA `(.L_x_1866) ;  /* 0x0000000000247947 */ /* 0x000fea0003800000 */
.L_x_1865:
[----:B------:R-:W-:Y:S02]  /*25b10*/  ULDC.64 UR4, c[0x0][0xa08] ;  /* 0x0002820000047ab9 */ /* 0x000fe40000000a00 */
[----:B------:R-:W-:-:S04]  /*25b20*/  ISETP.NE.U32.AND P0, PT, RZ, UR4, PT ;  /* 0x00000004ff007c0c */ /* 0x000fc8000bf05070 */
[----:B------:R-:W-:-:S13]  /*25b30*/  ISETP.NE.AND.EX P0, PT, RZ, UR5, PT, P0 ;  /* 0x00000005ff007c0c */ /* 0x000fda000bf05300 */
[----:B------:R-:W-:Y:S05]  /*25b40*/  @!P0 BRA `(.L_x_1866) ;  /* 0x0000000000148947 */ /* 0x000fea0003800000 */
[----:B------:R-:W1:Y:S02]  /*25b50*/  LDC.64 R4, c[0x0][0xa08] ;  /* 0x00028200ff047b82 */ /* 0x000e640000000a00 */
[----:B-1----:R-:W-:-:S05]  /*25b60*/  IMAD.WIDE R4, R27, 0x4, R4 ;  /* 0x000000041b047825 */ /* 0x002fca00078e0204 */
[----:B------:R-:W2:Y:S04]  /*25b70*/  LDG.E R10, desc[UR60][R4.64] ;  /* 0x0000003c040a7981 */ /* 0x000ea8000c1e1900 */
[----:B------:R-:W2:Y:S02]  /*25b80*/  LDG.E R9, desc[UR60][R4.64+0x4] ;  /* 0x0000043c04097981 */ /* 0x000ea4000c1e1900 */
[----:B--2---:R-:W-:-:S07]  /*25b90*/  IMAD.IADD R10, R9, 0x1, -R10 ;  /* 0x00000001090a7824 */ /* 0x004fce00078e0a0a */
.L_x_1866:
[----:B-1----:R-:W2:Y:S01]  /*25ba0*/  @P1 LDG.E R5, desc[UR60][R2.64] ;  /* 0x0000003c02051981 */ /* 0x002ea2000c1e1900 */
[----:B------:R-:W1:Y:S03]  /*25bb0*/  LDC R8, c[0x0][0x448] ;  /* 0x00011200ff087b82 */ /* 0x000e660000000800 */
[----:B------:R3:W2:Y:S01]  /*25bc0*/  @P1 LDG.E R4, desc[UR60][R2.64+0x4] ;  /* 0x0000043c02041981 */ /* 0x0006a2000c1e1900 */
[----:B------:R-:W-:Y:S02]  /*25bd0*/  IMAD.SHL.U32 R25, R25, 0x80, RZ ;  /* 0x0000008019197824 */ /* 0x000fe400078e00ff */
[----:B-----5:R-:W-:Y:S02]  /*25be0*/  IMAD.IADD R10, R10, 0x1, -R11 ;  /* 0x000000010a0a7824 */ /* 0x020fe400078e0a0b */
[----:B---3--:R-:W3:Y:S01]  /*25bf0*/  LDC.64 R2, c[0x0][0x9e0] ;  /* 0x00027800ff027b82 */ /* 0x008ee20000000a00 */
[----:B-1----:R-:W-:-:S13]  /*25c00*/  ISETP.NE.AND P2, PT, R8, 0x1, PT ;  /* 0x000000010800780c */ /* 0x002fda0003f45270 */
[----:B------:R-:W1:Y:S01]  /*25c10*/  @P2 LDC R8, c[0x0][0x44c] ;  /* 0x00011300ff082b82 */ /* 0x000e620000000800 */
[----:B---3--:R-:W-:-:S07]  /*25c20*/  ISETP.GE.AND P3, PT, R3, 0x1, PT ;  /* 0x000000010300780c */ /* 0x008fce0003f66270 */
[----:B------:R-:W3:Y:S01]  /*25c30*/  @P2 LDC R9, c[0x0][0x450] ;  /* 0x00011400ff092b82 */ /* 0x000ee20000000800 */
[----:B--2---:R-:W-:Y:S02]  /*25c40*/  @P1 IMAD.IADD R7, R4, 0x1, -R5 ;  /* 0x0000000104071824 */ /* 0x004fe400078e0a05 */
[----:B------:R-:W-:Y:S02]  /*25c50*/  VIADD R5, R25, 0x7f ;  /* 0x0000007f19057836 */ /* 0x000fe40000000000 */
[----:B------:R-:W-:Y:S02]  /*25c60*/  IMAD.IADD R37, R10, 0x1, R7 ;  /* 0x000000010a257824 */ /* 0x000fe400078e0207 */
[----:B-1----:R-:W-:-:S03]  /*25c70*/  @P2 IMAD.HI.U32 R4, R5, R8, RZ ;  /* 0x0000000805042227 */ /* 0x002fc600078e00ff */
[C---:B------:R-:W-:Y:S02]  /*25c80*/  IADD3 R18, R37.reuse, 0x1, -R32 ;  /* 0x0000000125127810 */ /* 0x040fe40007ffe820 */
[----:B---3--:R-:W-:Y:S01]  /*25c90*/  @P2 SHF.R.U32.HI R5, RZ, R9, R4 ;  /* 0x00000009ff052219 */ /* 0x008fe20000011604 */
[----:B------:R-:W-:-:S04]  /*25ca0*/  VIADD R4, R37, 0x5f ;  /* 0x0000005f25047836 */ /* 0x000fc80000000000 */
[----:B------:R-:W-:-:S04]  /*25cb0*/  IMAD.HI R4, R4, 0x2aaaaaab, RZ ;  /* 0x2aaaaaab04047827 */ /* 0x000fc800078e02ff */
[----:B------:R-:W-:Y:S01]  /*25cc0*/  IMAD.IADD R8, R18, 0x1, R5 ;  /* 0x0000000112087824 */ /* 0x000fe200078e0205 */
[----:B------:R-:W-:-:S03]  /*25cd0*/  SHF.R.U32.HI R19, RZ, 0x1f, R4 ;  /* 0x0000001fff137819 */ /* 0x000fc60000011604 */
[----:B------:R-:W-:Y:S01]  /*25ce0*/  IMAD.IADD R2, R8, 0x1, R2 ;  /* 0x0000000108027824 */ /* 0x000fe200078e0202 */
[----:B------:R-:W-:Y:S01]  /*25cf0*/  LEA.HI.SX32 R19, R4, R19, 0x1c ;  /* 0x0000001304137211 */ /* 0x000fe200078fe2ff */
[----:B------:R-:W-:Y:S06]  /*25d00*/  @!P3 BRA `(.L_x_1867) ;  /* 0x000000000048b947 */ /* 0x000fec0003800000 */
[C---:B------:R-:W-:Y:S01]  /*25d10*/  ISETP.GT.AND P0, PT, R8.reuse, RZ, PT ;  /* 0x000000ff0800720c */ /* 0x040fe20003f04270 */
[----:B------:R-:W-:Y:S01]  /*25d20*/  BSSY B0, `(.L_x_1868) ;  /* 0x000000e000007945 */ /* 0x000fe20003800000 */
[----:B------:R-:W-:-:S11]  /*25d30*/  VIADD R9, R8, 0xffffffff ;  /* 0xffffffff08097836 */ /* 0x000fd60000000000 */
[----:B------:R-:W-:Y:S05]  /*25d40*/  @P0 BRA `(.L_x_1869) ;  /* 0x00000000001c0947 */ /* 0x000fea0003800000 */
[----:B------:R-:W-:Y:S01]  /*25d50*/  ISETP.NE.AND P0, PT, R3, 0x1, PT ;  /* 0x000000010300780c */ /* 0x000fe20003f05270 */
[----:B------:R-:W-:-:S12]  /*25d60*/  IMAD.MOV R9, RZ, RZ, -R8 ;  /* 0x000000ffff097224 */ /* 0x000fd800078e0a08 */
[----:B------:R-:W1:Y:S02]  /*25d70*/  @P0 LDC.64 R4, c[0x0][0x9e8] ;  /* 0x00027a00ff040b82 */ /* 0x000e640000000a00 */
[----:B-1----:R-:W-:-:S05]  /*25d80*/  @P0 IMAD.HI.U32 R4, R9, R4, RZ ;  /* 0x0000000409040227 */ /* 0x002fca00078e00ff */
[----:B------:R-:W-:-:S04]  /*25d90*/  @P0 SHF.R.U32.HI R9, RZ, R5, R4 ;  /* 0x00000005ff090219 */ /* 0x000fc80000011604 */
[----:B------:R-:W-:Y:S01]  /*25da0*/  LOP3.LUT R9, RZ, R9, RZ, 0x33, !PT ;  /* 0x00000009ff097212 */ /* 0x000fe200078e33ff */
[----:B------:R-:W-:Y:S06]  /*25db0*/  BRA `(.L_x_1870) ;  /* 0x0000000000107947 */ /* 0x000fec0003800000 */
.L_x_1869:
[----:B------:R-:W-:-:S13]  /*25dc0*/  ISETP.NE.AND P0, PT, R3, 0x1, PT ;  /* 0x000000010300780c */ /* 0x000fda0003f05270 */
[----:B------:R-:W1:Y:S02]  /*25dd0*/  @P0 LDC.64 R4, c[0x0][0x9e8] ;  /* 0x00027a00ff040b82 */ /* 0x000e640000000a00 */
[----:B-1----:R-:W-:-:S05]  /*25de0*/  @P0 IMAD.HI.U32 R4, R9, R4, RZ ;  /* 0x0000000409040227 */ /* 0x002fca00078e00ff */
[----:B------:R-:W-:-:S07]  /*25df0*/  @P0 SHF.R.U32.HI R9, RZ, R5, R4 ;  /* 0x00000005ff090219 */ /* 0x000fce0000011604 */
.L_x_1870:
[----:B------:R-:W-:Y:S05]  /*25e00*/  BSYNC B0 ;  /* 0x0000000000007941 */ /* 0x000fea0003800000 */
.L_x_1868:
[----:B------:R-:W-:-:S05]  /*25e10*/  IMAD R9, R9, R3, R3 ;  /* 0x0000000309097224 */ /* 0x000fca00078e0203 */
[----:B------:R-:W-:-:S07]  /*25e20*/  VIMNMX R2, R2, R9, PT ;  /* 0x0000000902027248 */ /* 0x000fce0003fe0100 */
.L_x_1867:
[----:B------:R-:W1:Y:S01]  /*25e30*/  @P2 LDC R8, c[0x0][0x44c] ;  /* 0x00011300ff082b82 */ /* 0x000e620000000800 */
[----:B------:R-:W-:Y:S01]  /*25e40*/  VIADD R2, R2, 0x5f ;  /* 0x0000005f02027836 */ /* 0x000fe20000000000 */
[----:B------:R-:W-:Y:S01]  /*25e50*/  ULDC UR4, c[0x0][0x9dc] ;  /* 0x0002770000047ab9 */ /* 0x000fe20000000800 */
[----:B------:R-:W-:Y:S02]  /*25e60*/  IMAD.MOV.U32 R5, RZ, RZ, R25 ;  /* 0x000000ffff057224 */ /* 0x000fe400078e0019 */
[----:B------:R-:W-:-:S03]  /*25e70*/  IMAD.HI R2, R2, 0x2aaaaaab, RZ ;  /* 0x2aaaaaab02027827 */ /* 0x000fc600078e02ff */
[----:B------:R-:W2:Y:S01]  /*25e80*/  @P2 LDC R4, c[0x0][0x450] ;  /* 0x00011400ff042b82 */ /* 0x000ea20000000800 */
[----:B-1----:R-:W-:-:S04]  /*25e90*/  @P2 IMAD.HI.U32 R9, R25, R8, RZ ;  /* 0x0000000819092227 */ /* 0x002fc800078e00ff */
[----:B------:R-:W-:Y:S01]  /*25ea0*/  IMAD.IADD R8, R37, 0x1, -R32 ;  /* 0x0000000125087824 */ /* 0x000fe200078e0a20 */
[----:B--2---:R-:W-:Y:S02]  /*25eb0*/  @P2 SHF.R.U32.HI R5, RZ, R4, R9 ;  /* 0x00000004ff052219 */ /* 0x004fe40000011609 */
[----:B------:R-:W-:-:S04]  /*25ec0*/  SHF.R.U32.HI R9, RZ, 0x1f, R2 ;  /* 0x0000001fff097819 */ /* 0x000fc80000011602 */
[----:B------:R-:W-:Y:S01]  /*25ed0*/  LEA.HI.SX32 R2, R2, R9, 0x1c ;  /* 0x0000000902027211 */ /* 0x000fe200078fe2ff */
[----:B------:R-:W-:-:S03]  /*25ee0*/  IMAD.IADD R9, R8, 0x1, R5 ;  /* 0x0000000108097824 */ /* 0x000fc600078e0205 */
[----:B0-----:R-:W-:Y:S01]  /*25ef0*/  VIMNMX R11, R19, R2, PT ;  /* 0x00000002130b7248 */ /* 0x001fe20003fe0100 */
        /* <DEDUP_REMOVED lines=12> */
.L_x_1873:
[----:B------:R-:W-:-:S13]  /*25fc0*/  ISETP.NE.AND P0, PT, R3, 0x1, PT ;  /* 0x000000010300780c */ /* 0x000fda0003f05270 */
[----:B------:R-:W0:Y:S02]  /*25fd0*/  @P0 LDC.64 R4, c[0x0][0x9e8] ;  /* 0x00027a00ff040b82 */ /* 0x000e240000000a00 */
[----:B0-----:R-:W-:-:S05]  /*25fe0*/  @P0 IMAD.HI.U32 R4, R9, R4, RZ ;  /* 0x0000000409040227 */ /* 0x001fca00078e00ff */
[----:B------:R-:W-:-:S07]  /*25ff0*/  @P0 SHF.R.U32.HI R9, RZ, R5, R4 ;  /* 0x00000005ff090219 */ /* 0x000fce0000011604 */
.L_x_1874:
[----:B------:R-:W-:Y:S05]  /*26000*/  BSYNC B0 ;  /* 0x0000000000007941 */ /* 0x000fea0003800000 */
.L_x_1872:
[----:B------:R-:W-:-:S05]  /*26010*/  IMAD R3, R9, R3, RZ ;  /* 0x0000000309037224 */ /* 0x000fca00078e02ff */
[----:B------:R-:W-:-:S07]  /*26020*/  VIMNMX R2, R2, R3, !PT ;  /* 0x0000000302027248 */ /* 0x000fce0007fe0100 */
.L_x_1871:
[----:B------:R-:W-:Y:S01]  /*26030*/  IMAD.HI R2, R2, 0x2aaaaaab, RZ ;  /* 0x2aaaaaab02027827 */ /* 0x000fe200078e02ff */
[----:B------:R-:W-:Y:S01]  /*26040*/  BSSY B0, `(.L_x_1875) ;  /* 0x0000026000007945 */ /* 0x000fe20003800000 */
[----:B------:R-:W-:Y:S02]  /*26050*/  LOP3.LUT R9, R6, 0xff, RZ, 0xc0, !PT ;  /* 0x000000ff06097812 */ /* 0x000fe400078ec0ff */
[----:B------:R-:W-:Y:S01]  /*26060*/  SHF.R.U32.HI R6, RZ, 0x10, R6 ;  /* 0x00000010ff067819 */ /* 0x000fe20000011606 */
        /* <DEDUP_REMOVED lines=9> */
[----:B------:R-:W-:Y:S02]  /*26100*/  IABS R13, R5 ;  /* 0x00000005000d7213 */ /* 0x000fe40000000000 */
[----:B------:R-:W-:Y:S02]  /*26110*/  IADD3 R12, R5, -0x1, R11 ;  /* 0xffffffff050c7810 */ /* 0x000fe40007ffe00b */
[----:B------:R-:W0:Y:S03]  /*26120*/  I2F.RP R2, R13 ;  /* 0x0000000d00027306 */ /* 0x000e260000209400 */
[----:B------:R-:W-:-:S05]  /*26130*/  IMAD.IADD R12, R12, 0x1, -R4 ;  /* 0x000000010c0c7824 */ /* 0x000fca00078e0a04 */
        /* <DEDUP_REMOVED lines=22> */
.L_x_1876:
[----:B------:R-:W-:Y:S05]  /*262a0*/  BSYNC B0 ;  /* 0x0000000000007941 */ /* 0x000fea0003800000 */
.L_x_1875:
[-C--:B------:R-:W-:Y:S01]  /*262b0*/  IMAD R3, R9, R14.reuse, R4 ;  /* 0x0000000e09037224 */ /* 0x080fe200078e0204 */
        /* <DEDUP_REMOVED lines=11> */
[----:B------:R-:W-:Y:S01]  /*26370*/  @P0 SHF.R.U32.HI R3, RZ, 0x1f, R4 ;  /* 0x0000001fff030819 */ /* 0x000fe20000011604 */
[----:B------:R-:W-:-:S03]  /*26380*/  IMAD.MOV.U32 R2, RZ, RZ, R5 ;  /* 0x000000ffff027224 */ /* 0x000fc600078e0005 */
        /* <DEDUP_REMOVED lines=11> */
.L_x_2052:
[----:B-1----:R-:W-:Y:S02]  /*26440*/  ISETP.NE.AND P0, PT, R14, RZ, PT ;  /* 0x000000ff0e00720c */ /* 0x002fe40003f05270 */
[----:B------:R-:W-:-:S11]  /*26450*/  PLOP3.LUT P6, PT, PT, PT, PT, 0x8, 0x0 ;  /* 0x000000000000781c */ /* 0x000fd60003fce170 */
[----:B------:R-:W-:Y:S05]  /*26460*/  @P0 BRA `(.L_x_1880) ;  /* 0x00000000000c0947 */ /* 0x000fea0003800000 */
[----:B------:R-:W-:-:S03]  /*26470*/  UMOV UR4, 0xffffffff ;  /* 0xffffffff00047882 */ /* 0x000fc60000000000 */
[----:B------:R-:W-:Y:S05]  /*26480*/  BRA.DIV UR4, `(.L_x_1881) ;  /* 0x0000007604647947 */ /* 0x000fea000b800000 */
[----:B------:R-:W-:-:S13]  /*26490*/  ELECT P6, URZ, PT ;  /* 0x00000000003f782f */ /* 0x000fda00038c0000 */
.L_x_1880:
        /* <DEDUP_REMOVED lines=9> */
.L_x_2055:
[----:B------:R-:W-:Y:S05]  /*26530*/  BSYNC B1 ;  /* 0x0000000000017941 */ /* 0x000fea0003800000 */
.L_x_1882:
        /* <DEDUP_REMOVED lines=10> */
.L_x_2056:
[----:B------:R-:W-:Y:S05]  /*265e0*/  BSYNC B2 ;  /* 0x0000000000027941 */ /* 0x000fea0003800000 */
.L_x_1886:
[----:B------:R-:W-:Y:S04]  /*265f0*/  BSSY B2, `(.L_x_1888) ;  /* 0x0000009000027945 */ /* 0x000fe80003800000 */
        /* <DEDUP_REMOVED lines=8> */
.L_x_1889:
[----:B------:R-:W-:Y:S05]  /*26680*/  BSYNC B2 ;  /* 0x0000000000027941 */ /* 0x000fea0003800000 */
.L_x_1888:
[----:B------:R-:W-:Y:S01]  /*26690*/  IMAD.MOV.U32 R20, RZ, RZ, RZ ;  /* 0x000000ffff147224 */ /* 0x000fe200078e00ff */
[----:B------:R-:W-:Y:S01]  /*266a0*/  UIADD3 UR4, UP0, UR36, 0x570, URZ ;  /* 0x0000057024047890 */ /* 0x000fe2000ff1e03f */
[----:B------:R-:W-:Y:S01]  /*266b0*/  IMAD R7, R2, 0x60, R0 ;  /* 0x0000006002077824 */ /* 0x000fe200078e0200 */
[----:B------:R-:W-:Y:S01]  /*266c0*/  PLOP3.LUT P0, PT, PT, PT, PT, 0x80, 0x0 ;  /* 0x000000000000781c */ /* 0x000fe20003f0f070 */
[----:B0-----:R-:W-:Y:S01]  /*266d0*/  IMAD R10, R22, 0x9000, R17 ;  /* 0x00009000160a7824 */ /* 0x001fe200078e0211 */
[----:B------:R-:W-:Y:S01]  /*266e0*/  R2UR UR10, R20 ;  /* 0x00000000140a72ca */ /* 0x000fe200000e0000 */
[----:B------:R-:W-:Y:S01]  /*266f0*/  VIADD R7, R7, 0xffffffa0 ;  /* 0xffffffa007077836 */ /* 0x000fe20000000000 */
[----:B------:R-:W-:Y:S01]  /*26700*/  UIADD3.X UR5, URZ, UR37, URZ, UP0, !UPT ;  /* 0x000000253f057290 */ /* 0x000fe200087fe43f */
[----:B------:R-:W-:Y:S01]  /*26710*/  VIADD R3, R12, 0x2a890 ;  /* 0x0002a8900c037836 */ /* 0x000fe20000000000 */
[----:B------:R-:W-:Y:S01]  /*26720*/  UMOV UR6, 0x0 ;  /* 0x0000000000067882 */ /* 0x000fe20000000000 */
[----:B------:R-:W-:Y:S01]  /*26730*/  VIADD R13, R10, 0x18400 ;  /* 0x000184000a0d7836 */ /* 0x000fe20000000000 */
[----:B------:R-:W-:-:S09]  /*26740*/  UMOV UR7, 0x12f00000 ;  /* 0x12f0000000077882 */ /* 0x000fd20000000000 */
.L_x_1890:
        /* <DEDUP_REMOVED lines=16> */
.L_x_1891:
        /* <DEDUP_REMOVED lines=15> */
.L_x_1892:
        /* <DEDUP_REMOVED lines=13> */
.L_x_2057:
[----:B------:R-:W-:Y:S05]  /*26a10*/  BSYNC B2 ;  /* 0x0000000000027941 */ /* 0x000fea0003800000 */
.L_x_1893:
        /* <DEDUP_REMOVED lines=11> */
.L_x_1896:
[----:B------:R-:W-:Y:S05]  /*26ad0*/  BSYNC B2 ;  /* 0x0000000000027941 */ /* 0x000fea0003800000 */
.L_x_1895:
        /* <DEDUP_REMOVED lines=9> */
.L_x_1897:
        /* <DEDUP_REMOVED lines=15> */
.L_x_1898:
        /* <DEDUP_REMOVED lines=10> */
.L_x_1885:
[----:B------:R-:W-:Y:S05]  /*26d00*/  BSYNC B1 ;  /* 0x0000000000017941 */ /* 0x000fea0003800000 */
.L_x_1884:
        /* <DEDUP_REMOVED lines=9> */
.L_x_1914:
[----:B------:R-:W-:Y:S05]  /*26da0*/  YIELD ;  /* 0x0000000000007946 */ /* 0x000fea0003800000 */
[----:B------:R-:W-:Y:S04]  /*26db0*/  BSSY B1, `(.L_x_1899) ;  /* 0x000007b000017945 */ /* 0x000fe80003800000 */
[----:B------:R-:W-:Y:S05]  /*26dc0*/  @!P6 BRA `(.L_x_1900) ;  /* 0x0000000400e4e947 */ /* 0x000fea0003800000 */
[----:B0-----:R-:W-:Y:S01]  /*26dd0*/  IMAD R10, R22, 0x8, R17 ;  /* 0x00000008160a7824 */ /* 0x001fe200078e0211 */
[----:B------:R-:W-:Y:S01]  /*26de0*/  SHF.L.U32 R2, R31, 0x1f, RZ ;  /* 0x0000001f1f027819 */ /* 0x000fe200000006ff */
[----:B------:R-:W0:Y:S01]  /*26df0*/  S2R R3, SR_TID.X ;  /* 0x0000000000037919 */ /* 0x000e220000002100 */
[----:B------:R-:W-:Y:S02]  /*26e00*/  BSSY B2, `(.L_x_1901) ;  /* 0x0000005000027945 */ /* 0x000fe40003800000 */
[----:B------:R-:W1:Y:S01]  /*26e10*/  SYNCS.PHASECHK.TRANS64.TRYWAIT P1, [R10+URZ+0x2a8a0], R2 ;  /* 0x02a8a0020a0075a7 */ /* 0x000e62000802017f */
[----:B0-----:R-:W-:-:S04]  /*26e20*/  LOP3.LUT R3, R3, 0x7f, RZ, 0xc0, !PT ;  /* 0x0000007f03037812 */ /* 0x001fc800078ec0ff */
[----:B------:R-:W-:Y:S01]  /*26e30*/  ISETP.NE.AND P2, PT, R3, RZ, PT ;  /* 0x000000ff0300720c */ /* 0x000fe20003f45270 */
[----:B-1----:R-:W-:-:S12]  /*26e40*/  @!P1 BRA `(.L_x_1902) ;  /* 0x0000006c00509947 */ /* 0x002fd80003800000 */
.L_x_2058:
[----:B------:R-:W-:Y:S05]  /*26e50*/  BSYNC B2 ;  /* 0x0000000000027941 */ /* 0x000fea0003800000 */
.L_x_1901:
[----:B------:R-:W-:Y:S04]  /*26e60*/  BSSY B2, `(.L_x_1903) ;  /* 0x0000009000027945 */ /* 0x000fe80003800000 */
[----:B------:R-:W-:Y:S05]  /*26e70*/  @P2 BRA `(.L_x_1904) ;  /* 0x00000000001c2947 */ /* 0x000fea0003800000 */
[----:B------:R-:W1:Y:S01]  /*26e80*/  S2R R7, SR_TID.X ;  /* 0x0000000000077919 */ /* 0x000e620000002100 */
[----:B------:R-:W-:-:S04]  /*26e90*/  IMAD.MOV.U32 R3, RZ, RZ, 0x9000 ;  /* 0x00009000ff037424 */ /* 0x000fc800078e00ff */
[----:B------:R2:W-:Y:S01]  /*26ea0*/  SYNCS.ARRIVE.TRANS64 RZ, [R10+URZ+0x2a890], R3 ;  /* 0x02a890030aff79a7 */ /* 0x0005e2000800003f */
[----:B-1----:R-:W-:-:S04]  /*26eb0*/  LOP3.LUT R7, R7, 0x1f, RZ, 0xc0, !PT ;  /* 0x0000001f07077812 */ /* 0x002fc800078ec0ff */
[----:B------:R-:W-:-:S13]  /*26ec0*/  ISETP.NE.AND P1, PT, R7, RZ, PT ;  /* 0x000000ff0700720c */ /* 0x000fda0003f25270 */
[----:B--2---:R-:W-:Y:S05]  /*26ed0*/  @!P1 BRA `(.L_x_1904) ;  /* 0x0000000000049947 */ /* 0x004fea0003800000 */
[----:B------:R-:W-:Y:S01]  /*26ee0*/  BPT.TRAP 0x1 ;  /* 0x000000040000795c */ /* 0x000fe20000300000 */
.L_x_1904:
[----:B------:R-:W-:Y:S05]  /*26ef0*/  BSYNC B2 ;  /* 0x0000000000027941 */ /* 0x000fea0003800000 */
.L_x_1903:
        /* <DEDUP_REMOVED lines=8> */
[----:B------:R-:W-:Y:S01]  /*26f80*/  VIADD R12, R3, 0x18400 ;  /* 0x00018400030c7836 */ /* 0x000fe20000000000 */
[----:B------:R-:W-:Y:S01]  /*26f90*/  UMOV UR6, 0x0 ;  /* 0x0000000000067882 */ /* 0x000fe20000000000 */
[----:B------:R-:W-:-:S10]  /*26fa0*/  UMOV UR7, 0x12f00000 ;  /* 0x12f0000000077882 */ /* 0x000fd40000000000 */
.L_x_1905:
        /* <DEDUP_REMOVED lines=10> */
[----:B------:R-:W-:Y:S01]  /*27050*/  IMAD.MOV.U32 R12, RZ, RZ, 0x40 ;  /* 0x00000040ff0c7424 */ /* 0x000fe200078e00ff */
[----:B------:R-:W-:Y:S01]  /*27060*/  PLOP3.LUT P1, PT, PT, PT, PT, 0x80, 0x0 ;  /* 0x000000000000781c */ /* 0x000fe20003f2f070 */
[----:B------:R-:W-:Y:S01]  /*27070*/  VIADD R14, R3, 0x1b400 ;  /* 0x0001b400030e7836 */ /* 0x000fe20000000000 */
[----:B------:R-:W-:Y:S01]  /*27080*/  UMOV UR6, 0x0 ;  /* 0x0000000000067882 */ /* 0x000fe20000000000 */
[----:B------:R-:W-:Y:S01]  /*27090*/  UMOV UR7, 0x12f00000 ;  /* 0x12f0000000077882 */ /* 0x000fe20000000000 */
[----:B------:R-:W-:-:S15]  /*270a0*/  R2UR UR10, R12 ;  /* 0x000000000c0a72ca */ /* 0x000fde00000e0000 */
.L_x_1906:
        /* <DEDUP_REMOVED lines=10> */
[----:B------:R-:W-:Y:S01]  /*27150*/  PLOP3.LUT P1, PT, PT, PT, PT, 0x80, 0x0 ;  /* 0x000000000000781c */ /* 0x000fe20003f2f070 */
[----:B------:R-:W-:Y:S01]  /*27160*/  VIADD R3, R3, 0x1e400 ;  /* 0x0001e40003037836 */ /* 0x000fe20000000000 */
[----:B------:R-:W-:Y:S01]  /*27170*/  UMOV UR6, 0x0 ;  /* 0x0000000000067882 */ /* 0x000fe20000000000 */
[----:B------:R-:W-:Y:S01]  /*27180*/  UMOV UR7, 0x12f00000 ;  /* 0x12f0000000077882 */ /* 0x000fe20000000000 */
[----:B------:R-:W-:-:S09]  /*27190*/  UMOV UR10, 0x80 ;  /* 0x00000080000a7882 */ /* 0x000fd20000000000 */
.L_x_1907:
        /* <DEDUP_REMOVED lines=10> */
[----:B------:R-:W1:Y:S01]  /*27240*/  SYNCS.PHASECHK.TRANS64.TRYWAIT P1, [R10+URZ+0x2a8c0], R2 ;  /* 0x02a8c0020a0075a7 */ /* 0x000e62000802017f */
[----:B------:R-:W-:Y:S04]  /*27250*/  BSSY B2, `(.L_x_1908) ;  /* 0x0000002000027945 */ /* 0x000fe80003800000 */
[----:B-1----:R-:W-:Y:S05]  /*27260*/  @!P1 BRA `(.L_x_1909) ;  /* 0x00000068005c9947 */ /* 0x002fea0003800000 */
.L_x_2059:
[----:B------:R-:W-:Y:S05]  /*27270*/  BSYNC B2 ;  /* 0x0000000000027941 */ /* 0x000fea0003800000 */
.L_x_1908:
[----:B------:R-:W-:Y:S01]  /*27280*/  BSSY B2, `(.L_x_1910) ;  /* 0x000000b000027945 */ /* 0x000fe20003800000 */
[----:B01----:R-:W-:Y:S02]  /*27290*/  IMAD.MOV.U32 R2, RZ, RZ, 0x0 ;  /* 0x00000000ff027424 */ /* 0x003fe400078e00ff */
[----:B------:R-:W-:Y:S01]  /*272a0*/  IMAD.MOV.U32 R3, RZ, RZ, 0x12f00000 ;  /* 0x12f00000ff037424 */ /* 0x000fe200078e00ff */
[----:B------:R-:W-:Y:S06]  /*272b0*/  @P2 BRA `(.L_x_1911) ;  /* 0x00000000001c2947 */ /* 0x000fec0003800000 */
[----:B------:R-:W0:Y:S01]  /*272c0*/  S2R R14, SR_TID.X ;  /* 0x00000000000e7919 */ /* 0x000e220000002100 */
[----:B------:R-:W-:-:S04]  /*272d0*/  IMAD.MOV.U32 R13, RZ, RZ, 0x6000 ;  /* 0x00006000ff0d7424 */ /* 0x000fc800078e00ff */
[----:B------:R1:W-:Y:S01]  /*272e0*/  SYNCS.ARRIVE.TRANS64 RZ, [R10+URZ+0x2a8b0], R13 ;  /* 0x02a8b00d0aff79a7 */ /* 0x0003e2000800003f */
[----:B0-----:R-:W-:-:S04]  /*272f0*/  LOP3.LUT R14, R14, 0x1f, RZ, 0xc0, !PT ;  /* 0x0000001f0e0e7812 */ /* 0x001fc800078ec0ff */
[----:B------:R-:W-:-:S13]  /*27300*/  ISETP.NE.AND P1, PT, R14, RZ, PT ;  /* 0x000000ff0e00720c */ /* 0x000fda0003f25270 */
[----:B-1----:R-:W-:Y:S05]  /*27310*/  @!P1 BRA `(.L_x_1911) ;  /* 0x0000000000049947 */ /* 0x002fea0003800000 */
[----:B------:R-:W-:Y:S01]  /*27320*/  BPT.TRAP 0x1 ;  /* 0x000000040000795c */ /* 0x000fe20000300000 */
.L_x_1911:
[----:B------:R-:W-:Y:S05]  /*27330*/  BSYNC B2 ;  /* 0x0000000000027941 */ /* 0x000fea0003800000 */
.L_x_1910:
[----:B------:R-:W-:Y:S01]  /*27340*/  R2UR UR10, R15 ;  /* 0x000000000f0a72ca */ /* 0x000fe200000e0000 */
[----:B------:R-:W-:Y:S01]  /*27350*/  IMAD R13, R22, 0x6000, R17 ;  /* 0x00006000160d7824 */ /* 0x000fe200078e0211 */
[----:B------:R-:W-:Y:S01]  /*27360*/  R2UR UR6, R2 ;  /* 0x00000000020672ca */ /* 0x000fe200000e0000 */
[----:B------:R-:W-:Y:S01]  /*27370*/  UIADD3 UR4, UP0, UR36, 0x670, URZ ;  /* 0x0000067024047890 */ /* 0x000fe2000ff1e03f */
[----:B------:R-:W-:Y:S01]  /*27380*/  R2UR UR7, R3 ;  /* 0x00000000030772ca */ /* 0x000fe200000e0000 */
[----:B------:R-:W-:Y:S01]  /*27390*/  VIADD R10, R10, 0x2a8b0 ;  /* 0x0002a8b00a0a7836 */ /* 0x000fe20000000000 */
[----:B------:R-:W-:Y:S01]  /*273a0*/  PLOP3.LUT P1, PT, PT, PT, PT, 0x80, 0x0 ;  /* 0x000000000000781c */ /* 0x000fe20003f2f070 */
[----:B------:R-:W-:Y:S01]  /*273b0*/  VIADD R14, R13, 0x400 ;  /* 0x000004000d0e7836 */ /* 0x000fe20000000000 */
[----:B------:R-:W-:-:S12]  /*273c0*/  UIADD3.X UR5, URZ, UR37, URZ, UP0, !UPT ;  /* 0x000000253f057290 */ /* 0x000fd800087fe43f */
.L_x_1912:
        /* <DEDUP_REMOVED lines=15> */
.L_x_1913:
        /* <DEDUP_REMOVED lines=10> */
.L_x_1900:
[----:B------:R-:W-:Y:S05]  /*27560*/  BSYNC B1 ;  /* 0x0000000000017941 */ /* 0x000fea0003800000 */
.L_x_1899:
[C---:B------:R-:W-:Y:S01]  /*27570*/  ISETP.GT.AND P2, PT, R11.reuse, R5, PT ;  /* 0x000000050b00720c */ /* 0x040fe20003f44270 */
[----:B------:R-:W-:Y:S02]  /*27580*/  VIADD R22, R22, 0x1 ;  /* 0x0000000116167836 */ /* 0x000fe40000000000 */
[----:B------:R-:W-:-:S03]  /*27590*/  VIADD R11, R11, 0xffffffff ;  /* 0xffffffff0b0b7836 */ /* 0x000fc60000000000 */
[----:B------:R-:W-:-:S04]  /*275a0*/  ISETP.NE.AND P1, PT, R22, 0x2, PT ;  /* 0x000000021600780c */ /* 0x000fc80003f25270 */
[----:B------:R-:W-:Y:S02]  /*275b0*/  SEL R2, RZ, 0x1, P1 ;  /* 0x00000001ff027807 */ /* 0x000fe40000800000 */
[----:B------:R-:W-:Y:S02]  /*275c0*/  SEL R22, R22, RZ, P1 ;  /* 0x000000ff16167207 */ /* 0x000fe40000800000 */
[----:B------:R-:W-:Y:S01]  /*275d0*/  LOP3.LUT R31, R31, R2, RZ, 0x3c, !PT ;  /* 0x000000021f1f7212 */ /* 0x000fe200078e3cff */
[----:B------:R-:W-:Y:S06]  /*275e0*/  @P2 BRA `(.L_x_1914) ;  /* 0xfffffff400ec2947 */ /* 0x000fec000383ffff */
.L_x_1878:
[----:B------:R-:W-:Y:S05]  /*275f0*/  BSYNC B0 ;  /* 0x0000000000007941 */ /* 0x000fea0003800000 */
.L_x_1877:
[----:B------:R-:W1:Y:S01]  /*27600*/  LDC R0, c[0x0][0x448] ;  /* 0x00011200ff007b82 */ /* 0x000e620000000800 */
[----:B------:R-:W-:Y:S01]  /*27610*/  VIADD R5, R25, 0x7f ;  /* 0x0000007f19057836 */ /* 0x000fe20000000000 */
[----:B------:R-:W-:Y:S06]  /*27620*/  @!P0 WARPSYNC.ALL ;  /* 0x0000000000008948 */ /* 0x000fec0003800000 */
[----:B------:R-:W2:Y:S08]  /*27630*/  LDC.64 R2, c[0x0][0x9e0] ;  /* 0x00027800ff027b82 */ /* 0x000eb00000000a00 */
[----:B------:R-:W-:Y:S01]  /*27640*/  @!P0 BAR.SYNC.DEFER_BLOCKING 0xc, 0x180 ;  /* 0x0306000000008b1d */ /* 0x000fe20000010000 */
[----:B-1----:R-:W-:-:S02]  /*27650*/  ISETP.NE.AND P1, PT, R0, 0x1, PT ;  /* 0x000000010000780c */ /* 0x002fc40003f25270 */
[----:B--2---:R-:W-:-:S11]  /*27660*/  ISETP.GE.AND P2, PT, R3, 0x1, PT ;  /* 0x000000010300780c */ /* 0x004fd60003f46270 */
[----:B------:R-:W1:Y:S08]  /*27670*/  @P1 LDC R4, c[0x0][0x44c] ;  /* 0x00011300ff041b82 */ /* 0x000e700000000800 */
[----:B------:R-:W2:Y:S01]  /*27680*/  @P1 LDC R0, c[0x0][0x450] ;  /* 0x00011400ff001b82 */ /* 0x000ea20000000800 */
[----:B-1----:R-:W-:-:S05]  /*27690*/  @P1 IMAD.HI.U32 R7, R5, R4, RZ ;  /* 0x0000000405071227 */ /* 0x002fca00078e00ff */
[----:B--2---:R-:W-:-:S05]  /*276a0*/  @P1 SHF.R.U32.HI R5, RZ, R0, R7 ;  /* 0x00000000ff051219 */ /* 0x004fca0000011607 */
        /* <DEDUP_REMOVED lines=14> */
.L_x_1917:
[----:B------:R-:W-:-:S13]  /*27790*/  ISETP.NE.AND P0, PT, R3, 0x1, PT ;  /* 0x000000010300780c */ /* 0x000fda0003f05270 */
[----:B------:R-:W1:Y:S02]  /*277a0*/  @P0 LDC.64 R4, c[0x0][0x9e8] ;  /* 0x00027a00ff040b82 */ /* 0x000e640000000a00 */
[----:B-1----:R-:W-:-:S05]  /*277b0*/  @P0 IMAD.HI.U32 R4, R0, R4, RZ ;  /* 0x0000000400040227 */ /* 0x002fca00078e00ff */
[----:B------:R-:W-:-:S07]  /*277c0*/  @P0 SHF.R.U32.HI R0, RZ, R5, R4 ;  /* 0x00000005ff000219 */ /* 0x000fce0000011604 */
.L_x_1918:
[----:B------:R-:W-:Y:S05]  /*277d0*/  BSYNC B0 ;  /* 0x0000000000007941 */ /* 0x000fea0003800000 */
.L_x_1916:
[----:B------:R-:W-:-:S05]  /*277e0*/  IMAD R5, R0, R3, R3 ;  /* 0x0000000300057224 */ /* 0x000fca00078e0203 */
[----:B------:R-:W-:-:S07]  /*277f0*/  VIMNMX R2, R2, R5, PT ;  /* 0x0000000502027248 */ /* 0x000fce0003fe0100 */
.L_x_1915:
[----:B------:R-:W1:Y:S01]  /*27800*/  @P1 LDC R0, c[0x0][0x44c] ;  /* 0x00011300ff001b82 */ /* 0x000e620000000800 */
[----:B------:R-:W-:Y:S01]  /*27810*/  VIADD R2, R2, 0x5f ;  /* 0x0000005f02027836 */ /* 0x000fe20000000000 */
[----:B------:R-:W-:Y:S01]  /*27820*/  ULDC UR4, c[0x0][0x9dc] ;  /* 0x0002770000047ab9 */ /* 0x000fe20000000800 */
[----:B------:R-:W-:Y:S02]  /*27830*/  IMAD.MOV.U32 R5, RZ, RZ, R25 ;  /* 0x000000ffff057224 */ /* 0x000fe400078e0019 */
[----:B------:R-:W-:-:S03]  /*27840*/  IMAD.HI R2, R2, 0x2aaaaaab, RZ ;  /* 0x2aaaaaab02027827 */ /* 0x000fc600078e02ff */
[----:B------:R-:W2:Y:S01]  /*27850*/  @P1 LDC R7, c[0x0][0x450] ;  /* 0x00011400ff071b82 */ /* 0x000ea20000000800 */
[----:B-1----:R-:W-:-:S05]  /*27860*/  @P1 IMAD.HI.U32 R0, R25, R0, RZ ;  /* 0x0000000019001227 */ /* 0x002fca00078e00ff */
[----:B--2---:R-:W-:Y:S02]  /*27870*/  @P1 SHF.R.U32.HI R5, RZ, R7, R0 ;  /* 0x00000007ff051219 */ /* 0x004fe40000011600 */
[----:B------:R-:W-:-:S03]  /*27880*/  SHF.R.U32.HI R7, RZ, 0x1f, R2 ;  /* 0x0000001fff077819 */ /* 0x000fc60000011602 */
[----:B------:R-:W-:Y:S01]  /*27890*/  IMAD.IADD R8, R8, 0x1, R5 ;  /* 0x0000000108087824 */ /* 0x000fe200078e0205 */
[----:B------:R-:W-:-:S03]  /*278a0*/  LEA.HI.SX32 R2, R2, R7, 0x1c ;  /* 0x0000000702027211 */ /* 0x000fc600078fe2ff */
[----:B------:R-:W-:Y:S01]  /*278b0*/  VIADD R0, R8, -UR4 ;  /* 0x8000000408007c36 */ /* 0x000fe20008000000 */
[----:B------:R-:W-:Y:S01]  /*278c0*/  VIMNMX R19, R19, R2, PT ;  /* 0x0000000213137248 */ /* 0x000fe20003fe0100 */
[----:B------:R-:W-:Y:S06]  /*278d0*/  @!P2 BRA `(.L_x_1919) ;  /* 0x000000000044a947 */ /* 0x000fec0003800000 */
[----:B------:R-:W-:Y:S01]  /*278e0*/  ISETP.GT.AND P0, PT, R8, -0x1, PT ;  /* 0xffffffff0800780c */ /* 0x000fe20003f04270 */
[----:B------:R-:W-:-:S12]  /*278f0*/  BSSY B0, `(.L_x_1920) ;  /* 0x000000d000007945 */ /* 0x000fd80003800000 */
        /* <DEDUP_REMOVED lines=8> */
.L_x_1921:
[----:B------:R-:W-:-:S13]  /*27980*/  ISETP.NE.AND P0, PT, R3, 0x1, PT ;  /* 0x000000010300780c */ /* 0x000fda0003f05270 */
[----:B------:R-:W1:Y:S02]  /*27990*/  @P0 LDC.64 R4, c[0x0][0x9e8] ;  /* 0x00027a00ff040b82 */ /* 0x000e640000000a00 */
[----:B-1----:R-:W-:-:S05]  /*279a0*/  @P0 IMAD.HI.U32 R4, R8, R4, RZ ;  /* 0x0000000408040227 */ /* 0x002fca00078e00ff */
[----:B------:R-:W-:-:S07]  /*279b0*/  @P0 SHF.R.U32.HI R8, RZ, R5, R4 ;  /* 0x00000005ff080219 */ /* 0x000fce0000011604 */
.L_x_1922:
[----:B------:R-:W-:Y:S05]  /*279c0*/  BSYNC B0 ;  /* 0x0000000000007941 */ /* 0x000fea0003800000 */
.L_x_1920:
[----:B------:R-:W-:-:S05]  /*279d0*/  IMAD R3, R8, R3, RZ ;  /* 0x0000000308037224 */ /* 0x000fca00078e02ff */
[----:B------:R-:W-:-:S07]  /*279e0*/  VIMNMX R0, R0, R3, !PT ;  /* 0x0000000300007248 */ /* 0x000fce0007fe0100 */
.L_x_1919:
[----:B------:R-:W-:Y:S01]  /*279f0*/  ISETP.NE.AND P1, PT, R6, RZ, PT ;  /* 0x000000ff0600720c */ /* 0x000fe20003f25270 */
[----:B------:R-:W-:Y:S01]  /*27a00*/  IMAD.HI R0, R0, 0x2aaaaaab, RZ ;  /* 0x2aaaaaab00007827 */ /* 0x000fe200078e02ff */
[----:B------:R-:W-:Y:S03]  /*27a10*/  BSSY B0, `(.L_x_1923) ;  /* 0x0000022000007945 */ /* 0x000fe60003800000 */
[----:B------:R-:W-:Y:S01]  /*27a20*/  IMAD.MOV.U32 R2, RZ, RZ, RZ ;  /* 0x000000ffff027224 */ /* 0x000fe200078e00ff */
[----:B------:R-:W-:-:S04]  /*27a30*/  SHF.R.U32.HI R3, RZ, 0x1f, R0 ;  /* 0x0000001fff037819 */ /* 0x000fc80000011600 */
[----:B------:R-:W-:-:S03]  /*27a40*/  LEA.HI.SX32 R0, R0, R3, 0x1c ;  /* 0x0000000300007211 */ /* 0x000fc600078fe2ff */
[----:B------:R-:W1:Y:S01]  /*27a50*/  @!P1 LDC R6, c[0x0][0x9f0] ;  /* 0x00027c00ff069b82 */ /* 0x000e620000000800 */
[----:B------:R-:W-:-:S04]  /*27a60*/  VIMNMX R0, RZ, R0, !PT ;  /* 0x00000000ff007248 */ /* 0x000fc80007fe0100 */
[----:B------:R-:W-:-:S13]  /*27a70*/  ISETP.GT.AND P0, PT, R19, R0, PT ;  /* 0x000000001300720c */ /* 0x000fda0003f04270 */
[----:B------:R-:W-:Y:S05]  /*27a80*/  @!P0 BRA `(.L_x_1924) ;  /* 0x0000000000688947 */ /* 0x000fea0003800000 */
[-C--:B-1----:R-:W-:Y:S01]  /*27a90*/  IABS R4, R6.reuse ;  /* 0x0000000600047213 */ /* 0x082fe20000000000 */
[----:B------:R-:W-:Y:S01]  /*27aa0*/  IMAD.MOV.U32 R2, RZ, RZ, RZ ;  /* 0x000000ffff027224 */ /* 0x000fe200078e00ff */
[----:B------:R-:W-:Y:S02]  /*27ab0*/  IABS R8, R6 ;  /* 0x0000000600087213 */ /* 0x000fe40000000000 */
[----:B------:R-:W1:Y:S08]  /*27ac0*/  I2F.RP R5, R4 ;  /* 0x0000000400057306 */ /* 0x000e700000209400 */
[----:B-1----:R-:W1:Y:S02]  /*27ad0*/  MUFU.RCP R5, R5 ;  /* 0x0000000500057308 */ /* 0x002e640000001000 */
[----:B-1----:R-:W-:-:S06]  /*27ae0*/  VIADD R7, R5, 0xffffffe ;  /* 0x0ffffffe05077836 */ /* 0x002fcc0000000000 */
[----:B------:R1:W2:Y:S02]  /*27af0*/  F2I.FTZ.U32.TRUNC.NTZ R3, R7 ;  /* 0x0000000700037305 */ /* 0x0002a4000021f000 */
[----:B-1----:R-:W-:Y:S02]  /*27b00*/  IMAD.MOV R7, RZ, RZ, -R8 ;  /* 0x000000ffff077224 */ /* 0x002fe400078e0a08 */
[----:B--2---:R-:W-:-:S04]  /*27b10*/  IMAD.MOV R11, RZ, RZ, -R3 ;  /* 0x000000ffff0b7224 */ /* 0x004fc800078e0a03 */
        /* <DEDUP_REMOVED lines=17> */
.L_x_1924:
[----:B------:R-:W-:Y:S05]  /*27c30*/  BSYNC B0 ;  /* 0x0000000000007941 */ /* 0x000fea0003800000 */
.L_x_1923:
[-C--:B------:R-:W-:Y:S01]  /*27c40*/  IMAD R0, R9, R2.reuse, R0 ;  /* 0x0000000209007224 */ /* 0x080fe200078e0200 */
[----:B------:R-:W-:Y:S04]  /*27c50*/  BSSY B7, `(.L_x_1925) ;  /* 0x0000365000077945 */ /* 0x000fe80003800000 */
[----:B------:R-:W-:Y:S01]  /*27c60*/  VIADDMNMX R19, R0, R2, R19, PT ;  /* 0x0000000200137246 */ /* 0x000fe20003800113 */
[----:B------:R2:W-:Y:S03]  /*27c70*/  STL [R1], R0 ;  /* 0x0000000001007387 */ /* 0x0005e60000100800 */
[----:B------:R-:W-:Y:S01]  /*27c80*/  ISETP.GT.AND P0, PT, R19, R0, PT ;  /* 0x000000001300720c */ /* 0x000fe20003f04270 */
[----:B------:R2:W-:-:S12]  /*27c90*/  STL [R1+0x20], R19 ;  /* 0x0000201301007387 */ /* 0x0005d80000100800 */
[----:B--2---:R-:W-:Y:S05]  /*27ca0*/  @P0 BRA `(.L_x_1926) ;  /* 0x0000000000440947 */ /* 0x004fea0003800000 */
[----:B------:R-:W2:Y:S02]  /*27cb0*/  S2R R3, SR_TID.X ;  /* 0x0000000000037919 */ /* 0x000ea40000002100 */
[----:B--2---:R-:W-:-:S04]  /*27cc0*/  LOP3.LUT R3, R3, 0x7f, RZ, 0xc0, !PT ;  /* 0x0000007f03037812 */ /* 0x004fc800078ec0ff */
[----:B------:R-:W-:-:S13]  /*27cd0*/  ISETP.NE.AND P0, PT, R3, RZ, PT ;  /* 0x000000ff0300720c */ /* 0x000fda0003f05270 */
[----:B------:R-:W-:Y:S05]  /*27ce0*/  @P0 BRA `(.L_x_1927) ;  /* 0x00000034006c0947 */ /* 0x000fea0003800000 */
[----:B------:R-:W2:Y:S01]  /*27cf0*/  S2R R5, SR_LANEID ;  /* 0x0000000000057919 */ /* 0x000ea20000000000 */
[----:B------:R-:W-:Y:S01]  /*27d00*/  VOTEU.ANY UR4, UPT, PT ;  /* 0x0000000000047886 */ /* 0x000fe200038e0100 */
[----:B------:R-:W3:Y:S01]  /*27d10*/  LDC.64 R2, c[0x0][0xc60] ;  /* 0x00031800ff027b82 */ /* 0x000ee20000000a00 */
[----:B------:R-:W2:Y:S02]  /*27d20*/  FLO.U32 R0, UR4 ;  /* 0x0000000400007d00 */ /* 0x000ea400080e0000 */
[----:B--2---:R-:W-:-:S06]  /*27d30*/  ISETP.EQ.U32.AND P0, PT, R0, R5, PT ;  /* 0x000000050000720c */ /* 0x004fcc0003f02070 */
[----:B------:R-:W3:Y:S07]  /*27d40*/  POPC R5, UR4 ;  /* 0x0000000400057d09 */ /* 0x000eee0008000000 */
[----:B---3--:R-:W2:Y:S01]  /*27d50*/  @P0 ATOMG.E.ADD.STRONG.GPU PT, R3, desc[UR60][R2.64], R5 ;  /* 0x00000005020309a8 */ /* 0x008ea200081ee1fc */
[----:B------:R-:W3:Y:S02]  /*27d60*/  S2R R4, SR_LTMASK ;  /* 0x0000000000047919 */ /* 0x000ee40000003900 */
[----:B---3--:R-:W-:-:S04]  /*27d70*/  LOP3.LUT R4, R4, UR4, RZ, 0xc0, !PT ;  /* 0x0000000404047c12 */ /* 0x008fc8000f8ec0ff */
[----:B------:R-:W3:Y:S01]  /*27d80*/  POPC R7, R4 ;  /* 0x0000000400077309 */ /* 0x000ee20000000000 */
[----:B--2---:R-:W3:Y:S02]  /*27d90*/  SHFL.IDX PT, R0, R3, R0, 0x1f ;  /* 0x00001f0003007589 */ /* 0x004ee400000e0000 */
[----:B---3--:R-:W-:Y:S01]  /*27da0*/  IADD3 R24, R0, UR38, R7 ;  /* 0x0000002600187c10 */ /* 0x008fe2000fffe007 */
[----:B------:R-:W-:Y:S06]  /*27db0*/  BRA `(.L_x_1927) ;  /* 0x0000003400387947 */ /* 0x000fec0003800000 */
.L_x_1926:
        /* <DEDUP_REMOVED lines=9> */
[----:B------:R-:W2:Y:S01]  /*27e50*/  LDC.64 R2, c[0x4][R2] ;  /* 0x0100000002027b82 */ /* 0x000ea20000000a00 */
[----:B------:R-:W-:Y:S02]  /*27e60*/  IMAD.U32 R5, RZ, RZ, UR7 ;  /* 0x00000007ff057e24 */ /* 0x000fe4000f8e00ff */
[----:B-1----:R-:W-:Y:S02]  /*27e70*/  IMAD.U32 R6, RZ, RZ, UR8 ;  /* 0x00000008ff067e24 */ /* 0x002fe4000f8e00ff */
[----:B------:R-:W-:-:S02]  /*27e80*/  IMAD.U32 R7, RZ, RZ, UR9 ;  /* 0x00000009ff077e24 */ /* 0x000fc4000f8e00ff */
[----:B0-----:R-:W-:Y:S02]  /*27e90*/  IMAD.U32 R10, RZ, RZ, UR4 ;  /* 0x00000004ff0a7e24 */ /* 0x001fe4000f8e00ff */
[----:B------:R-:W-:Y:S02]  /*27ea0*/  IMAD.U32 R11, RZ, RZ, UR5 ;  /* 0x00000005ff0b7e24 */ /* 0x000fe4000f8e00ff */
[----:B------:R-:W-:Y:S02]  /*27eb0*/  IMAD.MOV.U32 R8, RZ, RZ, 0x70 ;  /* 0x00000070ff087424 */ /* 0x000fe400078e00ff */
[----:B------:R-:W-:Y:S02]  /*27ec0*/  IMAD.MOV.U32 R12, RZ, RZ, 0x1 ;  /* 0x00000001ff0c7424 */ /* 0x000fe400078e00ff */
[----:B------:R-:W-:-:S07]  /*27ed0*/  IMAD.MOV.U32 R13, RZ, RZ, RZ ;  /* 0x000000ffff0d7224 */ /* 0x000fce00078e00ff */
[----:B------:R-:W-:-:S07]  /*27ee0*/  LEPC R20, `(.L_x_1929) ;  /* 0x000000001014794e */ /* 0x000fce0000000000 */
[----:B--2---:R-:W-:Y:S05]  /*27ef0*/  CALL.ABS.NOINC R2 ;  /* 0x0000000002007343 */ /* 0x004fea0003c00000 */
.L_x_1929:
[----:B------:R-:W-:Y:S05]  /*27f00*/  BSYNC B6 ;  /* 0x0000000000067941 */ /* 0x000fea0003800000 */
.L_x_1928:
        /* <DEDUP_REMOVED lines=8> */
[----:B------:R2:W3:Y:S01]  /*27f90*/  LDC.64 R2, c[0x4][R18] ;  /* 0x0100000012027b82 */ /* 0x0004e20000000a00 */
[----:B------:R-:W-:Y:S02]  /*27fa0*/  IMAD.U32 R4, RZ, RZ, UR6 ;  /* 0x00000006ff047e24 */ /* 0x000fe4000f8e00ff */
[----:B------:R-:W-:Y:S02]  /*27fb0*/  IMAD.U32 R5, RZ, RZ, UR7 ;  /* 0x00000007ff057e24 */ /* 0x000fe4000f8e00ff */
[----:B-1----:R-:W-:Y:S02]  /*27fc0*/  IMAD.U32 R6, RZ, RZ, UR8 ;  /* 0x00000008ff067e24 */ /* 0x002fe4000f8e00ff */
[----:B------:R-:W-:-:S02]  /*27fd0*/  IMAD.U32 R7, RZ, RZ, UR9 ;  /* 0x00000009ff077e24 */ /* 0x000fc4000f8e00ff */
[----:B0-----:R-:W-:Y:S02]  /*27fe0*/  IMAD.U32 R10, RZ, RZ, UR4 ;  /* 0x00000004ff0a7e24 */ /* 0x001fe4000f8e00ff */
[----:B------:R-:W-:Y:S02]  /*27ff0*/  IMAD.U32 R11, RZ, RZ, UR5 ;  /* 0x00000005ff0b7e24 */ /* 0x000fe4000f8e00ff */
[----:B------:R-:W-:Y:S02]  /*28000*/  IMAD.MOV.U32 R8, RZ, RZ, 0x70 ;  /* 0x00000070ff087424 */ /* 0x000fe400078e00ff */
[----:B------:R-:W-:Y:S02]  /*28010*/  IMAD.MOV.U32 R12, RZ, RZ, 0x1 ;  /* 0x00000001ff0c7424 */ /* 0x000fe400078e00ff */
[----:B--2---:R-:W-:-:S07]  /*28020*/  IMAD.MOV.U32 R13, RZ, RZ, RZ ;  /* 0x000000ffff0d7224 */ /* 0x004fce00078e00ff */
[----:B------:R-:W-:-:S07]  /*28030*/  LEPC R20, `(.L_x_1932) ;  /* 0x000000001014794e */ /* 0x000fce0000000000 */
[----:B---3--:R-:W-:Y:S05]  /*28040*/  CALL.ABS.NOINC R2 ;  /* 0x0000000002007343 */ /* 0x008fea0003c00000 */
.L_x_1932:
        /* <DEDUP_REMOVED lines=15> */
.L_x_1931:
[----:B------:R-:W-:Y:S05]  /*28140*/  BSYNC B6 ;  /* 0x0000000000067941 */ /* 0x000fea0003800000 */
.L_x_1930:
[----:B------:R-:W-:Y:S01]  /*28150*/  ULDC.64 UR4, c[0x0][0x9f8] ;  /* 0x00027e0000047ab9 */ /* 0x000fe20000000a00 */
[----:B------:R-:W2:Y:S01]  /*28160*/  LDL R18, [R1+0x4] ;  /* 0x0000040001127983 */ /* 0x000ea20000100800 */
[----:B------:R-:W-:Y:S01]  /*28170*/  ISETP.NE.U32.AND P0, PT, RZ, UR4, PT ;  /* 0x00000004ff007c0c */ /* 0x000fe2000bf05070 */
[----:B------:R-:W-:Y:S01]  /*28180*/  IMAD.MOV.U32 R33, RZ, RZ, R27 ;  /* 0x000000ffff217224 */ /* 0x000fe200078e001b */
[----:B------:R-:W3:Y:S01]  /*28190*/  LDC R0, c[0x0][0x430] ;  /* 0x00010c00ff007b82 */ /* 0x000ee20000000800 */
[----:B------:R-:W4:Y:S01]  /*281a0*/  S2R R20, SR_TID.X ;  /* 0x0000000000147919 */ /* 0x000f220000002100 */
[----:B------:R-:W-:Y:S01]  /*281b0*/  ISETP.NE.AND.EX P0, PT, RZ, UR5, PT, P0 ;  /* 0x00000005ff007c0c */ /* 0x000fe2000bf05300 */
[----:B------:R-:W-:Y:S01]  /*281c0*/  VIADD R23, R19, 0xffffffff ;  /* 0xffffffff13177836 */ /* 0x000fe20000000000 */
[----:B------:R-:W-:-:S11]  /*281d0*/  ULDC UR4, c[0x0][0x320] ;  /* 0x0000c80000047ab9 */ /* 0x000fd60000000800 */
[----:B------:R-:W0:Y:S01]  /*281e0*/  @P0 LDC.64 R2, c[0x0][0x9f8] ;  /* 0x00027e00ff020b82 */ /* 0x000e220000000a00 */
[----:B----4-:R-:W-:Y:S01]  /*281f0*/  LOP3.LUT R20, R20, 0x7f, RZ, 0xc0, !PT ;  /* 0x0000007f14147812 */ /* 0x010fe200078ec0ff */
[----:B0-----:R-:W-:-:S05]  /*28200*/  @P0 IMAD.WIDE R2, R27, 0x4, R2 ;  /* 0x000000041b020825 */ /* 0x001fca00078e0202 */
[----:B------:R0:W4:Y:S01]  /*28210*/  @P0 LDG.E R33, desc[UR60][R2.64] ;  /* 0x0000003c02210981 */ /* 0x000122000c1e1900 */
[----:B------:R-:W-:Y:S02]  /*28220*/  SHF.R.U32.HI R21, RZ, 0x3, R20 ;  /* 0x00000003ff157819 */ /* 0x000fe40000011614 */
[----:B---3--:R-:W-:Y:S01]  /*28230*/  ISETP.NE.AND P1, PT, R0, 0x1, PT ;  /* 0x000000010000780c */ /* 0x008fe20003f25270 */
[----:B------:R-:W3:Y:S01]  /*28240*/  S2R R20, SR_TID.X ;  /* 0x0000000000147919 */ /* 0x000ee20000002100 */
[----:B------:R-:W0:Y:S11]  /*28250*/  S2R R19, SR_TID.X ;  /* 0x0000000000137919 */ /* 0x000e360000002100 */
[----:B-1----:R-:W1:Y:S08]  /*28260*/  @P1 LDC R6, c[0x0][0x434] ;  /* 0x00010d00ff061b82 */ /* 0x002e700000000800 */
[----:B------:R-:W1:Y:S01]  /*28270*/  @P1 LDC R7, c[0x0][0x438] ;  /* 0x00010e00ff071b82 */ /* 0x000e620000000800 */
[----:B---3--:R-:W-:-:S02]  /*28280*/  IMAD.SHL.U32 R20, R20, 0x10, RZ ;  /* 0x0000001014147824 */ /* 0x008fc400078e00ff */
[----:B0-----:R-:W-:-:S03]  /*28290*/  IMAD.SHL.U32 R19, R19, 0x8, RZ ;  /* 0x0000000813137824 */ /* 0x001fc600078e00ff */
[----:B------:R-:W-:Y:S02]  /*282a0*/  LOP3.LUT R20, R21, 0x70, R20, 0xf8, !PT ;  /* 0x0000007015147812 */ /* 0x000fe400078ef814 */
[----:B------:R-:W-:-:S03]  /*282b0*/  LOP3.LUT R19, R19, 0x38, RZ, 0xc0, !PT ;  /* 0x0000003813137812 */ /* 0x000fc600078ec0ff */
[----:B------:R-:W-:-:S05]  /*282c0*/  IMAD R4, R23, 0x60, R20 ;  /* 0x0000006017047824 */ /* 0x000fca00078e0214 */
[----:B------:R-:W-:-:S04]  /*282d0*/  ISETP.GE.AND P0, PT, R4, R37, PT ;  /* 0x000000250400720c */ /* 0x000fc80003f06270 */
[----:B------:R-:W-:Y:S02]  /*282e0*/  ISETP.GT.U32.OR P0, PT, R20, 0x5f, P0 ;  /* 0x0000005f1400780c */ /* 0x000fe40000704470 */
[----:B------:R-:W-:Y:S01]  /*282f0*/  LOP3.LUT R16, R16, 0xfffffff7, RZ, 0xc0, !PT ;  /* 0xfffffff710107812 */ /* 0x000fe200078ec0ff */
[----:B------:R-:W-:Y:S01]  /*28300*/  UMOV UR5, 0xffffffff ;  /* 0xffffffff00057882 */ /* 0x000fe20000000000 */
[----:B--2---:R-:W-:Y:S01]  /*28310*/  IMAD.IADD R5, R4, 0x1, R18 ;  /* 0x0000000104057824 */ /* 0x004fe200078e0212 */
[----:B------:R-:W-:-:S03]  /*28320*/  LOP3.LUT R18, R19, 0x40, RZ, 0xfc, !PT ;  /* 0x0000004013127812 */ /* 0x000fc600078efcff */
[----:B-1----:R-:W-:Y:S01]  /*28330*/  @P1 IMAD.HI.U32 R6, R5, R6, RZ ;  /* 0x0000000605061227 */ /* 0x002fe200078e00ff */
[----:B------:R-:W-:-:S03]  /*28340*/  ISETP.GE.AND P2, PT, R18, UR4, PT ;  /* 0x0000000412007c0c */ /* 0x000fc6000bf46270 */
[----:B------:R-:W-:Y:S01]  /*28350*/  IMAD.MOV.U32 R4, RZ, RZ, R5 ;  /* 0x000000ffff047224 */ /* 0x000fe200078e0005 */
[----:B------:R-:W-:Y:S02]  /*28360*/  @P1 SHF.R.U32.HI R4, RZ, R7, R6 ;  /* 0x00000007ff041219 */ /* 0x000fe40000011606 */
[----:B------:R-:W-:Y:S01]  /*28370*/  ISETP.GE.AND P1, PT, R19, UR4, PT ;  /* 0x0000000413007c0c */ /* 0x000fe2000bf26270 */
[----:B------:R-:W-:Y:S02]  /*28380*/  ULDC UR4, c[0x0][0x2f4] ;  /* 0x0000bd0000047ab9 */ /* 0x000fe40000000800 */
[----:B------:R-:W-:Y:S01]  /*28390*/  IMAD.MOV R2, RZ, RZ, -R4 ;  /* 0x000000ffff027224 */ /* 0x000fe200078e0a04 */
[----:B------:R-:W-:-:S03]  /*283a0*/  SEL R29, RZ, 0x1, P1 ;  /* 0x00000001ff1d7807 */ /* 0x000fc60000800000 */
[----:B------:R-:W-:Y:S01]  /*283b0*/  IMAD R0, R0, R2, R5 ;  /* 0x0000000200007224 */ /* 0x000fe200078e0205 */
[----:B------:R-:W-:Y:S01]  /*283c0*/  SEL R5, RZ, 0xffffffff, P2 ;  /* 0xffffffffff057807 */ /* 0x000fe20001000000 */
[----:B------:R-:W0:Y:S04]  /*283d0*/  @!P0 LDC.64 R2, c[0x0][0x428] ;  /* 0x00010a00ff028b82 */ /* 0x000e280000000a00 */
[----:B------:R-:W-:Y:S01]  /*283e0*/  IMAD.SHL.U32 R6, R5, 0x2, RZ ;  /* 0x0000000205067824 */ /* 0x000fe200078e00ff */
[----:B------:R-:W-:-:S04]  /*283f0*/  @!P0 SHF.R.S32.HI R5, RZ, 0x1f, R4 ;  /* 0x0000001fff058819 */ /* 0x000fc80000011404 */
[----:B------:R-:W-:Y:S02]  /*28400*/  LOP3.LUT R29, R6, 0x2, R29, 0xe2, !PT ;  /* 0x00000002061d7812 */ /* 0x000fe400078ee21d */
[----:B----4-:R-:W-:Y:S01]  /*28410*/  SHF.R.S32.HI R8, RZ, 0x1f, R33 ;  /* 0x0000001fff087819 */ /* 0x010fe20000011421 */
[----:B0-----:R-:W-:-:S04]  /*28420*/  @!P0 IMAD.WIDE.U32 R4, R33, R2, R4 ;  /* 0x0000000221048225 */ /* 0x001fc800078e0004 */
[----:B------:R-:W-:Y:S01]  /*28430*/  @!P0 IMAD R6, R8, R2, RZ ;  /* 0x0000000208068224 */ /* 0x000fe200078e02ff */
[----:B------:R-:W-:Y:S01]  /*28440*/  ISETP.GE.AND P2, PT, R19, UR4, PT ;  /* 0x0000000413007c0c */ /* 0x000fe2000bf46270 */
[----:B------:R0:W-:Y:S02]  /*28450*/  STL [R1+0x8], R8 ;  /* 0x0000080801007387 */ /* 0x0001e40000100800 */
[----:B------:R-:W-:Y:S02]  /*28460*/  @!P0 IMAD R6, R33, R3, R6 ;  /* 0x0000000321068224 */ /* 0x000fe400078e0206 */
[----:B------:R-:W1:Y:S02]  /*28470*/  @!P0 LDC.64 R2, c[0x0][0x418] ;  /* 0x00010600ff028b82 */ /* 0x000e640000000a00 */
[----:B------:R-:W-:Y:S02]  /*28480*/  @!P0 IMAD.IADD R6, R5, 0x1, R6 ;  /* 0x0000000105068824 */ /* 0x000fe400078e0206 */
[----:B------:R-:W-:Y:S01]  /*28490*/  IMAD.U32 R5, RZ, RZ, UR39 ;  /* 0x00000027ff057e24 */ /* 0x000fe2000f8e00ff */
[----:B-1----:R-:W-:-:S04]  /*284a0*/  @!P0 LEA R2, P1, R4, R2, 0x2 ;  /* 0x0000000204028211 */ /* 0x002fc800078210ff */
[----:B------:R-:W-:Y:S01]  /*284b0*/  @!P0 LEA.HI.X R3, R4, R3, R6, 0x2, P1 ;  /* 0x0000000304038211 */ /* 0x000fe200008f1406 */
[----:B------:R-:W-:-:S06]  /*284c0*/  IMAD.MOV.U32 R4, RZ, RZ, RZ ;  /* 0x000000ffff047224 */ /* 0x000fcc00078e00ff */
[----:B------:R1:W5:Y:S01]  /*284d0*/  @!P0 LDG.E R4, desc[UR60][R2.64] ;  /* 0x0000003c02048981 */ /* 0x000362000c1e1900 */
[----:B------:R-:W-:Y:S02]  /*284e0*/  ISETP.GT.U32.AND P0, PT, R20, 0x5f, PT ;  /* 0x0000005f1400780c */ /* 0x000fe40003f04070 */
[----:B------:R-:W-:Y:S02]  /*284f0*/  ISETP.NE.AND P3, PT, R5, 0x3, PT ;  /* 0x000000030500780c */ /* 0x000fe40003f65270 */
[----:B0-----:R-:W-:Y:S02]  /*28500*/  LOP3.LUT R8, R19, 0x80, RZ, 0xfc, !PT ;  /* 0x0000008013087812 */ /* 0x001fe400078efcff */
[----:B------:R-:W-:-:S07]  /*28510*/  ISETP.GE.AND P1, PT, R18, UR4, PT ;  /* 0x0000000412007c0c */ /* 0x000fce000bf26270 */
[----:B------:R-:W-:Y:S02]  /*28520*/  @P0 LOP3.LUT R16, R16, 0x8, RZ, 0xfc, !PT ;  /* 0x0000000810100812 */ /* 0x000fe400078efcff */
[----:B------:R-:W-:Y:S02]  /*28530*/  ISETP.GE.AND P0, PT, R8, UR4, PT ;  /* 0x0000000408007c0c */ /* 0x000fe4000bf06270 */
[----:B------:R-:W-:-:S04]  /*28540*/  LOP3.LUT R16, R16, 0xffffffef, RZ, 0xc0, !PT ;  /* 0xffffffef10107812 */ /* 0x000fc800078ec0ff */
[----:B------:R-:W-:-:S04]  /*28550*/  @P3 LOP3.LUT R16, R16, 0x10, RZ, 0xfc, !PT ;  /* 0x0000001010103812 */ /* 0x000fc800078efcff */
[----:B------:R-:W-:-:S04]  /*28560*/  LOP3.LUT R16, R16, 0xfffffffb, RZ, 0xc0, !PT ;  /* 0xfffffffb10107812 */ /* 0x000fc800078ec0ff */
[----:B------:R-:W-:-:S04]  /*28570*/  @P2 LOP3.LUT R16, R16, 0x4, RZ, 0xfc, !PT ;  /* 0x0000000410102812 */ /* 0x000fc800078efcff */
[----:B------:R-:W-:-:S04]  /*28580*/  LOP3.LUT R16, R16, 0xfffffffe, RZ, 0xc0, !PT ;  /* 0xfffffffe10107812 */ /* 0x000fc800078ec0ff */
[----:B------:R-:W-:-:S04]  /*28590*/  LOP3.LUT R16, R16, 0xfffffffd, RZ, 0xc0, !PT ;  /* 0xfffffffd10107812 */ /* 0x000fc800078ec0ff */
[----:B------:R-:W-:-:S04]  /*285a0*/  @P1 LOP3.LUT R16, R16, 0x2, RZ, 0xfc, !PT ;  /* 0x0000000210101812 */ /* 0x000fc800078efcff */
[----:B------:R-:W-:Y:S01]  /*285b0*/  @P0 LOP3.LUT R16, R16, 0x1, RZ, 0xfc, !PT ;  /* 0x0000000110100812 */ /* 0x000fe200078efcff */
[----:B-1----:R-:W-:Y:S06]  /*285c0*/  BRA.DIV UR5, `(.L_x_1933) ;  /* 0x0000005605987947 */ /* 0x002fec000b800000 */
.L_x_2062:
[----:B------:R-:W-:Y:S05]  /*285d0*/  @!P3 BRA `(.L_x_1934) ;  /* 0x000000000004b947 */ /* 0x000fea0003800000 */
[----:B------:R-:W-:Y:S01]  /*285e0*/  BPT.TRAP 0x1 ;  /* 0x000000040000795c */ /* 0x000fe20000300000 */
.L_x_1934:
        /* <DEDUP_REMOVED lines=23> */
.L_x_2063:
[----:B------:R-:W-:Y:S05]  /*28760*/  BSYNC B0 ;  /* 0x0000000000007941 */ /* 0x000fea0003800000 */
.L_x_1935:
[----:B------:R-:W1:Y:S01]  /*28770*/  S2R R8, SR_TID.X ;  /* 0x0000000000087919 */ /* 0x000e620000002100 */
[----:B------:R-:W-:Y:S01]  /*28780*/  ULDC.64 UR4, c[0x0][0x300] ;  /* 0x0000c00000047ab9 */ /* 0x000fe20000000a00 */
[----:B------:R-:W-:Y:S01]  /*28790*/  ULDC.64 UR6, c[0x0][0x2e8] ;  /* 0x0000ba0000067ab9 */ /* 0x000fe20000000a00 */
[----:B------:R-:W-:Y:S01]  /*287a0*/  IMAD R5, R5, UR4, RZ ;  /* 0x0000000405057c24 */ /* 0x000fe2000f8e02ff */
[----:B------:R-:W2:Y:S01]  /*287b0*/  S2R R9, SR_TID.X ;  /* 0x0000000000097919 */ /* 0x000ea20000002100 */
[----:B0-----:R-:W-:Y:S01]  /*287c0*/  IMAD.WIDE.U32 R2, R0, UR4, RZ ;  /* 0x0000000400027c25 */ /* 0x001fe2000f8e00ff */
[C---:B------:R-:W-:Y:S02]  /*287d0*/  LOP3.LUT P4, RZ, R16.reuse, 0x4, RZ, 0xc0, !PT ;  /* 0x0000000410ff7812 */ /* 0x040fe4000788c0ff */
[----:B------:R-:W-:Y:S01]  /*287e0*/  LOP3.LUT P3, RZ, R16, 0x2, RZ, 0xc0, !PT ;  /* 0x0000000210ff7812 */ /* 0x000fe2000786c0ff */
        /* <DEDUP_REMOVED lines=85> */
.L_x_2077:
        /* <DEDUP_REMOVED lines=12> */
.L_x_1938:
        /* <DEDUP_REMOVED lines=10> */
.L_x_1939:
[----:B------:R2:W-:Y:S02]  /*28ea0*/  SYNCS.ARRIVE.TRANS64.A1T0 RZ, [R7+URZ+0x2a830], RZ ;  /* 0x02a830ff07ff79a7 */ /* 0x0005e4000810003f */
[----:B------:R-:W-:Y:S05]  /*28eb0*/  WARPSYNC.ALL ;  /* 0x0000000000007948 */ /* 0x000fea0003800000 */
[----:B------:R-:W-:Y:S01]  /*28ec0*/  ULDC.64 UR4, c[0x0][0xa00] ;  /* 0x0002800000047ab9 */ /* 0x000fe20000000a00 */
[----:B-1----:R-:W-:Y:S01]  /*28ed0*/  VIADD R2, R17, 0xc400 ;  /* 0x0000c40011027836 */ /* 0x002fe20000000000 */
[----:B------:R-:W-:Y:S01]  /*28ee0*/  BAR.SYNC.DEFER_BLOCKING 0x8, 0x180 ;  /* 0x0206000000007b1d */ /* 0x000fe20000010000 */
[----:B------:R-:W-:Y:S02]  /*28ef0*/  ISETP.NE.U32.AND P0, PT, RZ, UR4, PT ;  /* 0x00000004ff007c0c */ /* 0x000fe4000bf05070 */
[----:B------:R-:W-:-:S02]  /*28f00*/  SHF.R.S32.HI R0, RZ, 0x1f, R27 ;  /* 0x0000001fff007819 */ /* 0x000fc4000001141b */
[----:B------:R-:W-:Y:S01]  /*28f10*/  ISETP.NE.AND.EX P0, PT, RZ, UR5, PT, P0 ;  /* 0x00000005ff007c0c */ /* 0x000fe2000bf05300 */
[----:B------:R-:W-:Y:S01]  /*28f20*/  ULDC.64 UR4, c[0x0][0x298] ;  /* 0x0000a60000047ab9 */ /* 0x000fe20000000a00 */
[----:B------:R-:W-:Y:S01]  /*28f30*/  LOP3.LUT P1, RZ, R2, 0x3ff, RZ, 0xc0, !PT ;  /* 0x000003ff02ff7812 */ /* 0x000fe2000782c0ff */
[----:B------:R-:W-:Y:S01]  /*28f40*/  BSSY B6, `(.L_x_1940) ;  /* 0x000001c000067945 */ /* 0x000fe20003800000 */
[----:B------:R-:W-:Y:S02]  /*28f50*/  SEL R0, R0, RZ, !P0 ;  /* 0x000000ff00007207 */ /* 0x000fe40004000000 */
[----:B------:R-:W-:-:S03]  /*28f60*/  SEL R2, R27, RZ, !P0 ;  /* 0x000000ff1b027207 */ /* 0x000fc60004000000 */
[----:B------:R1:W-:Y:S04]  /*28f70*/  STL [R1+0x28], R0 ;  /* 0x0000280001007387 */ /* 0x0003e80000100800 */
[----:B------:R3:W-:Y:S01]  /*28f80*/  STL [R1+0x14], R2 ;  /* 0x0000140201007387 */ /* 0x0007e20000100800 */
[----:B-1----:R-:W-:Y:S01]  /*28f90*/  SHF.R.S32.HI R0, RZ, 0x1f, R35 ;  /* 0x0000001fff007819 */ /* 0x002fe20000011423 */
[----:B---3--:R-:W-:-:S04]  /*28fa0*/  IMAD.WIDE.U32 R2, R35, UR4, RZ ;  /* 0x0000000423027c25 */ /* 0x008fc8000f8e00ff */
[----:B------:R-:W-:Y:S01]  /*28fb0*/  IMAD R0, R0, UR4, RZ ;  /* 0x0000000400007c24 */ /* 0x000fe2000f8e02ff */
[----:B------:R1:W-:Y:S03]  /*28fc0*/  STL.64 [R1+0x18], R2 ;  /* 0x0000180201007387 */ /* 0x0003e60000100a00 */
[----:B------:R-:W-:-:S04]  /*28fd0*/  IMAD R0, R35, UR5, R0 ;  /* 0x0000000523007c24 */ /* 0x000fc8000f8e0200 */
[----:B------:R-:W-:Y:S01]  /*28fe0*/  IMAD.IADD R35, R3, 0x1, R0 ;  /* 0x0000000103237824 */ /* 0x000fe200078e0200 */
[----:B------:R-:W-:Y:S06]  /*28ff0*/  @!P1 BRA `(.L_x_1941) ;  /* 0x0000000000409947 */ /* 0x000fec0003800000 */
[----:B-1----:R-:W-:Y:S01]  /*29000*/  MOV R2, 0x0 ;  /* 0x0000000000027802 */ /* 0x002fe20000000f00 */
        /* <DEDUP_REMOVED lines=15> */
.L_x_1941:
[----:B------:R-:W-:Y:S05]  /*29100*/  BSYNC B6 ;  /* 0x0000000000067941 */ /* 0x000fea0003800000 */
.L_x_1940:
[----:B------:R-:W3:Y:S01]  /*29110*/  LDL.LU R20, [R1+0x28] ;  /* 0x0000280001147983 */ /* 0x000ee20000300800 */
[----:B------:R-:W-:Y:S01]  /*29120*/  ULDC.64 UR4, c[0x0][0x2d8] ;  /* 0x0000b60000047ab9 */ /* 0x000fe20000000a00 */
[----:B--2---:R-:W2:Y:S02]  /*29130*/  LDC R7, c[0x0][0x448] ;  /* 0x00011200ff077b82 */ /* 0x004ea40000000800 */
[----:B------:R-:W4:Y:S04]  /*29140*/  LDL.LU R21, [R1+0x14] ;  /* 0x0000140001157983 */ /* 0x000f280000300800 */
[----:B-1----:R-:W5:Y:S01]  /*29150*/  LDL.LU.64 R2, [R1+0x18] ;  /* 0x0000180001027983 */ /* 0x002f620000300a00 */
[----:B------:R-:W1:Y:S01]  /*29160*/  S2R R8, SR_TID.X ;  /* 0x0000000000087919 */ /* 0x000e620000002100 */
[----:B--2---:R-:W-:-:S13]  /*29170*/  ISETP.NE.AND P0, PT, R7, 0x1, PT ;  /* 0x000000010700780c */ /* 0x004fda0003f05270 */
[----:B------:R-:W2:Y:S01]  /*29180*/  @P0 LDC R6, c[0x0][0x44c] ;  /* 0x00011300ff060b82 */ /* 0x000ea20000000800 */
[----:B-1----:R-:W-:-:S05]  /*29190*/  IMAD.SHL.U32 R8, R8, 0x8, RZ ;  /* 0x0000000808087824 */ /* 0x002fca00078e00ff */
[----:B------:R-:W-:Y:S01]  /*291a0*/  LOP3.LUT R8, R8, 0x38, RZ, 0xc0, !PT ;  /* 0x0000003808087812 */ /* 0x000fe200078ec0ff */
[----:B-----5:R-:W-:Y:S02]  /*291b0*/  IMAD.MOV.U32 R3, RZ, RZ, R35 ;  /* 0x000000ffff037224 */ /* 0x020fe400078e0023 */
[----:B------:R-:W-:-:S04]  /*291c0*/  IMAD.WIDE.U32 R2, R26, UR4, R2 ;  /* 0x000000041a027c25 */ /* 0x000fc8000f8e0002 */
[----:B------:R-:W-:Y:S01]  /*291d0*/  IMAD R3, R26, UR5, R3 ;  /* 0x000000051a037c24 */ /* 0x000fe2000f8e0203 */
[----:B------:R-:W-:Y:S02]  /*291e0*/  ULDC.64 UR4, c[0x0][0x2e0] ;  /* 0x0000b80000047ab9 */ /* 0x000fe40000000a00 */
[----:B---3--:R-:W-:Y:S02]  /*291f0*/  IMAD R0, R20, UR4, RZ ;  /* 0x0000000414007c24 */ /* 0x008fe4000f8e02ff */
[----:B------:R-:W1:Y:S01]  /*29200*/  S2R R20, SR_TID.X ;  /* 0x0000000000147919 */ /* 0x000e620000002100 */
[----:B----4-:R-:W-:-:S04]  /*29210*/  IMAD.WIDE.U32 R2, R21, UR4, R2 ;  /* 0x0000000415027c25 */ /* 0x010fc8000f8e0002 */
[----:B------:R-:W-:Y:S01]  /*29220*/  IMAD R0, R21, UR5, R0 ;  /* 0x0000000515007c24 */ /* 0x000fe2000f8e0200 */
[----:B------:R-:W-:-:S03]  /*29230*/  ULDC.64 UR4, c[0x0][0x2d0] ;  /* 0x0000b40000047ab9 */ /* 0x000fc60000000a00 */
[----:B------:R-:W-:Y:S02]  /*29240*/  IMAD.IADD R3, R3, 0x1, R0 ;  /* 0x0000000103037824 */ /* 0x000fe400078e0200 */
[----:B------:R-:W3:Y:S01]  /*29250*/  @P0 LDC R0, c[0x0][0x450] ;  /* 0x00011400ff000b82 */ /* 0x000ee20000000800 */
[----:B-1----:R-:W-:-:S04]  /*29260*/  LOP3.LUT R20, R20, 0x7f, RZ, 0xc0, !PT ;  /* 0x0000007f14147812 */ /* 0x002fc800078ec0ff */
[----:B------:R-:W-:Y:S02]  /*29270*/  SHF.R.U32.HI R21, RZ, 0x3, R20 ;  /* 0x00000003ff157819 */ /* 0x000fe40000011614 */
[----:B------:R-:W1:Y:S02]  /*29280*/  S2R R20, SR_TID.X ;  /* 0x0000000000147919 */ /* 0x000e640000002100 */
[----:B-1----:R-:W-:-:S05]  /*29290*/  IMAD.SHL.U32 R20, R20, 0x10, RZ ;  /* 0x0000001014147824 */ /* 0x002fca00078e00ff */
[----:B------:R-:W-:Y:S02]  /*292a0*/  LOP3.LUT R20, R21, 0x70, R20, 0xf8, !PT ;  /* 0x0000007015147812 */ /* 0x000fe400078ef814 */
[----:B------:R-:W1:Y:S03]  /*292b0*/  S2R R21, SR_TID.X ;  /* 0x0000000000157919 */ /* 0x000e660000002100 */
[----:B------:R-:W-:Y:S02]  /*292c0*/  IMAD.IADD R5, R20, 0x1, R25 ;  /* 0x0000000114057824 */ /* 0x000fe400078e0219 */
[----:B------:R-:W4:Y:S02]  /*292d0*/  S2R R20, SR_TID.X ;  /* 0x0000000000147919 */ /* 0x000f240000002100 */
[----:B--2---:R-:W-:-:S04]  /*292e0*/  @P0 IMAD.HI.U32 R6, R5, R6, RZ ;  /* 0x0000000605060227 */ /* 0x004fc800078e00ff */
[----:B0-----:R-:W-:Y:S01]  /*292f0*/  IMAD.MOV.U32 R4, RZ, RZ, R5 ;  /* 0x000000ffff047224 */ /* 0x001fe200078e0005 */
[----:B---3--:R-:W-:-:S05]  /*29300*/  @P0 SHF.R.U32.HI R4, RZ, R0, R6 ;  /* 0x00000000ff040219 */ /* 0x008fca0000011606 */
[----:B------:R-:W-:Y:S02]  /*29310*/  IMAD.MOV R0, RZ, RZ, -R4 ;  /* 0x000000ffff007224 */ /* 0x000fe400078e0a04 */
[----:B------:R-:W-:-:S04]  /*29320*/  IMAD.WIDE.U32 R2, R4, UR4, R2 ;  /* 0x0000000404027c25 */ /* 0x000fc8000f8e0002 */
[----:B------:R-:W-:Y:S01]  /*29330*/  IMAD R0, R7, R0, R5 ;  /* 0x0000000007007224 */ /* 0x000fe200078e0205 */
[----:B------:R-:W-:-:S05]  /*29340*/  SHF.R.S32.HI R5, RZ, 0x1f, R4 ;  /* 0x0000001fff057819 */ /* 0x000fca0000011404 */
[----:B------:R-:W-:Y:S02]  /*29350*/  IMAD R5, R5, UR4, RZ ;  /* 0x0000000405057c24 */ /* 0x000fe4000f8e02ff */
[----:B-1----:R-:W-:Y:S02]  /*29360*/  IMAD.SHL.U32 R21, R21, 0x8, RZ ;  /* 0x0000000815157824 */ /* 0x002fe400078e00ff */
[----:B------:R-:W-:Y:S01]  /*29370*/  IMAD R5, R4, UR5, R5 ;  /* 0x0000000504057c24 */ /* 0x000fe2000f8e0205 */
[----:B------:R-:W-:Y:S01]  /*29380*/  SHF.R.S32.HI R4, RZ, 0x1f, R0 ;  /* 0x0000001fff047819 */ /* 0x000fe20000011400 */
[----:B------:R-:W-:Y:S01]  /*29390*/  ULDC.64 UR4, c[0x0][0x2c8] ;  /* 0x0000b20000047ab9 */ /* 0x000fe20000000a00 */
[----:B------:R-:W-:Y:S01]  /*293a0*/  LOP3.LUT R21, R21, 0x38, RZ, 0xc0, !PT ;  /* 0x0000003815157812 */ /* 0x000fe200078ec0ff */
[----:B------:R-:W-:Y:S01]  /*293b0*/  IMAD.IADD R3, R3, 0x1, R5 ;  /* 0x0000000103037824 */ /* 0x000fe200078e0205 */
[----:B----4-:R-:W-:Y:S01]  /*293c0*/  LOP3.LUT R20, R20, 0x7f, RZ, 0xc0, !PT ;  /* 0x0000007f14147812 */ /* 0x010fe200078ec0ff */
[----:B------:R-:W-:Y:S01]  /*293d0*/  IMAD R4, R4, UR4, RZ ;  /* 0x0000000404047c24 */ /* 0x000fe2000f8e02ff */
[C---:B------:R-:W-:Y:S01]  /*293e0*/  LOP3.LUT R9, R21.reuse, 0x40, RZ, 0xfc, !PT ;  /* 0x0000004015097812 */ /* 0x040fe200078efcff */
[----:B------:R-:W-:Y:S01]  /*293f0*/  IMAD.WIDE.U32 R2, R0, UR4, R2 ;  /* 0x0000000400027c25 */ /* 0x000fe2000f8e0002 */
[----:B------:R-:W-:-:S03]  /*29400*/  LOP3.LUT R10, R21, 0x80, RZ, 0xfc, !PT ;  /* 0x00000080150a7812 */ /* 0x000fc600078efcff */
[----:B------:R-:W-:Y:S01]  /*29410*/  IMAD R5, R0, UR5, R4 ;  /* 0x0000000500057c24 */ /* 0x000fe2000f8e0204 */
[----:B------:R-:W-:Y:S02]  /*29420*/  ULDC.64 UR4, c[0x0][0x280] ;  /* 0x0000a00000047ab9 */ /* 0x000fe40000000a00 */
[----:B------:R-:W-:Y:S01]  /*29430*/  LEA R0, P0, R2, UR4, 0x1 ;  /* 0x0000000402007c11 */ /* 0x000fe2000f8008ff */
[----:B------:R-:W-:Y:S01]  /*29440*/  IMAD.IADD R4, R3, 0x1, R5 ;  /* 0x0000000103047824 */ /* 0x000fe200078e0205 */
[----:B------:R-:W-:Y:S02]  /*29450*/  ULDC UR4, c[0x0][0x2b8] ;  /* 0x0000ae0000047ab9 */ /* 0x000fe40000000800 */
[----:B------:R-:W-:Y:S02]  /*29460*/  ISETP.GE.AND P3, PT, R8, UR4, PT ;  /* 0x0000000408007c0c */ /* 0x000fe4000bf66270 */
[----:B------:R-:W-:Y:S01]  /*29470*/  LEA.HI.X R4, R2, UR5, R4, 0x1, P0 ;  /* 0x0000000502047c11 */ /* 0x000fe200080f0c04 */
[----:B------:R-:W-:Y:S01]  /*29480*/  UMOV UR5, 0xffffffff ;  /* 0xffffffff00057882 */ /* 0x000fe20000000000 */
[----:B------:R-:W-:-:S02]  /*29490*/  ISETP.GE.AND P2, PT, R9, UR4, PT ;  /* 0x0000000409007c0c */ /* 0x000fc4000bf46270 */
[----:B------:R-:W-:Y:S02]  /*294a0*/  ISETP.GE.AND P0, PT, R10, UR4, PT ;  /* 0x000000040a007c0c */ /* 0x000fe4000bf06270 */
[----:B------:R-:W-:Y:S01]  /*294b0*/  SHF.R.U32.HI R9, RZ, 0x3, R20 ;  /* 0x00000003ff097819 */ /* 0x000fe20000011614 */
[----:B------:R-:W-:Y:S10]  /*294c0*/  BRA.DIV UR5, `(.L_x_1942) ;  /* 0x0000005205487947 */ /* 0x000ff4000b800000 */
[----:B------:R-:W0:Y:S01]  /*294d0*/  SHFL.IDX PT, R3, R0, RZ, 0x181f ;  /* 0x00181fff00037589 */ /* 0x000e2200000e0000 */
[----:B------:R-:W-:Y:S02]  /*294e0*/  IMAD R32, R32, R7, RZ ;  /* 0x0000000720207224 */ /* 0x000fe400078e02ff */
        /* <DEDUP_REMOVED lines=77> */
.L_x_2094:
[----:B------:R-:W-:Y:S01]  /*299c0*/  VIADD R25, R25, 0x70 ;  /* 0x0000007019197836 */ /* 0x000fe20000000000 */
[----:B------:R-:W-:Y:S04]  /*299d0*/  BSSY B0, `(.L_x_1943) ;  /* 0x000000b000007945 */ /* 0x000fe80003800000 */
[----:B------:R-:W-:-:S13]  /*299e0*/  ISETP.GE.AND P1, PT, R25, R32, PT ;  /* 0x000000201900720c */ /* 0x000fda0003f26270 */
[----:B------:R-:W-:Y:S05]  /*299f0*/  @P1 BRA `(.L_x_1944) ;  /* 0x0000000000201947 */ /* 0x000fea0003800000 */
[----:B0-----:R-:W-:-:S05]  /*29a00*/  LEA R2, P1, R8, R14, 0x1 ;  /* 0x0000000e08027211 */ /* 0x001fca00078208ff */
[----:B------:R-:W-:-:S05]  /*29a10*/  IMAD.X R3, RZ, RZ, R4, P1 ;  /* 0x000000ffff037224 */ /* 0x000fca00008e0604 */
[----:B------:R-:W-:Y:S01]  /*29a20*/  @!PT LDS RZ, [RZ] ;  /* 0x00000000fffff984 */ /* 0x000fe20000000800 */
[----:B------:R-:W-:Y:S01]  /*29a30*/  @!PT LDS RZ, [RZ] ;  /* 0x00000000fffff984 */ /* 0x000fe20000000800 */
[----:B------:R-:W-:Y:S01]  /*29a40*/  @!PT LDS RZ, [RZ] ;  /* 0x00000000fffff984 */ /* 0x000fe20000000800 */
[----:B------:R1:W-:Y:S04]  /*29a50*/  LDGSTS.E.BYPASS.LTC128B.128 [R36+0xfc00], desc[UR60][R2.64], !P3 ;  /* 0x0fc0000002247fae */ /* 0x0003e8000d901d7c */
[----:B------:R1:W-:Y:S04]  /*29a60*/  LDGSTS.E.BYPASS.LTC128B.128 [R36+0x13c00], desc[UR60][R2.64+0x80], !P2 ;  /* 0x13c0008002247fae */ /* 0x0003e8000d101d7c */
[----:B------:R1:W-:Y:S02]  /*29a70*/  LDGSTS.E.BYPASS.LTC128B.128 [R36+0x17c00], desc[UR60][R2.64+0x100], !P0 ;  /* 0x17c0010002247fae */ /* 0x0003e4000c101d7c */
.L_x_1944:
[----:B------:R-:W-:Y:S05]  /*29a80*/  BSYNC B0 ;  /* 0x0000000000007941 */ /* 0x000fea0003800000 */
.L_x_1943:
[----:B------:R-:W-:Y:S01]  /*29a90*/  NOP ;  /* 0x0000000000007918 */ /* 0x000fe20000000000 */
[----:B------:R-:W-:-:S13]  /*29aa0*/  PLOP3.LUT P0, PT, PT, PT, PT, 0x80, 0x0 ;  /* 0x000000000000781c */ /* 0x000fda0003f0f070 */
.L_x_1945:
[----:B------:R-:W-:Y:S02]  /*29ab0*/  PLOP3.LUT P1, PT, P1, P0, PT, 0xa2, 0x0 ;  /* 0x000000000000781c */ /* 0x000fe40000f21472 */
[----:B------:R-:W-:-:S08]  /*29ac0*/  @P0 R2UR P1, UR4, R17 ;  /* 0x00000000110402ca */ /* 0x000fd00000020000 */
[----:B------:R-:W-:-:S05]  /*29ad0*/  @P0 PLOP3.LUT P0, PT, P1, PT, PT, 0x80, 0x0 ;  /* 0x000000000000081c */ /* 0x000fca0000f0f070 */
[----:B------:R-:W-:Y:S01]  /*29ae0*/  @!P1 SYNCS.ARRIVE.TRANS64.RED.A0T1 RZ, [UR4+0x2a800], RZ ;  /* 0x02a800ffffff99a7 */ /* 0x000fe20008200404 */
[----:B------:R-:W-:Y:S07]  /*29af0*/  @!P1 ARRIVES.LDGSTSBAR.64.TRANSCNT [UR4+0x2a800] ;  /* 0x02a80000ff0099b0 */ /* 0x000fee0008000a84 */
[----:B------:R-:W-:Y:S05]  /*29b00*/  @P0 BRA.U.ANY `(.L_x_1945) ;  /* 0xfffffffd00e80947 */ /* 0x000fea000393ffff */
[----:B01----:R-:W2:Y:S02]  /*29b10*/  LDL.LU R2, [R1+0x24] ;  /* 0x0000240001027983 */ /* 0x003ea40000300800 */
[----:B--2---:R-:W-:-:S05]  /*29b20*/  VIADD R2, R2, 0x1 ;  /* 0x0000000102027836 */ /* 0x004fca0000000000 */
[----:B------:R-:W-:Y:S01]  /*29b30*/  LEA.HI R0, R2, R2, RZ, 0x1 ;  /* 0x0000000202007211 */ /* 0x000fe200078f08ff */
[----:B------:R0:W-:Y:S03]  /*29b40*/  STL [R1+0x24], R2 ;  /* 0x0000240201007387 */ /* 0x0001e60000100800 */
[----:B------:R-:W-:-:S05]  /*29b50*/  LOP3.LUT R0, R0, 0xfffffffe, RZ, 0xc0, !PT ;  /* 0xfffffffe00007812 */ /* 0x000fca00078ec0ff */
[----:B------:R-:W-:-:S05]  /*29b60*/  IMAD.IADD R0, R2, 0x1, -R0 ;  /* 0x0000000102007824 */ /* 0x000fca00078e0a00 */
[----:B0-----:R-:W-:Y:S01]  /*29b70*/  SHF.L.U32 R2, R0, 0x1f, RZ ;  /* 0x0000001f00027819 */ /* 0x001fe200000006ff */
[----:B------:R-:W-:Y:S01]  /*29b80*/  NOP ;  /* 0x0000000000007918 */ /* 0x000fe20000000000 */
[----:B------:R-:W2:Y:S01]  /*29b90*/  LDL.LU R3, [R1+0x20] ;  /* 0x0000200001037983 */ /* 0x000ea20000300800 */
[----:B------:R0:W-:Y:S01]  /*29ba0*/  SYNCS.ARRIVE.TRANS64.A1T0 RZ, [R17+URZ+0x2a800], RZ ;  /* 0x02a800ff11ff79a7 */ /* 0x0001e2000810003f */
[----:B------:R-:W-:Y:S01]  /*29bb0*/  BSSY B0, `(.L_x_1946) ;  /* 0x0000004000007945 */ /* 0x000fe20003800000 */
[----:B------:R-:W1:Y:S01]  /*29bc0*/  SYNCS.PHASECHK.TRANS64.TRYWAIT P0, [R17+URZ+0x2a820], R2 ;  /* 0x02a82002110075a7 */ /* 0x000e62000800017f */
[----:B--2---:R-:W-:Y:S02]  /*29bd0*/  VIADD R0, R3, 0xfffffffe ;  /* 0xfffffffe03007836 */ /* 0x004fe40000000000 */
[----:B01----:R-:W-:Y:S05]  /*29be0*/  @!P0 BRA `(.L_x_1947) ;  /* 0x0000005400388947 */ /* 0x003fea0003800000 */
.L_x_2095:
[----:B------:R-:W-:Y:S05]  /*29bf0*/  BSYNC B0 ;  /* 0x0000000000007941 */ /* 0x000fea0003800000 */
.L_x_1946:
[----:B------:R-:W2:Y:S01]  /*29c00*/  LDL R3, [R1] ;  /* 0x0000000001037983 */ /* 0x000ea20000100800 */
[----:B------:R-:W-:Y:S01]  /*29c10*/  BSSY B0, `(.L_x_1948) ;  /* 0x00000f8000007945 */ /* 0x000fe20003800000 */
[----:B--2---:R-:W-:-:S13]  /*29c20*/  ISETP.GE.AND P0, PT, R0, R3, PT ;  /* 0x000000030000720c */ /* 0x004fda0003f06270 */
[----:B------:R-:W-:Y:S05]  /*29c30*/  @!P0 BRA `(.L_x_1949) ;  /* 0x0000000c00d48947 */ /* 0x000fea0003800000 */
[----:B------:R-:W-:Y:S02]  /*29c40*/  IMAD.MOV.U32 R10, RZ, RZ, R28 ;  /* 0x000000ffff0a7224 */ /* 0x000fe400078e001c */
[----:B------:R-:W-:Y:S02]  /*29c50*/  IMAD.MOV.U32 R20, RZ, RZ, R30 ;  /* 0x000000ffff147224 */ /* 0x000fe400078e001e */
[----:B------:R-:W-:-:S07]  /*29c60*/  IMAD.MOV.U32 R32, RZ, RZ, R23 ;  /* 0x000000ffff207224 */ /* 0x000fce00078e0017 */
.L_x_1962:
[----:B0-----:R-:W2:Y:S01]  /*29c70*/  LDL R2, [R1+0x4] ;  /* 0x0000040001027983 */ /* 0x001ea20000100800 */
[----:B------:R-:W0:Y:S03]  /*29c80*/  LDC R7, c[0x0][0x430] ;  /* 0x00010c00ff077b82 */ /* 0x000e260000000800 */
[----:B------:R-:W3:Y:S01]  /*29c90*/  LDL R8, [R1+0x8] ;  /* 0x0000080001087983 */ /* 0x000ee20000100800 */
[----:B------:R-:W1:Y:S01]  /*29ca0*/  S2R R3, SR_TID.X ;  /* 0x0000000000037919 */ /* 0x000e620000002100 */
[----:B------:R-:W4:Y:S01]  /*29cb0*/  S2R R9, SR_TID.X ;  /* 0x0000000000097919 */ /* 0x000f220000002100 */
[----:B0-----:R-:W-:-:S13]  /*29cc0*/  ISETP.NE.AND P0, PT, R7, 0x1, PT ;  /* 0x000000010700780c */ /* 0x001fda0003f05270 */
[----:B------:R-:W0:Y:S01]  /*29cd0*/  @P0 LDC R5, c[0x0][0x434] ;  /* 0x00010d00ff050b82 */ /* 0x000e220000000800 */
[----:B-1----:R-:W-:-:S04]  /*29ce0*/  LOP3.LUT R3, R3, 0x7f, RZ, 0xc0, !PT ;  /* 0x0000007f03037812 */ /* 0x002fc800078ec0ff */
[----:B------:R-:W-:Y:S01]  /*29cf0*/  SHF.R.U32.HI R3, RZ, 0x3, R3 ;  /* 0x00000003ff037819 */ /* 0x000fe20000011603 */
[----:B----4-:R-:W-:-:S05]  /*29d00*/  IMAD.SHL.U32 R9, R9, 0x10, RZ ;  /* 0x0000001009097824 */ /* 0x010fca00078e00ff */
[----:B------:R-:W-:Y:S02]  /*29d10*/  LOP3.LUT R9, R3, 0x70, R9, 0xf8, !PT ;  /* 0x0000007003097812 */ /* 0x000fe400078ef809 */
[----:B------:R-:W1:Y:S02]  /*29d20*/  @P0 LDC R3, c[0x0][0x438] ;  /* 0x00010e00ff030b82 */ /* 0x000e640000000800 */
[----:B------:R-:W-:Y:S01]  /*29d30*/  ISETP.GT.U32.AND P2, PT, R9, 0x5f, PT ;  /* 0x0000005f0900780c */ /* 0x000fe20003f44070 */
[----:B--2---:R-:W-:-:S04]  /*29d40*/  IMAD R4, R0, 0x60, R2 ;  /* 0x0000006000047824 */ /* 0x004fc800078e0202 */
[----:B------:R-:W-:-:S04]  /*29d50*/  IMAD.IADD R4, R9, 0x1, R4 ;  /* 0x0000000109047824 */ /* 0x000fc800078e0204 */
[----:B0-----:R-:W-:-:S04]  /*29d60*/  @P0 IMAD.HI.U32 R6, R4, R5, RZ ;  /* 0x0000000504060227 */ /* 0x001fc800078e00ff */
[----:B------:R-:W-:Y:S01]  /*29d70*/  IMAD.MOV.U32 R2, RZ, RZ, R4 ;  /* 0x000000ffff027224 */ /* 0x000fe200078e0004 */
[----:B-1----:R-:W-:-:S05]  /*29d80*/  @P0 SHF.R.U32.HI R2, RZ, R3, R6 ;  /* 0x00000003ff020219 */ /* 0x002fca0000011606 */
        /* <DEDUP_REMOVED lines=13> */
[----:B------:R-:W-:Y:S01]  /*29e60*/  LOP3.LUT P1, RZ, R16, 0x10, RZ, 0xc0, !PT ;  /* 0x0000001010ff7812 */ /* 0x000fe2000782c0ff */
[----:B------:R-:W-:-:S05]  /*29e70*/  VIADD R28, R10, 0x1 ;  /* 0x000000010a1c7836 */ /* 0x000fca0000000000 */
[C---:B------:R-:W-:Y:S01]  /*29e80*/  ISETP.NE.AND P0, PT, R28.reuse, 0x2, PT ;  /* 0x000000021c00780c */ /* 0x040fe20003f05270 */
[----:B------:R-:W-:Y:S05]  /*29e90*/  YIELD ;  /* 0x0000000000007946 */ /* 0x000fea0003800000 */
[----:B------:R-:W-:Y:S01]  /*29ea0*/  SEL R3, RZ, 0x1, P0 ;  /* 0x00000001ff037807 */ /* 0x000fe20000000000 */
[----:B------:R-:W-:Y:S01]  /*29eb0*/  IMAD.MOV.U32 R23, RZ, RZ, R0 ;  /* 0x000000ffff177224 */ /* 0x000fe200078e0000 */
[----:B------:R-:W-:Y:S02]  /*29ec0*/  SEL R28, R28, RZ, P0 ;  /* 0x000000ff1c1c7207 */ /* 0x000fe40000000000 */
[----:B------:R-:W-:Y:S01]  /*29ed0*/  LOP3.LUT R30, R20, R3, RZ, 0x3c, !PT ;  /* 0x00000003141e7212 */ /* 0x000fe200078e3cff */
[----:B0-----:R-:W-:Y:S06]  /*29ee0*/  @!P1 BRA `(.L_x_1950) ;  /* 0x0000000000049947 */ /* 0x001fec0003800000 */
[----:B------:R-:W-:Y:S01]  /*29ef0*/  BPT.TRAP 0x1 ;  /* 0x000000040000795c */ /* 0x000fe20000300000 */
.L_x_1950:
[----:B------:R-:W-:Y:S01]  /*29f00*/  IMAD R5, R28, 0x8, R17 ;  /* 0x000000081c057824 */ /* 0x000fe200078e0211 */
[----:B------:R-:W-:Y:S01]  /*29f10*/  SHF.L.U32 R0, R30, 0x1f, RZ ;  /* 0x0000001f1e007819 */ /* 0x000fe200000006ff */
[----:B------:R-:W-:Y:S03]  /*29f20*/  BSSY B1, `(.L_x_1951) ;  /* 0x0000003000017945 */ /* 0x000fe60003800000 */
[----:B------:R-:W0:Y:S02]  /*29f30*/  SYNCS.PHASECHK.TRANS64.TRYWAIT P0, [R5+URZ+0x2a840], R0 ;  /* 0x02a84000050075a7 */ /* 0x000e24000800017f */
[----:B0-----:R-:W-:Y:S05]  /*29f40*/  @!P0 BRA `(.L_x_1952) ;  /* 0x0000005000748947 */ /* 0x001fea0003800000 */
.L_x_2096:
[----:B------:R-:W-:Y:S05]  /*29f50*/  BSYNC B1 ;  /* 0x0000000000017941 */ /* 0x000fea0003800000 */
.L_x_1951:
[----:B------:R-:W-:Y:S01]  /*29f60*/  SHF.R.S32.HI R21, RZ, 0x1f, R7 ;  /* 0x0000001fff157819 */ /* 0x000fe20000011407 */
[----:B------:R-:W-:Y:S01]  /*29f70*/  ULDC.64 UR4, c[0x0][0x300] ;  /* 0x0000c00000047ab9 */ /* 0x000fe20000000a00 */
[----:B-----5:R-:W-:Y:S01]  /*29f80*/  SHF.R.S32.HI R25, RZ, 0x1f, R6 ;  /* 0x0000001fff197819 */ /* 0x020fe20000011406 */
[----:B------:R-:W-:Y:S01]  /*29f90*/  IMAD.WIDE.U32 R2, R7, UR4, RZ ;  /* 0x0000000407027c25 */ /* 0x000fe2000f8e00ff */
[----:B------:R-:W-:Y:S01]  /*29fa0*/  ULDC.64 UR6, c[0x0][0x2e8] ;  /* 0x0000ba0000067ab9 */ /* 0x000fe20000000a00 */
[C---:B------:R-:W-:Y:S02]  /*29fb0*/  LOP3.LUT P3, RZ, R16.reuse, 0x4, RZ, 0xc0, !PT ;  /* 0x0000000410ff7812 */ /* 0x040fe4000786c0ff */
[----:B0-----:R-:W-:Y:S01]  /*29fc0*/  IMAD R0, R21, UR4, RZ ;  /* 0x0000000415007c24 */ /* 0x001fe2000f8e02ff */
        /* <DEDUP_REMOVED lines=59> */
.L_x_2110:
        /* <DEDUP_REMOVED lines=10> */
.L_x_1954:
        /* <DEDUP_REMOVED lines=10> */
.L_x_1955:
[----:B------:R2:W-:Y:S01]  /*2a4c0*/  SYNCS.ARRIVE.TRANS64.A1T0 RZ, [R5+URZ+0x2a830], RZ ;  /* 0x02a830ff05ff79a7 */ /* 0x0005e2000810003f */
[----:B------:R-:W-:Y:S05]  /*2a4d0*/  @!P2 BRA `(.L_x_1956) ;  /* 0x000000000004a947 */ /* 0x000fea0003800000 */
[----:B------:R-:W-:Y:S01]  /*2a4e0*/  BPT.TRAP 0x1 ;  /* 0x000000040000795c */ /* 0x000fe20000300000 */
.L_x_1956:
[----:B-1----:R-:W-:Y:S01]  /*2a4f0*/  SHF.L.U32 R2, R20, 0x1f, RZ ;  /* 0x0000001f14027819 */ /* 0x002fe200000006ff */
[----:B--2---:R-:W-:Y:S01]  /*2a500*/  IMAD R5, R10, 0x8, R17 ;  /* 0x000000080a057824 */ /* 0x004fe200078e0211 */
[----:B------:R-:W-:Y:S03]  /*2a510*/  BSSY B1, `(.L_x_1957) ;  /* 0x0000003000017945 */ /* 0x000fe60003800000 */
[----:B------:R-:W1:Y:S02]  /*2a520*/  SYNCS.PHASECHK.TRANS64.TRYWAIT P0, [R5+URZ+0x2a860], R2 ;  /* 0x02a86002050075a7 */ /* 0x000e64000800017f */
[----:B-1----:R-:W-:Y:S05]  /*2a530*/  @!P0 BRA `(.L_x_1958) ;  /* 0x0000005000e88947 */ /* 0x002fea0003800000 */
.L_x_2111:
[----:B------:R-:W-:Y:S05]  /*2a540*/  BSYNC B1 ;  /* 0x0000000000017941 */ /* 0x000fea0003800000 */
.L_x_1957:
[----:B------:R-:W2:Y:S01]  /*2a550*/  S2R R3, SR_TID.X ;  /* 0x0000000000037919 */ /* 0x000ea20000002100 */
[----:B------:R-:W-:Y:S01]  /*2a560*/  UMOV UR4, 0xffffffff ;  /* 0xffffffff00047882 */ /* 0x000fe20000000000 */
[----:B0-----:R-:W-:Y:S01]  /*2a570*/  IMAD R8, R32, -0x60, R37 ;  /* 0xffffffa020087824 */ /* 0x001fe200078e0225 */
[----:B------:R-:W-:Y:S01]  /*2a580*/  LOP3.LUT P0, RZ, R29, 0x2, RZ, 0xc0, !PT ;  /* 0x000000021dff7812 */ /* 0x000fe2000780c0ff */
[----:B------:R-:W-:Y:S01]  /*2a590*/  IMAD R4, R10, 0x3000, R34 ;  /* 0x000030000a047824 */ /* 0x000fe200078e0222 */
[----:B--2---:R-:W-:-:S04]  /*2a5a0*/  LOP3.LUT R3, R3, 0x7f, RZ, 0xc0, !PT ;  /* 0x0000007f03037812 */ /* 0x004fc800078ec0ff */
[----:B------:R-:W-:-:S05]  /*2a5b0*/  SHF.R.U32.HI R3, RZ, 0x3, R3 ;  /* 0x00000003ff037819 */ /* 0x000fca0000011603 */
[----:B------:R-:W-:Y:S01]  /*2a5c0*/  IMAD.IADD R8, R8, 0x1, -R3 ;  /* 0x0000000108087824 */ /* 0x000fe200078e0a03 */
[----:B------:R-:W-:Y:S06]  /*2a5d0*/  BRA.DIV UR4, `(.L_x_1959) ;  /* 0x0000005204d47947 */ /* 0x000fec000b800000 */
[----:B-1----:R-:W0:Y:S01]  /*2a5e0*/  SHFL.IDX PT, R2, R18, RZ, 0x181f ;  /* 0x00181fff12027589 */ /* 0x002e2200000e0000 */
        /* <DEDUP_REMOVED lines=44> */
.L_x_2125:
[C---:B------:R-:W-:Y:S01]  /*2a8b0*/  ISETP.LT.OR P1, PT, R8.reuse, 0x51, !P1 ;  /* 0x000000510800780c */ /* 0x040fe20004f21670 */
[----:B------:R-:W-:Y:S01]  /*2a8c0*/  ULDC.64 UR4, c[0x0][0x328] ;  /* 0x0000ca0000047ab9 */ /* 0x000fe20000000a00 */
[----:B------:R-:W-:Y:S02]  /*2a8d0*/  ISETP.LT.OR P0, PT, R8, 0x51, !P0 ;  /* 0x000000510800780c */ /* 0x000fe40004701670 */
[----:B-1----:R-:W-:Y:S01]  /*2a8e0*/  IADD3 R2, P2, R2, R0, RZ ;  /* 0x0000000002027210 */ /* 0x002fe20007f5e0ff */
        /* <DEDUP_REMOVED lines=17> */
.L_x_1960:
        /* <DEDUP_REMOVED lines=10> */
.L_x_1961:
[----:B------:R-:W2:Y:S01]  /*2aaa0*/  LDL R0, [R1] ;  /* 0x0000000001007983 */ /* 0x000ea20000100800 */
[----:B------:R-:W-:Y:S01]  /*2aab0*/  IMAD.MOV.U32 R3, RZ, RZ, R25 ;  /* 0x000000ffff037224 */ /* 0x000fe200078e0019 */
[----:B------:R-:W-:Y:S01]  /*2aac0*/  ULDC.64 UR4, c[0x0][0x330] ;  /* 0x0000cc0000047ab9 */ /* 0x000fe20000000a00 */
[----:B------:R-:W-:Y:S01]  /*2aad0*/  ULDC.64 UR6, c[0x0][0x318] ;  /* 0x0000c60000067ab9 */ /* 0x000fe20000000a00 */
[----:B------:R1:W-:Y:S01]  /*2aae0*/  SYNCS.ARRIVE.TRANS64.A1T0 RZ, [R5+URZ+0x2a850], RZ ;  /* 0x02a850ff05ff79a7 */ /* 0x0003e2000810003f */
[----:B------:R-:W-:-:S04]  /*2aaf0*/  IMAD.WIDE.U32 R2, R26, UR4, R2 ;  /* 0x000000041a027c25 */ /* 0x000fc8000f8e0002 */
[----:B------:R-:W-:Y:S01]  /*2ab00*/  IMAD R19, R26, UR5, R3 ;  /* 0x000000051a137c24 */ /* 0x000fe2000f8e0203 */
[C---:B0-----:R-:W-:Y:S01]  /*2ab10*/  LEA R18, P0, R2.reuse, UR6, 0x1 ;  /* 0x0000000602127c11 */ /* 0x041fe2000f8008ff */
[----:B------:R-:W-:Y:S02]  /*2ab20*/  IMAD.MOV.U32 R10, RZ, RZ, R28 ;  /* 0x000000ffff0a7224 */ /* 0x000fe400078e001c */
[----:B------:R-:W-:Y:S01]  /*2ab30*/  IMAD.MOV.U32 R20, RZ, RZ, R30 ;  /* 0x000000ffff147224 */ /* 0x000fe200078e001e */
[----:B------:R-:W-:Y:S01]  /*2ab40*/  LEA.HI.X R19, R2, UR7, R19, 0x1, P0 ;  /* 0x0000000702137c11 */ /* 0x000fe200080f0c13 */
[----:B------:R-:W-:Y:S01]  /*2ab50*/  IMAD.MOV.U32 R32, RZ, RZ, R23 ;  /* 0x000000ffff207224 */ /* 0x000fe200078e0017 */
[C---:B--2---:R-:W-:Y:S01]  /*2ab60*/  ISETP.GT.AND P0, PT, R23.reuse, R0, PT ;  /* 0x000000001700720c */ /* 0x044fe20003f04270 */
[----:B------:R-:W-:-:S12]  /*2ab70*/  VIADD R0, R23, 0xffffffff ;  /* 0xffffffff17007836 */ /* 0x000fd80000000000 */
[----:B-1----:R-:W-:Y:S05]  /*2ab80*/  @P0 BRA `(.L_x_1962) ;  /* 0xfffffff000380947 */ /* 0x002fea000383ffff */
.L_x_1949:
[----:B------:R-:W-:Y:S05]  /*2ab90*/  BSYNC B0 ;  /* 0x0000000000007941 */ /* 0x000fea0003800000 */
.L_x_1948:
[----:B0-----:R-:W0:Y:S01]  /*2aba0*/  S2R R2, SR_TID.X ;  /* 0x0000000000027919 */ /* 0x001e220000002100 */
[----:B------:R-:W-:Y:S01]  /*2abb0*/  BSSY B0, `(.L_x_1963) ;  /* 0x0000010000007945 */ /* 0x000fe20003800000 */
[----:B0-----:R-:W-:-:S04]  /*2abc0*/  LOP3.LUT R2, R2, 0x7f, RZ, 0xc0, !PT ;  /* 0x0000007f02027812 */ /* 0x001fc800078ec0ff */
[----:B------:R-:W-:-:S13]  /*2abd0*/  ISETP.NE.AND P0, PT, R2, RZ, PT ;  /* 0x000000ff0200720c */ /* 0x000fda0003f05270 */
[----:B------:R-:W-:Y:S05]  /*2abe0*/  @P0 BRA `(.L_x_1964) ;  /* 0x0000000000300947 */ /* 0x000fea0003800000 */
[----:B------:R-:W0:Y:S01]  /*2abf0*/  S2R R5, SR_LANEID ;  /* 0x0000000000057919 */ /* 0x000e220000000000 */
[----:B------:R-:W-:Y:S01]  /*2ac00*/  VOTEU.ANY UR4, UPT, PT ;  /* 0x0000000000047886 */ /* 0x000fe200038e0100 */
[----:B------:R-:W1:Y:S01]  /*2ac10*/  LDC.64 R2, c[0x0][0xc60] ;  /* 0x00031800ff027b82 */ /* 0x000e620000000a00 */
[----:B------:R-:W0:Y:S02]  /*2ac20*/  FLO.U32 R0, UR4 ;  /* 0x0000000400007d00 */ /* 0x000e2400080e0000 */
[----:B0-----:R-:W-:-:S06]  /*2ac30*/  ISETP.EQ.U32.AND P0, PT, R0, R5, PT ;  /* 0x000000050000720c */ /* 0x001fcc0003f02070 */
[----:B------:R-:W1:Y:S07]  /*2ac40*/  POPC R5, UR4 ;  /* 0x0000000400057d09 */ /* 0x000e6e0008000000 */
[----:B-1----:R-:W2:Y:S01]  /*2ac50*/  @P0 ATOMG.E.ADD.STRONG.GPU PT, R3, desc[UR60][R2.64], R5 ;  /* 0x00000005020309a8 */ /* 0x002ea200081ee1fc */
[----:B------:R-:W0:Y:S02]  /*2ac60*/  S2R R4, SR_LTMASK ;  /* 0x0000000000047919 */ /* 0x000e240000003900 */
[----:B0-----:R-:W-:-:S04]  /*2ac70*/  LOP3.LUT R4, R4, UR4, RZ, 0xc0, !PT ;  /* 0x0000000404047c12 */ /* 0x001fc8000f8ec0ff */
[----:B------:R-:W0:Y:S01]  /*2ac80*/  POPC R7, R4 ;  /* 0x0000000400077309 */ /* 0x000e220000000000 */
[----:B--2---:R-:W0:Y:S02]  /*2ac90*/  SHFL.IDX PT, R0, R3, R0, 0x1f ;  /* 0x00001f0003007589 */ /* 0x004e2400000e0000 */
[----:B0-----:R-:W-:-:S07]  /*2aca0*/  IADD3 R24, R0, UR38, R7 ;  /* 0x0000002600187c10 */ /* 0x001fce000fffe007 */
.L_x_1964:
[----:B------:R-:W-:Y:S05]  /*2acb0*/  BSYNC B0 ;  /* 0x0000000000007941 */ /* 0x000fea0003800000 */
.L_x_1963:
[----:B------:R-:W-:-:S13]  /*2acc0*/  LOP3.LUT P0, RZ, R16, 0x10, RZ, 0xc0, !PT ;  /* 0x0000001010ff7812 */ /* 0x000fda000780c0ff */
[----:B------:R-:W-:Y:S05]  /*2acd0*/  @!P0 BRA `(.L_x_1965) ;  /* 0x0000000000048947 */ /* 0x000fea0003800000 */
[----:B------:R-:W-:Y:S01]  /*2ace0*/  BPT.TRAP 0x1 ;  /* 0x000000040000795c */ /* 0x000fe20000300000 */
.L_x_1965:
[----:B------:R-:W-:Y:S01]  /*2acf0*/  IMAD R0, R28, 0x8, R17 ;  /* 0x000000081c007824 */ /* 0x000fe200078e0211 */
[----:B------:R-:W-:Y:S01]  /*2ad00*/  SHF.L.U32 R3, R30, 0x1f, RZ ;  /* 0x0000001f1e037819 */ /* 0x000fe200000006ff */
[----:B------:R-:W-:Y:S01]  /*2ad10*/  BSSY B0, `(.L_x_1966) ;  /* 0x0000004000007945 */ /* 0x000fe20003800000 */
[----:B------:R-:W-:Y:S02]  /*2ad20*/  IMAD R6, R23, -0x60, R37 ;  /* 0xffffffa017067824 */ /* 0x000fe400078e0225 */
[----:B------:R-:W0:Y:S02]  /*2ad30*/  SYNCS.PHASECHK.TRANS64.TRYWAIT P0, [R0+URZ+0x2a860], R3 ;  /* 0x02a86003000075a7 */ /* 0x000e24000800017f */
[----:B0-----:R-:W-:Y:S05]  /*2ad40*/  @!P0 BRA `(.L_x_1967) ;  /* 0x0000005000e88947 */ /* 0x001fea0003800000 */
.L_x_2126:
[----:B------:R-:W-:Y:S05]  /*2ad50*/  BSYNC B0 ;  /* 0x0000000000007941 */ /* 0x000fea0003800000 */
.L_x_1966:
        /* <DEDUP_REMOVED lines=57> */
.L_x_2140:
        /* <DEDUP_REMOVED lines=11> */
.L_x_1969:
        /* <DEDUP_REMOVED lines=10> */
.L_x_1970:
[----:B------:R2:W-:Y:S01]  /*2b240*/  SYNCS.ARRIVE.TRANS64.A1T0 RZ, [R0+URZ+0x2a850], RZ ;  /* 0x02a850ff00ff79a7 */ /* 0x0005e2000810003f */
[----:B------:R-:W-:-:S05]  /*2b250*/  VIADD R28, R28, 0x1 ;  /* 0x000000011c1c7836 */ /* 0x000fca0000000000 */
[----:B------:R-:W-:-:S04]  /*2b260*/  ISETP.NE.AND P0, PT, R28, 0x2, PT ;  /* 0x000000021c00780c */ /* 0x000fc80003f05270 */
[----:B0-----:R-:W-:Y:S02]  /*2b270*/  SEL R3, RZ, 0x1, P0 ;  /* 0x00000001ff037807 */ /* 0x001fe40000000000 */
[----:B------:R-:W-:Y:S02]  /*2b280*/  SEL R28, R28, RZ, P0 ;  /* 0x000000ff1c1c7207 */ /* 0x000fe40000000000 */
[----:B--2---:R-:W-:-:S07]  /*2b290*/  LOP3.LUT R30, R30, R3, RZ, 0x3c, !PT ;  /* 0x000000031e1e7212 */ /* 0x004fce00078e3cff */
.L_x_1927:
[----:B------:R-:W-:Y:S05]  /*2b2a0*/  BSYNC B7 ;  /* 0x0000000000077941 */ /* 0x000fea0003800000 */
.L_x_1925:
[----:B------:R-:W-:-:S13]  /*2b2b0*/  LOP3.LUT P0, RZ, R16, 0x20, RZ, 0xc0, !PT ;  /* 0x0000002010ff7812 */ /* 0x000fda000780c0ff */
[----:B------:R-:W-:Y:S05]  /*2b2c0*/  @!P0 BRA `(.L_x_1971) ;  /* 0x0000000000248947 */ /* 0x000fea0003800000 */
[----:B------:R-:W-:Y:S05]  /*2b2d0*/  WARPSYNC.ALL ;  /* 0x0000000000007948 */ /* 0x000fea0003800000 */
[----:B------:R-:W2:Y:S08]  /*2b2e0*/  S2UR UR5, SR_CgaCtaId ;  /* 0x00000000000579c3 */ /* 0x000eb00000008800 */
[----:B------:R-:W-:Y:S06]  /*2b2f0*/  BAR.SYNC.DEFER_BLOCKING 0x5, 0x180 ;  /* 0x0146000000007b1d */ /* 0x000fec0000010000 */
[----:B------:R-:W-:-:S02]  /*2b300*/  UMOV UR4, 0x400 ;  /* 0x0000040000047882 */ /* 0x000fc40000000000 */
[----:B--2---:R-:W-:-:S06]  /*2b310*/  ULEA UR4, UR5, UR4, 0x18 ;  /* 0x0000000405047291 */ /* 0x004fcc000f8ec03f */
[----:B0-----:R-:W-:-:S05]  /*2b320*/  IMAD.U32 R17, RZ, RZ, UR4 ;  /* 0x00000004ff117e24 */ /* 0x001fca000f8e00ff */
[----:B------:R0:W2:Y:S01]  /*2b330*/  LDS.128 R24, [R17+0x2a8d0] ;  /* 0x02a8d00011187984 */ /* 0x0000a20000000c00 */
[----:B------:R-:W-:Y:S06]  /*2b340*/  BAR.ARV 0x4, 0x180 ;  /* 0x0106000000007b1d */ /* 0x000fec0000002000 */
[----:B------:R-:W-:Y:S05]  /*2b350*/  BRA `(.L_x_1972) ;  /* 0x0000000c00d47947 */ /* 0x000fea0003800000 */
.L_x_1971:
[----:B------:R-:W2:Y:S01]  /*2b360*/  S2R R8, SR_TID.X ;  /* 0x0000000000087919 */ /* 0x000ea20000002100 */
[----:B------:R-:W-:Y:S01]  /*2b370*/  UMOV UR4, 0xffffffff ;  /* 0xffffffff00047882 */ /* 0x000fe20000000000 */
[----:B--2---:R-:W-:-:S04]  /*2b380*/  LOP3.LUT R8, R8, 0x1f, RZ, 0xc0, !PT ;  /* 0x0000001f08087812 */ /* 0x004fc800078ec0ff */
[----:B------:R-:W-:Y:S01]  /*2b390*/  ISETP.NE.AND P0, PT, R8, 0x1f, PT ;  /* 0x0000001f0800780c */ /* 0x000fe20003f05270 */
[----:B------:R-:W-:-:S12]  /*2b3a0*/  BRA.DIV UR4, `(.L_x_1973) ;  /* 0x0000005604507947 */ /* 0x000fd8000b800000 */
[----:B------:R-:W-:Y:S01]  /*2b3b0*/  IMAD.IADD R7, R27, 0x1, R8 ;  /* 0x000000011b077824 */ /* 0x000fe200078e0208 */
[----:B------:R-:W-:-:S04]  /*2b3c0*/  ULDC UR4, c[0x0][0xc3c] ;  /* 0x00030f0000047ab9 */ /* 0x000fc80000000800 */
[----:B------:R-:W-:-:S13]  /*2b3d0*/  ISETP.GE.OR P1, PT, R7, UR4, !P0 ;  /* 0x0000000407007c0c */ /* 0x000fda000c726670 */
[----:B------:R-:W2:Y:S08]  /*2b3e0*/  @!P1 LDC.64 R2, c[0x0][0xc80] ;  /* 0x00032000ff029b82 */ /* 0x000eb00000000a00 */
[----:B------:R-:W3:Y:S01]  /*2b3f0*/  @!P1 LDC.64 R4, c[0x0][0xc78] ;  /* 0x00031e00ff049b82 */ /* 0x000ee20000000a00 */
[----:B--2---:R-:W-:-:S05]  /*2b400*/  @!P1 IMAD.WIDE R2, R7, 0x4, R2 ;  /* 0x0000000407029825 */ /* 0x004fca00078e0202 */
[----:B-1----:R3:W2:Y:S02]  /*2b410*/  @!P1 LDG.E R6, desc[UR60][R2.64] ;  /* 0x0000003c02069981 */ /* 0x0026a4000c1e1900 */
[----:B---3--:R-:W-:-:S05]  /*2b420*/  @!P1 IMAD.WIDE R2, R7, 0x4, R4 ;  /* 0x0000000407029825 */ /* 0x008fca00078e0204 */
        /* <DEDUP_REMOVED lines=29> */
[----:B------:R1:W2:Y:S02]  /*2b600*/  SHFL.IDX PT, R14, R2, 0x1f, 0x1f ;  /* 0x03e01f00020e7f89 */ /* 0x0002a400000e0000 */
.L_x_2150:
[----:B------:R-:W-:Y:S02]  /*2b610*/  ULDC UR4, c[0x0][0xc38] ;  /* 0x00030e0000047ab9 */ /* 0x000fe40000000800 */
[----:B------:R-:W-:-:S04]  /*2b620*/  IMAD.U32 R5, RZ, RZ, UR4 ;  /* 0x00000004ff057e24 */ /* 0x000fc8000f8e00ff */
[----:B--2---:R-:W-:-:S04]  /*2b630*/  IMAD R14, R14, R5, RZ ;  /* 0x000000050e0e7224 */ /* 0x004fc800078e02ff */
[----:B------:R-:W-:-:S05]  /*2b640*/  IMAD.IADD R7, R7, 0x1, R14 ;  /* 0x0000000107077824 */ /* 0x000fca00078e020e */
[----:B------:R-:W-:-:S13]  /*2b650*/  ISETP.GT.AND P6, PT, R7, R0, PT ;  /* 0x000000000700720c */ /* 0x000fda0003fc4270 */
[----:B------:R-:W-:Y:S05]  /*2b660*/  @P6 BRA `(.L_x_1974) ;  /* 0x0000000000a46947 */ /* 0x000fea0003800000 */
.L_x_1977:
[----:B-1----:R-:W1:Y:S01]  /*2b670*/  LDC R2, c[0x0][0xc3c] ;  /* 0x00030f00ff027b82 */ /* 0x002e620000000800 */
[----:B------:R-:W-:-:S05]  /*2b680*/  VIADD R27, R27, 0x1f ;  /* 0x0000001f1b1b7836 */ /* 0x000fca0000000000 */
[----:B-1----:R-:W-:-:S13]  /*2b690*/  ISETP.GE.AND P6, PT, R27, R2, PT ;  /* 0x000000021b00720c */ /* 0x002fda0003fc6270 */
[----:B------:R-:W-:Y:S05]  /*2b6a0*/  @P6 BRA `(.L_x_1975) ;  /* 0x0000000800bc6947 */ /* 0x000fea0003800000 */
[----:B------:R-:W1:Y:S01]  /*2b6b0*/  S2R R3, SR_TID.X ;  /* 0x0000000000037919 */ /* 0x000e620000002100 */
[----:B------:R-:W-:Y:S01]  /*2b6c0*/  IMAD.MOV.U32 R25, RZ, RZ, RZ ;  /* 0x000000ffff197224 */ /* 0x000fe200078e00ff */
[----:B-1----:R-:W-:-:S05]  /*2b6d0*/  LOP3.LUT R3, R3, 0x1f, RZ, 0xc0, !PT ;  /* 0x0000001f03037812 */ /* 0x002fca00078ec0ff */
[----:B------:R-:W-:-:S05]  /*2b6e0*/  IMAD.IADD R9, R27, 0x1, R3 ;  /* 0x000000011b097824 */ /* 0x000fca00078e0203 */
[----:B------:R-:W-:-:S13]  /*2b6f0*/  ISETP.GE.OR P6, PT, R9, R2, !P0 ;  /* 0x000000020900720c */ /* 0x000fda00047c6670 */
[----:B------:R-:W1:Y:S08]  /*2b700*/  @!P6 LDC.64 R2, c[0x0][0xc80] ;  /* 0x00032000ff02eb82 */ /* 0x000e700000000a00 */
[----:B------:R-:W2:Y:S01]  /*2b710*/  @!P6 LDC.64 R4, c[0x0][0xc78] ;  /* 0x00031e00ff04eb82 */ /* 0x000ea20000000a00 */
[----:B-1----:R-:W-:-:S05]  /*2b720*/  @!P6 IMAD.WIDE R2, R9, 0x4, R2 ;  /* 0x000000040902e825 */ /* 0x002fca00078e0202 */
[----:B------:R2:W3:Y:S02]  /*2b730*/  @!P6 LDG.E R25, desc[UR60][R2.64] ;  /* 0x0000003c0219e981 */ /* 0x0004e4000c1e1900 */
[----:B--2---:R-:W-:-:S04]  /*2b740*/  @!P6 IMAD.WIDE R2, R9, 0x4, R4 ;  /* 0x000000040902e825 */ /* 0x004fc800078e0204 */
[----:B------:R-:W-:-:S06]  /*2b750*/  IMAD.MOV.U32 R4, RZ, RZ, RZ ;  /* 0x000000ffff047224 */ /* 0x000fcc00078e00ff */
[----:B------:R-:W3:Y:S01]  /*2b760*/  @!P6 LDG.E R4, desc[UR60][R2.64] ;  /* 0x0000003c0204e981 */ /* 0x000ee2000c1e1900 */
[----:B------:R-:W-:Y:S01]  /*2b770*/  UMOV UR4, 0xffffffff ;  /* 0xffffffff00047882 */ /* 0x000fe20000000000 */
[----:B---3--:R-:W-:Y:S02]  /*2b780*/  IMAD R13, R4, R25, RZ ;  /* 0x00000019040d7224 */ /* 0x008fe400078e02ff */
[----:B------:R-:W-:Y:S05]  /*2b790*/  BRA.DIV UR4, `(.L_x_1976) ;  /* 0x0000005604907947 */ /* 0x000fea000b800000 */
        /* <DEDUP_REMOVED lines=16> */
.L_x_2158:
[----:B------:R-:W-:Y:S02]  /*2b8a0*/  ULDC UR4, c[0x0][0xc38] ;  /* 0x00030e0000047ab9 */ /* 0x000fe40000000800 */
[----:B------:R-:W-:-:S04]  /*2b8b0*/  IMAD.U32 R5, RZ, RZ, UR4 ;  /* 0x00000004ff057e24 */ /* 0x000fc8000f8e00ff */
[----:B--2---:R-:W-:-:S04]  /*2b8c0*/  IMAD R14, R14, R5, RZ ;  /* 0x000000050e0e7224 */ /* 0x004fc800078e02ff */
[----:B------:R-:W-:-:S05]  /*2b8d0*/  IMAD.IADD R7, R14, 0x1, R7 ;  /* 0x000000010e077824 */ /* 0x000fca00078e0207 */
[----:B------:R-:W-:-:S13]  /*2b8e0*/  ISETP.GT.AND P6, PT, R7, R0, PT ;  /* 0x000000000700720c */ /* 0x000fda0003fc4270 */
[----:B------:R-:W-:Y:S05]  /*2b8f0*/  @!P6 BRA `(.L_x_1977) ;  /* 0xfffffffc005ce947 */ /* 0x000fea000383ffff */
.L_x_1974:
[----:B------:R-:W-:Y:S01]  /*2b900*/  IMAD.IADD R7, R7, 0x1, -R14 ;  /* 0x0000000107077824 */ /* 0x000fe200078e0a0e */
[----:B------:R-:W-:-:S03]  /*2b910*/  UMOV UR4, 0xffffffff ;  /* 0xffffffff00047882 */ /* 0x000fc60000000000 */
[----:B------:R-:W-:-:S05]  /*2b920*/  IMAD R3, R2, R5, R7 ;  /* 0x0000000502037224 */ /* 0x000fca00078e0207 */
[----:B------:R-:W-:Y:S01]  /*2b930*/  ISETP.GT.AND P6, PT, R3, R0, PT ;  /* 0x000000000300720c */ /* 0x000fe20003fc4270 */
[----:B------:R-:W-:-:S12]  /*2b940*/  BRA.DIV UR4, `(.L_x_1978) ;  /* 0x0000005604dc7947 */ /* 0x000fd8000b800000 */
[----:B------:R-:W-:-:S04]  /*2b950*/  VOTE.ANY R3, PT, !P6 ;  /* 0x0000000000037806 */ /* 0x000fc800070e0100 */
[----:B------:R-:W2:Y:S02]  /*2b960*/  POPC R12, R3 ;  /* 0x00000003000c7309 */ /* 0x000ea40000000000 */
[----:B--2---:R2:W3:Y:S01]  /*2b970*/  SHFL.IDX PT, R25, R25, R12, 0x1f ;  /* 0x00001f0c19197589 */ /* 0x0044e200000e0000 */
[----:B------:R-:W-:-:S03]  /*2b980*/  IMAD.IADD R27, R12, 0x1, R27 ;  /* 0x000000010c1b7824 */ /* 0x000fc600078e021b */
[----:B------:R2:W4:Y:S04]  /*2b990*/  SHFL.IDX PT, R4, R4, R12, 0x1f ;  /* 0x00001f0c04047589 */ /* 0x00052800000e0000 */
.L_x_2163:
[----:B------:R-:W-:-:S13]  /*2b9a0*/  ISETP.NE.AND P0, PT, R3, RZ, PT ;  /* 0x000000ff0300720c */ /* 0x000fda0003f05270 */
[----:B------:R-:W-:Y:S05]  /*2b9b0*/  @!P0 BRA `(.L_x_1979) ;  /* 0x0000000000108947 */ /* 0x000fea0003800000 */
[----:B------:R-:W-:Y:S01]  /*2b9c0*/  UMOV UR4, 0xffffffff ;  /* 0xffffffff00047882 */ /* 0x000fe20000000000 */
[----:B--2---:R-:W-:Y:S02]  /*2b9d0*/  VIADD R12, R12, 0xffffffff ;  /* 0xffffffff0c0c7836 */ /* 0x004fe40000000000 */
[----:B------:R-:W-:Y:S05]  /*2b9e0*/  BRA.DIV UR4, `(.L_x_1980) ;  /* 0x0000005a04107947 */ /* 0x000fea000b800000 */
[----:B------:R2:W0:Y:S02]  /*2b9f0*/  SHFL.IDX PT, R6, R2, R12, 0x1f ;  /* 0x00001f0c02067589 */ /* 0x00042400000e0000 */
.L_x_1979:
[----:B----4-:R-:W-:Y:S01]  /*2ba00*/  ISETP.NE.AND P0, PT, R4, 0x1, PT ;  /* 0x000000010400780c */ /* 0x010fe20003f05270 */
[----:B0-----:R-:W-:-:S04]  /*2ba10*/  IMAD R24, R6, R5, R7 ;  /* 0x0000000506187224 */ /* 0x001fc800078e0207 */
[----:B------:R-:W-:-:S08]  /*2ba20*/  IMAD.IADD R0, R0, 0x1, -R24 ;  /* 0x0000000100007824 */ /* 0x000fd000078e0a18 */
[----:B------:R-:W-:Y:S05]  /*2ba30*/  @!P0 BRA `(.L_x_1981) ;  /* 0x0000000000dc8947 */ /* 0x000fea0003800000 */
[-C--:B---3--:R-:W-:Y:S02]  /*2ba40*/  IABS R5, R25.reuse ;  /* 0x0000001900057213 */ /* 0x088fe40000000000 */
[----:B------:R-:W-:Y:S02]  /*2ba50*/  IABS R6, R4 ;  /* 0x0000000400067213 */ /* 0x000fe40000000000 */
[----:B------:R-:W0:Y:S08]  /*2ba60*/  I2F.RP R7, R5 ;  /* 0x0000000500077306 */ /* 0x000e300000209400 */
[----:B------:R-:W3:Y:S08]  /*2ba70*/  I2F.RP R8, R6 ;  /* 0x0000000600087306 */ /* 0x000ef00000209400 */
[----:B0-----:R-:W1:Y:S08]  /*2ba80*/  MUFU.RCP R7, R7 ;  /* 0x0000000700077308 */ /* 0x001e700000001000 */
[----:B---3--:R-:W-:Y:S01]  /*2ba90*/  MUFU.RCP R8, R8 ;  /* 0x0000000800087308 */ /* 0x008fe20000001000 */
[----:B-12---:R-:W-:Y:S01]  /*2baa0*/  VIADD R2, R7, 0xffffffe ;  /* 0x0ffffffe07027836 */ /* 0x006fe20000000000 */
        /* <DEDUP_REMOVED lines=43> */
[--C-:B------:R-:W-:Y:S02]  /*2bd60*/  IMAD R4, R4, R2, R7.reuse ;  /* 0x0000000204047224 */ /* 0x100fe400078e0207 */
[----:B------:R-:W-:Y:S02]  /*2bd70*/  IMAD.MOV R2, RZ, RZ, -R7 ;  /* 0x000000ffff027224 */ /* 0x000fe400078e0a07 */
[----:B------:R-:W-:Y:S02]  /*2bd80*/  IMAD R26, R4, 0x10000, R5 ;  /* 0x00010000041a7824 */ /* 0x000fe400078e0205 */
[----:B------:R-:W-:Y:S01]  /*2bd90*/  IMAD R2, R25, R2, R0 ;  /* 0x0000000219027224 */ /* 0x000fe200078e0200 */
[----:B------:R-:W-:Y:S06]  /*2bda0*/  BRA `(.L_x_1982) ;  /* 0x0000000000f07947 */ /* 0x000fec0003800000 */
.L_x_1981:
[----:B-12---:R-:W0:Y:S02]  /*2bdb0*/  LDC.64 R2, c[0x0][0xc90] ;  /* 0x00032400ff027b82 */ /* 0x006e240000000a00 */
[----:B0-----:R-:W-:-:S05]  /*2bdc0*/  IMAD.WIDE R2, R27, 0x4, R2 ;  /* 0x000000041b027825 */ /* 0x001fca00078e0202 */
[----:B------:R0:W3:Y:S02]  /*2bdd0*/  LDG.E R6, desc[UR60][R2.64] ;  /* 0x0000003c02067981 */ /* 0x0000e4000c1e1900 */
[----:B0-----:R-:W-:Y:S02]  /*2bde0*/  IMAD.MOV.U32 R2, RZ, RZ, RZ ;  /* 0x000000ffff027224 */ /* 0x001fe400078e00ff */
[----:B---3--:R-:W-:-:S05]  /*2bdf0*/  IMAD R7, R25, R6, RZ ;  /* 0x0000000619077224 */ /* 0x008fca00078e02ff */
        /* <DEDUP_REMOVED lines=55> */
.L_x_1982:
[----:B------:R-:W-:-:S05]  /*2c170*/  LOP3.LUT R2, RZ, R2, RZ, 0x33, !PT ;  /* 0x00000002ff027212 */ /* 0x000fca00078e33ff */
[----:B------:R-:W-:Y:S01]  /*2c180*/  IMAD.IADD R25, R25, 0x1, R2 ;  /* 0x0000000119197824 */ /* 0x000fe200078e0202 */
[----:B------:R-:W-:Y:S06]  /*2c190*/  BRA `(.L_x_1983) ;  /* 0x00000000001c7947 */ /* 0x000fec0003800000 */
.L_x_1975:
[----:B------:R-:W-:Y:S01]  /*2c1a0*/  UMOV UR4, URZ ;  /* 0x0000003f00047c82 */ /* 0x000fe20008000000 */
[----:B------:R-:W-:Y:S01]  /*2c1b0*/  UMOV UR5, URZ ;  /* 0x0000003f00057c82 */ /* 0x000fe20008000000 */
[----:B------:R-:W-:Y:S01]  /*2c1c0*/  ULDC UR6, c[0x0][0xc3c] ;  /* 0x00030f0000067ab9 */ /* 0x000fe20000000800 */
[----:B------:R-:W-:Y:S02]  /*2c1d0*/  IMAD.MOV.U32 R24, RZ, RZ, R0 ;  /* 0x000000ffff187224 */ /* 0x000fe400078e0000 */
[----:B------:R-:W-:Y:S02]  /*2c1e0*/  IMAD.U32 R25, RZ, RZ, UR4 ;  /* 0x00000004ff197e24 */ /* 0x000fe4000f8e00ff */
[----:B------:R-:W-:Y:S02]  /*2c1f0*/  IMAD.U32 R26, RZ, RZ, UR5 ;  /* 0x00000005ff1a7e24 */ /* 0x000fe4000f8e00ff */
[----:B------:R-:W-:-:S07]  /*2c200*/  IMAD.U32 R27, RZ, RZ, UR6 ;  /* 0x00000006ff1b7e24 */ /* 0x000fce000f8e00ff */
.L_x_1983:
[----:B------:R-:W1:Y:S01]  /*2c210*/  S2R R0, SR_TID.X ;  /* 0x0000000000007919 */ /* 0x000e620000002100 */
[----:B------:R-:W-:Y:S05]  /*2c220*/  WARPSYNC.ALL ;  /* 0x0000000000007948 */ /* 0x000fea0003800000 */
[----:B------:R-:W-:Y:S01]  /*2c230*/  BAR.SYNC.DEFER_BLOCKING 0x4, 0x180 ;  /* 0x0106000000007b1d */ /* 0x000fe20000010000 */
[----:B-1----:R-:W-:-:S04]  /*2c240*/  LOP3.LUT R0, R0, 0x1f, RZ, 0xc0, !PT ;  /* 0x0000001f00007812 */ /* 0x002fc800078ec0ff */
[----:B------:R-:W-:-:S13]  /*2c250*/  ISETP.NE.AND P0, PT, R0, RZ, PT ;  /* 0x000000ff0000720c */ /* 0x000fda0003f05270 */
[----:B------:R-:W0:Y:S01]  /*2c260*/  @!P0 S2R R3, SR_CgaCtaId ;  /* 0x0000000000038919 */ /* 0x000e220000008800 */
[----:B------:R-:W-:-:S04]  /*2c270*/  @!P0 MOV R0, 0x400 ;  /* 0x0000040000008802 */ /* 0x000fc80000000f00 */
[----:B0-----:R-:W-:-:S05]  /*2c280*/  @!P0 LEA R17, R3, R0, 0x18 ;  /* 0x0000000003118211 */ /* 0x001fca00078ec0ff */
[----:B------:R3:W-:Y:S01]  /*2c290*/  @!P0 STS.128 [R17+0x2a8d0], R24 ;  /* 0x02a8d01811008388 */ /* 0x0007e20000000c00 */
[----:B------:R-:W-:Y:S06]  /*2c2a0*/  BAR.ARV 0x5, 0x180 ;  /* 0x0146000000007b1d */ /* 0x000fec0000002000 */
.L_x_1972:
[----:B------:R-:W-:Y:S02]  /*2c2b0*/  ULDC UR4, c[0x0][0xc3c] ;  /* 0x00030f0000047ab9 */ /* 0x000fe40000000800 */
[----:B--2---:R-:W-:-:S13]  /*2c2c0*/  ISETP.GE.AND P0, PT, R27, UR4, PT ;  /* 0x000000041b007c0c */ /* 0x004fda000bf06270 */
[----:B------:R-:W-:Y:S05]  /*2c2d0*/  @!P0 BRA `(.L_x_1984) ;  /* 0xffffff9400208947 */ /* 0x000fea000383ffff */
[----:B------:R-:W-:Y:S05]  /*2c2e0*/  BSYNC B8 ;  /* 0x0000000000087941 */ /* 0x000fea0003800000 */
.L_x_1863:
[----:B------:R-:W2:Y:S01]  /*2c2f0*/  LDL.LU R0, [R1+0x24] ;  /* 0x0000240001007983 */ /* 0x000ea20000300800 */
[----:B------:R-:W-:Y:S01]  /*2c300*/  BSSY B0, `(.L_x_1985) ;  /* 0x000000b000007945 */ /* 0x000fe20003800000 */
[----:B------:R-:W4:Y:S01]  /*2c310*/  S2R R5, SR_CgaCtaId ;  /* 0x0000000000057919 */ /* 0x000f220000008800 */
[----:B--2---:R-:W-:-:S05]  /*2c320*/  VIADD R0, R0, 0x1 ;  /* 0x0000000100007836 */ /* 0x004fca0000000000 */
        /* <DEDUP_REMOVED lines=8> */
.L_x_2166:
[----:B------:R-:W-:Y:S05]  /*2c3b0*/  BSYNC B0 ;  /* 0x0000000000007941 */ /* 0x000fea0003800000 */
.L_x_1985:
[----:B------:R-:W-:-:S03]  /*2c3c0*/  UMOV UR4, 0xffffffff ;  /* 0xffffffff00047882 */ /* 0x000fc60000000000 */
[----:B------:R-:W-:Y:S05]  /*2c3d0*/  BRA.DIV UR4, `(.L_x_1987) ;  /* 0x0000004e04d07947 */ /* 0x000fea000b800000 */
[----:B0-----:R-:W0:Y:S02]  /*2c3e0*/  S2R R0, SR_TID.X ;  /* 0x0000000000007919 */ /* 0x001e240000002100 */
[----:B0-----:R-:W-:-:S04]  /*2c3f0*/  SHF.R.U32.HI R0, RZ, 0x5, R0 ;  /* 0x00000005ff007819 */ /* 0x001fc80000011600 */
[----:B------:R-:W-:-:S05]  /*2c400*/  LOP3.LUT R0, R0, 0x3, RZ, 0xc0, !PT ;  /* 0x0000000300007812 */ /* 0x000fca00078ec0ff */
[----:B------:R0:W2:Y:S02]  /*2c410*/  SHFL.IDX PT, R14, R0, RZ, 0x1f ;  /* 0x00001fff000e7589 */ /* 0x0000a400000e0000 */
.L_x_2169:
[----:B--2---:R-:W-:-:S13]  /*2c420*/  ISETP.NE.AND P0, PT, R14, RZ, PT ;  /* 0x000000ff0e00720c */ /* 0x004fda0003f05270 */
[----:B------:R-:W-:Y:S05]  /*2c430*/  @P0 BRA `(.L_x_1546) ;  /* 0x0000000000900947 */ /* 0x000fea0003800000 */
[----:B------:R-:W-:-:S03]  /*2c440*/  UMOV UR4, 0xffffffff ;  /* 0xffffffff00047882 */ /* 0x000fc60000000000 */
[----:B------:R-:W-:Y:S05]  /*2c450*/  BRA.DIV UR4, `(.L_x_1988) ;  /* 0x0000004e04e47947 */ /* 0x000fea000b800000 */
[----:B------:R-:W-:-:S13]  /*2c460*/  ELECT P6, URZ, PT ;  /* 0x00000000003f782f */ /* 0x000fda00038c0000 */
.L_x_2172:
[----:B------:R-:W-:Y:S05]  /*2c470*/  @!P6 BRA `(.L_x_1546) ;  /* 0x000000000080e947 */ /* 0x000fea0003800000 */
[----:B0-----:R-:W2:Y:S02]  /*2c480*/  LDL R0, [R1+0x58] ;  /* 0x0000580001007983 */ /* 0x001ea40000100800 */
[----:B--2---:R-:W-:-:S13]  /*2c490*/  R2UR UR4, R0 ;  /* 0x00000000000472ca */ /* 0x004fda00000e0000 */
[----:B------:R-:W-:-:S06]  /*2c4a0*/  ULOP3.LUT UR4, UR4, 0x2, URZ, 0xfc, !UPT ;  /* 0x0000000204047892 */ /* 0x000fcc000f8efc3f */
[----:B------:R-:W-:-:S05]  /*2c4b0*/  IMAD.U32 R0, RZ, RZ, UR4 ;  /* 0x00000004ff007e24 */ /* 0x000fca000f8e00ff */
[----:B------:R-:W-:-:S13]  /*2c4c0*/  ISETP.NE.AND P0, PT, R0, 0x3, PT ;  /* 0x000000030000780c */ /* 0x000fda0003f05270 */
[----:B------:R-:W-:Y:S05]  /*2c4d0*/  @!P0 BRA `(.L_x_1989) ;  /* 0x0000000000048947 */ /* 0x000fea0003800000 */
[----:B------:R-:W-:Y:S01]  /*2c4e0*/  BPT.TRAP 0x1 ;  /* 0x000000040000795c */ /* 0x000fe20000300000 */
.L_x_1989:
[----:B------:R-:W-:Y:S01]  /*2c4f0*/  IMAD R5, R28, 0x8, R7 ;  /* 0x000000081c057824 */ /* 0x000fe200078e0207 */
[----:B------:R-:W-:Y:S01]  /*2c500*/  SHF.L.U32 R0, R30, 0x1f, RZ ;  /* 0x0000001f1e007819 */ /* 0x000fe200000006ff */
[----:B------:R-:W-:-:S03]  /*2c510*/  VIADD R28, R28, 0x1 ;  /* 0x000000011c1c7836 */ /* 0x000fc60000000000 */
[----:B------:R-:W0:Y:S02]  /*2c520*/  SYNCS.PHASECHK.TRANS64.TRYWAIT P1, [R5+URZ+0x2a840], R0 ;  /* 0x02a84000050075a7 */ /* 0x000e24000802017f */
[----:B------:R-:W-:-:S04]  /*2c530*/  ISETP.NE.AND P2, PT, R28, 0x2, PT ;  /* 0x000000021c00780c */ /* 0x000fc80003f45270 */
[----:B------:R-:W-:Y:S01]  /*2c540*/  SEL R3, RZ, 0x1, P2 ;  /* 0x00000001ff037807 */ /* 0x000fe20001000000 */
[----:B0-----:R-:W-:Y:S08]  /*2c550*/  @!P1 BRA `(.L_x_1990) ;  /* 0x0000004c00c49947 */ /* 0x001ff00003800000 */
.L_x_2173:
[----:B------:R-:W-:Y:S02]  /*2c560*/  SEL R28, R28, RZ, P2 ;  /* 0x000000ff1c1c7207 */ /* 0x000fe40001000000 */
[----:B------:R-:W-:Y:S01]  /*2c570*/  LOP3.LUT R2, R30, R3, RZ, 0x3c, !PT ;  /* 0x000000031e027212 */ /* 0x000fe200078e3cff */
[----:B------:R-:W-:Y:S06]  /*2c580*/  @!P0 BRA `(.L_x_1991) ;  /* 0x0000000000048947 */ /* 0x000fec0003800000 */
[----:B------:R-:W-:Y:S01]  /*2c590*/  BPT.TRAP 0x1 ;  /* 0x000000040000795c */ /* 0x000fe20000300000 */
.L_x_1991:
[----:B------:R-:W-:Y:S01]  /*2c5a0*/  IMAD R3, R28, 0x8, R7 ;  /* 0x000000081c037824 */ /* 0x000fe200078e0207 */
[----:B------:R-:W-:-:S04]  /*2c5b0*/  SHF.L.U32 R2, R2, 0x1f, RZ ;  /* 0x0000001f02027819 */ /* 0x000fc800000006ff */
[----:B------:R-:W2:Y:S02]  /*2c5c0*/  SYNCS.PHASECHK.TRANS64.TRYWAIT P1, [R3+URZ+0x2a840], R2 ;  /* 0x02a84002030075a7 */ /* 0x000ea4000802017f */
[----:B--2---:R-:W-:Y:S05]  /*2c5d0*/  @!P1 BRA `(.L_x_1992) ;  /* 0x0000004c00b89947 */ /* 0x004fea0003800000 */
.L_x_2174:
[----:B------:R-:W-:Y:S05]  /*2c5e0*/  @!P0 BRA `(.L_x_1993) ;  /* 0x0000000000048947 */ /* 0x000fea0003800000 */
[----:B------:R-:W-:Y:S01]  /*2c5f0*/  BPT.TRAP 0x1 ;  /* 0x000000040000795c */ /* 0x000fe20000300000 */
.L_x_1993:
[----:B------:R-:W4:Y:S02]  /*2c600*/  SYNCS.PHASECHK.TRANS64.TRYWAIT P1, [R5+URZ+0x2a860], R0 ;  /* 0x02a86000050075a7 */ /* 0x000f24000802017f */
[----:B----4-:R-:W-:Y:S05]  /*2c610*/  @!P1 BRA `(.L_x_1994) ;  /* 0x0000004c00bc9947 */ /* 0x010fea0003800000 */
.L_x_2175:
[----:B------:R-:W-:Y:S05]  /*2c620*/  @!P0 BRA `(.L_x_1995) ;  /* 0x0000000000048947 */ /* 0x000fea0003800000 */
[----:B------:R-:W-:Y:S01]  /*2c630*/  BPT.TRAP 0x1 ;  /* 0x000000040000795c */ /* 0x000fe20000300000 */
.L_x_1995:
[----:B------:R0:W0:Y:S02]  /*2c640*/  SYNCS.PHASECHK.TRANS64.TRYWAIT P0, [R3+URZ+0x2a860], R2 ;  /* 0x02a86002030075a7 */ /* 0x000024000800017f */
[----:B0-----:R-:W-:Y:S05]  /*2c650*/  @!P0 NANOSLEEP.SYNCS 0x989680 ;  /* 0x009896800000895d */ /* 0x001fea0003900000 */
[----:B------:R-:W0:Y:S02]  /*2c660*/  @!P0 SYNCS.PHASECHK.TRANS64 P0, [R3+URZ+0x2a860], R2 ;  /* 0x02a86002030085a7 */ /* 0x000e24000800007f */
[----:B0-----:R-:W-:Y:S05]  /*2c670*/  @!P0 BRA `(.L_x_1995) ;  /* 0xfffffffc00f08947 */ /* 0x001fea000383ffff */
.L_x_1546:
[----:B------:R-:W-:Y:S05]  /*2c680*/  BSYNC B9 ;  /* 0x0000000000097941 */ /* 0x000fea0003800000 */
.L_x_1543:
[----:B------:R-:W-:Y:S05]  /*2c690*/  EXIT ;  /* 0x000000000000794d */ /* 0x000fea0003800000 */
.L_x_1574:
[----:B0-----:R0:W1:Y:S02]  /*2c6a0*/  SYNCS.PHASECHK.TRANS64.TRYWAIT P6, [R86+URZ+0x2a890], R87 ;  /* 0x02a89057560075a7 */ /* 0x00106400080c017f */
[----:B-1----:R-:W-:Y:S05]  /*2c6b0*/  @!P6 NANOSLEEP.SYNCS 0x989680 ;  /* 0x009896800000e95d */ /* 0x002fea0003900000 */
[----:B------:R-:W1:Y:S02]  /*2c6c0*/  @!P6 SYNCS.PHASECHK.TRANS64 P6, [R86+URZ+0x2a890], R87 ;  /* 0x02a890575600e5a7 */ /* 0x000e6400080c007f */
[----:B-1----:R-:W-:Y:S05]  /*2c6d0*/  @!P6 BRA `(.L_x_1574) ;  /* 0xfffffffc00f0e947 */ /* 0x002fea000383ffff */
[----:B------:R-:W-:Y:S05]  /*2c6e0*/  BRA `(.L_x_1996) ;  /* 0xfffffd7800047947 */ /* 0x000fea000383ffff */
.L_x_1575:
        /* <DEDUP_REMOVED lines=8> */
.L_x_1998:
[----:B------:R-:W-:Y:S05]  /*2c770*/  BSYNC B1 ;  /* 0x0000000000017941 */ /* 0x000fea0003800000 */
.L_x_1997:
        /* <DEDUP_REMOVED lines=8> */
.L_x_1999:
[----:B------:R-:W-:Y:S01]  /*2c800*/  IMAD.MOV.U32 R11, RZ, RZ, R14 ;  /* 0x000000ffff0b7224 */ /* 0x000fe200078e000e */
[----:B------:R-:W-:Y:S06]  /*2c810*/  BRA `(.L_x_2000) ;  /* 0xfffffd7400cc7947 */ /* 0x000fec000383ffff */
.L_x_1600:
        /* <DEDUP_REMOVED lines=8> */
.L_x_2002:
[----:B------:R-:W-:Y:S05]  /*2c8a0*/  BSYNC B1 ;  /* 0x0000000000017941 */ /* 0x000fea0003800000 */
.L_x_2001:
        /* <DEDUP_REMOVED lines=8> */
.L_x_2003:
[----:B------:R-:W-:Y:S01]  /*2c930*/  IMAD.MOV.U32 R117, RZ, RZ, R14 ;  /* 0x000000ffff757224 */ /* 0x000fe200078e000e */
[----:B------:R-:W-:Y:S06]  /*2c940*/  BRA `(.L_x_2004) ;  /* 0xfffffd8c00307947 */ /* 0x000fec000383ffff */
.L_x_1630:
[----:B0-----:R0:W1:Y:S02]  /*2c950*/  SYNCS.PHASECHK.TRANS64.TRYWAIT P6, [R86+URZ+0x2a890], R87 ;  /* 0x02a89057560075a7 */ /* 0x00106400080c017f */
[----:B-1----:R-:W-:Y:S05]  /*2c960*/  @!P6 NANOSLEEP.SYNCS 0x989680 ;  /* 0x009896800000e95d */ /* 0x002fea0003900000 */
[----:B------:R-:W1:Y:S02]  /*2c970*/  @!P6 SYNCS.PHASECHK.TRANS64 P6, [R86+URZ+0x2a890], R87 ;  /* 0x02a890575600e5a7 */ /* 0x000e6400080c007f */
[----:B-1----:R-:W-:Y:S05]  /*2c980*/  @!P6 BRA `(.L_x_1630) ;  /* 0xfffffffc00f0e947 */ /* 0x002fea000383ffff */
[----:B------:R-:W-:Y:S05]  /*2c990*/  BRA `(.L_x_2005) ;  /* 0xfffffdac00607947 */ /* 0x000fea000383ffff */
.L_x_1631:
        /* <DEDUP_REMOVED lines=8> */
.L_x_2007:
[----:B------:R-:W-:Y:S05]  /*2ca20*/  BSYNC B1 ;  /* 0x0000000000017941 */ /* 0x000fea0003800000 */
.L_x_2006:
        /* <DEDUP_REMOVED lines=8> */
.L_x_2008:
[----:B------:R-:W-:Y:S01]  /*2cab0*/  IMAD.MOV.U32 R11, RZ, RZ, R14 ;  /* 0x000000ffff0b7224 */ /* 0x000fe200078e000e */
[----:B------:R-:W-:Y:S06]  /*2cac0*/  BRA `(.L_x_2009) ;  /* 0xfffffdac00307947 */ /* 0x000fec000383ffff */
.L_x_1644:
[----:B------:R-:W-:Y:S01]  /*2cad0*/  BSSY B1, `(.L_x_2010) ;  /* 0x0000008000017945 */ /* 0x000fe20003800000 */
[----:B--234-:R-:W-:Y:S02]  /*2cae0*/  IMAD.MOV.U32 R13, RZ, RZ, R116 ;  /* 0x000000ffff0d7224 */ /* 0x01cfe400078e0074 */
[----:B------:R-:W-:Y:S02]  /*2caf0*/  IMAD.MOV.U32 R12, RZ, RZ, 0x1 ;  /* 0x00000001ff0c7424 */ /* 0x000fe400078e00ff */
[----:B------:R-:W-:Y:S02]  /*2cb00*/  IMAD.MOV.U32 R11, RZ, RZ, 0x1c1f ;  /* 0x00001c1fff0b7424 */ /* 0x000fe400078e00ff */
[----:B------:R-:W-:-:S07]  /*2cb10*/  IMAD.MOV.U32 R15, RZ, RZ, -0x1 ;  /* 0xffffffffff0f7424 */ /* 0x000fce00078e00ff */
[----:B01----:R-:W-:Y:S05]  /*2cb20*/  WARPSYNC.COLLECTIVE R15, `(.L_x_2011) ;  /* 0x000000000f087348 */ /* 0x003fea0003c00000 */
[----:B------:R2:W3:Y:S02]  /*2cb30*/  SHFL.IDX P6, R14, R13, R12, R11 ;  /* 0x0000000c0d0e7389 */ /* 0x0004e400000c000b */
[----:B0123--:R-:W-:Y:S01]  /*2cb40*/  ENDCOLLECTIVE ;  /* 0x000000000000791b */ /* 0x00ffe20003800000 */
.L_x_2011:
[----:B------:R-:W-:Y:S05]  /*2cb50*/  BSYNC B1 ;  /* 0x0000000000017941 */ /* 0x000fea0003800000 */
.L_x_2010:
        /* <DEDUP_REMOVED lines=8> */
.L_x_2012:
[----:B------:R-:W-:Y:S01]  /*2cbe0*/  IMAD.MOV.U32 R117, RZ, RZ, R14 ;  /* 0x000000ffff757224 */ /* 0x000fe200078e000e */
[----:B------:R-:W-:Y:S06]  /*2cbf0*/  BRA `(.L_x_2013) ;  /* 0xfffffdc000e07947 */ /* 0x000fec000383ffff */
.L_x_1657:
[----:B0-----:R0:W1:Y:S02]  /*2cc00*/  SYNCS.PHASECHK.TRANS64.TRYWAIT P4, [R86+URZ+0x2a890], R87 ;  /* 0x02a89057560075a7 */ /* 0x001064000808017f */
[----:B-1----:R-:W-:Y:S05]  /*2cc10*/  @!P4 NANOSLEEP.SYNCS 0x989680 ;  /* 0x009896800000c95d */ /* 0x002fea0003900000 */
[----:B------:R-:W1:Y:S02]  /*2cc20*/  @!P4 SYNCS.PHASECHK.TRANS64 P4, [R86+URZ+0x2a890], R87 ;  /* 0x02a890575600c5a7 */ /* 0x000e64000808007f */
[----:B-1----:R-:W-:Y:S05]  /*2cc30*/  @!P4 BRA `(.L_x_1657) ;  /* 0xfffffffc00f0c947 */ /* 0x002fea000383ffff */
[----:B------:R-:W-:Y:S05]  /*2cc40*/  BRA `(.L_x_2014) ;  /* 0xfffffdd800f07947 */ /* 0x000fea000383ffff */
.L_x_1658:
        /* <DEDUP_REMOVED lines=8> */
.L_x_2016:
[----:B------:R-:W-:Y:S05]  /*2ccd0*/  BSYNC B1 ;  /* 0x0000000000017941 */ /* 0x000fea0003800000 */
.L_x_2015:
        /* <DEDUP_REMOVED lines=8> */
.L_x_2017:
[----:B------:R-:W-:Y:S01]  /*2cd60*/  IMAD.MOV.U32 R34, RZ, RZ, R14 ;  /* 0x000000ffff227224 */ /* 0x000fe200078e000e */
[----:B------:R-:W-:Y:S06]  /*2cd70*/  BRA `(.L_x_2018) ;  /* 0xfffffddc000c7947 */ /* 0x000fec000383ffff */
.L_x_1661:
        /* <DEDUP_REMOVED lines=8> */
.L_x_2020:
[----:B------:R-:W-:Y:S05]  /*2ce00*/  BSYNC B1 ;  /* 0x0000000000017941 */ /* 0x000fea0003800000 */
.L_x_2019:
        /* <DEDUP_REMOVED lines=8> */
.L_x_2021:
[----:B------:R-:W-:Y:S01]  /*2ce90*/  IMAD.MOV.U32 R32, RZ, RZ, R14 ;  /* 0x000000ffff207224 */ /* 0x000fe200078e000e */
[----:B------:R-:W-:Y:S06]  /*2cea0*/  BRA `(.L_x_2022) ;  /* 0xfffffddc00687947 */ /* 0x000fec000383ffff */
.L_x_1665:
[----:B---3--:R3:W0:Y:S02]  /*2ceb0*/  SYNCS.PHASECHK.TRANS64.TRYWAIT P0, [R86+URZ+0x2a8b0], R87 ;  /* 0x02a8b057560075a7 */ /* 0x008624000800017f */
[----:B0-----:R-:W-:Y:S05]  /*2cec0*/  @!P0 NANOSLEEP.SYNCS 0x989680 ;  /* 0x009896800000895d */ /* 0x001fea0003900000 */
[----:B------:R-:W0:Y:S02]  /*2ced0*/  @!P0 SYNCS.PHASECHK.TRANS64 P0, [R86+URZ+0x2a8b0], R87 ;  /* 0x02a8b057560085a7 */ /* 0x000e24000800007f */
[----:B0-----:R-:W-:Y:S05]  /*2cee0*/  @!P0 BRA `(.L_x_1665) ;  /* 0xfffffffc00f08947 */ /* 0x001fea000383ffff */
[----:B------:R-:W-:Y:S05]  /*2cef0*/  BRA `(.L_x_2023) ;  /* 0xfffffde000407947 */ /* 0x000fea000383ffff */
.L_x_1693:
[----:B------:R-:W-:Y:S01]  /*2cf00*/  BSSY B1, `(.L_x_2024) ;  /* 0x0000008000017945 */ /* 0x000fe20003800000 */
[----:B------:R-:W-:Y:S02]  /*2cf10*/  IMAD.MOV.U32 R13, RZ, RZ, R62 ;  /* 0x000000ffff0d7224 */ /* 0x000fe400078e003e */
[----:B------:R-:W-:Y:S02]  /*2cf20*/  IMAD.MOV.U32 R12, RZ, RZ, RZ ;  /* 0x000000ffff0c7224 */ /* 0x000fe400078e00ff */
[----:B------:R-:W-:Y:S02]  /*2cf30*/  IMAD.MOV.U32 R11, RZ, RZ, 0x1c1f ;  /* 0x00001c1fff0b7424 */ /* 0x000fe400078e00ff */
[----:B------:R-:W-:-:S07]  /*2cf40*/  IMAD.MOV.U32 R15, RZ, RZ, -0x1 ;  /* 0xffffffffff0f7424 */ /* 0x000fce00078e00ff */
[----:B01----:R-:W-:Y:S05]  /*2cf50*/  WARPSYNC.COLLECTIVE R15, `(.L_x_2025) ;  /* 0x000000000f087348 */ /* 0x003fea0003c00000 */
[----:B------:R2:W3:Y:S02]  /*2cf60*/  SHFL.IDX P6, R14, R13, R12, R11 ;  /* 0x0000000c0d0e7389 */ /* 0x0004e400000c000b */
[----:B0123--:R-:W-:Y:S01]  /*2cf70*/  ENDCOLLECTIVE ;  /* 0x000000000000791b */ /* 0x00ffe20003800000 */
.L_x_2025:
[----:B------:R-:W-:Y:S05]  /*2cf80*/  BSYNC B1 ;  /* 0x0000000000017941 */ /* 0x000fea0003800000 */
.L_x_2024:
        /* <DEDUP_REMOVED lines=8> */
.L_x_2026:
[----:B------:R-:W-:Y:S02]  /*2d010*/  IMAD.MOV.U32 R13, RZ, RZ, R0 ;  /* 0x000000ffff0d7224 */ /* 0x000fe400078e0000 */
[----:B------:R-:W-:-:S07]  /*2d020*/  IMAD.MOV.U32 R6, RZ, RZ, R14 ;  /* 0x000000ffff067224 */ /* 0x000fce00078e000e */
[----:B------:R-:W-:Y:S05]  /*2d030*/  WARPSYNC.COLLECTIVE R15, `(.L_x_2027) ;  /* 0x000000000f087348 */ /* 0x000fea0003c00000 */
[----:B------:R0:W1:Y:S02]  /*2d040*/  SHFL.IDX P6, R14, R13, R12, R11 ;  /* 0x0000000c0d0e7389 */ /* 0x00006400000c000b */
[----:B01----:R-:W-:Y:S01]  /*2d050*/  ENDCOLLECTIVE ;  /* 0x000000000000791b */ /* 0x003fe20003800000 */
.L_x_2027:
[----:B------:R-:W-:Y:S02]  /*2d060*/  IMAD.MOV.U32 R13, RZ, RZ, R65 ;  /* 0x000000ffff0d7224 */ /* 0x000fe400078e0041 */
[----:B------:R-:W-:-:S07]  /*2d070*/  IMAD.MOV.U32 R9, RZ, RZ, R14 ;  /* 0x000000ffff097224 */ /* 0x000fce00078e000e */
[----:B------:R-:W-:Y:S05]  /*2d080*/  WARPSYNC.COLLECTIVE R15, `(.L_x_2028) ;  /* 0x000000000f087348 */ /* 0x000fea0003c00000 */
[----:B------:R0:W1:Y:S02]  /*2d090*/  SHFL.IDX P6, R14, R13, R12, R11 ;  /* 0x0000000c0d0e7389 */ /* 0x00006400000c000b */
[----:B01----:R-:W-:Y:S01]  /*2d0a0*/  ENDCOLLECTIVE ;  /* 0x000000000000791b */ /* 0x003fe20003800000 */
.L_x_2028:
[----:B------:R-:W-:Y:S01]  /*2d0b0*/  IMAD.MOV.U32 R8, RZ, RZ, R14 ;  /* 0x000000ffff087224 */ /* 0x000fe200078e000e */
[----:B------:R-:W-:Y:S06]  /*2d0c0*/  BRA `(.L_x_2029) ;  /* 0xfffffdf400707947 */ /* 0x000fec000383ffff */
.L_x_1696:
[----:B------:R-:W-:Y:S01]  /*2d0d0*/  BSSY B1, `(.L_x_2030) ;  /* 0x0000008000017945 */ /* 0x000fe20003800000 */
[----:B------:R-:W-:Y:S02]  /*2d0e0*/  IMAD.MOV.U32 R13, RZ, RZ, R62 ;  /* 0x000000ffff0d7224 */ /* 0x000fe400078e003e */
[----:B------:R-:W-:Y:S02]  /*2d0f0*/  IMAD.MOV.U32 R12, RZ, RZ, 0x1 ;  /* 0x00000001ff0c7424 */ /* 0x000fe400078e00ff */
[----:B------:R-:W-:Y:S02]  /*2d100*/  IMAD.MOV.U32 R11, RZ, RZ, 0x1c1f ;  /* 0x00001c1fff0b7424 */ /* 0x000fe400078e00ff */
[----:B------:R-:W-:-:S07]  /*2d110*/  IMAD.MOV.U32 R15, RZ, RZ, -0x1 ;  /* 0xffffffffff0f7424 */ /* 0x000fce00078e00ff */
[----:B-12---:R-:W-:Y:S05]  /*2d120*/  WARPSYNC.COLLECTIVE R15, `(.L_x_2031) ;  /* 0x000000000f087348 */ /* 0x006fea0003c00000 */
[----:B------:R0:W3:Y:S02]  /*2d130*/  SHFL.IDX P6, R14, R13, R12, R11 ;  /* 0x0000000c0d0e7389 */ /* 0x0000e400000c000b */
[----:B0123--:R-:W-:Y:S01]  /*2d140*/  ENDCOLLECTIVE ;  /* 0x000000000000791b */ /* 0x00ffe20003800000 */
.L_x_2031:
[----:B------:R-:W-:Y:S05]  /*2d150*/  BSYNC B1 ;  /* 0x0000000000017941 */ /* 0x000fea0003800000 */
.L_x_2030:
        /* <DEDUP_REMOVED lines=8> */
.L_x_2032:
[----:B------:R-:W-:Y:S02]  /*2d1e0*/  IMAD.MOV.U32 R13, RZ, RZ, R0 ;  /* 0x000000ffff0d7224 */ /* 0x000fe400078e0000 */
[----:B------:R-:W-:-:S07]  /*2d1f0*/  IMAD.MOV.U32 R63, RZ, RZ, R14 ;  /* 0x000000ffff3f7224 */ /* 0x000fce00078e000e */
[----:B------:R-:W-:Y:S05]  /*2d200*/  WARPSYNC.COLLECTIVE R15, `(.L_x_2033) ;  /* 0x000000000f087348 */ /* 0x000fea0003c00000 */
[----:B------:R0:W1:Y:S02]  /*2d210*/  SHFL.IDX P6, R14, R13, R12, R11 ;  /* 0x0000000c0d0e7389 */ /* 0x00006400000c000b */
[----:B01----:R-:W-:Y:S01]  /*2d220*/  ENDCOLLECTIVE ;  /* 0x000000000000791b */ /* 0x003fe20003800000 */
.L_x_2033:
[----:B------:R-:W-:Y:S02]  /*2d230*/  IMAD.MOV.U32 R13, RZ, RZ, R65 ;  /* 0x000000ffff0d7224 */ /* 0x000fe400078e0041 */
[----:B------:R-:W-:-:S07]  /*2d240*/  IMAD.MOV.U32 R0, RZ, RZ, R14 ;  /* 0x000000ffff007224 */ /* 0x000fce00078e000e */
[----:B------:R-:W-:Y:S05]  /*2d250*/  WARPSYNC.COLLECTIVE R15, `(.L_x_2034) ;  /* 0x000000000f087348 */ /* 0x000fea0003c00000 */
[----:B------:R0:W1:Y:S02]  /*2d260*/  SHFL.IDX P6, R14, R13, R12, R11 ;  /* 0x0000000c0d0e7389 */ /* 0x00006400000c000b */
[----:B01----:R-:W-:Y:S01]  /*2d270*/  ENDCOLLECTIVE ;  /* 0x000000000000791b */ /* 0x003fe20003800000 */
.L_x_2034:
[----:B------:R-:W-:Y:S01]  /*2d280*/  IMAD.MOV.U32 R65, RZ, RZ, R14 ;  /* 0x000000ffff417224 */ /* 0x000fe200078e000e */
[----:B------:R-:W-:Y:S06]  /*2d290*/  BRA `(.L_x_2035) ;  /* 0xfffffdfc00247947 */ /* 0x000fec000383ffff */
.L_x_1700:
[----:B0-----:R0:W1:Y:S02]  /*2d2a0*/  SYNCS.PHASECHK.TRANS64.TRYWAIT P0, [R2+URZ+0x2a800], R5 ;  /* 0x02a80005020075a7 */ /* 0x001064000800017f */
[----:B-1----:R-:W-:Y:S05]  /*2d2b0*/  @!P0 NANOSLEEP.SYNCS 0x989680 ;  /* 0x009896800000895d */ /* 0x002fea0003900000 */
[----:B------:R-:W1:Y:S02]  /*2d2c0*/  @!P0 SYNCS.PHASECHK.TRANS64 P0, [R2+URZ+0x2a800], R5 ;  /* 0x02a80005020085a7 */ /* 0x000e64000800007f */
[----:B-1----:R-:W-:Y:S05]  /*2d2d0*/  @!P0 BRA `(.L_x_1700) ;  /* 0xfffffffc00f08947 */ /* 0x002fea000383ffff */
[----:B------:R-:W-:Y:S05]  /*2d2e0*/  BRA `(.L_x_2036) ;  /* 0xfffffe0400547947 */ /* 0x000fea000383ffff */
.L_x_1724:
        /* <DEDUP_REMOVED lines=8> */
.L_x_2038:
[----:B------:R-:W-:Y:S05]  /*2d370*/  BSYNC B1 ;  /* 0x0000000000017941 */ /* 0x000fea0003800000 */
.L_x_2037:
        /* <DEDUP_REMOVED lines=8> */
.L_x_2039:
[----:B------:R-:W-:Y:S02]  /*2d400*/  IMAD.MOV.U32 R13, RZ, RZ, R61 ;  /* 0x000000ffff0d7224 */ /* 0x000fe400078e003d */
[----:B------:R-:W-:-:S07]  /*2d410*/  IMAD.MOV.U32 R0, RZ, RZ, R14 ;  /* 0x000000ffff007224 */ /* 0x000fce00078e000e */
[----:B------:R-:W-:Y:S05]  /*2d420*/  WARPSYNC.COLLECTIVE R15, `(.L_x_2040) ;  /* 0x000000000f087348 */ /* 0x000fea0003c00000 */
[----:B------:R0:W1:Y:S02]  /*2d430*/  SHFL.IDX P6, R14, R13, R12, R11 ;  /* 0x0000000c0d0e7389 */ /* 0x00006400000c000b */
[----:B01----:R-:W-:Y:S01]  /*2d440*/  ENDCOLLECTIVE ;  /* 0x000000000000791b */ /* 0x003fe20003800000 */
.L_x_2040:
[----:B------:R-:W-:Y:S02]  /*2d450*/  IMAD.MOV.U32 R13, RZ, RZ, R62 ;  /* 0x000000ffff0d7224 */ /* 0x000fe400078e003e */
[----:B------:R-:W-:-:S07]  /*2d460*/  IMAD.MOV.U32 R7, RZ, RZ, R14 ;  /* 0x000000ffff077224 */ /* 0x000fce00078e000e */
[----:B------:R-:W-:Y:S05]  /*2d470*/  WARPSYNC.COLLECTIVE R15, `(.L_x_2041) ;  /* 0x000000000f087348 */ /* 0x000fea0003c00000 */
[----:B------:R0:W1:Y:S02]  /*2d480*/  SHFL.IDX P6, R14, R13, R12, R11 ;  /* 0x0000000c0d0e7389 */ /* 0x00006400000c000b */
[----:B01----:R-:W-:Y:S01]  /*2d490*/  ENDCOLLECTIVE ;  /* 0x000000000000791b */ /* 0x003fe20003800000 */
.L_x_2041:
[----:B------:R-:W-:Y:S05]  /*2d4a0*/  BRA `(.L_x_2042) ;  /* 0xfffffe2800ec7947 */ /* 0x000fea000383ffff */
.L_x_1727:
[----:B------:R-:W-:Y:S01]  /*2d4b0*/  BSSY B1, `(.L_x_2043) ;  /* 0x0000008000017945 */ /* 0x000fe20003800000 */
[----:B------:R-:W-:Y:S02]  /*2d4c0*/  IMAD.MOV.U32 R13, RZ, RZ, R21 ;  /* 0x000000ffff0d7224 */ /* 0x000fe400078e0015 */
[----:B------:R-:W-:Y:S02]  /*2d4d0*/  IMAD.MOV.U32 R12, RZ, RZ, 0x1 ;  /* 0x00000001ff0c7424 */ /* 0x000fe400078e00ff */
[----:B------:R-:W-:Y:S02]  /*2d4e0*/  IMAD.MOV.U32 R11, RZ, RZ, 0x1c1f ;  /* 0x00001c1fff0b7424 */ /* 0x000fe400078e00ff */
[----:B------:R-:W-:-:S07]  /*2d4f0*/  IMAD.MOV.U32 R15, RZ, RZ, -0x1 ;  /* 0xffffffffff0f7424 */ /* 0x000fce00078e00ff */
[----:B--2---:R-:W-:Y:S05]  /*2d500*/  WARPSYNC.COLLECTIVE R15, `(.L_x_2044) ;  /* 0x000000000f087348 */ /* 0x004fea0003c00000 */
[----:B------:R0:W1:Y:S02]  /*2d510*/  SHFL.IDX P6, R14, R13, R12, R11 ;  /* 0x0000000c0d0e7389 */ /* 0x00006400000c000b */
[----:B012---:R-:W-:Y:S01]  /*2d520*/  ENDCOLLECTIVE ;  /* 0x000000000000791b */ /* 0x007fe20003800000 */
.L_x_2044:
[----:B------:R-:W-:Y:S05]  /*2d530*/  BSYNC B1 ;  /* 0x0000000000017941 */ /* 0x000fea0003800000 */
.L_x_2043:
        /* <DEDUP_REMOVED lines=8> */
.L_x_2045:
[----:B------:R-:W-:Y:S02]  /*2d5c0*/  IMAD.MOV.U32 R13, RZ, RZ, R61 ;  /* 0x000000ffff0d7224 */ /* 0x000fe400078e003d */
[----:B------:R-:W-:-:S07]  /*2d5d0*/  IMAD.MOV.U32 R3, RZ, RZ, R14 ;  /* 0x000000ffff037224 */ /* 0x000fce00078e000e */
[----:B------:R-:W-:Y:S05]  /*2d5e0*/  WARPSYNC.COLLECTIVE R15, `(.L_x_2046) ;  /* 0x000000000f087348 */ /* 0x000fea0003c00000 */
[----:B------:R0:W1:Y:S02]  /*2d5f0*/  SHFL.IDX P6, R14, R13, R12, R11 ;  /* 0x0000000c0d0e7389 */ /* 0x00006400000c000b */
[----:B01----:R-:W-:Y:S01]  /*2d600*/  ENDCOLLECTIVE ;  /* 0x000000000000791b */ /* 0x003fe20003800000 */
.L_x_2046:
[----:B------:R-:W-:Y:S02]  /*2d610*/  IMAD.MOV.U32 R13, RZ, RZ, R62 ;  /* 0x000000ffff0d7224 */ /* 0x000fe400078e003e */
[----:B------:R-:W-:-:S07]  /*2d620*/  IMAD.MOV.U32 R61, RZ, RZ, R14 ;  /* 0x000000ffff3d7224 */ /* 0x000fce00078e000e */
[----:B------:R-:W-:Y:S05]  /*2d630*/  WARPSYNC.COLLECTIVE R15, `(.L_x_2047) ;  /* 0x000000000f087348 */ /* 0x000fea0003c00000 */
[----:B------:R0:W1:Y:S02]  /*2d640*/  SHFL.IDX P6, R14, R13, R12, R11 ;  /* 0x0000000c0d0e7389 */ /* 0x00006400000c000b */
[----:B01----:R-:W-:Y:S01]  /*2d650*/  ENDCOLLECTIVE ;  /* 0x000000000000791b */ /* 0x003fe20003800000 */
.L_x_2047:
[----:B------:R-:W-:Y:S01]  /*2d660*/  IMAD.MOV.U32 R62, RZ, RZ, R14 ;  /* 0x000000ffff3e7224 */ /* 0x000fe200078e000e */
[----:B------:R-:W-:Y:S06]  /*2d670*/  BRA `(.L_x_2048) ;  /* 0xfffffe3000307947 */ /* 0x000fec000383ffff */
.L_x_1731:
[----:B0-----:R0:W1:Y:S02]  /*2d680*/  SYNCS.PHASECHK.TRANS64.TRYWAIT P0, [R2+URZ+0x2a800], R61 ;  /* 0x02a8003d020075a7 */ /* 0x001064000800017f */
[----:B-1----:R-:W-:Y:S05]  /*2d690*/  @!P0 NANOSLEEP.SYNCS 0x989680 ;  /* 0x009896800000895d */ /* 0x002fea0003900000 */
[----:B------:R-:W1:Y:S02]  /*2d6a0*/  @!P0 SYNCS.PHASECHK.TRANS64 P0, [R2+URZ+0x2a800], R61 ;  /* 0x02a8003d020085a7 */ /* 0x000e64000800007f */
[----:B-1----:R-:W-:Y:S05]  /*2d6b0*/  @!P0 BRA `(.L_x_1731) ;  /* 0xfffffffc00f08947 */ /* 0x002fea000383ffff */
[----:B------:R-:W-:Y:S05]  /*2d6c0*/  BRA `(.L_x_2049) ;  /* 0xfffffe3400cc7947 */ /* 0x000fea000383ffff */
.L_x_1745:
[----:B-1----:R1:W3:Y:S02]  /*2d6d0*/  SYNCS.PHASECHK.TRANS64.TRYWAIT P1, [R21+URZ+0x2a830], R0 ;  /* 0x02a83000150075a7 */ /* 0x0022e4000802017f */
[----:B---3--:R-:W-:Y:S05]  /*2d6e0*/  @!P1 NANOSLEEP.SYNCS 0x989680 ;  /* 0x009896800000995d */ /* 0x008fea0003900000 */
[----:B------:R-:W3:Y:S02]  /*2d6f0*/  @!P1 SYNCS.PHASECHK.TRANS64 P1, [R21+URZ+0x2a830], R0 ;  /* 0x02a83000150095a7 */ /* 0x000ee4000802007f */
[----:B---3--:R-:W-:Y:S05]  /*2d700*/  @!P1 BRA `(.L_x_1745) ;  /* 0xfffffffc00f09947 */ /* 0x008fea000383ffff */
[----:B------:R-:W-:Y:S05]  /*2d710*/  BRA `(.L_x_1744) ;  /* 0xfffffe6000487947 */ /* 0x000fea000383ffff */
.L_x_1766:
[----:B-1----:R1:W2:Y:S02]  /*2d720*/  SYNCS.PHASECHK.TRANS64.TRYWAIT P1, [R20+URZ+0x2a830], R11 ;  /* 0x02a8300b140075a7 */ /* 0x0022a4000802017f */
[----:B--2---:R-:W-:Y:S05]  /*2d730*/  @!P1 NANOSLEEP.SYNCS 0x989680 ;  /* 0x009896800000995d */ /* 0x004fea0003900000 */
[----:B------:R-:W2:Y:S02]  /*2d740*/  @!P1 SYNCS.PHASECHK.TRANS64 P1, [R20+URZ+0x2a830], R11 ;  /* 0x02a8300b140095a7 */ /* 0x000ea4000802007f */
[----:B--2---:R-:W-:Y:S05]  /*2d750*/  @!P1 BRA `(.L_x_1766) ;  /* 0xfffffffc00f09947 */ /* 0x004fea000383ffff */
[----:B------:R-:W-:Y:S05]  /*2d760*/  BRA `(.L_x_1765) ;  /* 0xfffffe9400747947 */ /* 0x000fea000383ffff */
.L_x_1771:
[----:B-1----:R1:W2:Y:S02]  /*2d770*/  SYNCS.PHASECHK.TRANS64.TRYWAIT P1, [R21+URZ+0x2a850], R9 ;  /* 0x02a85009150075a7 */ /* 0x0022a4000802017f */
[----:B--2---:R-:W-:Y:S05]  /*2d780*/  @!P1 NANOSLEEP.SYNCS 0x989680 ;  /* 0x009896800000995d */ /* 0x004fea0003900000 */
[----:B------:R-:W2:Y:S02]  /*2d790*/  @!P1 SYNCS.PHASECHK.TRANS64 P1, [R21+URZ+0x2a850], R9 ;  /* 0x02a85009150095a7 */ /* 0x000ea4000802007f */
[----:B--2---:R-:W-:Y:S05]  /*2d7a0*/  @!P1 BRA `(.L_x_1771) ;  /* 0xfffffffc00f09947 */ /* 0x004fea000383ffff */
[----:B------:R-:W-:Y:S05]  /*2d7b0*/  BRA `(.L_x_1770) ;  /* 0xfffffea000ac7947 */ /* 0x000fea000383ffff */
.L_x_1793:
[----:B-1----:R1:W2:Y:S02]  /*2d7c0*/  SYNCS.PHASECHK.TRANS64.TRYWAIT P1, [R20+URZ+0x2a830], R3 ;  /* 0x02a83003140075a7 */ /* 0x0022a4000802017f */
[----:B--2---:R-:W-:Y:S05]  /*2d7d0*/  @!P1 NANOSLEEP.SYNCS 0x989680 ;  /* 0x009896800000995d */ /* 0x004fea0003900000 */
[----:B------:R-:W2:Y:S02]  /*2d7e0*/  @!P1 SYNCS.PHASECHK.TRANS64 P1, [R20+URZ+0x2a830], R3 ;  /* 0x02a83003140095a7 */ /* 0x000ea4000802007f */
[----:B--2---:R-:W-:Y:S05]  /*2d7f0*/  @!P1 BRA `(.L_x_1793) ;  /* 0xfffffffc00f09947 */ /* 0x004fea000383ffff */
[----:B------:R-:W-:Y:S05]  /*2d800*/  BRA `(.L_x_1792) ;  /* 0xfffffed000807947 */ /* 0x000fea000383ffff */
.L_x_1798:
[----:B-1----:R1:W2:Y:S02]  /*2d810*/  SYNCS.PHASECHK.TRANS64.TRYWAIT P1, [R21+URZ+0x2a850], R3 ;  /* 0x02a85003150075a7 */ /* 0x0022a4000802017f */
[----:B--2---:R-:W-:Y:S05]  /*2d820*/  @!P1 NANOSLEEP.SYNCS 0x989680 ;  /* 0x009896800000995d */ /* 0x004fea0003900000 */
[----:B------:R-:W2:Y:S02]  /*2d830*/  @!P1 SYNCS.PHASECHK.TRANS64 P1, [R21+URZ+0x2a850], R3 ;  /* 0x02a85003150095a7 */ /* 0x000ea4000802007f */
[----:B--2---:R-:W-:Y:S05]  /*2d840*/  @!P1 BRA `(.L_x_1798) ;  /* 0xfffffffc00f09947 */ /* 0x004fea000383ffff */
[----:B------:R-:W-:Y:S05]  /*2d850*/  BRA `(.L_x_1797) ;  /* 0xfffffedc00b87947 */ /* 0x000fea000383ffff */
.L_x_1808:
[----:B-1----:R1:W2:Y:S02]  /*2d860*/  SYNCS.PHASECHK.TRANS64.TRYWAIT P1, [R3+URZ+0x2a830], R4 ;  /* 0x02a83004030075a7 */ /* 0x0022a4000802017f */
[----:B--2---:R-:W-:Y:S05]  /*2d870*/  @!P1 NANOSLEEP.SYNCS 0x989680 ;  /* 0x009896800000995d */ /* 0x004fea0003900000 */
[----:B------:R-:W2:Y:S02]  /*2d880*/  @!P1 SYNCS.PHASECHK.TRANS64 P1, [R3+URZ+0x2a830], R4 ;  /* 0x02a83004030095a7 */ /* 0x000ea4000802007f */
[----:B--2---:R-:W-:Y:S05]  /*2d890*/  @!P1 BRA `(.L_x_1808) ;  /* 0xfffffffc00f09947 */ /* 0x004fea000383ffff */
[----:B------:R-:W-:Y:S05]  /*2d8a0*/  BRA `(.L_x_1807) ;  /* 0xfffffef8003c7947 */ /* 0x000fea000383ffff */
.L_x_1813:
[----:B-1----:R1:W2:Y:S02]  /*2d8b0*/  SYNCS.PHASECHK.TRANS64.TRYWAIT P1, [R15+URZ+0x2a850], R4 ;  /* 0x02a850040f0075a7 */ /* 0x0022a4000802017f */
[----:B--2---:R-:W-:Y:S05]  /*2d8c0*/  @!P1 NANOSLEEP.SYNCS 0x989680 ;  /* 0x009896800000995d */ /* 0x004fea0003900000 */
[----:B------:R-:W2:Y:S02]  /*2d8d0*/  @!P1 SYNCS.PHASECHK.TRANS64 P1, [R15+URZ+0x2a850], R4 ;  /* 0x02a850040f0095a7 */ /* 0x000ea4000802007f */
[----:B--2---:R-:W-:Y:S05]  /*2d8e0*/  @!P1 BRA `(.L_x_1813) ;  /* 0xfffffffc00f09947 */ /* 0x004fea000383ffff */
[----:B------:R-:W-:Y:S05]  /*2d8f0*/  BRA `(.L_x_1812) ;  /* 0xffffff0400747947 */ /* 0x000fea000383ffff */
.L_x_1829:
[----:B-1----:R1:W2:Y:S02]  /*2d900*/  SYNCS.PHASECHK.TRANS64.TRYWAIT P1, [R8+URZ+0x2a850], R7 ;  /* 0x02a85007080075a7 */ /* 0x0022a4000802017f */
[----:B--2---:R-:W-:Y:S05]  /*2d910*/  @!P1 NANOSLEEP.SYNCS 0x989680 ;  /* 0x009896800000995d */ /* 0x004fea0003900000 */
[----:B------:R-:W2:Y:S02]  /*2d920*/  @!P1 SYNCS.PHASECHK.TRANS64 P1, [R8+URZ+0x2a850], R7 ;  /* 0x02a85007080095a7 */ /* 0x000ea4000802007f */
[----:B--2---:R-:W-:Y:S05]  /*2d930*/  @!P1 BRA `(.L_x_1829) ;  /* 0xfffffffc00f09947 */ /* 0x004fea000383ffff */
[----:B------:R-:W-:Y:S05]  /*2d940*/  BRA `(.L_x_1828) ;  /* 0xffffff3400687947 */ /* 0x000fea000383ffff */
.L_x_1879:
[----:B------:R-:W0:Y:S01]  /*2d950*/  S2R R12, SR_TID.X ;  /* 0x00000000000c7919 */ /* 0x000e220000002100 */
[----:B------:R-:W-:Y:S01]  /*2d960*/  BSSY B1, `(.L_x_2050) ;  /* 0x000000a000017945 */ /* 0x000fe20003800000 */
[----:B------:R-:W-:Y:S02]  /*2d970*/  IMAD.MOV.U32 R11, RZ, RZ, 0x1f ;  /* 0x0000001fff0b7424 */ /* 0x000fe400078e00ff */
[----:B------:R-:W-:Y:S01]  /*2d980*/  IMAD.MOV.U32 R15, RZ, RZ, -0x1 ;  /* 0xffffffffff0f7424 */ /* 0x000fe200078e00ff */
[----:B0-----:R-:W-:-:S04]  /*2d990*/  SHF.R.U32.HI R12, RZ, 0x5, R12 ;  /* 0x00000005ff0c7819 */ /* 0x001fc8000001160c */
[----:B------:R-:W-:-:S05]  /*2d9a0*/  LOP3.LUT R12, R12, 0x3, RZ, 0xc0, !PT ;  /* 0x000000030c0c7812 */ /* 0x000fca00078ec0ff */
[----:B------:R-:W-:Y:S02]  /*2d9b0*/  IMAD.MOV.U32 R13, RZ, RZ, R12 ;  /* 0x000000ffff0d7224 */ /* 0x000fe400078e000c */
[----:B------:R-:W-:-:S07]  /*2d9c0*/  IMAD.MOV.U32 R12, RZ, RZ, RZ ;  /* 0x000000ffff0c7224 */ /* 0x000fce00078e00ff */
[----:B------:R-:W-:Y:S05]  /*2d9d0*/  WARPSYNC.COLLECTIVE R15, `(.L_x_2051) ;  /* 0x000000000f087348 */ /* 0x000fea0003c00000 */
[----:B------:R0:W1:Y:S02]  /*2d9e0*/  SHFL.IDX P6, R14, R13, R12, R11 ;  /* 0x0000000c0d0e7389 */ /* 0x00006400000c000b */
[----:B01----:R-:W-:Y:S01]  /*2d9f0*/  ENDCOLLECTIVE ;  /* 0x000000000000791b */ /* 0x003fe20003800000 */
.L_x_2051:
[----:B------:R-:W-:Y:S05]  /*2da00*/  BSYNC B1 ;  /* 0x0000000000017941 */ /* 0x000fea0003800000 */
.L_x_2050:
[----:B------:R-:W-:Y:S05]  /*2da10*/  BRA `(.L_x_2052) ;  /* 0xffffff8800887947 */ /* 0x000fea000383ffff */
.L_x_1881:
[----:B------:R-:W-:Y:S01]  /*2da20*/  BSSY B1, `(.L_x_2053) ;  /* 0x0000006000017945 */ /* 0x000fe20003800000 */
[----:B------:R-:W-:-:S07]  /*2da30*/  IMAD.MOV.U32 R15, RZ, RZ, -0x1 ;  /* 0xffffffffff0f7424 */ /* 0x000fce00078e00ff */
[----:B0-----:R-:W-:Y:S05]  /*2da40*/  WARPSYNC.COLLECTIVE R15, `(.L_x_2054) ;  /* 0x000000000f0c7348 */ /* 0x001fea0003c00000 */
[----:B------:R-:W-:Y:S02]  /*2da50*/  ELECT P6, UR62, PT ;  /* 0x00000000003e782f */ /* 0x000fe400038c0000 */
[----:B------:R-:W-:Y:S01]  /*2da60*/  MOV R14, UR62 ;  /* 0x0000003e000e7c02 */ /* 0x000fe20008000f00 */
[----:B0-----:R-:W-:Y:S10]  /*2da70*/  ENDCOLLECTIVE ;  /* 0x000000000000791b */ /* 0x001ff40003800000 */
.L_x_2054:
[----:B------:R-:W-:Y:S05]  /*2da80*/  BSYNC B1 ;  /* 0x0000000000017941 */ /* 0x000fea0003800000 */
.L_x_2053:
[----:B------:R-:W-:Y:S05]  /*2da90*/  BRA `(.L_x_1880) ;  /* 0xffffff8800807947 */ /* 0x000fea000383ffff */
.L_x_1883:
[----:B0-----:R0:W1:Y:S02]  /*2daa0*/  SYNCS.PHASECHK.TRANS64.TRYWAIT P0, [R17+URZ+0x2a820], R10 ;  /* 0x02a8200a110075a7 */ /* 0x001064000800017f */
[----:B-1----:R-:W-:Y:S05]  /*2dab0*/  @!P0 NANOSLEEP.SYNCS 0x989680 ;  /* 0x009896800000895d */ /* 0x002fea0003900000 */
[----:B------:R-:W1:Y:S02]  /*2dac0*/  @!P0 SYNCS.PHASECHK.TRANS64 P0, [R17+URZ+0x2a820], R10 ;  /* 0x02a8200a110085a7 */ /* 0x000e64000800007f */
[----:B-1----:R-:W-:Y:S05]  /*2dad0*/  @!P0 BRA `(.L_x_1883) ;  /* 0xfffffffc00f08947 */ /* 0x002fea000383ffff */
[----:B------:R-:W-:Y:S05]  /*2dae0*/  BRA `(.L_x_2055) ;  /* 0xffffff8800907947 */ /* 0x000fea000383ffff */
.L_x_1887:
[----:B-1----:R1:W2:Y:S02]  /*2daf0*/  SYNCS.PHASECHK.TRANS64.TRYWAIT P0, [R12+URZ+0x2a8a0], R11 ;  /* 0x02a8a00b0c0075a7 */ /* 0x0022a4000800017f */
[----:B--2---:R-:W-:Y:S05]  /*2db00*/  @!P0 NANOSLEEP.SYNCS 0x989680 ;  /* 0x009896800000895d */ /* 0x004fea0003900000 */
[----:B------:R-:W2:Y:S02]  /*2db10*/  @!P0 SYNCS.PHASECHK.TRANS64 P0, [R12+URZ+0x2a8a0], R11 ;  /* 0x02a8a00b0c0085a7 */ /* 0x000ea4000800007f */
[----:B--2---:R-:W-:Y:S05]  /*2db20*/  @!P0 BRA `(.L_x_1887) ;  /* 0xfffffffc00f08947 */ /* 0x004fea000383ffff */
[----:B------:R-:W-:Y:S05]  /*2db30*/  BRA `(.L_x_2056) ;  /* 0xffffff8800a87947 */ /* 0x000fea000383ffff */
.L_x_1894:
[----:B0-----:R0:W2:Y:S02]  /*2db40*/  SYNCS.PHASECHK.TRANS64.TRYWAIT P0, [R12+URZ+0x2a8c0], R11 ;  /* 0x02a8c00b0c0075a7 */ /* 0x0010a4000800017f */
[----:B--2---:R-:W-:Y:S05]  /*2db50*/  @!P0 NANOSLEEP.SYNCS 0x989680 ;  /* 0x009896800000895d */ /* 0x004fea0003900000 */
[----:B------:R-:W2:Y:S02]  /*2db60*/  @!P0 SYNCS.PHASECHK.TRANS64 P0, [R12+URZ+0x2a8c0], R11 ;  /* 0x02a8c00b0c0085a7 */ /* 0x000ea4000800007f */
[----:B--2---:R-:W-:Y:S05]  /*2db70*/  @!P0 BRA `(.L_x_1894) ;  /* 0xfffffffc00f08947 */ /* 0x004fea000383ffff */
[----:B------:R-:W-:Y:S05]  /*2db80*/  BRA `(.L_x_2057) ;  /* 0xffffff8c00a07947 */ /* 0x000fea000383ffff */
.L_x_1902:
[----:B0-----:R0:W1:Y:S02]  /*2db90*/  SYNCS.PHASECHK.TRANS64.TRYWAIT P1, [R10+URZ+0x2a8a0], R2 ;  /* 0x02a8a0020a0075a7 */ /* 0x001064000802017f */
[----:B-1----:R-:W-:Y:S05]  /*2dba0*/  @!P1 NANOSLEEP.SYNCS 0x989680 ;  /* 0x009896800000995d */ /* 0x002fea0003900000 */
[----:B------:R-:W1:Y:S02]  /*2dbb0*/  @!P1 SYNCS.PHASECHK.TRANS64 P1, [R10+URZ+0x2a8a0], R2 ;  /* 0x02a8a0020a0095a7 */ /* 0x000e64000802007f */
[----:B-1----:R-:W-:Y:S05]  /*2dbc0*/  @!P1 BRA `(.L_x_1902) ;  /* 0xfffffffc00f09947 */ /* 0x002fea000383ffff */
[----:B------:R-:W-:Y:S05]  /*2dbd0*/  BRA `(.L_x_2058) ;  /* 0xffffff90009c7947 */ /* 0x000fea000383ffff */
.L_x_1909:
[----:B-1----:R1:W2:Y:S02]  /*2dbe0*/  SYNCS.PHASECHK.TRANS64.TRYWAIT P1, [R10+URZ+0x2a8c0], R2 ;  /* 0x02a8c0020a0075a7 */ /* 0x0022a4000802017f */
[----:B--2---:R-:W-:Y:S05]  /*2dbf0*/  @!P1 NANOSLEEP.SYNCS 0x989680 ;  /* 0x009896800000995d */ /* 0x004fea0003900000 */
[----:B------:R-:W2:Y:S02]  /*2dc00*/  @!P1 SYNCS.PHASECHK.TRANS64 P1, [R10+URZ+0x2a8c0], R2 ;  /* 0x02a8c0020a0095a7 */ /* 0x000ea4000802007f */
[----:B--2---:R-:W-:Y:S05]  /*2dc10*/  @!P1 BRA `(.L_x_1909) ;  /* 0xfffffffc00f09947 */ /* 0x004fea000383ffff */
[----:B------:R-:W-:Y:S05]  /*2dc20*/  BRA `(.L_x_2059) ;  /* 0xffffff9400907947 */ /* 0x000fea000383ffff */
.L_x_1933:
        /* <DEDUP_REMOVED lines=11> */
.L_x_2061:
[----:B------:R-:W-:Y:S05]  /*2dce0*/  BSYNC B0 ;  /* 0x0000000000007941 */ /* 0x000fea0003800000 */
.L_x_2060:
[----:B------:R-:W-:Y:S05]  /*2dcf0*/  BRA `(.L_x_2062) ;  /* 0xffffffa800347947 */ /* 0x000fea000383ffff */
.L_x_1936:
[----:B0-----:R0:W1:Y:S02]  /*2dd00*/  SYNCS.PHASECHK.TRANS64.TRYWAIT P0, [R7+URZ+0x2a840], R2 ;  /* 0x02a84002070075a7 */ /* 0x001064000800017f */
[----:B-1----:R-:W-:Y:S05]  /*2dd10*/  @!P0 NANOSLEEP.SYNCS 0x989680 ;  /* 0x009896800000895d */ /* 0x002fea0003900000 */
[----:B------:R-:W1:Y:S02]  /*2dd20*/  @!P0 SYNCS.PHASECHK.TRANS64 P0, [R7+URZ+0x2a840], R2 ;  /* 0x02a84002070085a7 */ /* 0x000e64000800007f */
[----:B-1----:R-:W-:Y:S05]  /*2dd30*/  @!P0 BRA `(.L_x_1936) ;  /* 0xfffffffc00f08947 */ /* 0x002fea000383ffff */
[----:B------:R-:W-:Y:S05]  /*2dd40*/  BRA `(.L_x_2063) ;  /* 0xffffffa800847947 */ /* 0x000fea000383ffff */
.L_x_1937:
        /* <DEDUP_REMOVED lines=8> */
.L_x_2065:
[----:B------:R-:W-:Y:S05]  /*2ddd0*/  BSYNC B0 ;  /* 0x0000000000007941 */ /* 0x000fea0003800000 */
.L_x_2064:
        /* <DEDUP_REMOVED lines=9> */
.L_x_2066:
[----:B------:R-:W-:Y:S02]  /*2de70*/  IMAD.MOV.U32 R13, RZ, RZ, R0 ;  /* 0x000000ffff0d7224 */ /* 0x000fe400078e0000 */
[----:B------:R-:W-:Y:S02]  /*2de80*/  IMAD.MOV.U32 R12, RZ, RZ, 0x1 ;  /* 0x00000001ff0c7424 */ /* 0x000fe400078e00ff */
[----:B------:R-:W-:-:S07]  /*2de90*/  IMAD.MOV.U32 R3, RZ, RZ, R14 ;  /* 0x000000ffff037224 */ /* 0x000fce00078e000e */
[----:B------:R-:W-:Y:S05]  /*2dea0*/  WARPSYNC.COLLECTIVE R15, `(.L_x_2067) ;  /* 0x000000000f087348 */ /* 0x000fea0003c00000 */
[----:B------:R0:W1:Y:S02]  /*2deb0*/  SHFL.IDX P6, R14, R13, R12, R11 ;  /* 0x0000000c0d0e7389 */ /* 0x00006400000c000b */
[----:B01----:R-:W-:Y:S01]  /*2dec0*/  ENDCOLLECTIVE ;  /* 0x000000000000791b */ /* 0x003fe20003800000 */
.L_x_2067:
        /* <DEDUP_REMOVED lines=17> */
.L_x_2068:
[----:B------:R-:W-:Y:S02]  /*2dfe0*/  @P1 IMAD R8, R5, 0x2, R17 ;  /* 0x0000000205081824 */ /* 0x000fe400078e0211 */
[----:B------:R-:W-:Y:S02]  /*2dff0*/  IMAD.MOV.U32 R13, RZ, RZ, R0 ;  /* 0x000000ffff0d7224 */ /* 0x000fe400078e0000 */
[----:B------:R-:W-:Y:S02]  /*2e000*/  IMAD.MOV.U32 R12, RZ, RZ, 0x2 ;  /* 0x00000002ff0c7424 */ /* 0x000fe400078e00ff */
[----:B------:R-:W-:-:S07]  /*2e010*/  IMAD.MOV.U32 R3, RZ, RZ, R14 ;  /* 0x000000ffff037224 */ /* 0x000fce00078e000e */
[----:B------:R-:W-:Y:S05]  /*2e020*/  WARPSYNC.COLLECTIVE R15, `(.L_x_2069) ;  /* 0x000000000f087348 */ /* 0x000fea0003c00000 */
[----:B------:R0:W1:Y:S02]  /*2e030*/  SHFL.IDX P6, R14, R13, R12, R11 ;  /* 0x0000000c0d0e7389 */ /* 0x00006400000c000b */
[----:B01----:R-:W-:Y:S01]  /*2e040*/  ENDCOLLECTIVE ;  /* 0x000000000000791b */ /* 0x003fe20003800000 */
.L_x_2069:
        /* <DEDUP_REMOVED lines=17> */
.L_x_2070:
[----:B------:R-:W-:Y:S02]  /*2e160*/  @P1 IMAD R8, R5, 0x2, R17 ;  /* 0x0000000205081824 */ /* 0x000fe400078e0211 */
[----:B------:R-:W-:Y:S02]  /*2e170*/  IMAD.MOV.U32 R13, RZ, RZ, R0 ;  /* 0x000000ffff0d7224 */ /* 0x000fe400078e0000 */
[----:B------:R-:W-:Y:S02]  /*2e180*/  IMAD.MOV.U32 R12, RZ, RZ, 0x3 ;  /* 0x00000003ff0c7424 */ /* 0x000fe400078e00ff */
[----:B------:R-:W-:-:S07]  /*2e190*/  IMAD.MOV.U32 R3, RZ, RZ, R14 ;  /* 0x000000ffff037224 */ /* 0x000fce00078e000e */
[----:B------:R-:W-:Y:S05]  /*2e1a0*/  WARPSYNC.COLLECTIVE R15, `(.L_x_2071) ;  /* 0x000000000f087348 */ /* 0x000fea0003c00000 */
[----:B------:R0:W1:Y:S02]  /*2e1b0*/  SHFL.IDX P6, R14, R13, R12, R11 ;  /* 0x0000000c0d0e7389 */ /* 0x00006400000c000b */
[----:B01----:R-:W-:Y:S01]  /*2e1c0*/  ENDCOLLECTIVE ;  /* 0x000000000000791b */ /* 0x003fe20003800000 */
.L_x_2071:
        /* <DEDUP_REMOVED lines=17> */
.L_x_2072:
[----:B------:R-:W-:Y:S02]  /*2e2e0*/  @P1 IMAD R8, R5, 0x2, R17 ;  /* 0x0000000205081824 */ /* 0x000fe400078e0211 */
[----:B------:R-:W-:Y:S02]  /*2e2f0*/  IMAD.MOV.U32 R13, RZ, RZ, R0 ;  /* 0x000000ffff0d7224 */ /* 0x000fe400078e0000 */
[----:B------:R-:W-:Y:S02]  /*2e300*/  IMAD.MOV.U32 R12, RZ, RZ, 0x4 ;  /* 0x00000004ff0c7424 */ /* 0x000fe400078e00ff */
[----:B------:R-:W-:-:S07]  /*2e310*/  IMAD.MOV.U32 R3, RZ, RZ, R14 ;  /* 0x000000ffff037224 */ /* 0x000fce00078e000e */
[----:B------:R-:W-:Y:S05]  /*2e320*/  WARPSYNC.COLLECTIVE R15, `(.L_x_2073) ;  /* 0x000000000f087348 */ /* 0x000fea0003c00000 */
[----:B------:R0:W1:Y:S02]  /*2e330*/  SHFL.IDX P6, R14, R13, R12, R11 ;  /* 0x0000000c0d0e7389 */ /* 0x00006400000c000b */
[----:B01----:R-:W-:Y:S01]  /*2e340*/  ENDCOLLECTIVE ;  /* 0x000000000000791b */ /* 0x003fe20003800000 */
.L_x_2073:
        /* <DEDUP_REMOVED lines=17> */
.L_x_2074:
[----:B------:R-:W-:Y:S02]  /*2e460*/  @P1 IMAD R8, R5, 0x2, R17 ;  /* 0x0000000205081824 */ /* 0x000fe400078e0211 */
[----:B------:R-:W-:Y:S02]  /*2e470*/  IMAD.MOV.U32 R13, RZ, RZ, R0 ;  /* 0x000000ffff0d7224 */ /* 0x000fe400078e0000 */
[----:B------:R-:W-:Y:S02]  /*2e480*/  IMAD.MOV.U32 R12, RZ, RZ, 0x5 ;  /* 0x00000005ff0c7424 */ /* 0x000fe400078e00ff */
[----:B------:R-:W-:-:S07]  /*2e490*/  IMAD.MOV.U32 R3, RZ, RZ, R14 ;  /* 0x000000ffff037224 */ /* 0x000fce00078e000e */
[----:B------:R-:W-:Y:S05]  /*2e4a0*/  WARPSYNC.COLLECTIVE R15, `(.L_x_2075) ;  /* 0x000000000f087348 */ /* 0x000fea0003c00000 */
[----:B------:R0:W1:Y:S02]  /*2e4b0*/  SHFL.IDX P6, R14, R13, R12, R11 ;  /* 0x0000000c0d0e7389 */ /* 0x00006400000c000b */
[----:B01----:R-:W-:Y:S01]  /*2e4c0*/  ENDCOLLECTIVE ;  /* 0x000000000000791b */ /* 0x003fe20003800000 */
.L_x_2075:
        /* <DEDUP_REMOVED lines=10> */
.L_x_2076:
        /* <DEDUP_REMOVED lines=8> */
.L_x_1942:
        /* <DEDUP_REMOVED lines=9> */
.L_x_2078:
[----:B------:R-:W-:Y:S01]  /*2e680*/  ISETP.GE.AND P1, PT, R25, R32, PT ;  /* 0x000000201900720c */ /* 0x000fe20003f26270 */
[----:B------:R-:W-:Y:S02]  /*2e690*/  IMAD.MOV.U32 R13, RZ, RZ, R0 ;  /* 0x000000ffff0d7224 */ /* 0x000fe400078e0000 */
[----:B------:R-:W-:-:S10]  /*2e6a0*/  IMAD.MOV.U32 R2, RZ, RZ, R14 ;  /* 0x000000ffff027224 */ /* 0x000fd400078e000e */
[----:B------:R-:W-:Y:S05]  /*2e6b0*/  WARPSYNC.COLLECTIVE R15, `(.L_x_2079) ;  /* 0x000000000f087348 */ /* 0x000fea0003c00000 */
[----:B------:R0:W1:Y:S02]  /*2e6c0*/  SHFL.IDX P6, R14, R13, R12, R11 ;  /* 0x0000000c0d0e7389 */ /* 0x00006400000c000b */
[----:B01----:R-:W-:Y:S01]  /*2e6d0*/  ENDCOLLECTIVE ;  /* 0x000000000000791b */ /* 0x003fe20003800000 */
.L_x_2079:
[----:B------:R-:W-:Y:S02]  /*2e6e0*/  IMAD.MOV.U32 R13, RZ, RZ, R4 ;  /* 0x000000ffff0d7224 */ /* 0x000fe400078e0004 */
[----:B------:R-:W-:Y:S02]  /*2e6f0*/  IMAD.MOV.U32 R12, RZ, RZ, 0x1 ;  /* 0x00000001ff0c7424 */ /* 0x000fe400078e00ff */
[----:B------:R-:W-:-:S07]  /*2e700*/  IMAD.MOV.U32 R3, RZ, RZ, R14 ;  /* 0x000000ffff037224 */ /* 0x000fce00078e000e */
[----:B------:R-:W-:Y:S05]  /*2e710*/  WARPSYNC.COLLECTIVE R15, `(.L_x_2080) ;  /* 0x000000000f087348 */ /* 0x000fea0003c00000 */
[----:B------:R0:W1:Y:S02]  /*2e720*/  SHFL.IDX P6, R14, R13, R12, R11 ;  /* 0x0000000c0d0e7389 */ /* 0x00006400000c000b */
[----:B01----:R-:W-:Y:S01]  /*2e730*/  ENDCOLLECTIVE ;  /* 0x000000000000791b */ /* 0x003fe20003800000 */
.L_x_2080:
        /* <DEDUP_REMOVED lines=16> */
.L_x_2081:
[----:B------:R-:W-:Y:S02]  /*2e840*/  IMAD.MOV.U32 R13, RZ, RZ, R4 ;  /* 0x000000ffff0d7224 */ /* 0x000fe400078e0004 */
[----:B------:R-:W-:Y:S02]  /*2e850*/  IMAD.MOV.U32 R12, RZ, RZ, 0x2 ;  /* 0x00000002ff0c7424 */ /* 0x000fe400078e00ff */
[----:B------:R-:W-:-:S07]  /*2e860*/  IMAD.MOV.U32 R3, RZ, RZ, R14 ;  /* 0x000000ffff037224 */ /* 0x000fce00078e000e */
[----:B------:R-:W-:Y:S05]  /*2e870*/  WARPSYNC.COLLECTIVE R15, `(.L_x_2082) ;  /* 0x000000000f087348 */ /* 0x000fea0003c00000 */
[----:B------:R0:W1:Y:S02]  /*2e880*/  SHFL.IDX P6, R14, R13, R12, R11 ;  /* 0x0000000c0d0e7389 */ /* 0x00006400000c000b */
[----:B01----:R-:W-:Y:S01]  /*2e890*/  ENDCOLLECTIVE ;  /* 0x000000000000791b */ /* 0x003fe20003800000 */
.L_x_2082:
        /* <DEDUP_REMOVED lines=17> */
.L_x_2083:
[----:B------:R-:W-:Y:S02]  /*2e9b0*/  IMAD.MOV.U32 R13, RZ, RZ, R4 ;  /* 0x000000ffff0d7224 */ /* 0x000fe400078e0004 */
[----:B------:R-:W-:Y:S02]  /*2e9c0*/  IMAD.MOV.U32 R12, RZ, RZ, 0x3 ;  /* 0x00000003ff0c7424 */ /* 0x000fe400078e00ff */
[----:B------:R-:W-:-:S07]  /*2e9d0*/  IMAD.MOV.U32 R3, RZ, RZ, R14 ;  /* 0x000000ffff037224 */ /* 0x000fce00078e000e */
[----:B------:R-:W-:Y:S05]  /*2e9e0*/  WARPSYNC.COLLECTIVE R15, `(.L_x_2084) ;  /* 0x000000000f087348 */ /* 0x000fea0003c00000 */
[----:B------:R0:W1:Y:S02]  /*2e9f0*/  SHFL.IDX P6, R14, R13, R12, R11 ;  /* 0x0000000c0d0e7389 */ /* 0x00006400000c000b */
[----:B01----:R-:W-:Y:S01]  /*2ea00*/  ENDCOLLECTIVE ;  /* 0x000000000000791b */ /* 0x003fe20003800000 */
.L_x_2084:
        /* <DEDUP_REMOVED lines=17> */
.L_x_2085:
[----:B------:R-:W-:Y:S02]  /*2eb20*/  IMAD.MOV.U32 R13, RZ, RZ, R4 ;  /* 0x000000ffff0d7224 */ /* 0x000fe400078e0004 */
[----:B------:R-:W-:Y:S02]  /*2eb30*/  IMAD.MOV.U32 R12, RZ, RZ, 0x4 ;  /* 0x00000004ff0c7424 */ /* 0x000fe400078e00ff */
[----:B------:R-:W-:-:S07]  /*2eb40*/  IMAD.MOV.U32 R3, RZ, RZ, R14 ;  /* 0x000000ffff037224 */ /* 0x000fce00078e000e */
[----:B------:R-:W-:Y:S05]  /*2eb50*/  WARPSYNC.COLLECTIVE R15, `(.L_x_2086) ;  /* 0x000000000f087348 */ /* 0x000fea0003c00000 */
[----:B------:R0:W1:Y:S02]  /*2eb60*/  SHFL.IDX P6, R14, R13, R12, R11 ;  /* 0x0000000c0d0e7389 */ /* 0x00006400000c000b */
[----:B01----:R-:W-:Y:S01]  /*2eb70*/  ENDCOLLECTIVE ;  /* 0x000000000000791b */ /* 0x003fe20003800000 */
.L_x_2086:
        /* <DEDUP_REMOVED lines=17> */
.L_x_2087:
[----:B------:R-:W-:Y:S02]  /*2ec90*/  IMAD.MOV.U32 R13, RZ, RZ, R4 ;  /* 0x000000ffff0d7224 */ /* 0x000fe400078e0004 */
[----:B------:R-:W-:Y:S02]  /*2eca0*/  IMAD.MOV.U32 R12, RZ, RZ, 0x5 ;  /* 0x00000005ff0c7424 */ /* 0x000fe400078e00ff */
[----:B------:R-:W-:-:S07]  /*2ecb0*/  IMAD.MOV.U32 R3, RZ, RZ, R14 ;  /* 0x000000ffff037224 */ /* 0x000fce00078e000e */
[----:B------:R-:W-:Y:S05]  /*2ecc0*/  WARPSYNC.COLLECTIVE R15, `(.L_x_2088) ;  /* 0x000000000f087348 */ /* 0x000fea0003c00000 */
[----:B------:R0:W1:Y:S02]  /*2ecd0*/  SHFL.IDX P6, R14, R13, R12, R11 ;  /* 0x0000000c0d0e7389 */ /* 0x00006400000c000b */
[----:B01----:R-:W-:Y:S01]  /*2ece0*/  ENDCOLLECTIVE ;  /* 0x000000000000791b */ /* 0x003fe20003800000 */
.L_x_2088:
        /* <DEDUP_REMOVED lines=17> */
.L_x_2089:
[----:B------:R-:W-:Y:S02]  /*2ee00*/  IMAD.MOV.U32 R13, RZ, RZ, R4 ;  /* 0x000000ffff0d7224 */ /* 0x000fe400078e0004 */
[----:B------:R-:W-:Y:S02]  /*2ee10*/  IMAD.MOV.U32 R12, RZ, RZ, 0x6 ;  /* 0x00000006ff0c7424 */ /* 0x000fe400078e00ff */
[----:B------:R-:W-:-:S07]  /*2ee20*/  IMAD.MOV.U32 R3, RZ, RZ, R14 ;  /* 0x000000ffff037224 */ /* 0x000fce00078e000e */
[----:B------:R-:W-:Y:S05]  /*2ee30*/  WARPSYNC.COLLECTIVE R15, `(.L_x_2090) ;  /* 0x000000000f087348 */ /* 0x000fea0003c00000 */
[----:B------:R0:W1:Y:S02]  /*2ee40*/  SHFL.IDX P6, R14, R13, R12, R11 ;  /* 0x0000000c0d0e7389 */ /* 0x00006400000c000b */
[----:B01----:R-:W-:Y:S01]  /*2ee50*/  ENDCOLLECTIVE ;  /* 0x000000000000791b */ /* 0x003fe20003800000 */
.L_x_2090:
        /* <DEDUP_REMOVED lines=17> */
.L_x_2091:
[----:B------:R-:W-:Y:S02]  /*2ef70*/  IMAD.MOV.U32 R13, RZ, RZ, R4 ;  /* 0x000000ffff0d7224 */ /* 0x000fe400078e0004 */
[----:B------:R-:W-:Y:S02]  /*2ef80*/  IMAD.MOV.U32 R12, RZ, RZ, 0x7 ;  /* 0x00000007ff0c7424 */ /* 0x000fe400078e00ff */
[----:B------:R-:W-:-:S07]  /*2ef90*/  IMAD.MOV.U32 R3, RZ, RZ, R14 ;  /* 0x000000ffff037224 */ /* 0x000fce00078e000e */
[----:B------:R-:W-:Y:S05]  /*2efa0*/  WARPSYNC.COLLECTIVE R15, `(.L_x_2092) ;  /* 0x000000000f087348 */ /* 0x000fea0003c00000 */
[----:B------:R0:W1:Y:S02]  /*2efb0*/  SHFL.IDX P6, R14, R13, R12, R11 ;  /* 0x0000000c0d0e7389 */ /* 0x00006400000c000b */
[----:B01----:R-:W-:Y:S01]  /*2efc0*/  ENDCOLLECTIVE ;  /* 0x000000000000791b */ /* 0x003fe20003800000 */
.L_x_2092:
        /* <DEDUP_REMOVED lines=15> */
.L_x_2093:
[----:B------:R-:W-:Y:S05]  /*2f0c0*/  BRA `(.L_x_2094) ;  /* 0xffffffa8003c7947 */ /* 0x000fea000383ffff */
.L_x_1947:
[----:B0-----:R0:W1:Y:S02]  /*2f0d0*/  SYNCS.PHASECHK.TRANS64.TRYWAIT P0, [R17+URZ+0x2a820], R2 ;  /* 0x02a82002110075a7 */ /* 0x001064000800017f */
[----:B-1----:R-:W-:Y:S05]  /*2f0e0*/  @!P0 NANOSLEEP.SYNCS 0x989680 ;  /* 0x009896800000895d */ /* 0x002fea0003900000 */
[----:B------:R-:W1:Y:S02]  /*2f0f0*/  @!P0 SYNCS.PHASECHK.TRANS64 P0, [R17+URZ+0x2a820], R2 ;  /* 0x02a82002110085a7 */ /* 0x000e64000800007f */
[----:B-1----:R-:W-:Y:S05]  /*2f100*/  @!P0 BRA `(.L_x_1947) ;  /* 0xfffffffc00f08947 */ /* 0x002fea000383ffff */
[----:B------:R-:W-:Y:S05]  /*2f110*/  BRA `(.L_x_2095) ;  /* 0xffffffa800b47947 */ /* 0x000fea000383ffff */
.L_x_1952:
[----:B0-----:R0:W1:Y:S02]  /*2f120*/  SYNCS.PHASECHK.TRANS64.TRYWAIT P0, [R5+URZ+0x2a840], R0 ;  /* 0x02a84000050075a7 */ /* 0x001064000800017f */
[----:B-1----:R-:W-:Y:S05]  /*2f130*/  @!P0 NANOSLEEP.SYNCS 0x989680 ;  /* 0x009896800000895d */ /* 0x002fea0003900000 */
[----:B------:R-:W1:Y:S02]  /*2f140*/  @!P0 SYNCS.PHASECHK.TRANS64 P0, [R5+URZ+0x2a840], R0 ;  /* 0x02a84000050085a7 */ /* 0x000e64000800007f */
[----:B-1----:R-:W-:Y:S05]  /*2f150*/  @!P0 BRA `(.L_x_1952) ;  /* 0xfffffffc00f08947 */ /* 0x002fea000383ffff */
[----:B------:R-:W-:Y:S05]  /*2f160*/  BRA `(.L_x_2096) ;  /* 0xffffffac00787947 */ /* 0x000fea000383ffff */
.L_x_1953:
        /* <DEDUP_REMOVED lines=8> */
.L_x_2098:
[----:B------:R-:W-:Y:S05]  /*2f1f0*/  BSYNC B1 ;  /* 0x0000000000017941 */ /* 0x000fea0003800000 */
.L_x_2097:
        /* <DEDUP_REMOVED lines=10> */
.L_x_2099:
        /* <DEDUP_REMOVED lines=8> */
.L_x_2100:
        /* <DEDUP_REMOVED lines=14> */
.L_x_2101:
[----:B------:R-:W-:Y:S02]  /*2f400*/  IMAD.MOV.U32 R13, RZ, RZ, R8 ;  /* 0x000000ffff0d7224 */ /* 0x000fe400078e0008 */
[----:B------:R-:W-:Y:S02]  /*2f410*/  IMAD.MOV.U32 R12, RZ, RZ, 0x2 ;  /* 0x00000002ff0c7424 */ /* 0x000fe400078e00ff */
[----:B------:R-:W-:-:S07]  /*2f420*/  IMAD.MOV.U32 R2, RZ, RZ, R14 ;  /* 0x000000ffff027224 */ /* 0x000fce00078e000e */
[----:B------:R-:W-:Y:S05]  /*2f430*/  WARPSYNC.COLLECTIVE R15, `(.L_x_2102) ;  /* 0x000000000f087348 */ /* 0x000fea0003c00000 */
[----:B------:R0:W1:Y:S02]  /*2f440*/  SHFL.IDX P6, R14, R13, R12, R11 ;  /* 0x0000000c0d0e7389 */ /* 0x00006400000c000b */
[----:B01----:R-:W-:Y:S01]  /*2f450*/  ENDCOLLECTIVE ;  /* 0x000000000000791b */ /* 0x003fe20003800000 */
.L_x_2102:
        /* <DEDUP_REMOVED lines=13> */
.L_x_2103:
[----:B------:R-:W-:Y:S02]  /*2f530*/  IMAD.MOV.U32 R13, RZ, RZ, R8 ;  /* 0x000000ffff0d7224 */ /* 0x000fe400078e0008 */
[----:B------:R-:W-:Y:S02]  /*2f540*/  IMAD.MOV.U32 R12, RZ, RZ, 0x3 ;  /* 0x00000003ff0c7424 */ /* 0x000fe400078e00ff */
[----:B------:R-:W-:-:S07]  /*2f550*/  IMAD.MOV.U32 R2, RZ, RZ, R14 ;  /* 0x000000ffff027224 */ /* 0x000fce00078e000e */
[----:B------:R-:W-:Y:S05]  /*2f560*/  WARPSYNC.COLLECTIVE R15, `(.L_x_2104) ;  /* 0x000000000f087348 */ /* 0x000fea0003c00000 */
[----:B------:R0:W1:Y:S02]  /*2f570*/  SHFL.IDX P6, R14, R13, R12, R11 ;  /* 0x0000000c0d0e7389 */ /* 0x00006400000c000b */
[----:B01----:R-:W-:Y:S01]  /*2f580*/  ENDCOLLECTIVE ;  /* 0x000000000000791b */ /* 0x003fe20003800000 */
.L_x_2104:
        /* <DEDUP_REMOVED lines=13> */
.L_x_2105:
[----:B------:R-:W-:Y:S02]  /*2f660*/  IMAD.MOV.U32 R13, RZ, RZ, R8 ;  /* 0x000000ffff0d7224 */ /* 0x000fe400078e0008 */
[----:B------:R-:W-:Y:S02]  /*2f670*/  IMAD.MOV.U32 R12, RZ, RZ, 0x4 ;  /* 0x00000004ff0c7424 */ /* 0x000fe400078e00ff */
[----:B------:R-:W-:-:S07]  /*2f680*/  IMAD.MOV.U32 R2, RZ, RZ, R14 ;  /* 0x000000ffff027224 */ /* 0x000fce00078e000e */
[----:B------:R-:W-:Y:S05]  /*2f690*/  WARPSYNC.COLLECTIVE R15, `(.L_x_2106) ;  /* 0x000000000f087348 */ /* 0x000fea0003c00000 */
[----:B------:R0:W1:Y:S02]  /*2f6a0*/  SHFL.IDX P6, R14, R13, R12, R11 ;  /* 0x0000000c0d0e7389 */ /* 0x00006400000c000b */
[----:B01----:R-:W-:Y:S01]  /*2f6b0*/  ENDCOLLECTIVE ;  /* 0x000000000000791b */ /* 0x003fe20003800000 */
.L_x_2106:
        /* <DEDUP_REMOVED lines=13> */
.L_x_2107:
[----:B------:R-:W-:Y:S02]  /*2f790*/  IMAD.MOV.U32 R13, RZ, RZ, R8 ;  /* 0x000000ffff0d7224 */ /* 0x000fe400078e0008 */
[----:B------:R-:W-:Y:S02]  /*2f7a0*/  IMAD.MOV.U32 R12, RZ, RZ, 0x5 ;  /* 0x00000005ff0c7424 */ /* 0x000fe400078e00ff */
[----:B------:R-:W-:-:S07]  /*2f7b0*/  IMAD.MOV.U32 R2, RZ, RZ, R14 ;  /* 0x000000ffff027224 */ /* 0x000fce00078e000e */
[----:B------:R-:W-:Y:S05]  /*2f7c0*/  WARPSYNC.COLLECTIVE R15, `(.L_x_2108) ;  /* 0x000000000f087348 */ /* 0x000fea0003c00000 */
[----:B------:R0:W1:Y:S02]  /*2f7d0*/  SHFL.IDX P6, R14, R13, R12, R11 ;  /* 0x0000000c0d0e7389 */ /* 0x00006400000c000b */
[----:B01----:R-:W-:Y:S01]  /*2f7e0*/  ENDCOLLECTIVE ;  /* 0x000000000000791b */ /* 0x003fe20003800000 */
.L_x_2108:
        /* <DEDUP_REMOVED lines=13> */
.L_x_2109:
[----:B------:R-:W-:Y:S01]  /*2f8c0*/  IMAD.MOV.U32 R2, RZ, RZ, R14 ;  /* 0x000000ffff027224 */ /* 0x000fe200078e000e */
[----:B------:R-:W-:Y:S06]  /*2f8d0*/  BRA `(.L_x_2110) ;  /* 0xffffffa800a87947 */ /* 0x000fec000383ffff */
.L_x_1958:
[----:B-1----:R1:W2:Y:S02]  /*2f8e0*/  SYNCS.PHASECHK.TRANS64.TRYWAIT P0, [R5+URZ+0x2a860], R2 ;  /* 0x02a86002050075a7 */ /* 0x0022a4000800017f */
[----:B--2---:R-:W-:Y:S05]  /*2f8f0*/  @!P0 NANOSLEEP.SYNCS 0x989680 ;  /* 0x009896800000895d */ /* 0x004fea0003900000 */
[----:B------:R-:W2:Y:S02]  /*2f900*/  @!P0 SYNCS.PHASECHK.TRANS64 P0, [R5+URZ+0x2a860], R2 ;  /* 0x02a86002050085a7 */ /* 0x000ea4000800007f */
[----:B--2---:R-:W-:Y:S05]  /*2f910*/  @!P0 BRA `(.L_x_1958) ;  /* 0xfffffffc00f08947 */ /* 0x004fea000383ffff */
[----:B------:R-:W-:Y:S05]  /*2f920*/  BRA `(.L_x_2111) ;  /* 0xffffffac00047947 */ /* 0x000fea000383ffff */
.L_x_1959:
        /* <DEDUP_REMOVED lines=8> */
.L_x_2113:
[----:B------:R-:W-:Y:S05]  /*2f9b0*/  BSYNC B1 ;  /* 0x0000000000017941 */ /* 0x000fea0003800000 */
.L_x_2112:
        /* <DEDUP_REMOVED lines=9> */
.L_x_2114:
[----:B------:R-:W-:Y:S02]  /*2fa50*/  IMAD.MOV.U32 R13, RZ, RZ, R19 ;  /* 0x000000ffff0d7224 */ /* 0x000fe400078e0013 */
[----:B------:R-:W-:Y:S02]  /*2fa60*/  IMAD.MOV.U32 R12, RZ, RZ, 0x1 ;  /* 0x00000001ff0c7424 */ /* 0x000fe400078e00ff */
[----:B------:R-:W-:-:S07]  /*2fa70*/  IMAD.MOV.U32 R2, RZ, RZ, R14 ;  /* 0x000000ffff027224 */ /* 0x000fce00078e000e */
[----:B------:R-:W-:Y:S05]  /*2fa80*/  WARPSYNC.COLLECTIVE R15, `(.L_x_2115) ;  /* 0x000000000f087348 */ /* 0x000fea0003c00000 */
[----:B------:R0:W1:Y:S02]  /*2fa90*/  SHFL.IDX P6, R14, R13, R12, R11 ;  /* 0x0000000c0d0e7389 */ /* 0x00006400000c000b */
[----:B01----:R-:W-:Y:S01]  /*2faa0*/  ENDCOLLECTIVE ;  /* 0x000000000000791b */ /* 0x003fe20003800000 */
.L_x_2115:
        /* <DEDUP_REMOVED lines=15> */
.L_x_2116:
[----:B------:R-:W-:Y:S02]  /*2fba0*/  IMAD.MOV.U32 R13, RZ, RZ, R19 ;  /* 0x000000ffff0d7224 */ /* 0x000fe400078e0013 */
[----:B------:R-:W-:Y:S02]  /*2fbb0*/  IMAD.MOV.U32 R12, RZ, RZ, 0x2 ;  /* 0x00000002ff0c7424 */ /* 0x000fe400078e00ff */
[----:B------:R-:W-:-:S07]  /*2fbc0*/  IMAD.MOV.U32 R2, RZ, RZ, R14 ;  /* 0x000000ffff027224 */ /* 0x000fce00078e000e */
[----:B------:R-:W-:Y:S05]  /*2fbd0*/  WARPSYNC.COLLECTIVE R15, `(.L_x_2117) ;  /* 0x000000000f087348 */ /* 0x000fea0003c00000 */
[----:B------:R0:W1:Y:S02]  /*2fbe0*/  SHFL.IDX P6, R14, R13, R12, R11 ;  /* 0x0000000c0d0e7389 */ /* 0x00006400000c000b */
[----:B01----:R-:W-:Y:S01]  /*2fbf0*/  ENDCOLLECTIVE ;  /* 0x000000000000791b */ /* 0x003fe20003800000 */
.L_x_2117:
        /* <DEDUP_REMOVED lines=14> */
.L_x_2118:
[----:B------:R-:W-:Y:S02]  /*2fce0*/  IMAD.MOV.U32 R13, RZ, RZ, R19 ;  /* 0x000000ffff0d7224 */ /* 0x000fe400078e0013 */
[----:B------:R-:W-:Y:S02]  /*2fcf0*/  IMAD.MOV.U32 R12, RZ, RZ, 0x3 ;  /* 0x00000003ff0c7424 */ /* 0x000fe400078e00ff */
[----:B------:R-:W-:-:S07]  /*2fd00*/  IMAD.MOV.U32 R2, RZ, RZ, R14 ;  /* 0x000000ffff027224 */ /* 0x000fce00078e000e */
[----:B------:R-:W-:Y:S05]  /*2fd10*/  WARPSYNC.COLLECTIVE R15, `(.L_x_2119) ;  /* 0x000000000f087348 */ /* 0x000fea0003c00000 */
[----:B------:R0:W1:Y:S02]  /*2fd20*/  SHFL.IDX P6, R14, R13, R12, R11 ;  /* 0x0000000c0d0e7389 */ /* 0x00006400000c000b */
[----:B01----:R-:W-:Y:S01]  /*2fd30*/  ENDCOLLECTIVE ;  /* 0x000000000000791b */ /* 0x003fe20003800000 */
.L_x_2119:
        /* <DEDUP_REMOVED lines=14> */
.L_x_2120:
[----:B------:R-:W-:Y:S02]  /*2fe20*/  IMAD.MOV.U32 R13, RZ, RZ, R19 ;  /* 0x000000ffff0d7224 */ /* 0x000fe400078e0013 */
[----:B------:R-:W-:Y:S02]  /*2fe30*/  IMAD.MOV.U32 R12, RZ, RZ, 0x4 ;  /* 0x00000004ff0c7424 */ /* 0x000fe400078e00ff */
[----:B------:R-:W-:-:S07]  /*2fe40*/  IMAD.MOV.U32 R2, RZ, RZ, R14 ;  /* 0x000000ffff027224 */ /* 0x000fce00078e000e */
[----:B------:R-:W-:Y:S05]  /*2fe50*/  WARPSYNC.COLLECTIVE R15, `(.L_x_2121) ;  /* 0x000000000f087348 */ /* 0x000fea0003c00000 */
[----:B------:R0:W1:Y:S02]  /*2fe60*/  SHFL.IDX P6, R14, R13, R12, R11 ;  /* 0x0000000c0d0e7389 */ /* 0x00006400000c000b */
[----:B01----:R-:W-:Y:S01]  /*2fe70*/  ENDCOLLECTIVE ;  /* 0x000000000000791b */ /* 0x003fe20003800000 */
.L_x_2121:
        /* <DEDUP_REMOVED lines=14> */
.L_x_2122:
[----:B------:R-:W-:Y:S02]  /*2ff60*/  IMAD.MOV.U32 R13, RZ, RZ, R19 ;  /* 0x000000ffff0d7224 */ /* 0x000fe400078e0013 */
[----:B------:R-:W-:Y:S02]  /*2ff70*/  IMAD.MOV.U32 R12, RZ, RZ, 0x5 ;  /* 0x00000005ff0c7424 */ /* 0x000fe400078e00ff */
[----:B------:R-:W-:-:S07]  /*2ff80*/  IMAD.MOV.U32 R2, RZ, RZ, R14 ;  /* 0x000000ffff027224 */ /* 0x000fce00078e000e */
[----:B------:R-:W-:Y:S05]  /*2ff90*/  WARPSYNC.COLLECTIVE R15, `(.L_x_2123) ;  /* 0x000000000f087348 */ /* 0x000fea0003c00000 */
[----:B------:R0:W1:Y:S02]  /*2ffa0*/  SHFL.IDX P6, R14, R13, R12, R11 ;  /* 0x0000000c0d0e7389 */ /* 0x00006400000c000b */
[----:B01----:R-:W-:Y:S01]  /*2ffb0*/  ENDCOLLECTIVE ;  /* 0x000000000000791b */ /* 0x003fe20003800000 */
.L_x_2123:
        /* <DEDUP_REMOVED lines=13> */
.L_x_2124:
[----:B------:R-:W-:Y:S01]  /*30090*/  @!PT LDS RZ, [RZ] ;  /* 0x00000000fffff984 */ /* 0x000fe20000000800 */
[----:B------:R-:W-:Y:S01]  /*300a0*/  @!PT LDS RZ, [RZ] ;  /* 0x00000000fffff984 */ /* 0x000fe20000000800 */
[----:B------:R-:W-:Y:S01]  /*300b0*/  @!PT LDS RZ, [RZ] ;  /* 0x00000000fffff984 */ /* 0x000fe20000000800 */
[----:B------:R0:W-:Y:S02]  /*300c0*/  LDGSTS.E.BYPASS.LTC128B.128 [R4+0x5400], desc[UR60][R2.64+0x80], !P2 ;  /* 0x0540008002047fae */ /* 0x0001e4000d101d7c */
[----:B0-----:R-:W-:Y:S01]  /*300d0*/  IMAD.MOV.U32 R2, RZ, RZ, R14 ;  /* 0x000000ffff027224 */ /* 0x001fe200078e000e */
[----:B------:R-:W-:Y:S06]  /*300e0*/  BRA `(.L_x_2125) ;  /* 0xffffffa400f07947 */ /* 0x000fec000383ffff */
.L_x_1967:
[----:B0-----:R0:W1:Y:S02]  /*300f0*/  SYNCS.PHASECHK.TRANS64.TRYWAIT P0, [R0+URZ+0x2a860], R3 ;  /* 0x02a86003000075a7 */ /* 0x001064000800017f */
[----:B-1----:R-:W-:Y:S05]  /*30100*/  @!P0 NANOSLEEP.SYNCS 0x989680 ;  /* 0x009896800000895d */ /* 0x002fea0003900000 */
[----:B------:R-:W1:Y:S02]  /*30110*/  @!P0 SYNCS.PHASECHK.TRANS64 P0, [R0+URZ+0x2a860], R3 ;  /* 0x02a86003000085a7 */ /* 0x000e64000800007f */
[----:B-1----:R-:W-:Y:S05]  /*30120*/  @!P0 BRA `(.L_x_1967) ;  /* 0xfffffffc00f08947 */ /* 0x002fea000383ffff */
[----:B------:R-:W-:Y:S05]  /*30130*/  BRA `(.L_x_2126) ;  /* 0xffffffac00047947 */ /* 0x000fea000383ffff */
.L_x_1968:
        /* <DEDUP_REMOVED lines=8> */
.L_x_2128:
[----:B------:R-:W-:Y:S05]  /*301c0*/  BSYNC B0 ;  /* 0x0000000000007941 */ /* 0x000fea0003800000 */
.L_x_2127:
        /* <DEDUP_REMOVED lines=15> */
.L_x_2129:
        /* <DEDUP_REMOVED lines=9> */
.L_x_2130:
        /* <DEDUP_REMOVED lines=13> */
.L_x_2131:
[----:B------:R-:W-:Y:S02]  /*30420*/  IMAD.MOV.U32 R13, RZ, RZ, R19 ;  /* 0x000000ffff0d7224 */ /* 0x000fe400078e0013 */
[----:B------:R-:W-:Y:S01]  /*30430*/  IMAD.MOV.U32 R12, RZ, RZ, 0x2 ;  /* 0x00000002ff0c7424 */ /* 0x000fe200078e00ff */
[----:B------:R-:W-:-:S13]  /*30440*/  IADD3 R2, P2, R14, R5, RZ ;  /* 0x000000050e027210 */ /* 0x000fda0007f5e0ff */
[----:B------:R-:W-:Y:S05]  /*30450*/  WARPSYNC.COLLECTIVE R15, `(.L_x_2132) ;  /* 0x000000000f087348 */ /* 0x000fea0003c00000 */
[----:B------:R0:W1:Y:S02]  /*30460*/  SHFL.IDX P6, R14, R13, R12, R11 ;  /* 0x0000000c0d0e7389 */ /* 0x00006400000c000b */
[----:B01----:R-:W-:Y:S01]  /*30470*/  ENDCOLLECTIVE ;  /* 0x000000000000791b */ /* 0x003fe20003800000 */
.L_x_2132:
        /* <DEDUP_REMOVED lines=13> */
.L_x_2133:
[----:B------:R-:W-:Y:S02]  /*30550*/  IMAD.MOV.U32 R13, RZ, RZ, R19 ;  /* 0x000000ffff0d7224 */ /* 0x000fe400078e0013 */
[----:B------:R-:W-:Y:S02]  /*30560*/  IMAD.MOV.U32 R12, RZ, RZ, 0x3 ;  /* 0x00000003ff0c7424 */ /* 0x000fe400078e00ff */
[----:B------:R-:W-:-:S07]  /*30570*/  IMAD.MOV.U32 R10, RZ, RZ, R14 ;  /* 0x000000ffff0a7224 */ /* 0x000fce00078e000e */
[----:B------:R-:W-:Y:S05]  /*30580*/  WARPSYNC.COLLECTIVE R15, `(.L_x_2134) ;  /* 0x000000000f087348 */ /* 0x000fea0003c00000 */
[----:B------:R0:W1:Y:S02]  /*30590*/  SHFL.IDX P6, R14, R13, R12, R11 ;  /* 0x0000000c0d0e7389 */ /* 0x00006400000c000b */
[----:B01----:R-:W-:Y:S01]  /*305a0*/  ENDCOLLECTIVE ;  /* 0x000000000000791b */ /* 0x003fe20003800000 */
.L_x_2134:
        /* <DEDUP_REMOVED lines=14> */
.L_x_2135:
[----:B------:R-:W-:Y:S02]  /*30690*/  IMAD.MOV.U32 R13, RZ, RZ, R19 ;  /* 0x000000ffff0d7224 */ /* 0x000fe400078e0013 */
[----:B------:R-:W-:Y:S01]  /*306a0*/  IMAD.MOV.U32 R12, RZ, RZ, 0x4 ;  /* 0x00000004ff0c7424 */ /* 0x000fe200078e00ff */
[----:B------:R-:W-:-:S13]  /*306b0*/  IADD3 R2, P2, R14, R5, RZ ;  /* 0x000000050e027210 */ /* 0x000fda0007f5e0ff */
[----:B------:R-:W-:Y:S05]  /*306c0*/  WARPSYNC.COLLECTIVE R15, `(.L_x_2136) ;  /* 0x000000000f087348 */ /* 0x000fea0003c00000 */
[----:B------:R0:W1:Y:S02]  /*306d0*/  SHFL.IDX P6, R14, R13, R12, R11 ;  /* 0x0000000c0d0e7389 */ /* 0x00006400000c000b */
[----:B01----:R-:W-:Y:S01]  /*306e0*/  ENDCOLLECTIVE ;  /* 0x000000000000791b */ /* 0x003fe20003800000 */
.L_x_2136:
        /* <DEDUP_REMOVED lines=13> */
.L_x_2137:
[----:B------:R-:W-:Y:S02]  /*307c0*/  IMAD.MOV.U32 R13, RZ, RZ, R19 ;  /* 0x000000ffff0d7224 */ /* 0x000fe400078e0013 */
[----:B------:R-:W-:Y:S02]  /*307d0*/  IMAD.MOV.U32 R12, RZ, RZ, 0x5 ;  /* 0x00000005ff0c7424 */ /* 0x000fe400078e00ff */
[----:B------:R-:W-:-:S07]  /*307e0*/  IMAD.MOV.U32 R10, RZ, RZ, R14 ;  /* 0x000000ffff0a7224 */ /* 0x000fce00078e000e */
[----:B------:R-:W-:Y:S05]  /*307f0*/  WARPSYNC.COLLECTIVE R15, `(.L_x_2138) ;  /* 0x000000000f087348 */ /* 0x000fea0003c00000 */
[----:B------:R0:W1:Y:S02]  /*30800*/  SHFL.IDX P6, R14, R13, R12, R11 ;  /* 0x0000000c0d0e7389 */ /* 0x00006400000c000b */
[----:B01----:R-:W-:Y:S01]  /*30810*/  ENDCOLLECTIVE ;  /* 0x000000000000791b */ /* 0x003fe20003800000 */
.L_x_2138:
        /* <DEDUP_REMOVED lines=12> */
.L_x_2139:
[----:B------:R-:W-:Y:S05]  /*308e0*/  BRA `(.L_x_2140) ;  /* 0xffffffa800007947 */ /* 0x000fea000383ffff */
.L_x_1973:
        /* <DEDUP_REMOVED lines=8> */
.L_x_2142:
[----:B------:R-:W-:Y:S05]  /*30970*/  BSYNC B0 ;  /* 0x0000000000007941 */ /* 0x000fea0003800000 */
.L_x_2141:
        /* <DEDUP_REMOVED lines=9> */
.L_x_2143:
[----:B------:R-:W-:Y:S02]  /*30a10*/  ULDC UR4, c[0x0][0xc3c] ;  /* 0x00030f0000047ab9 */ /* 0x000fe40000000800 */
[----:B------:R-:W-:-:S13]  /*30a20*/  ISETP.GE.OR P1, PT, R9, UR4, !P0 ;  /* 0x0000000409007c0c */ /* 0x000fda000c726670 */
[----:B------:R-:W0:Y:S08]  /*30a30*/  @!P1 LDC.64 R2, c[0x0][0xc80] ;  /* 0x00032000ff029b82 */ /* 0x000e300000000a00 */
[----:B------:R-:W1:Y:S01]  /*30a40*/  @!P1 LDC.64 R4, c[0x0][0xc78] ;  /* 0x00031e00ff049b82 */ /* 0x000e620000000a00 */
[----:B------:R-:W-:Y:S02]  /*30a50*/  IMAD.MOV.U32 R25, RZ, RZ, RZ ;  /* 0x000000ffff197224 */ /* 0x000fe400078e00ff */
[----:B------:R-:W-:-:S02]  /*30a60*/  IMAD.MOV.U32 R11, RZ, RZ, RZ ;  /* 0x000000ffff0b7224 */ /* 0x000fc400078e00ff */
[----:B------:R-:W-:Y:S02]  /*30a70*/  IMAD.MOV.U32 R7, RZ, RZ, R14 ;  /* 0x000000ffff077224 */ /* 0x000fe400078e000e */
[----:B0-----:R-:W-:-:S05]  /*30a80*/  @!P1 IMAD.WIDE R2, R9, 0x4, R2 ;  /* 0x0000000409029825 */ /* 0x001fca00078e0202 */
[----:B------:R1:W2:Y:S02]  /*30a90*/  @!P1 LDG.E R6, desc[UR60][R2.64] ;  /* 0x0000003c02069981 */ /* 0x0002a4000c1e1900 */
[----:B-1----:R-:W-:-:S05]  /*30aa0*/  @!P1 IMAD.WIDE R2, R9, 0x4, R4 ;  /* 0x0000000409029825 */ /* 0x002fca00078e0204 */
[----:B------:R-:W3:Y:S01]  /*30ab0*/  @!P1 LDG.E R5, desc[UR60][R2.64] ;  /* 0x0000003c02059981 */ /* 0x000ee2000c1e1900 */
[----:B------:R-:W-:Y:S01]  /*30ac0*/  IMAD.MOV.U32 R4, RZ, RZ, RZ ;  /* 0x000000ffff047224 */ /* 0x000fe200078e00ff */
[C---:B------:R-:W-:Y:S02]  /*30ad0*/  ISETP.GE.U32.AND P2, PT, R8.reuse, 0x2, PT ;  /* 0x000000020800780c */ /* 0x040fe40003f46070 */
[C---:B------:R-:W-:Y:S02]  /*30ae0*/  ISETP.GE.U32.AND P3, PT, R8.reuse, 0x4, PT ;  /* 0x000000040800780c */ /* 0x040fe40003f66070 */
[C---:B------:R-:W-:Y:S02]  /*30af0*/  ISETP.GE.U32.AND P4, PT, R8.reuse, 0x8, PT ;  /* 0x000000080800780c */ /* 0x040fe40003f86070 */
[----:B------:R-:W-:Y:S01]  /*30b00*/  ISETP.GE.U32.AND P5, PT, R8, 0x10, PT ;  /* 0x000000100800780c */ /* 0x000fe20003fa6070 */
[----:B--2---:R-:W-:Y:S02]  /*30b10*/  @!P1 IMAD.MOV.U32 R25, RZ, RZ, R6 ;  /* 0x000000ffff199224 */ /* 0x004fe400078e0006 */
[----:B------:R-:W-:-:S02]  /*30b20*/  IMAD.MOV.U32 R6, RZ, RZ, RZ ;  /* 0x000000ffff067224 */ /* 0x000fc400078e00ff */
[----:B---3--:R-:W-:Y:S01]  /*30b30*/  @!P1 IMAD.MOV.U32 R4, RZ, RZ, R5 ;  /* 0x000000ffff049224 */ /* 0x008fe200078e0005 */
[----:B------:R-:W-:-:S03]  /*30b40*/  ISETP.NE.AND P1, PT, R8, RZ, PT ;  /* 0x000000ff0800720c */ /* 0x000fc60003f25270 */
[----:B------:R-:W-:-:S10]  /*30b50*/  IMAD R13, R4, R25, RZ ;  /* 0x00000019040d7224 */ /* 0x000fd400078e02ff */
[----:B------:R-:W-:Y:S05]  /*30b60*/  WARPSYNC.COLLECTIVE R15, `(.L_x_2144) ;  /* 0x000000000f087348 */ /* 0x000fea0003c00000 */
[----:B------:R0:W1:Y:S02]  /*30b70*/  SHFL.UP P6, R14, R13, R12, R11 ;  /* 0x0400000c0d0e7389 */ /* 0x00006400000c000b */
[----:B01----:R-:W-:Y:S01]  /*30b80*/  ENDCOLLECTIVE ;  /* 0x000000000000791b */ /* 0x003fe20003800000 */
.L_x_2144:
[----:B------:R-:W-:Y:S01]  /*30b90*/  IMAD.MOV.U32 R12, RZ, RZ, 0x2 ;  /* 0x00000002ff0c7424 */ /* 0x000fe200078e00ff */
[----:B------:R-:W-:-:S05]  /*30ba0*/  SEL R14, R14, RZ, P1 ;  /* 0x000000ff0e0e7207 */ /* 0x000fca0000800000 */
[----:B------:R-:W-:-:S04]  /*30bb0*/  IMAD.IADD R5, R13, 0x1, R14 ;  /* 0x000000010d057824 */ /* 0x000fc800078e020e */
[----:B------:R-:W-:-:S07]  /*30bc0*/  IMAD.MOV.U32 R13, RZ, RZ, R5 ;  /* 0x000000ffff0d7224 */ /* 0x000fce00078e0005 */
[----:B------:R-:W-:Y:S05]  /*30bd0*/  WARPSYNC.COLLECTIVE R15, `(.L_x_2145) ;  /* 0x000000000f087348 */ /* 0x000fea0003c00000 */
[----:B------:R0:W1:Y:S02]  /*30be0*/  SHFL.UP P6, R14, R13, R12, R11 ;  /* 0x0400000c0d0e7389 */ /* 0x00006400000c000b */
[----:B01----:R-:W-:Y:S01]  /*30bf0*/  ENDCOLLECTIVE ;  /* 0x000000000000791b */ /* 0x003fe20003800000 */
.L_x_2145:
[----:B------:R-:W-:Y:S01]  /*30c00*/  IMAD.MOV.U32 R12, RZ, RZ, 0x4 ;  /* 0x00000004ff0c7424 */ /* 0x000fe200078e00ff */
[----:B------:R-:W-:-:S05]  /*30c10*/  SEL R2, R14, RZ, P2 ;  /* 0x000000ff0e027207 */ /* 0x000fca0001000000 */
[----:B------:R-:W-:-:S04]  /*30c20*/  IMAD.IADD R2, R5, 0x1, R2 ;  /* 0x0000000105027824 */ /* 0x000fc800078e0202 */
[----:B------:R-:W-:-:S07]  /*30c30*/  IMAD.MOV.U32 R13, RZ, RZ, R2 ;  /* 0x000000ffff0d7224 */ /* 0x000fce00078e0002 */
[----:B------:R-:W-:Y:S05]  /*30c40*/  WARPSYNC.COLLECTIVE R15, `(.L_x_2146) ;  /* 0x000000000f087348 */ /* 0x000fea0003c00000 */
[----:B------:R0:W1:Y:S02]  /*30c50*/  SHFL.UP P6, R14, R13, R12, R11 ;  /* 0x0400000c0d0e7389 */ /* 0x00006400000c000b */
[----:B01----:R-:W-:Y:S01]  /*30c60*/  ENDCOLLECTIVE ;  /* 0x000000000000791b */ /* 0x003fe20003800000 */
.L_x_2146:
[----:B------:R-:W-:Y:S01]  /*30c70*/  IMAD.MOV.U32 R12, RZ, RZ, 0x8 ;  /* 0x00000008ff0c7424 */ /* 0x000fe200078e00ff */
[----:B------:R-:W-:-:S05]  /*30c80*/  SEL R3, R14, RZ, P3 ;  /* 0x000000ff0e037207 */ /* 0x000fca0001800000 */
[----:B------:R-:W-:-:S04]  /*30c90*/  IMAD.IADD R3, R2, 0x1, R3 ;  /* 0x0000000102037824 */ /* 0x000fc800078e0203 */
[----:B------:R-:W-:-:S07]  /*30ca0*/  IMAD.MOV.U32 R13, RZ, RZ, R3 ;  /* 0x000000ffff0d7224 */ /* 0x000fce00078e0003 */
[----:B------:R-:W-:Y:S05]  /*30cb0*/  WARPSYNC.COLLECTIVE R15, `(.L_x_2147) ;  /* 0x000000000f087348 */ /* 0x000fea0003c00000 */
[----:B------:R0:W1:Y:S02]  /*30cc0*/  SHFL.UP P6, R14, R13, R12, R11 ;  /* 0x0400000c0d0e7389 */ /* 0x00006400000c000b */
[----:B01----:R-:W-:Y:S01]  /*30cd0*/  ENDCOLLECTIVE ;  /* 0x000000000000791b */ /* 0x003fe20003800000 */
.L_x_2147:
[----:B------:R-:W-:Y:S01]  /*30ce0*/  IMAD.MOV.U32 R12, RZ, RZ, 0x10 ;  /* 0x00000010ff0c7424 */ /* 0x000fe200078e00ff */
[----:B------:R-:W-:-:S05]  /*30cf0*/  SEL R14, R14, RZ, P4 ;  /* 0x000000ff0e0e7207 */ /* 0x000fca0002000000 */
[----:B------:R-:W-:-:S04]  /*30d00*/  IMAD.IADD R5, R3, 0x1, R14 ;  /* 0x0000000103057824 */ /* 0x000fc800078e020e */
[----:B------:R-:W-:-:S07]  /*30d10*/  IMAD.MOV.U32 R13, RZ, RZ, R5 ;  /* 0x000000ffff0d7224 */ /* 0x000fce00078e0005 */
[----:B------:R-:W-:Y:S05]  /*30d20*/  WARPSYNC.COLLECTIVE R15, `(.L_x_2148) ;  /* 0x000000000f087348 */ /* 0x000fea0003c00000 */
[----:B------:R0:W1:Y:S02]  /*30d30*/  SHFL.UP P6, R14, R13, R12, R11 ;  /* 0x0400000c0d0e7389 */ /* 0x00006400000c000b */
[----:B01----:R-:W-:Y:S01]  /*30d40*/  ENDCOLLECTIVE ;  /* 0x000000000000791b */ /* 0x003fe20003800000 */
.L_x_2148:
        /* <DEDUP_REMOVED lines=8> */
.L_x_2149:
[----:B------:R-:W-:Y:S05]  /*30dd0*/  BRA `(.L_x_2150) ;  /* 0xffffffa8000c7947 */ /* 0x000fea000383ffff */
.L_x_1976:
[----:B------:R-:W-:Y:S01]  /*30de0*/  BSSY B0, `(.L_x_2151) ;  /* 0x0000007000007945 */ /* 0x000fe20003800000 */
[----:B------:R-:W-:Y:S02]  /*30df0*/  IMAD.MOV.U32 R12, RZ, RZ, 0x1 ;  /* 0x00000001ff0c7424 */ /* 0x000fe400078e00ff */
[----:B------:R-:W-:Y:S02]  /*30e00*/  IMAD.MOV.U32 R11, RZ, RZ, RZ ;  /* 0x000000ffff0b7224 */ /* 0x000fe400078e00ff */
[----:B------:R-:W-:-:S07]  /*30e10*/  IMAD.MOV.U32 R15, RZ, RZ, -0x1 ;  /* 0xffffffffff0f7424 */ /* 0x000fce00078e00ff */
[----:B0-----:R-:W-:Y:S05]  /*30e20*/  WARPSYNC.COLLECTIVE R15, `(.L_x_2152) ;  /* 0x000000000f087348 */ /* 0x001fea0003c00000 */
[----:B------:R1:W2:Y:S02]  /*30e30*/  SHFL.UP P6, R14, R13, R12, R11 ;  /* 0x0400000c0d0e7389 */ /* 0x0002a400000c000b */
[----:B012---:R-:W-:Y:S01]  /*30e40*/  ENDCOLLECTIVE ;  /* 0x000000000000791b */ /* 0x007fe20003800000 */
.L_x_2152:
[----:B------:R-:W-:Y:S05]  /*30e50*/  BSYNC B0 ;  /* 0x0000000000007941 */ /* 0x000fea0003800000 */
.L_x_2151:
        /* <DEDUP_REMOVED lines=8> */
.L_x_2153:
[----:B------:R-:W-:Y:S01]  /*30ee0*/  IMAD.MOV.U32 R12, RZ, RZ, 0x4 ;  /* 0x00000004ff0c7424 */ /* 0x000fe200078e00ff */
[----:B------:R-:W-:-:S05]  /*30ef0*/  SEL R2, R14, RZ, P2 ;  /* 0x000000ff0e027207 */ /* 0x000fca0001000000 */
[----:B------:R-:W-:-:S04]  /*30f00*/  IMAD.IADD R2, R13, 0x1, R2 ;  /* 0x000000010d027824 */ /* 0x000fc800078e0202 */
[----:B------:R-:W-:-:S07]  /*30f10*/  IMAD.MOV.U32 R13, RZ, RZ, R2 ;  /* 0x000000ffff0d7224 */ /* 0x000fce00078e0002 */
[----:B------:R-:W-:Y:S05]  /*30f20*/  WARPSYNC.COLLECTIVE R15, `(.L_x_2154) ;  /* 0x000000000f087348 */ /* 0x000fea0003c00000 */
[----:B------:R0:W1:Y:S02]  /*30f30*/  SHFL.UP P6, R14, R13, R12, R11 ;  /* 0x0400000c0d0e7389 */ /* 0x00006400000c000b */
[----:B01----:R-:W-:Y:S01]  /*30f40*/  ENDCOLLECTIVE ;  /* 0x000000000000791b */ /* 0x003fe20003800000 */
.L_x_2154:
[----:B------:R-:W-:Y:S01]  /*30f50*/  IMAD.MOV.U32 R12, RZ, RZ, 0x8 ;  /* 0x00000008ff0c7424 */ /* 0x000fe200078e00ff */
[----:B------:R-:W-:-:S05]  /*30f60*/  SEL R3, R14, RZ, P3 ;  /* 0x000000ff0e037207 */ /* 0x000fca0001800000 */
[----:B------:R-:W-:-:S04]  /*30f70*/  IMAD.IADD R3, R2, 0x1, R3 ;  /* 0x0000000102037824 */ /* 0x000fc800078e0203 */
[----:B------:R-:W-:-:S07]  /*30f80*/  IMAD.MOV.U32 R13, RZ, RZ, R3 ;  /* 0x000000ffff0d7224 */ /* 0x000fce00078e0003 */
[----:B------:R-:W-:Y:S05]  /*30f90*/  WARPSYNC.COLLECTIVE R15, `(.L_x_2155) ;  /* 0x000000000f087348 */ /* 0x000fea0003c00000 */
[----:B------:R0:W1:Y:S02]  /*30fa0*/  SHFL.UP P6, R14, R13, R12, R11 ;  /* 0x0400000c0d0e7389 */ /* 0x00006400000c000b */
[----:B01----:R-:W-:Y:S01]  /*30fb0*/  ENDCOLLECTIVE ;  /* 0x000000000000791b */ /* 0x003fe20003800000 */
.L_x_2155:
[----:B------:R-:W-:Y:S01]  /*30fc0*/  IMAD.MOV.U32 R12, RZ, RZ, 0x10 ;  /* 0x00000010ff0c7424 */ /* 0x000fe200078e00ff */
[----:B------:R-:W-:-:S05]  /*30fd0*/  SEL R14, R14, RZ, P4 ;  /* 0x000000ff0e0e7207 */ /* 0x000fca0002000000 */
[----:B------:R-:W-:-:S04]  /*30fe0*/  IMAD.IADD R5, R3, 0x1, R14 ;  /* 0x0000000103057824 */ /* 0x000fc800078e020e */
[----:B------:R-:W-:-:S07]  /*30ff0*/  IMAD.MOV.U32 R13, RZ, RZ, R5 ;  /* 0x000000ffff0d7224 */ /* 0x000fce00078e0005 */
[----:B------:R-:W-:Y:S05]  /*31000*/  WARPSYNC.COLLECTIVE R15, `(.L_x_2156) ;  /* 0x000000000f087348 */ /* 0x000fea0003c00000 */
[----:B------:R0:W1:Y:S02]  /*31010*/  SHFL.UP P6, R14, R13, R12, R11 ;  /* 0x0400000c0d0e7389 */ /* 0x00006400000c000b */
[----:B01----:R-:W-:Y:S01]  /*31020*/  ENDCOLLECTIVE ;  /* 0x000000000000791b */ /* 0x003fe20003800000 */
.L_x_2156:
        /* <DEDUP_REMOVED lines=8> */
.L_x_2157:
[----:B------:R-:W-:Y:S05]  /*310b0*/  BRA `(.L_x_2158) ;  /* 0xffffffa400f87947 */ /* 0x000fea000383ffff */
.L_x_1978:
[----:B------:R-:W-:Y:S01]  /*310c0*/  BSSY B0, `(.L_x_2159) ;  /* 0x0000006000007945 */ /* 0x000fe20003800000 */
[----:B------:R-:W-:Y:S01]  /*310d0*/  PLOP3.LUT P6, PT, P6, PT, PT, 0x8, 0x0 ;  /* 0x000000000000781c */ /* 0x000fe200037ce170 */
[----:B------:R-:W-:-:S12]  /*310e0*/  IMAD.MOV.U32 R15, RZ, RZ, -0x1 ;  /* 0xffffffffff0f7424 */ /* 0x000fd800078e00ff */
[----:B01----:R-:W-:Y:S05]  /*310f0*/  WARPSYNC.COLLECTIVE R15, `(.L_x_2160) ;  /* 0x000000000f087348 */ /* 0x003fea0003c00000 */
[----:B------:R-:W-:Y:S01]  /*31100*/  VOTE.ANY R14, PT, P6 ;  /* 0x00000000000e7806 */ /* 0x000fe200030e0100 */
[----:B01----:R-:W-:Y:S06]  /*31110*/  ENDCOLLECTIVE ;  /* 0x000000000000791b */ /* 0x003fec0003800000 */
.L_x_2160:
[----:B------:R-:W-:Y:S05]  /*31120*/  BSYNC B0 ;  /* 0x0000000000007941 */ /* 0x000fea0003800000 */
.L_x_2159:
        /* <DEDUP_REMOVED lines=8> */
.L_x_2161:
[----:B------:R-:W-:Y:S02]  /*311b0*/  IMAD.IADD R27, R12, 0x1, R27 ;  /* 0x000000010c1b7824 */ /* 0x000fe400078e021b */
[----:B------:R-:W-:Y:S02]  /*311c0*/  IMAD.MOV.U32 R13, RZ, RZ, R4 ;  /* 0x000000ffff0d7224 */ /* 0x000fe400078e0004 */
[----:B------:R-:W-:-:S07]  /*311d0*/  IMAD.MOV.U32 R25, RZ, RZ, R14 ;  /* 0x000000ffff197224 */ /* 0x000fce00078e000e */
[----:B------:R-:W-:Y:S05]  /*311e0*/  WARPSYNC.COLLECTIVE R15, `(.L_x_2162) ;  /* 0x000000000f087348 */ /* 0x000fea0003c00000 */
[----:B------:R0:W1:Y:S02]  /*311f0*/  SHFL.IDX P6, R14, R13, R12, R11 ;  /* 0x0000000c0d0e7389 */ /* 0x00006400000c000b */
[----:B01----:R-:W-:Y:S01]  /*31200*/  ENDCOLLECTIVE ;  /* 0x000000000000791b */ /* 0x003fe20003800000 */
.L_x_2162:
[----:B------:R-:W-:Y:S01]  /*31210*/  IMAD.MOV.U32 R4, RZ, RZ, R14 ;  /* 0x000000ffff047224 */ /* 0x000fe200078e000e */
[----:B------:R-:W-:Y:S06]  /*31220*/  BRA `(.L_x_2163) ;  /* 0xffffffa400dc7947 */ /* 0x000fec000383ffff */
.L_x_1980:
[----:B------:R-:W-:Y:S01]  /*31230*/  BSSY B0, `(.L_x_2164) ;  /* 0x0000007000007945 */ /* 0x000fe20003800000 */
[----:B------:R-:W-:Y:S02]  /*31240*/  IMAD.MOV.U32 R13, RZ, RZ, R2 ;  /* 0x000000ffff0d7224 */ /* 0x000fe400078e0002 */
[----:B------:R-:W-:Y:S02]  /*31250*/  IMAD.MOV.U32 R11, RZ, RZ, 0x1f ;  /* 0x0000001fff0b7424 */ /* 0x000fe400078e00ff */
[----:B------:R-:W-:-:S07]  /*31260*/  IMAD.MOV.U32 R15, RZ, RZ, -0x1 ;  /* 0xffffffffff0f7424 */ /* 0x000fce00078e00ff */
[----:B01-34-:R-:W-:Y:S05]  /*31270*/  WARPSYNC.COLLECTIVE R15, `(.L_x_2165) ;  /* 0x000000000f087348 */ /* 0x01bfea0003c00000 */
[----:B------:R2:W0:Y:S02]  /*31280*/  SHFL.IDX P6, R14, R13, R12, R11 ;  /* 0x0000000c0d0e7389 */ /* 0x00042400000c000b */
[----:B01234-:R-:W-:Y:S01]  /*31290*/  ENDCOLLECTIVE ;  /* 0x000000000000791b */ /* 0x01ffe20003800000 */
.L_x_2165:
[----:B------:R-:W-:Y:S05]  /*312a0*/  BSYNC B0 ;  /* 0x0000000000007941 */ /* 0x000fea0003800000 */
.L_x_2164:
[----:B------:R-:W-:Y:S01]  /*312b0*/  IMAD.MOV.U32 R6, RZ, RZ, R14 ;  /* 0x000000ffff067224 */ /* 0x000fe200078e000e */
[----:B------:R-:W-:Y:S06]  /*312c0*/  BRA `(.L_x_1979) ;  /* 0xffffffa400cc7947 */ /* 0x000fec000383ffff */
.L_x_1986:
[----:B0-----:R0:W2:Y:S02]  /*312d0*/  SYNCS.PHASECHK.TRANS64.TRYWAIT P0, [R7+URZ+0x2a820], R0 ;  /* 0x02a82000070075a7 */ /* 0x0010a4000800017f */
[----:B--2---:R-:W-:Y:S05]  /*312e0*/  @!P0 NANOSLEEP.SYNCS 0x989680 ;  /* 0x009896800000895d */ /* 0x004fea0003900000 */
[----:B------:R-:W2:Y:S02]  /*312f0*/  @!P0 SYNCS.PHASECHK.TRANS64 P0, [R7+URZ+0x2a820], R0 ;  /* 0x02a82000070085a7 */ /* 0x000ea4000800007f */
[----:B--2---:R-:W-:Y:S05]  /*31300*/  @!P0 BRA `(.L_x_1986) ;  /* 0xfffffffc00f08947 */ /* 0x004fea000383ffff */
[----:B------:R-:W-:Y:S05]  /*31310*/  BRA `(.L_x_2166) ;  /* 0xffffffb000247947 */ /* 0x000fea000383ffff */
.L_x_1987:
[----:B------:R-:W2:Y:S01]  /*31320*/  S2R R2, SR_TID.X ;  /* 0x0000000000027919 */ /* 0x000ea20000002100 */
[----:B------:R-:W-:Y:S01]  /*31330*/  BSSY B0, `(.L_x_2167) ;  /* 0x000000a000007945 */ /* 0x000fe20003800000 */
[----:B------:R-:W-:Y:S02]  /*31340*/  IMAD.MOV.U32 R12, RZ, RZ, RZ ;  /* 0x000000ffff0c7224 */ /* 0x000fe400078e00ff */
[----:B------:R-:W-:Y:S02]  /*31350*/  IMAD.MOV.U32 R11, RZ, RZ, 0x1f ;  /* 0x0000001fff0b7424 */ /* 0x000fe400078e00ff */
[----:B------:R-:W-:Y:S01]  /*31360*/  IMAD.MOV.U32 R15, RZ, RZ, -0x1 ;  /* 0xffffffffff0f7424 */ /* 0x000fe200078e00ff */
[----:B--2---:R-:W-:-:S04]  /*31370*/  SHF.R.U32.HI R2, RZ, 0x5, R2 ;  /* 0x00000005ff027819 */ /* 0x004fc80000011602 */
[----:B------:R-:W-:-:S05]  /*31380*/  LOP3.LUT R2, R2, 0x3, RZ, 0xc0, !PT ;  /* 0x0000000302027812 */ /* 0x000fca00078ec0ff */
[----:B------:R-:W-:-:S07]  /*31390*/  IMAD.MOV.U32 R13, RZ, RZ, R2 ;  /* 0x000000ffff0d7224 */ /* 0x000fce00078e0002 */
[----:B01-3--:R-:W-:Y:S05]  /*313a0*/  WARPSYNC.COLLECTIVE R15, `(.L_x_2168) ;  /* 0x000000000f087348 */ /* 0x00bfea0003c00000 */
[----:B------:R2:W4:Y:S02]  /*313b0*/  SHFL.IDX P6, R14, R13, R12, R11 ;  /* 0x0000000c0d0e7389 */ /* 0x00052400000c000b */
[----:B01234-:R-:W-:Y:S01]  /*313c0*/  ENDCOLLECTIVE ;  /* 0x000000000000791b */ /* 0x01ffe20003800000 */
.L_x_2168:
[----:B------:R-:W-:Y:S05]  /*313d0*/  BSYNC B0 ;  /* 0x0000000000007941 */ /* 0x000fea0003800000 */
.L_x_2167:
[----:B------:R-:W-:Y:S05]  /*313e0*/  BRA `(.L_x_2169) ;  /* 0xffffffb0000c7947 */ /* 0x000fea000383ffff */
.L_x_1988:
[----:B------:R-:W-:Y:S01]  /*313f0*/  BSSY B0, `(.L_x_2170) ;  /* 0x0000006000007945 */ /* 0x000fe20003800000 */
[----:B------:R-:W-:-:S07]  /*31400*/  IMAD.MOV.U32 R15, RZ, RZ, -0x1 ;  /* 0xffffffffff0f7424 */ /* 0x000fce00078e00ff */
[----:B01-3--:R-:W-:Y:S05]  /*31410*/  WARPSYNC.COLLECTIVE R15, `(.L_x_2171) ;  /* 0x000000000f0c7348 */ /* 0x00bfea0003c00000 */
[----:B------:R-:W-:Y:S02]  /*31420*/  ELECT P6, UR62, PT ;  /* 0x00000000003e782f */ /* 0x000fe400038c0000 */
[----:B------:R-:W-:Y:S01]  /*31430*/  MOV R14, UR62 ;  /* 0x0000003e000e7c02 */ /* 0x000fe20008000f00 */
[----:B01-3--:R-:W-:Y:S10]  /*31440*/  ENDCOLLECTIVE ;  /* 0x000000000000791b */ /* 0x00bff40003800000 */
.L_x_2171:
[----:B------:R-:W-:Y:S05]  /*31450*/  BSYNC B0 ;  /* 0x0000000000007941 */ /* 0x000fea0003800000 */
.L_x_2170:
[----:B------:R-:W-:Y:S05]  /*31460*/  BRA `(.L_x_2172) ;  /* 0xffffffb000007947 */ /* 0x000fea000383ffff */
.L_x_1990:
[----:B0-----:R0:W2:Y:S02]  /*31470*/  SYNCS.PHASECHK.TRANS64.TRYWAIT P1, [R5+URZ+0x2a840], R0 ;  /* 0x02a84000050075a7 */ /* 0x0010a4000802017f */
[----:B--2---:R-:W-:Y:S05]  /*31480*/  @!P1 NANOSLEEP.SYNCS 0x989680 ;  /* 0x009896800000995d */ /* 0x004fea0003900000 */
[----:B------:R-:W2:Y:S02]  /*31490*/  @!P1 SYNCS.PHASECHK.TRANS64 P1, [R5+URZ+0x2a840], R0 ;  /* 0x02a84000050095a7 */ /* 0x000ea4000802007f */
[----:B--2---:R-:W-:Y:S05]  /*314a0*/  @!P1 BRA `(.L_x_1990) ;  /* 0xfffffffc00f09947 */ /* 0x004fea000383ffff */
[----:B------:R-:W-:Y:S05]  /*314b0*/  BRA `(.L_x_2173) ;  /* 0xffffffb000287947 */ /* 0x000fea000383ffff */
.L_x_1992:
[----:B--2---:R2:W4:Y:S02]  /*314c0*/  SYNCS.PHASECHK.TRANS64.TRYWAIT P1, [R3+URZ+0x2a840], R2 ;  /* 0x02a84002030075a7 */ /* 0x004524000802017f */
[----:B----4-:R-:W-:Y:S05]  /*314d0*/  @!P1 NANOSLEEP.SYNCS 0x989680 ;  /* 0x009896800000995d */ /* 0x010fea0003900000 */
[----:B------:R-:W4:Y:S02]  /*314e0*/  @!P1 SYNCS.PHASECHK.TRANS64 P1, [R3+URZ+0x2a840], R2 ;  /* 0x02a84002030095a7 */ /* 0x000f24000802007f */
[----:B----4-:R-:W-:Y:S05]  /*314f0*/  @!P1 BRA `(.L_x_1992) ;  /* 0xfffffffc00f09947 */ /* 0x010fea000383ffff */
[----:B------:R-:W-:Y:S05]  /*31500*/  BRA `(.L_x_2174) ;  /* 0xffffffb000347947 */ /* 0x000fea000383ffff */
.L_x_1994:
[----:B----4-:R4:W0:Y:S02]  /*31510*/  SYNCS.PHASECHK.TRANS64.TRYWAIT P1, [R5+URZ+0x2a860], R0 ;  /* 0x02a86000050075a7 */ /* 0x010824000802017f */
[----:B0-----:R-:W-:Y:S05]  /*31520*/  @!P1 NANOSLEEP.SYNCS 0x989680 ;  /* 0x009896800000995d */ /* 0x001fea0003900000 */
[----:B------:R-:W0:Y:S02]  /*31530*/  @!P1 SYNCS.PHASECHK.TRANS64 P1, [R5+URZ+0x2a860], R0 ;  /* 0x02a86000050095a7 */ /* 0x000e24000802007f */
[----:B0-----:R-:W-:Y:S05]  /*31540*/  @!P1 BRA `(.L_x_1994) ;  /* 0xfffffffc00f09947 */ /* 0x001fea000383ffff */
[----:B------:R-:W-:Y:S05]  /*31550*/  BRA `(.L_x_2175) ;  /* 0xffffffb000307947 */ /* 0x000fea000383ffff */
.L_x_2176:
        /* <DEDUP_REMOVED lines=10> */
.L_x_3209:


//--------------------- .text._ZN7cutlass13device_kernelIN5flash11enable_sm90INS1_16FlashAttnFwdSm90INS1_25CollectiveMainloopFwdSm90ILi2EN4cute5tupleIJNS5_1CILi1EEES8_S8_EEENS6_IJNS7_ILi128EEENS7_ILi96EEENS7_ILi192EEEEEELi128ENS_10bfloat16_tEfNS_4arch4Sm90ELb1ELb0ELb1ELb0ELb1ELb0ELb0ELb1ELb1ELb1ELb1ELb0EEENS1_21CollectiveEpilogueFwdINS6_IJSA_SA_SB_EEES9_SE_SG_Li256ELb0ELb1ELb1ELb0EEENS1_19SingleTileSchedulerILb0ELb1ELb1ELi128EEEEEEEEEvNT_6ParamsE --------------------------
	.section	.text._ZN7cutlass13device_kernelIN5flash11enable_sm90INS1_16FlashAttnFwdSm90INS1_25CollectiveMainloopFwdSm90ILi2EN4cute5tupleIJNS5_1CILi1EEES8_S8_EEENS6_IJNS7_ILi128EEENS7_ILi96EEENS7_ILi192EEEEEELi128ENS_10bfloat16_tEfNS_4arch4Sm90ELb1ELb0ELb1ELb0ELb1ELb0ELb0ELb1ELb1ELb1ELb1ELb0EEENS1_21CollectiveEpilogueFwdINS6_IJSA_SA_SB_EEES9_SE_SG_Li256ELb0ELb1ELb1ELb0EEENS1_19SingleTileSchedulerILb0ELb1ELb1ELi128EEEEEEEEEvNT_6ParamsE,"ax",@progbits
	.align	128
.text._ZN7cutlass13device_kernelIN5flash11enable_sm90INS1_16FlashAttnFwdSm90INS1_25CollectiveMainloopFwdSm90ILi2EN4cute5tupleIJNS5_1CILi1EEES8_S8_EEENS6_IJNS7_ILi128EEENS7_ILi96EEENS7_ILi192EEEEEELi128ENS_10bfloat16_tEfNS_4arch4Sm90ELb1ELb0ELb1ELb0ELb1ELb0ELb0ELb1ELb1ELb1ELb1ELb0EEENS1_21CollectiveEpilogueFwdINS6_IJSA_SA_SB_EEES9_SE_SG_Li256ELb0ELb1ELb1ELb0EEENS1_19SingleTileSchedulerILb0ELb1ELb1ELi128EEEEEEEEEvNT_6ParamsE:
        .type           _ZN7cutlass13device_kernelIN5flash11enable_sm90INS1_16FlashAttnFwdSm90INS1_25CollectiveMainloopFwdSm90ILi2EN4cute5tupleIJNS5_1CILi1EEES8_S8_EEENS6_IJNS7_ILi128EEENS7_ILi96EEENS7_ILi192EEEEEELi128ENS_10bfloat16_tEfNS_4arch4Sm90ELb1ELb0ELb1ELb0ELb1ELb0ELb0ELb1ELb1ELb1ELb1ELb0EEENS1_21CollectiveEpilogueFwdINS6_IJSA_SA_SB_EEES9_SE_SG_Li256ELb0ELb1ELb1ELb0EEENS1_19SingleTileSchedulerILb0ELb1ELb1ELi128EEEEEEEEEvNT_6ParamsE,@function
        .size           _ZN7cutlass13device_kernelIN5flash11enable_sm90INS1_16FlashAttnFwdSm90INS1_25CollectiveMainloopFwdSm90ILi2EN4cute5tupleIJNS5_1CILi1EEES8_S8_EEENS6_IJNS7_ILi128EEENS7_ILi96EEENS7_ILi192EEEEEELi128ENS_10bfloat16_tEfNS_4arch4Sm90ELb1ELb0ELb1ELb0ELb1ELb0ELb0ELb1ELb1ELb1ELb1ELb0EEENS1_21CollectiveEpilogueFwdINS6_IJSA_SA_SB_EEES9_SE_SG_Li256ELb0ELb1ELb1ELb0EEENS1_19SingleTileSchedulerILb0ELb1ELb1ELi128EEEEEEEEEvNT_6ParamsE,(.L_x_3210 - _ZN7cutlass13device_kernelIN5flash11enable_sm90INS1_16FlashAttnFwdSm90INS1_25CollectiveMainloopFwdSm90ILi2EN4cute5tupleIJNS5_1CILi1EEES8_S8_EEENS6_IJNS7_ILi128EEENS7_ILi96EEENS7_ILi192EEEEEELi128ENS_10bfloat16_tEfNS_4arch4Sm90ELb1ELb0ELb1ELb0ELb1ELb0ELb0ELb1ELb1ELb1ELb1ELb0EEENS1_21CollectiveEpilogueFwdINS6_IJSA_SA_SB_EEES9_SE_SG_Li256ELb0ELb1ELb1ELb0EEENS1_19SingleTileSchedulerILb0ELb1ELb1ELi128EEEEEEEEEvNT_6ParamsE)
        .other          _ZN7cutlass13device_kernelIN5flash11enable_sm90INS1_16FlashAttnFwdSm90INS1_25CollectiveMainloopFwdSm90ILi2EN4cute5tupleIJNS5_1CILi1EEES8_S8_EEENS6_IJNS7_ILi128EEENS7_ILi96EEENS7_ILi192EEEEEELi128ENS_10bfloat16_tEfNS_4arch4Sm90ELb1ELb0ELb1ELb0ELb1ELb0ELb0ELb1ELb1ELb1ELb1ELb0EEENS1_21CollectiveEpilogueFwdINS6_IJSA_SA_SB_EEES9_SE_SG_Li256ELb0ELb1ELb1ELb0EEENS1_19SingleTileSchedulerILb0ELb1ELb1ELi128EEEEEEEEEvNT_6ParamsE,@"STO_CUDA_ENTRY STV_DEFAULT"
_ZN7cutlass13device_kernelIN5flash11enable_sm90INS1_16FlashAttnFwdSm90INS1_25CollectiveMainloopFwdSm90ILi2EN4cute5tupleIJNS5_1CILi1EEES8_S8_EEENS6_IJNS7_ILi128EEENS7_ILi96EEENS7_ILi192EEEEEELi128ENS_10bfloat16_tEfNS_4arch4Sm90ELb1ELb0ELb1ELb0ELb1ELb0ELb0ELb1ELb1ELb1ELb1ELb0EEENS1_21CollectiveEpilogueFwdINS6_IJSA_SA_SB_EEES9_SE_SG_Li256ELb0ELb1ELb1ELb0EEENS1_19SingleTileSchedulerILb0ELb1ELb1ELi128EEEEEEEEEvNT_6ParamsE:
        /* <DEDUP_REMOVED lines=44> */
.L_x_2177:
        /* <DEDUP_REMOVED lines=22> */
.L_x_2178:
        /* <DEDUP_REMOVED lines=18> */
.L_x_2179:
        /* <DEDUP_REMOVED lines=22> */
.L_x_2180:
        /* <DEDUP_REMOVED lines=23> */
.L_x_2181:
        /* <DEDUP_REMOVED lines=8> */
[----:B------:R-:W-:-:S10]  /*0890*/  IMAD.U32 R2, RZ, RZ, UR4 ;  /* 0x00000004ff027e24 */ /* 0x000fd4000f8e00ff */
[----:B------:R-:W-:Y:S05]  /*08a0*/  @!P0 BRA `(.L_x_2183) ;  /* 0x000000a000748947 */ /* 0x000fea0003800000 */
.L_x_2184:
        /* <DEDUP_REMOVED lines=14> */
[----:B--2---:R-:W-:Y:S02]  /*0990*/  ISETP.LE.AND P0, PT, RZ, UR5, PT ;  /* 0x00000005ff007c0c */ /* 0x004fe4000bf03270 */
[----:B------:R-:W-:-:S05]  /*09a0*/  IADD3 R0, -R16, RZ, RZ ;  /* 0x000000ff10007210 */ /* 0x000fca0007ffe1ff */
[----:B------:R-:W-:-:S06]  /*09b0*/  IMAD R17, R3, R0, UR4 ;  /* 0x0000000403117e24 */ /* 0x000fcc000f8e0200 */
[----:B------:R-:W-:Y:S05]  /*09c0*/  @!P0 BRA `(.L_x_2185) ;  /* 0x000000d800d88947 */ /* 0x000fea0003800000 */
[----:B------:R-:W0:Y:S01]  /*09d0*/  S2UR UR42, SR_CTAID.X ;  /* 0x00000000002a79c3 */ /* 0x000e220000002500 */
[----:B------:R-:W-:Y:S01]  /*09e0*/  ULDC UR4, c[0x0][0x448] ;  /* 0x0001120000047ab9 */ /* 0x000fe20000000800 */
[----:B------:R-:W-:Y:S01]  /*09f0*/  SHF.R.U32.HI R6, RZ, 0x10, R17 ;  /* 0x00000010ff067819 */ /* 0x000fe20000011611 */
[----:B------:R-:W-:Y:S01]  /*0a00*/  UISETP.NE.AND UP0, UPT, UR4, 0x1, UPT ;  /* 0x000000010400788c */ /* 0x000fe2000bf05270 */
[----:B------:R-:W-:Y:S01]  /*0a10*/  LOP3.LUT R17, R17, 0xffff, RZ, 0xc0, !PT ;  /* 0x0000ffff11117812 */ /* 0x000fe200078ec0ff */
[----:B------:R-:W-:Y:S02]  /*0a20*/  IMAD.MOV.U32 R22, RZ, RZ, RZ ;  /* 0x000000ffff167224 */ /* 0x000fe400078e00ff */
[----:B------:R-:W-:Y:S01]  /*0a30*/  UP2UR UR38, UPR, URZ, 0x1 ;  /* 0x000000013f267883 */ /* 0x000fe20008000000 */
[----:B------:R-:W1:Y:S06]  /*0a40*/  LDC.64 R4, c[0x0][0x418] ;  /* 0x00010600ff047b82 */ /* 0x000e6c0000000a00 */
[----:B------:R-:W-:Y:S01]  /*0a50*/  @UP0 ULDC UR5, c[0x0][0x44c] ;  /* 0x0001130000050ab9 */ /* 0x000fe20000000800 */
[----:B------:R-:W-:Y:S01]  /*0a60*/  @UP0 ULDC UR7, c[0x0][0x450] ;  /* 0x0001140000070ab9 */ /* 0x000fe20000000800 */
[----:B------:R-:W2:Y:S08]  /*0a70*/  LDC R3, c[0x0][0x288] ;  /* 0x0000a200ff037b82 */ /* 0x000eb00000000800 */
[----:B------:R-:W3:Y:S01]  /*0a80*/  LDC R18, c[0x0][0x424] ;  /* 0x00010900ff127b82 */ /* 0x000ee20000000800 */
[----:B0-----:R-:W-:-:S04]  /*0a90*/  USHF.L.U32 UR42, UR42, 0x7, URZ ;  /* 0x000000072a2a7899 */ /* 0x001fc8000800063f */
[----:B------:R-:W-:Y:S02]  /*0aa0*/  @UP0 UIADD3 UR4, UR42, 0x7f, URZ ;  /* 0x0000007f2a040890 */ /* 0x000fe4000fffe03f */
[----:B------:R-:W-:Y:S01]  /*0ab0*/  UIADD3 UR6, UR42, 0x7f, URZ ;  /* 0x0000007f2a067890 */ /* 0x000fe2000fffe03f */
[----:B------:R-:W0:Y:S01]  /*0ac0*/  LDC R7, c[0x0][0x2f0] ;  /* 0x0000bc00ff077b82 */ /* 0x000e220000000800 */
[----:B-1----:R-:W-:Y:S01]  /*0ad0*/  ISETP.NE.U32.AND P0, PT, R4, RZ, PT ;  /* 0x000000ff0400720c */ /* 0x002fe20003f05070 */
[----:B------:R-:W-:-:S03]  /*0ae0*/  UIMAD.WIDE.U32 UR4, UR4, UR5, URZ ;  /* 0x00000005040472a5 */ /* 0x000fc6000f8e003f */
[----:B------:R-:W-:Y:S01]  /*0af0*/  ISETP.NE.AND.EX P0, PT, R5, RZ, PT, P0 ;  /* 0x000000ff0500720c */ /* 0x000fe20003f05300 */
[----:B------:R-:W-:Y:S01]  /*0b00*/  @UP0 USHF.R.U32.HI UR6, URZ, UR7, UR5 ;  /* 0x000000073f060299 */ /* 0x000fe20008011605 */
[----:B--2---:R-:W-:Y:S02]  /*0b10*/  IADD3 R3, -R3, 0x60, RZ ;  /* 0x0000006003037810 */ /* 0x004fe40007ffe1ff */
[----:B---3--:R-:W-:Y:S02]  /*0b20*/  SEL R18, R18, 0x1, P0 ;  /* 0x0000000112127807 */ /* 0x008fe40000000000 */
[----:B------:R-:W-:-:S03]  /*0b30*/  ISETP.NE.AND P0, PT, R6, RZ, PT ;  /* 0x000000ff0600720c */ /* 0x000fc60003f05270 */
[CC--:B0-----:R-:W-:Y:S02]  /*0b40*/  IMAD R3, R18.reuse, R7.reuse, R3 ;  /* 0x0000000712037224 */ /* 0x0c1fe400078e0203 */
[----:B------:R-:W-:Y:S02]  /*0b50*/  IMAD R0, R18, R7, 0x5f ;  /* 0x0000005f12007424 */ /* 0x000fe400078e0207 */
[----:B------:R-:W-:Y:S02]  /*0b60*/  VIADD R3, R3, UR6 ;  /* 0x0000000603037c36 */ /* 0x000fe40008000000 */
[----:B------:R-:W-:-:S04]  /*0b70*/  IMAD.HI R0, R0, 0x2aaaaaab, RZ ;  /* 0x2aaaaaab00007827 */ /* 0x000fc800078e02ff */
[----:B------:R-:W0:Y:S01]  /*0b80*/  @!P0 LDC R6, c[0x0][0x9f0] ;  /* 0x00027c00ff068b82 */ /* 0x000e220000000800 */
[----:B------:R-:W-:Y:S01]  /*0b90*/  IMAD.HI R4, R3, 0x2aaaaaab, RZ ;  /* 0x2aaaaaab03047827 */ /* 0x000fe200078e02ff */
[----:B------:R-:W-:-:S04]  /*0ba0*/  SHF.R.U32.HI R3, RZ, 0x1f, R0 ;  /* 0x0000001fff037819 */ /* 0x000fc80000011600 */
[----:B------:R-:W-:Y:S02]  /*0bb0*/  SHF.R.U32.HI R5, RZ, 0x1f, R4 ;  /* 0x0000001fff057819 */ /* 0x000fe40000011604 */
[----:B------:R-:W-:Y:S02]  /*0bc0*/  LEA.HI.SX32 R3, R0, R3, 0x1c ;  /* 0x0000000300037211 */ /* 0x000fe400078fe2ff */
[----:B------:R-:W-:-:S04]  /*0bd0*/  LEA.HI.SX32 R4, R4, R5, 0x1c ;  /* 0x0000000504047211 */ /* 0x000fc800078fe2ff */
[----:B------:R-:W-:-:S04]  /*0be0*/  VIMNMX R13, R3, R4, PT ;  /* 0x00000004030d7248 */ /* 0x000fc80003fe0100 */
[----:B------:R-:W-:-:S13]  /*0bf0*/  ISETP.GE.AND P1, PT, R13, 0x1, PT ;  /* 0x000000010d00780c */ /* 0x000fda0003f26270 */
[----:B------:R-:W-:Y:S05]  /*0c00*/  @!P1 BRA `(.L_x_2186) ;  /* 0x00000000006c9947 */ /* 0x000fea0003800000 */
[-C--:B0-----:R-:W-:Y:S02]  /*0c10*/  IABS R9, R6.reuse ;  /* 0x0000000600097213 */ /* 0x081fe40000000000 */
[----:B------:R-:W-:Y:S02]  /*0c20*/  IADD3 R3, R6, -0x1, R13 ;  /* 0xffffffff06037810 */ /* 0x000fe40007ffe00d */
[----:B------:R-:W0:Y:S01]  /*0c30*/  I2F.RP R0, R9 ;  /* 0x0000000900007306 */ /* 0x000e220000209400 */
[----:B------:R-:W-:-:S05]  /*0c40*/  IABS R10, R6 ;  /* 0x00000006000a7213 */ /* 0x000fca0000000000 */
[----:B------:R-:W-:Y:S02]  /*0c50*/  IMAD.MOV R10, RZ, RZ, -R10 ;  /* 0x000000ffff0a7224 */ /* 0x000fe400078e0a0a */
[----:B0-----:R-:W0:Y:S02]  /*0c60*/  MUFU.RCP R0, R0 ;  /* 0x0000000000007308 */ /* 0x001e240000001000 */
[----:B0-----:R-:W-:Y:S02]  /*0c70*/  IADD3 R4, R0, 0xffffffe, RZ ;  /* 0x0ffffffe00047810 */ /* 0x001fe40007ffe0ff */
[----:B------:R-:W-:-:S04]  /*0c80*/  IABS R0, R3 ;  /* 0x0000000300007213 */ /* 0x000fc80000000000 */
[----:B------:R0:W1:Y:S01]  /*0c90*/  F2I.FTZ.U32.TRUNC.NTZ R5, R4 ;  /* 0x0000000400057305 */ /* 0x000062000021f000 */
[----:B------:R-:W-:-:S04]  /*0ca0*/  LOP3.LUT R3, R3, R6, RZ, 0x3c, !PT ;  /* 0x0000000603037212 */ /* 0x000fc800078e3cff */
[----:B------:R-:W-:Y:S02]  /*0cb0*/  ISETP.GE.AND P2, PT, R3, RZ, PT ;  /* 0x000000ff0300720c */ /* 0x000fe40003f46270 */
[----:B0-----:R-:W-:Y:S01]  /*0cc0*/  MOV R4, RZ ;  /* 0x000000ff00047202 */ /* 0x001fe20000000f00 */
[----:B-1----:R-:W-:-:S04]  /*0cd0*/  IMAD.MOV R8, RZ, RZ, -R5 ;  /* 0x000000ffff087224 */ /* 0x002fc800078e0a05 */
[----:B------:R-:W-:-:S04]  /*0ce0*/  IMAD R11, R8, R9, RZ ;  /* 0x00000009080b7224 */ /* 0x000fc800078e02ff */
[----:B------:R-:W-:-:S04]  /*0cf0*/  IMAD.HI.U32 R5, R5, R11, R4 ;  /* 0x0000000b05057227 */ /* 0x000fc800078e0004 */
[----:B------:R-:W-:Y:S02]  /*0d00*/  IMAD.MOV.U32 R4, RZ, RZ, R10 ;  /* 0x000000ffff047224 */ /* 0x000fe400078e000a */
[----:B------:R-:W-:-:S04]  /*0d10*/  IMAD.HI.U32 R5, R5, R0, RZ ;  /* 0x0000000005057227 */ /* 0x000fc800078e00ff */
[----:B------:R-:W-:-:S05]  /*0d20*/  IMAD R0, R5, R4, R0 ;  /* 0x0000000405007224 */ /* 0x000fca00078e0200 */
[----:B------:R-:W-:-:S13]  /*0d30*/  ISETP.GT.U32.AND P1, PT, R9, R0, PT ;  /* 0x000000000900720c */ /* 0x000fda0003f24070 */
[----:B------:R-:W-:Y:S01]  /*0d40*/  @!P1 IMAD.IADD R0, R0, 0x1, -R9 ;  /* 0x0000000100009824 */ /* 0x000fe200078e0a09 */
[----:B------:R-:W-:Y:S02]  /*0d50*/  @!P1 IADD3 R5, R5, 0x1, RZ ;  /* 0x0000000105059810 */ /* 0x000fe40007ffe0ff */
[----:B------:R-:W-:Y:S02]  /*0d60*/  ISETP.NE.AND P1, PT, R6, RZ, PT ;  /* 0x000000ff0600720c */ /* 0x000fe40003f25270 */
[----:B------:R-:W-:-:S13]  /*0d70*/  ISETP.GE.U32.AND P0, PT, R0, R9, PT ;  /* 0x000000090000720c */ /* 0x000fda0003f06070 */
[----:B------:R-:W-:-:S04]  /*0d80*/  @P0 VIADD R5, R5, 0x1 ;  /* 0x0000000105050836 */ /* 0x000fc80000000000 */
[----:B------:R-:W-:Y:S01]  /*0d90*/  @!P2 IMAD.MOV R5, RZ, RZ, -R5 ;  /* 0x000000ffff05a224 */ /* 0x000fe200078e0a05 */
[----:B------:R-:W-:-:S04]  /*0da0*/  @!P1 LOP3.LUT R5, RZ, R6, RZ, 0x33, !PT ;  /* 0x00000006ff059212 */ /* 0x000fc800078e33ff */
[----:B------:R-:W-:-:S07]  /*0db0*/  MOV R22, R5 ;  /* 0x0000000500167202 */ /* 0x000fce0000000f00 */
.L_x_2186:
[-C--:B------:R-:W-:Y:S01]  /*0dc0*/  IMAD R17, R17, R22.reuse, RZ ;  /* 0x0000001611117224 */ /* 0x080fe200078e02ff */
[----:B------:R-:W-:Y:S01]  /*0dd0*/  PLOP3.LUT P0, PT, PT, PT, PT, 0x80, 0x0 ;  /* 0x000000000000781c */ /* 0x000fe20003f0f070 */
[----:B------:R-:W-:Y:S01]  /*0de0*/  VIADD R23, R19, 0xffffff80 ;  /* 0xffffff8013177836 */ /* 0x000fe20000000000 */
[----:B------:R-:W-:Y:S01]  /*0df0*/  MOV R3, RZ ;  /* 0x000000ff00037202 */ /* 0x000fe20000000f00 */
        /* <DEDUP_REMOVED lines=35> */
[----:B------:R-:W-:Y:S01]  /*1030*/  IMAD R19, R18, R7, RZ ;  /* 0x0000000712137224 */ /* 0x000fe200078e02ff */
[----:B------:R-:W-:Y:S06]  /*1040*/  @!P1 BRA `(.L_x_2187) ;  /* 0x0000008000709947 */ /* 0x000fec0003800000 */
[----:B------:R-:W-:Y:S01]  /*1050*/  SHF.R.S32.HI R72, RZ, 0x1f, R23 ;  /* 0x0000001fff487819 */ /* 0x000fe20000011417 */
[----:B------:R-:W1:Y:S01]  /*1060*/  S2UR UR6, SR_CgaCtaId ;  /* 0x00000000000679c3 */ /* 0x000e620000008800 */
[----:B------:R-:W-:Y:S02]  /*1070*/  UMOV UR39, 0x400 ;  /* 0x0000040000277882 */ /* 0x000fe40000000000 */
[----:B------:R-:W-:-:S04]  /*1080*/  LEA.HI R73, R72, R23, RZ, 0x7 ;  /* 0x0000001748497211 */ /* 0x000fc800078f38ff */
[----:B------:R-:W-:-:S05]  /*1090*/  SHF.R.S32.HI R74, RZ, 0x7, R73 ;  /* 0x00000007ff4a7819 */ /* 0x000fca0000011449 */
[----:B------:R-:W2:Y:S01]  /*10a0*/  SHFL.IDX PT, R0, R74, RZ, 0x1f ;  /* 0x00001fff4a007589 */ /* 0x000ea200000e0000 */
[----:B-1----:R-:W-:-:S04]  /*10b0*/  ULEA UR39, UR6, UR39, 0x18 ;  /* 0x0000002706277291 */ /* 0x002fc8000f8ec03f */
[----:B------:R-:W-:-:S04]  /*10c0*/  UIADD3 UR6, UR39, 0xc400, URZ ;  /* 0x0000c40027067890 */ /* 0x000fc8000fffe03f */
[----:B------:R-:W-:Y:S01]  /*10d0*/  ULOP3.LUT UP0, URZ, UR6, 0x1bf, URZ, 0xc0, !UPT ;  /* 0x000001bf063f7892 */ /* 0x000fe2000f80c03f */
[----:B--2---:R-:W-:-:S05]  /*10e0*/  R2UR UR4, R0 ;  /* 0x00000000000472ca */ /* 0x004fca00000e0000 */
        /* <DEDUP_REMOVED lines=12> */
[----:B------:R1:W2:Y:S01]  /*11b0*/  LDC.64 R14, c[0x4][R0] ;  /* 0x01000000000e7b82 */ /* 0x0002a20000000a00 */
[----:B------:R-:W-:Y:S01]  /*11c0*/  IMAD.U32 R5, RZ, RZ, UR5 ;  /* 0x00000005ff057e24 */ /* 0x000fe2000f8e00ff */
[----:B------:R-:W-:Y:S01]  /*11d0*/  ULDC.64 UR4, c[0x4][0x98] ;  /* 0x0100260000047ab9 */ /* 0x000fe20000000a00 */
[----:B------:R-:W-:Y:S01]  /*11e0*/  IMAD.U32 R10, RZ, RZ, UR6 ;  /* 0x00000006ff0a7e24 */ /* 0x000fe2000f8e00ff */
[----:B0-----:R-:W-:Y:S01]  /*11f0*/  MOV R6, UR4 ;  /* 0x0000000400067c02 */ /* 0x001fe20008000f00 */
[----:B------:R-:W-:Y:S01]  /*1200*/  IMAD.U32 R7, RZ, RZ, UR5 ;  /* 0x00000005ff077e24 */ /* 0x000fe2000f8e00ff */
[----:B------:R-:W-:Y:S01]  /*1210*/  MOV R11, UR7 ;  /* 0x00000007000b7c02 */ /* 0x000fe20008000f00 */
[----:B------:R-:W-:Y:S01]  /*1220*/  IMAD.MOV.U32 R8, RZ, RZ, 0x70 ;  /* 0x00000070ff087424 */ /* 0x000fe200078e00ff */
[----:B------:R-:W-:Y:S01]  /*1230*/  MOV R13, RZ ;  /* 0x000000ff000d7202 */ /* 0x000fe20000000f00 */
[----:B-1----:R-:W-:-:S07]  /*1240*/  IMAD.MOV.U32 R12, RZ, RZ, 0x1 ;  /* 0x00000001ff0c7424 */ /* 0x002fce00078e00ff */
[----:B------:R-:W-:-:S07]  /*1250*/  LEPC R20, `(.L_x_2188) ;  /* 0x000000001014794e */ /* 0x000fce0000000000 */
[----:B--2---:R-:W-:Y:S05]  /*1260*/  CALL.ABS.NOINC R14 ;  /* 0x000000000e007343 */ /* 0x004fea0003c00000 */
.L_x_2188:
[----:B------:R-:W-:-:S04]  /*1270*/  SHF.L.U32 R0, RZ, 0x1f, RZ ;  /* 0x0000001fff007819 */ /* 0x000fc800000006ff */
[----:B------:R-:W1:Y:S02]  /*1280*/  SYNCS.PHASECHK.TRANS64.TRYWAIT P0, [UR39+0x2a800], R0 ;  /* 0x02a80000ff0075a7 */ /* 0x000e640008000167 */
[----:B-1----:R-:W-:Y:S05]  /*1290*/  @!P0 BRA `(.L_x_2189) ;  /* 0x000000d000ac8947 */ /* 0x002fea0003800000 */
.L_x_2274:
[----:B------:R-:W-:-:S13]  /*12a0*/  R2UR UR4, R2 ;  /* 0x00000000020472ca */ /* 0x000fda00000e0000 */
[----:B------:R-:W-:-:S06]  /*12b0*/  ULOP3.LUT UR4, UR4, 0x1, URZ, 0xfc, !UPT ;  /* 0x0000000104047892 */ /* 0x000fcc000f8efc3f */
[----:B-1----:R-:W-:-:S05]  /*12c0*/  IMAD.U32 R3, RZ, RZ, UR4 ;  /* 0x00000004ff037e24 */ /* 0x002fca000f8e00ff */
[----:B------:R-:W-:-:S13]  /*12d0*/  ISETP.NE.AND P0, PT, R3, 0x3, PT ;  /* 0x000000030300780c */ /* 0x000fda0003f05270 */
[----:B------:R-:W-:Y:S05]  /*12e0*/  @!P0 BRA `(.L_x_2190) ;  /* 0x0000000000048947 */ /* 0x000fea0003800000 */
[----:B------:R-:W-:Y:S01]  /*12f0*/  BPT.TRAP 0x1 ;  /* 0x000000040000795c */ /* 0x000fe20000300000 */
.L_x_2190:
[----:B------:R1:W2:Y:S01]  /*1300*/  SYNCS.PHASECHK.TRANS64.TRYWAIT P1, [UR39+0x2a830], R0 ;  /* 0x02a83000ff0075a7 */ /* 0x0002a20008020167 */
[----:B------:R-:W-:Y:S05]  /*1310*/  @!P0 BRA `(.L_x_2191) ;  /* 0x0000000000048947 */ /* 0x000fea0003800000 */
[----:B------:R-:W-:Y:S01]  /*1320*/  BPT.TRAP 0x1 ;  /* 0x000000040000795c */ /* 0x000fe20000300000 */
.L_x_2191:
[----:B------:R-:W-:-:S05]  /*1330*/  IMAD.U32 R8, RZ, RZ, UR40 ;  /* 0x00000028ff087e24 */ /* 0x000fca000f8e00ff */
[----:B------:R-:W-:Y:S01]  /*1340*/  LOP3.LUT R8, R8, 0x10000, RZ, 0xfc, !PT ;  /* 0x0001000008087812 */ /* 0x000fe200078efcff */
[----:B--2---:R-:W-:Y:S06]  /*1350*/  @P1 BRA `(.L_x_2192) ;  /* 0x0000000000081947 */ /* 0x004fec0003800000 */
[----:B------:R-:W2:Y:S02]  /*1360*/  SYNCS.PHASECHK.TRANS64.TRYWAIT P1, [UR39+0x2a830], R0 ;  /* 0x02a83000ff0075a7 */ /* 0x000ea40008020167 */
[----:B--2---:R-:W-:Y:S05]  /*1370*/  @!P1 BRA `(.L_x_2193) ;  /* 0x000000d0008c9947 */ /* 0x004fea0003800000 */
.L_x_2192:
[----:B------:R-:W-:Y:S05]  /*1380*/  WARPSYNC.ALL ;  /* 0x0000000000007948 */ /* 0x000fea0003800000 */
[----:B------:R-:W-:Y:S01]  /*1390*/  MOV R9, 0x40000040 ;  /* 0x4000004000097802 */ /* 0x000fe20000000f00 */
[----:B------:R-:W-:Y:S01]  /*13a0*/  UIADD3 UR4, UR39, 0x18400, URZ ;  /* 0x0001840027047890 */ /* 0x000fe2000fffe03f */
[----:B------:R-:W-:Y:S01]  /*13b0*/  R2UR UR8, R8 ;  /* 0x00000000080872ca */ /* 0x000fe200000e0000 */
[----:B------:R-:W-:Y:S01]  /*13c0*/  WARPGROUP.ARRIVE ;  /* 0x00000000000079c5 */ /* 0x000fe20000000000 */
[----:B------:R-:W-:Y:S01]  /*13d0*/  R2UR UR9, R9 ;  /* 0x00000000090972ca */ /* 0x000fe200000e0000 */
[----:B------:R-:W-:-:S04]  /*13e0*/  USHF.R.U32.HI UR4, URZ, 0x4, UR4 ;  /* 0x000000043f047899 */ /* 0x000fc80008011604 */
[----:B------:R-:W3:Y:S01]  /*13f0*/  S2UR UR61, SR_CgaCtaId ;  /* 0x00000000003d79c3 */ /* 0x000ee20000008800 */
[----:B------:R-:W-:Y:S01]  /*1400*/  UMOV UR11, 0x40000040 ;  /* 0x40000040000b7882 */ /* 0x000fe20000000000 */
[----:B------:R-:W-:Y:S01]  /*1410*/  UMOV UR7, 0x40000040 ;  /* 0x4000004000077882 */ /* 0x000fe20000000000 */
[----:B------:R-:W-:Y:S01]  /*1420*/  ULOP3.LUT UR4, UR4, 0x3fff, URZ, 0xc0, !UPT ;  /* 0x00003fff04047892 */ /* 0x000fe2000f8ec03f */
[----:B------:R-:W-:Y:S01]  /*1430*/  UMOV UR13, 0x40000040 ;  /* 0x40000040000d7882 */ /* 0x000fe20000000000 */
[----:B------:R-:W-:Y:S02]  /*1440*/  UMOV UR15, 0x40000040 ;  /* 0x40000040000f7882 */ /* 0x000fe40000000000 */
[----:B------:R-:W-:Y:S01]  /*1450*/  ULOP3.LUT UR60, UR4, 0x10000, URZ, 0xfc, !UPT ;  /* 0x00010000043c7892 */ /* 0x000fe2000f8efc3f */
[----:B------:R-:W-:Y:S01]  /*1460*/  UMOV UR17, 0x40000040 ;  /* 0x4000004000117882 */ /* 0x000fe20000000000 */
[----:B------:R-:W-:Y:S02]  /*1470*/  UMOV UR19, 0x40000040 ;  /* 0x4000004000137882 */ /* 0x000fe40000000000 */
[----:B------:R-:W-:-:S02]  /*1480*/  UIADD3 UR6, UR60, 0x2, URZ ;  /* 0x000000023c067890 */ /* 0x000fc4000fffe03f */
[----:B------:R-:W-:Y:S02]  /*1490*/  UIADD3 UR14, UR60, 0x4, URZ ;  /* 0x000000043c0e7890 */ /* 0x000fe4000fffe03f */
[----:B------:R-:W-:Y:S01]  /*14a0*/  UMOV UR10, UR60 ;  /* 0x0000003c000a7c82 */ /* 0x000fe20008000000 */
[----:B------:R-:W-:Y:S01]  /*14b0*/  UIADD3 UR18, UR60, 0x6, URZ ;  /* 0x000000063c127890 */ /* 0x000fe2000fffe03f */
[----:B------:R-:W-:Y:S01]  /*14c0*/  HGMMA.64x96x16.F32.BF16 R24, gdesc[UR8], RZ, !UPT, gsb0 ;  /* 0x01600000081879f0 */ /* 0x000fe2000c0018ff */
[----:B------:R-:W-:Y:S01]  /*14d0*/  R2UR UR10, R8 ;  /* 0x00000000080a72ca */ /* 0x000fe200000e0000 */
[----:B------:R-:W-:Y:S01]  /*14e0*/  UMOV UR9, 0x40000040 ;  /* 0x4000004000097882 */ /* 0x000fe20000000000 */
[----:B------:R-:W-:Y:S01]  /*14f0*/  UIADD3 UR22, UR60, 0x300, URZ ;  /* 0x000003003c167890 */ /* 0x000fe2000fffe03f */
[----:B------:R-:W-:Y:S01]  /*1500*/  UMOV UR5, UR9 ;  /* 0x0000000900057c82 */ /* 0x000fe20008000000 */
[----:B------:R-:W-:Y:S01]  /*1510*/  UMOV UR21, 0x40000040 ;  /* 0x4000004000157882 */ /* 0x000fe20000000000 */
[----:B------:R-:W-:Y:S01]  /*1520*/  UMOV UR23, 0x40000040 ;  /* 0x4000004000177882 */ /* 0x000fe20000000000 */
[----:B------:R-:W-:Y:S01]  /*1530*/  UIADD3 UR26, UR60, 0x302, URZ ;  /* 0x000003023c1a7890 */ /* 0x000fe2000fffe03f */
[----:B------:R-:W-:Y:S01]  /*1540*/  UMOV UR25, 0x40000040 ;  /* 0x4000004000197882 */ /* 0x000fe20000000000 */
[----:B------:R-:W-:Y:S01]  /*1550*/  UMOV UR27, 0x40000040 ;  /* 0x40000040001b7882 */ /* 0x000fe20000000000 */
[----:B------:R-:W-:-:S04]  /*1560*/  UIADD3 UR30, UR60, 0x304, URZ ;  /* 0x000003043c1e7890 */ /* 0x000fc8000fffe03f */
[----:B------:R-:W-:Y:S02]  /*1570*/  UIADD3 UR8, UR10, 0x2, URZ ;  /* 0x000000020a087890 */ /* 0x000fe4000fffe03f */
[----:B------:R-:W-:Y:S02]  /*1580*/  UIADD3 UR12, UR10, 0x4, URZ ;  /* 0x000000040a0c7890 */ /* 0x000fe4000fffe03f */
[----:B------:R-:W-:Y:S02]  /*1590*/  UIADD3 UR16, UR10, 0x6, URZ ;  /* 0x000000060a107890 */ /* 0x000fe4000fffe03f */
[----:B------:R-:W-:Y:S01]  /*15a0*/  UIADD3 UR20, UR10, 0x400, URZ ;  /* 0x000004000a147890 */ /* 0x000fe2000fffe03f */
[----:B------:R-:W-:Y:S01]  /*15b0*/  UMOV UR4, UR8 ;  /* 0x0000000800047c82 */ /* 0x000fe20008000000 */
        /* <DEDUP_REMOVED lines=8> */
[----:B------:R-:W-:Y:S01]  /*1640*/  UIADD3 UR40, UR10, 0x800, URZ ;  /* 0x000008000a287890 */ /* 0x000fe2000fffe03f */
[----:B------:R-:W-:Y:S01]  /*1650*/  UMOV UR41, 0x40000040 ;  /* 0x4000004000297882 */ /* 0x000fe20000000000 */
[----:B------:R-:W-:Y:S01]  /*1660*/  UIADD3 UR44, UR10, 0x802, URZ ;  /* 0x000008020a2c7890 */ /* 0x000fe2000fffe03f */
[----:B------:R-:W-:Y:S01]  /*1670*/  UMOV UR45, 0x40000040 ;  /* 0x40000040002d7882 */ /* 0x000fe20000000000 */
[----:B------:R-:W-:Y:S01]  /*1680*/  UIADD3 UR48, UR10, 0x804, URZ ;  /* 0x000008040a307890 */ /* 0x000fe2000fffe03f */
[----:B------:R-:W-:Y:S01]  /*1690*/  UMOV UR49, 0x40000040 ;  /* 0x4000004000317882 */ /* 0x000fe20000000000 */
[----:B------:R-:W-:Y:S01]  /*16a0*/  UIADD3 UR52, UR10, 0x806, URZ ;  /* 0x000008060a347890 */ /* 0x000fe2000fffe03f */
[----:B------:R-:W-:Y:S01]  /*16b0*/  UMOV UR53, 0x40000040 ;  /* 0x4000004000357882 */ /* 0x000fe20000000000 */
        /* <DEDUP_REMOVED lines=50> */
[----:B---3--:R-:W-:Y:S05]  /*19e0*/  @!P0 BRA `(.L_x_2194) ;  /* 0x0000000000048947 */ /* 0x008fea0003800000 */
[----:B------:R-:W-:Y:S01]  /*19f0*/  BPT.TRAP 0x1 ;  /* 0x000000040000795c */ /* 0x000fe20000300000 */
.L_x_2194:
[----:B-12---:R-:W-:Y:S01]  /*1a00*/  LOP3.LUT R0, R73, 0xffffff80, RZ, 0xc0, !PT ;  /* 0xffffff8049007812 */ /* 0x006fe200078ec0ff */
[----:B------:R-:W-:Y:S01]  /*1a10*/  UISETP.NE.AND UP0, UPT, UR38, URZ, UPT ;  /* 0x0000003f2600728c */ /* 0x000fe2000bf05270 */
[----:B------:R-:W-:Y:S01]  /*1a20*/  LEA.HI R72, R72, R23, RZ, 0x2 ;  /* 0x0000001748487211 */ /* 0x000fe200078f10ff */
[----:B------:R-:W-:Y:S01]  /*1a30*/  ULDC UR4, c[0x0][0x9d8] ;  /* 0x0002760000047ab9 */ /* 0x000fe20000000800 */
[----:B------:R-:W-:Y:S01]  /*1a40*/  LEA.HI R14, R74, R74, RZ, 0x1 ;  /* 0x0000004a4a0e7211 */ /* 0x000fe200078f08ff */
[----:B------:R-:W-:Y:S01]  /*1a50*/  IMAD.IADD R10, R23, 0x1, -R0 ;  /* 0x00000001170a7824 */ /* 0x000fe200078e0a00 */
[----:B------:R-:W-:Y:S01]  /*1a60*/  LOP3.LUT R72, R72, 0xfffffffc, RZ, 0xc0, !PT ;  /* 0xfffffffc48487812 */ /* 0x000fe200078ec0ff */
[----:B------:R-:W-:Y:S01]  /*1a70*/  FMUL.FTZ R5, R25, UR4 ;  /* 0x0000000419057c20 */ /* 0x000fe20008410000 */
[----:B------:R-:W-:Y:S01]  /*1a80*/  PLOP3.LUT P1, PT, PT, PT, UP0, 0x80, 0x0 ;  /* 0x000000000000781c */ /* 0x000fe20003f2f008 */
[----:B------:R-:W-:Y:S01]  /*1a90*/  FMUL.FTZ R26, R26, UR4 ;  /* 0x000000041a1a7c20 */ /* 0x000fe20008410000 */
[----:B------:R-:W-:Y:S01]  /*1aa0*/  SHF.R.S32.HI R7, RZ, 0x1f, R10 ;  /* 0x0000001fff077819 */ /* 0x000fe2000001140a */
[----:B------:R-:W-:Y:S01]  /*1ab0*/  IMAD.IADD R72, R23, 0x1, -R72 ;  /* 0x0000000117487824 */ /* 0x000fe200078e0a48 */
[----:B------:R-:W-:Y:S01]  /*1ac0*/  LOP3.LUT R23, R14, 0x3fffffe, RZ, 0xc0, !PT ;  /* 0x03fffffe0e177812 */ /* 0x000fe200078ec0ff */
[----:B------:R-:W-:Y:S01]  /*1ad0*/  @UP0 ULDC UR5, c[0x0][0x44c] ;  /* 0x0001130000050ab9 */ /* 0x000fe20000000800 */
[-C--:B------:R-:W-:Y:S01]  /*1ae0*/  LEA.HI R4, R7, R10.reuse, RZ, 0x2 ;  /* 0x0000000a07047211 */ /* 0x080fe200078f10ff */
[----:B------:R-:W-:Y:S01]  /*1af0*/  FMUL.FTZ R27, R27, UR4 ;  /* 0x000000041b1b7c20 */ /* 0x000fe20008410000 */
[----:B------:R-:W-:Y:S01]  /*1b00*/  LEA.HI R7, R7, R10, RZ, 0x5 ;  /* 0x0000000a07077211 */ /* 0x000fe200078f28ff */
[----:B------:R-:W-:Y:S01]  /*1b10*/  FMUL.FTZ R30, R30, UR4 ;  /* 0x000000041e1e7c20 */ /* 0x000fe20008410000 */
[--C-:B------:R-:W-:Y:S01]  /*1b20*/  SHF.R.S32.HI R0, RZ, 0x2, R4.reuse ;  /* 0x00000002ff007819 */ /* 0x100fe20000011404 */
[----:B------:R-:W1:Y:S01]  /*1b30*/  MUFU.TANH R26, R26 ;  /* 0x0000001a001a7308 */ /* 0x000e620000002400 */
[----:B------:R-:W-:Y:S01]  /*1b40*/  SHF.R.S32.HI R11, RZ, 0x1f, R4 ;  /* 0x0000001fff0b7819 */ /* 0x000fe20000011404 */
[----:B------:R-:W-:Y:S01]  /*1b50*/  FMUL.FTZ R31, R31, UR4 ;  /* 0x000000041f1f7c20 */ /* 0x000fe20008410000 */
[----:B------:R-:W-:Y:S01]  /*1b60*/  SHF.R.S32.HI R7, RZ, 0x5, R7 ;  /* 0x00000005ff077819 */ /* 0x000fe20000011407 */
[----:B------:R-:W-:Y:S01]  /*1b70*/  FMUL.FTZ R3, R24, UR4 ;  /* 0x0000000418037c20 */ /* 0x000fe20008410000 */
[----:B------:R-:W-:Y:S01]  /*1b80*/  LEA.HI R11, R11, R0, RZ, 0x3 ;  /* 0x000000000b0b7211 */ /* 0x000fe200078f18ff */
[----:B------:R-:W-:Y:S01]  /*1b90*/  FMUL.FTZ R34, R34, UR4 ;  /* 0x0000000422227c20 */ /* 0x000fe20008410000 */
[----:B------:R-:W-:Y:S01]  /*1ba0*/  LEA R14, R7, UR42, 0x4 ;  /* 0x0000002a070e7c11 */ /* 0x000fe2000f8e20ff */
[----:B------:R-:W2:Y:S01]  /*1bb0*/  MUFU.TANH R27, R27 ;  /* 0x0000001b001b7308 */ /* 0x000ea20000002400 */
[----:B------:R-:W-:Y:S01]  /*1bc0*/  LOP3.LUT R11, R11, 0xfffffff8, RZ, 0xc0, !PT ;  /* 0xfffffff80b0b7812 */ /* 0x000fe200078ec0ff */
[----:B------:R-:W-:Y:S01]  /*1bd0*/  FMUL.FTZ R35, R35, UR4 ;  /* 0x0000000423237c20 */ /* 0x000fe20008410000 */
[----:B------:R-:W-:Y:S01]  /*1be0*/  LEA.HI R7, R72, R72, RZ, 0x1 ;  /* 0x0000004848077211 */ /* 0x000fe200078f08ff */
[----:B------:R-:W-:Y:S01]  /*1bf0*/  FMUL.FTZ R38, R38, UR4 ;  /* 0x0000000426267c20 */ /* 0x000fe20008410000 */
[----:B------:R-:W-:Y:S01]  /*1c00*/  IADD3 R23, R74, -R23, RZ ;  /* 0x800000174a177210 */ /* 0x000fe20007ffe0ff */
[----:B------:R-:W-:Y:S01]  /*1c10*/  FMUL.FTZ R21, R36, UR4 ;  /* 0x0000000424157c20 */ /* 0x000fe20008410000 */
[----:B------:R-:W-:Y:S01]  /*1c20*/  IADD3 R14, R14, R0, -R11 ;  /* 0x000000000e0e7210 */ /* 0x000fe20007ffe80b */
[----:B------:R-:W3:Y:S01]  /*1c30*/  MUFU.TANH R30, R30 ;  /* 0x0000001e001e7308 */ /* 0x000ee20000002400 */
[----:B------:R-:W-:Y:S01]  /*1c40*/  LOP3.LUT R7, R7, 0x1ffffffe, RZ, 0xc0, !PT ;  /* 0x1ffffffe07077812 */ /* 0x000fe200078ec0ff */
[----:B------:R-:W-:Y:S01]  /*1c50*/  FMUL.FTZ R46, R46, UR4 ;  /* 0x000000042e2e7c20 */ /* 0x000fe20008410000 */
[----:B------:R-:W-:Y:S01]  /*1c60*/  PLOP3.LUT P2, PT, PT, PT, UP0, 0x80, 0x0 ;  /* 0x000000000000781c */ /* 0x000fe20003f4f008 */
[----:B------:R-:W-:Y:S01]  /*1c70*/  IMAD R14, R23, 0x40, R14 ;  /* 0x00000040170e7824 */ /* 0x000fe200078e020e */
[----:B------:R-:W-:Y:S01]  /*1c80*/  LOP3.LUT R11, R4, 0x7ffffffc, RZ, 0xc0, !PT ;  /* 0x7ffffffc040b7812 */ /* 0x000fe200078ec0ff */
[----:B------:R-:W-:-:S02]  /*1c90*/  IMAD.IADD R7, R72, 0x1, -R7 ;  /* 0x0000000148077824 */ /* 0x000fc400078e0a07 */
[----:B------:R-:W-:Y:S01]  /*1ca0*/  FMUL.FTZ R39, R39, UR4 ;  /* 0x0000000427277c20 */ /* 0x000fe20008410000 */
[----:B------:R-:W-:Y:S01]  /*1cb0*/  IMAD.MOV.U32 R23, RZ, RZ, -0x60 ;  /* 0xffffffa0ff177424 */ /* 0x000fe200078e00ff */
[----:B------:R-:W-:Y:S01]  /*1cc0*/  IADD3 R10, R10, -R11, RZ ;  /* 0x8000000b0a0a7210 */ /* 0x000fe20007ffe0ff */
[C---:B------:R-:W-:Y:S01]  /*1cd0*/  IMAD R4, R22.reuse, -0x60, R19 ;  /* 0xffffffa016047824 */ /* 0x040fe200078e0213 */
[----:B------:R-:W-:Y:S01]  /*1ce0*/  LEA R7, R7, R14, 0x3 ;  /* 0x0000000e07077211 */ /* 0x000fe200078e18ff */
[----:B------:R-:W-:Y:S01]  /*1cf0*/  IMAD R23, R22, R23, 0x61 ;  /* 0x0000006116177424 */ /* 0x000fe200078e0217 */
[----:B------:R-:W4:Y:S01]  /*1d00*/  MUFU.TANH R31, R31 ;  /* 0x0000001f001f7308 */ /* 0x000f220000002400 */
[----:B------:R-:W-:Y:S02]  /*1d10*/  VIADD R11, R4, 0x60 ;  /* 0x00000060040b7836 */ /* 0x000fe40000000000 */
[----:B------:R-:W-:Y:S01]  /*1d20*/  FMUL.FTZ R50, R50, UR4 ;  /* 0x0000000432327c20 */ /* 0x000fe20008410000 */
[----:B------:R-:W-:Y:S01]  /*1d30*/  @P1 IMAD.HI.U32 R0, R7, UR5, RZ ;  /* 0x0000000507001c27 */ /* 0x000fe2000f8e00ff */
[----:B------:R-:W-:-:S03]  /*1d40*/  @UP0 ULDC UR5, c[0x0][0x450] ;  /* 0x0001140000050ab9 */ /* 0x000fc60000000800 */
[----:B------:R-:W-:Y:S01]  /*1d50*/  FMUL.FTZ R42, R42, UR4 ;  /* 0x000000042a2a7c20 */ /* 0x000fe20008410000 */
[----:B------:R-:W-:Y:S01]  /*1d60*/  FMUL.FTZ R54, R54, UR4 ;  /* 0x0000000436367c20 */ /* 0x000fe20008410000 */
[----:B------:R-:W-:Y:S01]  /*1d70*/  IMAD.MOV.U32 R14, RZ, RZ, R7 ;  /* 0x000000ffff0e7224 */ /* 0x000fe200078e0007 */
[----:B------:R-:W-:Y:S01]  /*1d80*/  @P2 SHF.R.U32.HI R14, RZ, UR5, R0 ;  /* 0x00000005ff0e2c19 */ /* 0x000fe20008011600 */
[C---:B------:R-:W-:Y:S01]  /*1d90*/  IMAD R23, R10.reuse, -0x2, R23 ;  /* 0xfffffffe0a177824 */ /* 0x040fe200078e0217 */
[----:B------:R-:W5:Y:S01]  /*1da0*/  LDC R0, c[0x0][0x288] ;  /* 0x0000a200ff007b82 */ /* 0x000f620000000800 */
[----:B------:R-:W-:Y:S01]  /*1db0*/  IMAD R11, R10, -0x2, R11 ;  /* 0xfffffffe0a0b7824 */ /* 0x000fe200078e020b */
[----:B------:R-:W-:Y:S01]  /*1dc0*/  MUFU.TANH R34, R34 ;  /* 0x0000002200227308 */ /* 0x000fe20000002400 */
[----:B------:R-:W1:Y:S01]  /*1dd0*/  SHFL.IDX PT, R25, R14, 0x1, 0x1c1f ;  /* 0x003c1f000e197f89 */ /* 0x000e6200000e0000 */
        /* <DEDUP_REMOVED lines=13> */
[----:B------:R-:W4:Y:S01]  /*1eb0*/  SHFL.IDX PT, R14, R14, RZ, 0x1c1f ;  /* 0x001c1fff0e0e7589 */ /* 0x000f2200000e0000 */
[----:B------:R-:W-:Y:S01]  /*1ec0*/  MUFU.TANH R38, R38 ;  /* 0x0000002600267308 */ /* 0x000fe20000002400 */
[----:B0-----:R-:W-:Y:S01]  /*1ed0*/  FMUL.FTZ R6, R28, UR4 ;  /* 0x000000041c067c20 */ /* 0x001fe20008410000 */
[----:B------:R-:W-:Y:S01]  /*1ee0*/  FMUL.FTZ R12, R29, UR4 ;  /* 0x000000041d0c7c20 */ /* 0x000fe20008410000 */
[----:B------:R-:W-:Y:S01]  /*1ef0*/  FMUL.FTZ R15, R32, UR4 ;  /* 0x00000004200f7c20 */ /* 0x000fe20008410000 */
[----:B------:R-:W-:Y:S01]  /*1f00*/  FMUL.FTZ R13, R33, UR4 ;  /* 0x00000004210d7c20 */ /* 0x000fe20008410000 */
[----:B------:R-:W-:Y:S01]  /*1f10*/  FMUL.FTZ R20, R37, UR4 ;  /* 0x0000000425147c20 */ /* 0x000fe20008410000 */
[----:B-----5:R-:W-:Y:S01]  /*1f20*/  IADD3 R24, R23, -R0, R19 ;  /* 0x8000000017187210 */ /* 0x020fe20007ffe013 */
[----:B------:R-:W-:Y:S01]  /*1f30*/  FMUL.FTZ R40, R40, UR4 ;  /* 0x0000000428287c20 */ /* 0x000fe20008410000 */
[----:B------:R3:W-:Y:S01]  /*1f40*/  MUFU.TANH R82, R46 ;  /* 0x0000002e00527308 */ /* 0x0007e20000002400 */
[----:B------:R-:W-:Y:S01]  /*1f50*/  FMUL.FTZ R41, R41, UR4 ;  /* 0x0000000429297c20 */ /* 0x000fe20008410000 */
[-CC-:B-1----:R-:W-:Y:S01]  /*1f60*/  VIADDMNMX R25, R25, R24.reuse, R11.reuse, PT ;  /* 0x0000001819197246 */ /* 0x182fe2000380010b */
[----:B------:R-:W-:Y:S01]  /*1f70*/  FMUL.FTZ R44, R44, UR4 ;  /* 0x000000042c2c7c20 */ /* 0x000fe20008410000 */
[----:B------:R-:W-:Y:S01]  /*1f80*/  FMUL.FTZ R45, R45, UR4 ;  /* 0x000000042d2d7c20 */ /* 0x000fe20008410000 */
[----:B------:R-:W-:Y:S01]  /*1f90*/  FMUL.FTZ R48, R48, UR4 ;  /* 0x0000000430307c20 */ /* 0x000fe20008410000 */
[----:B------:R-:W-:Y:S01]  /*1fa0*/  ISETP.GT.AND P1, PT, R25, RZ, PT ;  /* 0x000000ff1900720c */ /* 0x000fe20003f24270 */
[----:B------:R-:W-:Y:S01]  /*1fb0*/  FMUL.FTZ R49, R49, UR4 ;  /* 0x0000000431317c20 */ /* 0x000fe20008410000 */
[C---:B------:R-:W-:Y:S01]  /*1fc0*/  ISETP.GT.AND P2, PT, R25.reuse, 0x1, PT ;  /* 0x000000011900780c */ /* 0x040fe20003f44270 */
[----:B------:R-:W0:Y:S01]  /*1fd0*/  MUFU.TANH R39, R39 ;  /* 0x0000002700277308 */ /* 0x000e220000002400 */
[----:B------:R-:W-:Y:S01]  /*1fe0*/  ISETP.GT.AND P3, PT, R25, 0x8, PT ;  /* 0x000000081900780c */ /* 0x000fe20003f64270 */
[----:B------:R-:W-:Y:S01]  /*1ff0*/  FMUL.FTZ R52, R52, UR4 ;  /* 0x0000000434347c20 */ /* 0x000fe20008410000 */
[----:B------:R-:W-:Y:S01]  /*2000*/  FSEL R36, R26, -INF , P1 ;  /* 0xff8000001a247808 */ /* 0x000fe20000800000 */
[----:B------:R-:W-:Y:S01]  /*2010*/  FMUL.FTZ R53, R53, UR4 ;  /* 0x0000000435357c20 */ /* 0x000fe20008410000 */
[----:B--2---:R-:W-:Y:S01]  /*2020*/  FSEL R23, R27, -INF , P2 ;  /* 0xff8000001b177808 */ /* 0x004fe20001000000 */
[----:B------:R-:W-:Y:S01]  /*2030*/  FMUL.FTZ R56, R56, UR4 ;  /* 0x0000000438387c20 */ /* 0x000fe20008410000 */
[----:B------:R-:W-:Y:S01]  /*2040*/  ISETP.GT.AND P1, PT, R25, 0x9, PT ;  /* 0x000000091900780c */ /* 0x000fe20003f24270 */
[----:B------:R4:W-:Y:S01]  /*2050*/  MUFU.TANH R86, R50 ;  /* 0x0000003200567308 */ /* 0x0009e20000002400 */
[----:B---3--:R-:W-:Y:S01]  /*2060*/  FSEL R46, R30, -INF , P3 ;  /* 0xff8000001e2e7808 */ /* 0x008fe20001800000 */
[----:B------:R-:W-:Y:S01]  /*2070*/  FMUL.FTZ R57, R57, UR4 ;  /* 0x0000000439397c20 */ /* 0x000fe20008410000 */
[----:B------:R-:W-:Y:S01]  /*2080*/  FMNMX.FTZ R27, R36, R23, !PT ;  /* 0x00000017241b7209 */ /* 0x000fe20007810000 */
[----:B------:R-:W-:Y:S01]  /*2090*/  FMUL.FTZ R60, R60, UR4 ;  /* 0x000000043c3c7c20 */ /* 0x000fe20008410000 */
[----:B------:R-:W-:Y:S01]  /*20a0*/  ISETP.GT.AND P2, PT, R25, 0x10, PT ;  /* 0x000000101900780c */ /* 0x000fe20003f44270 */
[----:B------:R-:W-:Y:S01]  /*20b0*/  FMUL.FTZ R61, R61, UR4 ;  /* 0x000000043d3d7c20 */ /* 0x000fe20008410000 */
[----:B------:R-:W-:Y:S01]  /*20c0*/  FMNMX.FTZ R27, R46, R27, !PT ;  /* 0x0000001b2e1b7209 */ /* 0x000fe20007810000 */
[----:B------:R-:W1:Y:S01]  /*20d0*/  MUFU.TANH R42, R42 ;  /* 0x0000002a002a7308 */ /* 0x000e620000002400 */
[----:B----4-:R-:W-:Y:S01]  /*20e0*/  FSEL R50, R31, -INF , P1 ;  /* 0xff8000001f327808 */ /* 0x010fe20000800000 */
[----:B------:R-:W-:Y:S01]  /*20f0*/  FMUL.FTZ R64, R64, UR4 ;  /* 0x0000000440407c20 */ /* 0x000fe20008410000 */
[----:B------:R-:W-:Y:S01]  /*2100*/  ISETP.GT.AND P1, PT, R25, 0x11, PT ;  /* 0x000000111900780c */ /* 0x000fe20003f24270 */
[----:B------:R-:W-:Y:S01]  /*2110*/  FMUL.FTZ R65, R65, UR4 ;  /* 0x0000000441417c20 */ /* 0x000fe20008410000 */
[----:B------:R-:W-:Y:S01]  /*2120*/  FMNMX.FTZ R27, R50, R27, !PT ;  /* 0x0000001b321b7209 */ /* 0x000fe20007810000 */
[----:B------:R-:W-:Y:S01]  /*2130*/  FMUL.FTZ R68, R68, UR4 ;  /* 0x0000000444447c20 */ /* 0x000fe20008410000 */
[----:B------:R-:W-:Y:S01]  /*2140*/  FSEL R72, R35, -INF , P1 ;  /* 0xff80000023487808 */ /* 0x000fe20000800000 */
[----:B------:R2:W-:Y:S01]  /*2150*/  MUFU.TANH R90, R54 ;  /* 0x00000036005a7308 */ /* 0x0005e20000002400 */
[----:B------:R-:W-:Y:S01]  /*2160*/  ISETP.GT.AND P1, PT, R25, 0x19, PT ;  /* 0x000000191900780c */ /* 0x000fe20003f24270 */
[----:B------:R-:W-:Y:S01]  /*2170*/  FMUL.FTZ R69, R69, UR4 ;  /* 0x0000000445457c20 */ /* 0x000fe20008410000 */
[----:B------:R-:W-:Y:S01]  /*2180*/  VIADDMNMX R24, R14, R24, R11, PT ;  /* 0x000000180e187246 */ /* 0x000fe2000380010b */
[----:B------:R-:W-:Y:S01]  /*2190*/  ULDC UR4, c[0x0][0x988] ;  /* 0x0002620000047ab9 */ /* 0x000fe20000000800 */
[----:B0-----:R-:W-:Y:S01]  /*21a0*/  FSEL R76, R39, -INF , P1 ;  /* 0xff800000274c7808 */ /* 0x001fe20000800000 */
[----:B------:R-:W-:Y:S01]  /*21b0*/  IMAD.U32 R11, RZ, RZ, UR4 ;  /* 0x00000004ff0b7e24 */ /* 0x000fe2000f8e00ff */
[C---:B------:R-:W-:Y:S01]  /*21c0*/  ISETP.GT.AND P1, PT, R25.reuse, 0x21, PT ;  /* 0x000000211900780c */ /* 0x040fe20003f24270 */
[----:B------:R-:W0:Y:S01]  /*21d0*/  MUFU.TANH R43, R43 ;  /* 0x0000002b002b7308 */ /* 0x000e220000002400 */
[----:B--2---:R-:W-:Y:S01]  /*21e0*/  FSEL R54, R34, -INF , P2 ;  /* 0xff80000022367808 */ /* 0x004fe20001000000 */
[----:B------:R-:W-:Y:S01]  /*21f0*/  @UP0 ULDC UR4, c[0x0][0x44c] ;  /* 0x0001130000040ab9 */ /* 0x000fe20000000800 */
[C---:B------:R-:W-:Y:S01]  /*2200*/  ISETP.GT.AND P2, PT, R25.reuse, 0x18, PT ;  /* 0x000000181900780c */ /* 0x040fe20003f44270 */
[----:B------:R-:W-:Y:S01]  /*2210*/  UIMAD.WIDE.U32 UR4, UR42, UR4, URZ ;  /* 0x000000042a0472a5 */ /* 0x000fe2000f8e003f */
[----:B------:R-:W-:Y:S01]  /*2220*/  FMNMX.FTZ R27, R54, R27, !PT ;  /* 0x0000001b361b7209 */ /* 0x000fe20007810000 */
[----:B------:R-:W-:Y:S01]  /*2230*/  @UP0 ULDC UR6, c[0x0][0x450] ;  /* 0x0001140000060ab9 */ /* 0x000fe20000000800 */
[----:B------:R-:W-:Y:S01]  /*2240*/  FSEL R74, R38, -INF , P2 ;  /* 0xff800000264a7808 */ /* 0x000fe20001000000 */
[----:B------:R-:W2:Y:S01]  /*2250*/  MUFU.TANH R47, R47 ;  /* 0x0000002f002f7308 */ /* 0x000ea20000002400 */
[----:B------:R-:W-:Y:S01]  /*2260*/  FMNMX.FTZ R27, R72, R27, !PT ;  /* 0x0000001b481b7209 */ /* 0x000fe20007810000 */
[----:B------:R-:W-:Y:S01]  /*2270*/  @UP0 USHF.R.U32.HI UR42, URZ, UR6, UR5 ;  /* 0x000000063f2a0299 */ /* 0x000fe20008011605 */
[----:B------:R-:W-:Y:S01]  /*2280*/  ISETP.GT.AND P2, PT, R25, 0x20, PT ;  /* 0x000000201900780c */ /* 0x000fe20003f44270 */
[----:B------:R-:W-:Y:S01]  /*2290*/  UIADD3 UR4, UR39, 0x2a840, URZ ;  /* 0x0002a84027047890 */ /* 0x000fe2000fffe03f */
[----:B------:R-:W-:-:S02]  /*22a0*/  FMNMX.FTZ R27, R74, R27, !PT ;  /* 0x0000001b4a1b7209 */ /* 0x000fc40007810000 */
[----:B-1----:R-:W-:Y:S01]  /*22b0*/  FSEL R78, R42, -INF , P2 ;  /* 0xff8000002a4e7808 */ /* 0x002fe20001000000 */
[----:B------:R-:W1:Y:S01]  /*22c0*/  MUFU.TANH R51, R51 ;  /* 0x0000003300337308 */ /* 0x000e620000002400 */
[----:B------:R-:W-:Y:S01]  /*22d0*/  FMNMX.FTZ R27, R76, R27, !PT ;  /* 0x0000001b4c1b7209 */ /* 0x000fe20007810000 */
[----:B------:R-:W-:Y:S01]  /*22e0*/  UPRMT UR4, UR61, 0x654, UR4 ;  /* 0x000006543d047896 */ /* 0x000fe20008000004 */
[----:B------:R-:W-:Y:S02]  /*22f0*/  ISETP.GT.AND P2, PT, R25, 0x28, PT ;  /* 0x000000281900780c */ /* 0x000fe40003f44270 */
[----:B0-----:R-:W-:Y:S02]  /*2300*/  FSEL R80, R43, -INF , P1 ;  /* 0xff8000002b507808 */ /* 0x001fe40000800000 */
[----:B------:R-:W-:Y:S01]  /*2310*/  FMNMX.FTZ R27, R78, R27, !PT ;  /* 0x0000001b4e1b7209 */ /* 0x000fe20007810000 */
[----:B------:R-:W0:Y:S01]  /*2320*/  MUFU.TANH R55, R55 ;  /* 0x0000003700377308 */ /* 0x000e220000002400 */
[----:B------:R-:W-:-:S02]  /*2330*/  ISETP.GT.AND P1, PT, R25, 0x29, PT ;  /* 0x000000291900780c */ /* 0x000fc40003f24270 */
[----:B------:R-:W-:Y:S01]  /*2340*/  FSEL R82, R82, -INF , P2 ;  /* 0xff80000052527808 */ /* 0x000fe20001000000 */
[----:B------:R-:W-:Y:S01]  /*2350*/  SYNCS.ARRIVE.TRANS64.RED.A1T0 RZ, [UR4], RZ ;  /* 0x000000ffffff79a7 */ /* 0x000fe20008100404 */
[----:B------:R-:W-:Y:S01]  /*2360*/  FMNMX.FTZ R27, R80, R27, !PT ;  /* 0x0000001b501b7209 */ /* 0x000fe20007810000 */
[----:B------:R-:W-:Y:S01]  /*2370*/  UMOV UR4, URZ ;  /* 0x0000003f00047c82 */ /* 0x000fe20008000000 */
[----:B------:R-:W-:Y:S01]  /*2380*/  ISETP.GT.AND P2, PT, R25, 0x30, PT ;  /* 0x000000301900780c */ /* 0x000fe20003f44270 */
[----:B------:R-:W-:Y:S01]  /*2390*/  MUFU.TANH R58, R58 ;  /* 0x0000003a003a7308 */ /* 0x000fe20000002400 */
[----:B--2---:R-:W-:Y:S02]  /*23a0*/  FSEL R84, R47, -INF , P1 ;  /* 0xff8000002f547808 */ /* 0x004fe40000800000 */
[----:B------:R-:W-:Y:S02]  /*23b0*/  FMNMX.FTZ R27, R82, R27, !PT ;  /* 0x0000001b521b7209 */ /* 0x000fe40007810000 */
[----:B------:R-:W-:-:S02]  /*23c0*/  ISETP.GT.AND P1, PT, R25, 0x31, PT ;  /* 0x000000311900780c */ /* 0x000fc40003f24270 */
[----:B------:R-:W-:Y:S01]  /*23d0*/  FSEL R86, R86, -INF , P2 ;  /* 0xff80000056567808 */ /* 0x000fe20001000000 */
[----:B------:R-:W2:Y:S01]  /*23e0*/  MUFU.TANH R59, R59 ;  /* 0x0000003b003b7308 */ /* 0x000ea20000002400 */
[----:B------:R-:W-:Y:S02]  /*23f0*/  FMNMX.FTZ R27, R84, R27, !PT ;  /* 0x0000001b541b7209 */ /* 0x000fe40007810000 */
[----:B------:R-:W-:Y:S02]  /*2400*/  ISETP.GT.AND P2, PT, R25, 0x38, PT ;  /* 0x000000381900780c */ /* 0x000fe40003f44270 */
[----:B-1----:R-:W-:Y:S02]  /*2410*/  FSEL R88, R51, -INF , P1 ;  /* 0xff80000033587808 */ /* 0x002fe40000800000 */
[----:B------:R-:W-:Y:S01]  /*2420*/  FMNMX.FTZ R27, R86, R27, !PT ;  /* 0x0000001b561b7209 */ /* 0x000fe20007810000 */
[----:B------:R-:W1:Y:S01]  /*2430*/  MUFU.TANH R62, R62 ;  /* 0x0000003e003e7308 */ /* 0x000e620000002400 */
[----:B------:R-:W-:-:S02]  /*2440*/  ISETP.GT.AND P1, PT, R25, 0x39, PT ;  /* 0x000000391900780c */ /* 0x000fc40003f24270 */
[----:B------:R-:W-:Y:S02]  /*2450*/  FSEL R90, R90, -INF , P2 ;  /* 0xff8000005a5a7808 */ /* 0x000fe40001000000 */
[----:B------:R-:W-:Y:S02]  /*2460*/  FMNMX.FTZ R27, R88, R27, !PT ;  /* 0x0000001b581b7209 */ /* 0x000fe40007810000 */
[----:B------:R-:W-:Y:S01]  /*2470*/  ISETP.GT.AND P2, PT, R25, 0x40, PT ;  /* 0x000000401900780c */ /* 0x000fe20003f44270 */
[----:B------:R-:W3:Y:S01]  /*2480*/  MUFU.TANH R63, R63 ;  /* 0x0000003f003f7308 */ /* 0x000ee20000002400 */
[----:B0-----:R-:W-:Y:S02]  /*2490*/  FSEL R92, R55, -INF , P1 ;  /* 0xff800000375c7808 */ /* 0x001fe40000800000 */
[----:B------:R-:W-:Y:S02]  /*24a0*/  FMNMX.FTZ R27, R90, R27, !PT ;  /* 0x0000001b5a1b7209 */ /* 0x000fe40007810000 */
[----:B------:R-:W-:-:S02]  /*24b0*/  ISETP.GT.AND P1, PT, R25, 0x41, PT ;  /* 0x000000411900780c */ /* 0x000fc40003f24270 */
[----:B------:R-:W-:Y:S01]  /*24c0*/  FMNMX.FTZ R27, R92, R27, !PT ;  /* 0x0000001b5c1b7209 */ /* 0x000fe20007810000 */
[----:B------:R0:W4:Y:S01]  /*24d0*/  MUFU.TANH R4, R66 ;  /* 0x0000004200047308 */ /* 0x0001220000002400 */
[----:B--2---:R-:W-:Y:S02]  /*24e0*/  FSEL R94, R59, -INF , P1 ;  /* 0xff8000003b5e7808 */ /* 0x004fe40000800000 */
[----:B------:R-:W-:Y:S02]  /*24f0*/  ISETP.GT.AND P1, PT, R25, 0x49, PT ;  /* 0x000000491900780c */ /* 0x000fe40003f24270 */
[----:B------:R-:W-:Y:S02]  /*2500*/  ISETP.GT.AND P3, PT, R24, 0x8, PT ;  /* 0x000000081800780c */ /* 0x000fe40003f64270 */
[----:B------:R-:W-:Y:S01]  /*2510*/  IADD3 R0, -R0, UR42, R19 ;  /* 0x0000002a00007c10 */ /* 0x000fe2000fffe113 */
[----:B------:R-:W2:Y:S01]  /*2520*/  MUFU.TANH R67, R67 ;  /* 0x0000004300437308 */ /* 0x000ea20000002400 */
[----:B0-----:R-:W-:-:S02]  /*2530*/  FSEL R66, R58, -INF , P2 ;  /* 0xff8000003a427808 */ /* 0x001fc40001000000 */
[C---:B------:R-:W-:Y:S02]  /*2540*/  ISETP.GT.AND P2, PT, R25.reuse, 0x48, PT ;  /* 0x000000481900780c */ /* 0x040fe40003f44270 */
[----:B------:R-:W-:Y:S02]  /*2550*/  FMNMX.FTZ R27, R66, R27, !PT ;  /* 0x0000001b421b7209 */ /* 0x000fe40007810000 */
[----:B-1----:R-:W-:Y:S01]  /*2560*/  FSEL R96, R62, -INF , P2 ;  /* 0xff8000003e607808 */ /* 0x002fe20001000000 */
[----:B------:R4:W0:Y:S01]  /*2570*/  MUFU.TANH R102, R70 ;  /* 0x0000004600667308 */ /* 0x0008220000002400 */
[----:B------:R-:W-:Y:S02]  /*2580*/  FMNMX.FTZ R27, R94, R27, !PT ;  /* 0x0000001b5e1b7209 */ /* 0x000fe40007810000 */
[----:B------:R-:W-:Y:S02]  /*2590*/  ISETP.GT.AND P2, PT, R25, 0x50, PT ;  /* 0x000000501900780c */ /* 0x000fe40003f44270 */
[----:B---3--:R-:W-:-:S02]  /*25a0*/  FSEL R98, R63, -INF , P1 ;  /* 0xff8000003f627808 */ /* 0x008fc40000800000 */
[----:B------:R-:W-:Y:S01]  /*25b0*/  FMNMX.FTZ R27, R96, R27, !PT ;  /* 0x0000001b601b7209 */ /* 0x000fe20007810000 */
[----:B------:R-:W1:Y:S01]  /*25c0*/  MUFU.TANH R71, R71 ;  /* 0x0000004700477308 */ /* 0x000e620000002400 */
[C---:B------:R-:W-:Y:S02]  /*25d0*/  ISETP.GT.AND P1, PT, R25.reuse, 0x51, PT ;  /* 0x000000511900780c */ /* 0x040fe40003f24270 */
[----:B----4-:R-:W-:Y:S02]  /*25e0*/  FSEL R70, R4, -INF , P2 ;  /* 0xff80000004467808 */ /* 0x010fe40001000000 */
[----:B------:R-:W-:Y:S02]  /*25f0*/  FMNMX.FTZ R27, R98, R27, !PT ;  /* 0x0000001b621b7209 */ /* 0x000fe40007810000 */
[----:B------:R-:W-:Y:S01]  /*2600*/  ISETP.GT.AND P2, PT, R25, 0x58, PT ;  /* 0x000000581900780c */ /* 0x000fe20003f44270 */
[----:B------:R-:W-:Y:S01]  /*2610*/  MUFU.TANH R3, R3 ;  /* 0x0000000300037308 */ /* 0x000fe20000002400 */
[----:B--2---:R-:W-:-:S02]  /*2620*/  FSEL R100, R67, -INF , P1 ;  /* 0xff80000043647808 */ /* 0x004fc40000800000 */
[----:B------:R-:W-:Y:S02]  /*2630*/  FMNMX.FTZ R27, R70, R27, !PT ;  /* 0x0000001b461b7209 */ /* 0x000fe40007810000 */
[----:B------:R-:W-:Y:S02]  /*2640*/  ISETP.GT.AND P1, PT, R25, 0x59, PT ;  /* 0x000000591900780c */ /* 0x000fe40003f24270 */
[----:B0-----:R-:W-:Y:S01]  /*2650*/  FSEL R102, R102, -INF , P2 ;  /* 0xff80000066667808 */ /* 0x001fe20001000000 */
[----:B------:R-:W0:Y:S01]  /*2660*/  MUFU.TANH R5, R5 ;  /* 0x0000000500057308 */ /* 0x000e220000002400 */
[----:B------:R-:W-:Y:S02]  /*2670*/  FMNMX.FTZ R27, R100, R27, !PT ;  /* 0x0000001b641b7209 */ /* 0x000fe40007810000 */
[----:B-1----:R-:W-:Y:S02]  /*2680*/  FSEL R4, R71, -INF , P1 ;  /* 0xff80000047047808 */ /* 0x002fe40000800000 */
[----:B------:R-:W-:-:S02]  /*2690*/  FMNMX.FTZ R27, R102, R27, !PT ;  /* 0x0000001b661b7209 */ /* 0x000fc40007810000 */
[----:B------:R-:W-:Y:S01]  /*26a0*/  ISETP.GT.AND P1, PT, R24, RZ, PT ;  /* 0x000000ff1800720c */ /* 0x000fe20003f24270 */
[----:B------:R-:W1:Y:S01]  /*26b0*/  MUFU.TANH R6, R6 ;  /* 0x0000000600067308 */ /* 0x000e620000002400 */
[----:B------:R-:W-:Y:S02]  /*26c0*/  FMNMX.FTZ R27, R4, R27, !PT ;  /* 0x0000001b041b7209 */ /* 0x000fe40007810000 */
[----:B------:R-:W-:-:S03]  /*26d0*/  ISETP.GT.AND P2, PT, R24, 0x1, PT ;  /* 0x000000011800780c */ /* 0x000fc60003f44270 */
[----:B------:R-:W2:Y:S02]  /*26e0*/  SHFL.BFLY PT, R26, R27, 0x2, 0x1f ;  /* 0x0c401f001b1a7f89 */ /* 0x000ea400000e0000 */
[----:B------:R-:W-:Y:S01]  /*26f0*/  MUFU.TANH R12, R12 ;  /* 0x0000000c000c7308 */ /* 0x000fe20000002400 */
[----:B0-----:R-:W-:Y:S02]  /*2700*/  FSEL R5, R5, -INF , P2 ;  /* 0xff80000005057808 */ /* 0x001fe40001000000 */
[----:B------:R-:W-:-:S05]  /*2710*/  ISETP.GT.AND P2, PT, R24, 0x10, PT ;  /* 0x000000101800780c */ /* 0x000fca0003f44270 */
[----:B------:R-:W0:Y:S01]  /*2720*/  MUFU.TANH R15, R15 ;  /* 0x0000000f000f7308 */ /* 0x000e220000002400 */
[----:B-1----:R-:W-:Y:S02]  /*2730*/  FSEL R6, R6, -INF , P3 ;  /* 0xff80000006067808 */ /* 0x002fe40001800000 */
[----:B------:R-:W-:-:S05]  /*2740*/  ISETP.GT.AND P3, PT, R24, 0x18, PT ;  /* 0x000000181800780c */ /* 0x000fca0003f64270 */
[----:B------:R-:W-:Y:S01]  /*2750*/  MUFU.TANH R13, R13 ;  /* 0x0000000d000d7308 */ /* 0x000fe20000002400 */
[----:B--2---:R-:W-:-:S07]  /*2760*/  FMNMX.FTZ R26, R27, R26, !PT ;  /* 0x0000001a1b1a7209 */ /* 0x004fce0007810000 */
[----:B------:R-:W1:Y:S01]  /*2770*/  MUFU.TANH R21, R21 ;  /* 0x0000001500157308 */ /* 0x000e620000002400 */
[----:B0-----:R-:W-:Y:S01]  /*2780*/  FSEL R30, R15, -INF , P2 ;  /* 0xff8000000f1e7808 */ /* 0x001fe20001000000 */
[----:B------:R-:W0:Y:S06]  /*2790*/  SHFL.BFLY PT, R25, R26, 0x1, 0x1f ;  /* 0x0c201f001a197f89 */ /* 0x000e2c00000e0000 */
[----:B------:R-:W2:Y:S08]  /*27a0*/  MUFU.TANH R20, R20 ;  /* 0x0000001400147308 */ /* 0x000eb00000002400 */
[----:B------:R-:W3:Y:S01]  /*27b0*/  MUFU.TANH R40, R40 ;  /* 0x0000002800287308 */ /* 0x000ee20000002400 */
[----:B-1----:R-:W-:-:S07]  /*27c0*/  FSEL R34, R21, -INF , P3 ;  /* 0xff80000015227808 */ /* 0x002fce0001800000 */
[----:B------:R-:W1:Y:S01]  /*27d0*/  MUFU.TANH R41, R41 ;  /* 0x0000002900297308 */ /* 0x000e620000002400 */
[----:B0-----:R-:W-:Y:S02]  /*27e0*/  FMNMX.FTZ R14, R26, R25, !PT ;  /* 0x000000191a0e7209 */ /* 0x001fe40007810000 */
[----:B------:R-:W-:Y:S02]  /*27f0*/  FSEL R26, R3, -INF , P1 ;  /* 0xff800000031a7808 */ /* 0x000fe40000800000 */
[----:B------:R-:W-:-:S03]  /*2800*/  ISETP.GT.AND P1, PT, R24, 0x9, PT ;  /* 0x000000091800780c */ /* 0x000fc60003f24270 */
[----:B------:R-:W0:Y:S01]  /*2810*/  MUFU.TANH R44, R44 ;  /* 0x0000002c002c7308 */ /* 0x000e220000002400 */
[----:B------:R-:W-:Y:S02]  /*2820*/  FMNMX.FTZ R3, R26, R5, !PT ;  /* 0x000000051a037209 */ /* 0x000fe40007810000 */
[----:B------:R-:W-:Y:S01]  /*2830*/  FSEL R28, R12, -INF , P1 ;  /* 0xff8000000c1c7808 */ /* 0x000fe20000800000 */
[----:B------:R-:W-:Y:S01]  /*2840*/  FMUL.FTZ R12, R14, R11 ;  /* 0x0000000b0e0c7220 */ /* 0x000fe20000410000 */
[----:B------:R-:W-:Y:S02]  /*2850*/  FMNMX.FTZ R3, R6, R3, !PT ;  /* 0x0000000306037209 */ /* 0x000fe40007810000 */
[----:B------:R-:W-:Y:S01]  /*2860*/  ISETP.GT.AND P1, PT, R24, 0x11, PT ;  /* 0x000000111800780c */ /* 0x000fe20003f24270 */
[----:B------:R-:W4:Y:S01]  /*2870*/  MUFU.TANH R42, R45 ;  /* 0x0000002d002a7308 */ /* 0x000f220000002400 */
[----:B------:R-:W-:Y:S02]  /*2880*/  FMNMX.FTZ R3, R28, R3, !PT ;  /* 0x000000031c037209 */ /* 0x000fe40007810000 */
[----:B------:R-:W-:-:S02]  /*2890*/  FSEL R32, R13, -INF , P1 ;  /* 0xff8000000d207808 */ /* 0x000fc40000800000 */
[----:B------:R-:W-:Y:S02]  /*28a0*/  FMNMX.FTZ R3, R30, R3, !PT ;  /* 0x000000031e037209 */ /* 0x000fe40007810000 */
[----:B------:R-:W-:Y:S01]  /*28b0*/  FSETP.NEU.FTZ.AND P2, PT, R14, -INF , PT ;  /* 0xff8000000e00780b */ /* 0x000fe20003f5d000 */
[----:B------:R-:W5:Y:S01]  /*28c0*/  MUFU.TANH R48, R48 ;  /* 0x0000003000307308 */ /* 0x000f620000002400 */
[----:B------:R-:W-:Y:S02]  /*28d0*/  ISETP.GT.AND P1, PT, R24, 0x19, PT ;  /* 0x000000191800780c */ /* 0x000fe40003f24270 */
[----:B------:R-:W-:Y:S02]  /*28e0*/  FMNMX.FTZ R3, R32, R3, !PT ;  /* 0x0000000320037209 */ /* 0x000fe40007810000 */
[----:B------:R-:W-:Y:S02]  /*28f0*/  FSEL R29, R12, RZ, P2 ;  /* 0x000000ff0c1d7208 */ /* 0x000fe40001000000 */
[----:B------:R-:W-:Y:S01]  /*2900*/  ISETP.GT.AND P2, PT, R24, 0x20, PT ;  /* 0x000000201800780c */ /* 0x000fe20003f44270 */
[----:B------:R-:W-:Y:S01]  /*2910*/  MUFU.TANH R49, R49 ;  /* 0x0000003100317308 */ /* 0x000fe20000002400 */
[----:B--2---:R-:W-:Y:S01]  /*2920*/  FSEL R20, R20, -INF , P1 ;  /* 0xff80000014147808 */ /* 0x004fe20000800000 */
[--C-:B------:R-:W-:Y:S01]  /*2930*/  FFMA.FTZ R12, R36, R11, -R29.reuse ;  /* 0x0000000b240c7223 */ /* 0x100fe2000001081d */
[----:B------:R-:W-:Y:S01]  /*2940*/  FMNMX.FTZ R3, R34, R3, !PT ;  /* 0x0000000322037209 */ /* 0x000fe20007810000 */
[-CC-:B------:R-:W-:Y:S01]  /*2950*/  FFMA.FTZ R13, R50, R11.reuse, -R29.reuse ;  /* 0x0000000b320d7223 */ /* 0x180fe2000001081d */
[----:B------:R-:W-:Y:S01]  /*2960*/  ISETP.GT.AND P1, PT, R24, 0x21, PT ;  /* 0x000000211800780c */ /* 0x000fe20003f24270 */
[--C-:B------:R-:W-:Y:S01]  /*2970*/  FFMA.FTZ R23, R23, R11, -R29.reuse ;  /* 0x0000000b17177223 */ /* 0x100fe2000001081d */
[----:B---3--:R-:W-:Y:S01]  /*2980*/  FSEL R36, R40, -INF , P2 ;  /* 0xff80000028247808 */ /* 0x008fe20001000000 */
[----:B------:R-:W2:Y:S01]  /*2990*/  MUFU.TANH R52, R52 ;  /* 0x0000003400347308 */ /* 0x000ea20000002400 */
[----:B------:R-:W-:Y:S01]  /*29a0*/  FMNMX.FTZ R3, R20, R3, !PT ;  /* 0x0000000314037209 */ /* 0x000fe20007810000 */
[-CC-:B------:R-:W-:Y:S01]  /*29b0*/  FFMA.FTZ R72, R72, R11.reuse, -R29.reuse ;  /* 0x0000000b48487223 */ /* 0x180fe2000001081d */
[----:B------:R-:W-:Y:S01]  /*29c0*/  ISETP.GT.AND P2, PT, R24, 0x28, PT ;  /* 0x000000281800780c */ /* 0x000fe20003f44270 */
[-CC-:B------:R-:W-:Y:S01]  /*29d0*/  FFMA.FTZ R74, R74, R11.reuse, -R29.reuse ;  /* 0x0000000b4a4a7223 */ /* 0x180fe2000001081d */
[----:B-1----:R-:W-:Y:S01]  /*29e0*/  FSEL R38, R41, -INF , P1 ;  /* 0xff80000029267808 */ /* 0x002fe20000800000 */
[--C-:B------:R-:W-:Y:S01]  /*29f0*/  FFMA.FTZ R76, R76, R11, -R29.reuse ;  /* 0x0000000b4c4c7223 */ /* 0x100fe2000001081d */
[----:B------:R-:W-:Y:S01]  /*2a00*/  FMNMX.FTZ R3, R36, R3, !PT ;  /* 0x0000000324037209 */ /* 0x000fe20007810000 */
[----:B------:R-:W1:Y:S01]  /*2a10*/  MUFU.TANH R53, R53 ;  /* 0x0000003500357308 */ /* 0x000e620000002400 */
[----:B------:R-:W-:Y:S01]  /*2a20*/  ISETP.GT.AND P1, PT, R24, 0x29, PT ;  /* 0x000000291800780c */ /* 0x000fe20003f24270 */
[-CC-:B------:R-:W-:Y:S01]  /*2a30*/  FFMA.FTZ R78, R78, R11.reuse, -R29.reuse ;  /* 0x0000000b4e4e7223 */ /* 0x180fe2000001081d */
[----:B0-----:R-:W-:Y:S01]  /*2a40*/  FSEL R40, R44, -INF , P2 ;  /* 0xff8000002c287808 */ /* 0x001fe20001000000 */
[--C-:B------:R-:W-:Y:S01]  /*2a50*/  FFMA.FTZ R80, R80, R11, -R29.reuse ;  /* 0x0000000b50507223 */ /* 0x100fe2000001081d */
[----:B------:R-:W-:Y:S01]  /*2a60*/  FMNMX.FTZ R3, R38, R3, !PT ;  /* 0x0000000326037209 */ /* 0x000fe20007810000 */
[-CC-:B------:R-:W-:Y:S01]  /*2a70*/  FFMA.FTZ R82, R82, R11.reuse, -R29.reuse ;  /* 0x0000000b52527223 */ /* 0x180fe2000001081d */
[----:B------:R-:W-:Y:S01]  /*2a80*/  ISETP.GT.AND P2, PT, R24, 0x30, PT ;  /* 0x000000301800780c */ /* 0x000fe20003f44270 */
[----:B------:R-:W0:Y:S01]  /*2a90*/  MUFU.TANH R56, R56 ;  /* 0x0000003800387308 */ /* 0x000e220000002400 */
[----:B----4-:R-:W-:Y:S01]  /*2aa0*/  FSEL R42, R42, -INF , P1 ;  /* 0xff8000002a2a7808 */ /* 0x010fe20000800000 */
[--C-:B------:R-:W-:Y:S01]  /*2ab0*/  FFMA.FTZ R84, R84, R11, -R29.reuse ;  /* 0x0000000b54547223 */ /* 0x100fe2000001081d */
[----:B------:R-:W-:Y:S01]  /*2ac0*/  FMNMX.FTZ R3, R40, R3, !PT ;  /* 0x0000000328037209 */ /* 0x000fe20007810000 */
[-CC-:B------:R-:W-:Y:S01]  /*2ad0*/  FFMA.FTZ R86, R86, R11.reuse, -R29.reuse ;  /* 0x0000000b56567223 */ /* 0x180fe2000001081d */
[----:B------:R-:W-:Y:S01]  /*2ae0*/  ISETP.GT.AND P1, PT, R24, 0x31, PT ;  /* 0x000000311800780c */ /* 0x000fe20003f24270 */
[--C-:B------:R-:W-:Y:S01]  /*2af0*/  FFMA.FTZ R88, R88, R11, -R29.reuse ;  /* 0x0000000b58587223 */ /* 0x100fe2000001081d */
[----:B-----5:R-:W-:Y:S01]  /*2b00*/  FSEL R44, R48, -INF , P2 ;  /* 0xff800000302c7808 */ /* 0x020fe20001000000 */
[----:B------:R3:W-:Y:S01]  /*2b10*/  MUFU.EX2 R157, R12 ;  /* 0x0000000c009d7308 */ /* 0x0007e20000000800 */
[----:B------:R-:W-:Y:S01]  /*2b20*/  FMNMX.FTZ R3, R42, R3, !PT ;  /* 0x000000032a037209 */ /* 0x000fe20007810000 */
[-CC-:B------:R-:W-:Y:S01]  /*2b30*/  FFMA.FTZ R90, R90, R11.reuse, -R29.reuse ;  /* 0x0000000b5a5a7223 */ /* 0x180fe2000001081d */
[----:B------:R-:W-:Y:S01]  /*2b40*/  ISETP.GT.AND P2, PT, R24, 0x38, PT ;  /* 0x000000381800780c */ /* 0x000fe20003f44270 */
[--C-:B------:R-:W-:Y:S01]  /*2b50*/  FFMA.FTZ R92, R92, R11, -R29.reuse ;  /* 0x0000000b5c5c7223 */ /* 0x100fe2000001081d */
[----:B------:R-:W-:Y:S01]  /*2b60*/  FMNMX.FTZ R3, R44, R3, !PT ;  /* 0x000000032c037209 */ /* 0x000fe20007810000 */
[-CC-:B------:R-:W-:Y:S01]  /*2b70*/  FFMA.FTZ R66, R66, R11.reuse, -R29.reuse ;  /* 0x0000000b42427223 */ /* 0x180fe2000001081d */
[----:B--2---:R-:W-:Y:S01]  /*2b80*/  FSEL R48, R52, -INF , P2 ;  /* 0xff80000034307808 */ /* 0x004fe20001000000 */
[----:B------:R-:W-:Y:S01]  /*2b90*/  MUFU.TANH R57, R57 ;  /* 0x0000003900397308 */ /* 0x000fe20000002400 */
[-CC-:B---3--:R-:W-:Y:S01]  /*2ba0*/  FFMA.FTZ R12, R46, R11.reuse, -R29.reuse ;  /* 0x0000000b2e0c7223 */ /* 0x188fe2000001081d */
[----:B------:R-:W-:Y:S01]  /*2bb0*/  FSEL R46, R49, -INF , P1 ;  /* 0xff800000312e7808 */ /* 0x000fe20000800000 */
[-CC-:B------:R-:W-:Y:S01]  /*2bc0*/  FFMA.FTZ R94, R94, R11.reuse, -R29.reuse ;  /* 0x0000000b5e5e7223 */ /* 0x180fe2000001081d */
[----:B------:R-:W-:Y:S01]  /*2bd0*/  ISETP.GT.AND P1, PT, R24, 0x39, PT ;  /* 0x000000391800780c */ /* 0x000fe20003f24270 */
[--C-:B------:R-:W-:Y:S01]  /*2be0*/  FFMA.FTZ R96, R96, R11, -R29.reuse ;  /* 0x0000000b60607223 */ /* 0x100fe2000001081d */
[----:B------:R-:W-:Y:S01]  /*2bf0*/  FMNMX.FTZ R3, R46, R3, !PT ;  /* 0x000000032e037209 */ /* 0x000fe20007810000 */
[-CC-:B------:R-:W-:Y:S01]  /*2c00*/  FFMA.FTZ R98, R98, R11.reuse, -R29.reuse ;  /* 0x0000000b62627223 */ /* 0x180fe2000001081d */
[----:B------:R-:W2:Y:S01]  /*2c10*/  MUFU.TANH R60, R60 ;  /* 0x0000003c003c7308 */ /* 0x000ea20000002400 */
[----:B------:R-:W-:Y:S01]  /*2c20*/  ISETP.GT.AND P2, PT, R24, 0x40, PT ;  /* 0x000000401800780c */ /* 0x000fe20003f44270 */
[-CC-:B------:R-:W-:Y:S01]  /*2c30*/  FFMA.FTZ R70, R70, R11.reuse, -R29.reuse ;  /* 0x0000000b46467223 */ /* 0x180fe2000001081d */
[----:B-1----:R-:W-:Y:S01]  /*2c40*/  FSEL R50, R53, -INF , P1 ;  /* 0xff80000035327808 */ /* 0x002fe20000800000 */
[--C-:B------:R-:W-:Y:S01]  /*2c50*/  FFMA.FTZ R100, R100, R11, -R29.reuse ;  /* 0x0000000b64647223 */ /* 0x100fe2000001081d */
[----:B------:R-:W-:Y:S01]  /*2c60*/  FMNMX.FTZ R3, R48, R3, !PT ;  /* 0x0000000330037209 */ /* 0x000fe20007810000 */
[-CC-:B------:R-:W-:Y:S01]  /*2c70*/  FFMA.FTZ R102, R102, R11.reuse, -R29.reuse ;  /* 0x0000000b66667223 */ /* 0x180fe2000001081d */
[----:B------:R-:W-:Y:S01]  /*2c80*/  ISETP.GT.AND P1, PT, R24, 0x41, PT ;  /* 0x000000411800780c */ /* 0x000fe20003f24270 */
[----:B------:R-:W1:Y:S01]  /*2c90*/  MUFU.TANH R58, R61 ;  /* 0x0000003d003a7308 */ /* 0x000e620000002400 */
[----:B0-----:R-:W-:Y:S01]  /*2ca0*/  FSEL R52, R56, -INF , P2 ;  /* 0xff80000038347808 */ /* 0x001fe20001000000 */
[----:B------:R-:W-:Y:S01]  /*2cb0*/  FFMA.FTZ R4, R4, R11, -R29 ;  /* 0x0000000b04047223 */ /* 0x000fe2000001081d */
[----:B------:R-:W-:-:S02]  /*2cc0*/  FMNMX.FTZ R3, R50, R3, !PT ;  /* 0x0000000332037209 */ /* 0x000fc40007810000 */
[----:B------:R-:W-:Y:S02]  /*2cd0*/  ISETP.GT.AND P2, PT, R24, 0x48, PT ;  /* 0x000000481800780c */ /* 0x000fe40003f44270 */
[----:B------:R-:W-:Y:S01]  /*2ce0*/  FMNMX.FTZ R3, R52, R3, !PT ;  /* 0x0000000334037209 */ /* 0x000fe20007810000 */
[----:B------:R-:W0:Y:S01]  /*2cf0*/  MUFU.TANH R64, R64 ;  /* 0x0000004000407308 */ /* 0x000e220000002400 */
[----:B--2---:R-:W-:Y:S02]  /*2d00*/  FSEL R56, R60, -INF , P2 ;  /* 0xff8000003c387808 */ /* 0x004fe40001000000 */
[----:B------:R-:W-:-:S05]  /*2d10*/  ISETP.GT.AND P2, PT, R24, 0x50, PT ;  /* 0x000000501800780c */ /* 0x000fca0003f44270 */
[----:B------:R2:W-:Y:S08]  /*2d20*/  MUFU.EX2 R159, R12 ;  /* 0x0000000c009f7308 */ /* 0x0005f00000000800 */
[----:B------:R-:W3:Y:S01]  /*2d30*/  MUFU.TANH R62, R65 ;  /* 0x00000041003e7308 */ /* 0x000ee20000002400 */
[----:B--2---:R-:W-:Y:S01]  /*2d40*/  FFMA.FTZ R12, R54, R11, -R29 ;  /* 0x0000000b360c7223 */ /* 0x004fe2000001081d */
[----:B------:R-:W-:-:S02]  /*2d50*/  FSEL R54, R57, -INF , P1 ;  /* 0xff80000039367808 */ /* 0x000fc40000800000 */
[----:B------:R-:W-:Y:S02]  /*2d60*/  ISETP.GT.AND P1, PT, R24, 0x49, PT ;  /* 0x000000491800780c */ /* 0x000fe40003f24270 */
[----:B------:R-:W-:Y:S02]  /*2d70*/  FMNMX.FTZ R3, R54, R3, !PT ;  /* 0x0000000336037209 */ /* 0x000fe40007810000 */
[----:B------:R-:W2:Y:S01]  /*2d80*/  MUFU.TANH R25, R68 ;  /* 0x0000004400197308 */ /* 0x000ea20000002400 */
[----:B-1----:R-:W-:Y:S02]  /*2d90*/  FSEL R58, R58, -INF , P1 ;  /* 0xff8000003a3a7808 */ /* 0x002fe40000800000 */
[----:B------:R-:W-:Y:S02]  /*2da0*/  FMNMX.FTZ R3, R56, R3, !PT ;  /* 0x0000000338037209 */ /* 0x000fe40007810000 */
[----:B------:R-:W-:Y:S02]  /*2db0*/  ISETP.GT.AND P1, PT, R24, 0x51, PT ;  /* 0x000000511800780c */ /* 0x000fe40003f24270 */
[----:B0-----:R-:W-:Y:S01]  /*2dc0*/  FSEL R60, R64, -INF , P2 ;  /* 0xff800000403c7808 */ /* 0x001fe20001000000 */
[----:B------:R-:W0:Y:S01]  /*2dd0*/  MUFU.TANH R69, R69 ;  /* 0x0000004500457308 */ /* 0x000e220000002400 */
[----:B------:R-:W-:-:S02]  /*2de0*/  FMNMX.FTZ R3, R58, R3, !PT ;  /* 0x000000033a037209 */ /* 0x000fc40007810000 */
[----:B------:R-:W-:Y:S02]  /*2df0*/  ISETP.GT.AND P2, PT, R24, 0x58, PT ;  /* 0x000000581800780c */ /* 0x000fe40003f44270 */
[----:B---3--:R-:W-:Y:S02]  /*2e00*/  FSEL R62, R62, -INF , P1 ;  /* 0xff8000003e3e7808 */ /* 0x008fe40000800000 */
[----:B------:R-:W-:Y:S01]  /*2e10*/  FMNMX.FTZ R3, R60, R3, !PT ;  /* 0x000000033c037209 */ /* 0x000fe20007810000 */
[----:B------:R1:W-:Y:S01]  /*2e20*/  MUFU.EX2 R153, R12 ;  /* 0x0000000c00997308 */ /* 0x0003e20000000800 */
[----:B------:R-:W-:Y:S02]  /*2e30*/  ISETP.GT.AND P1, PT, R24, 0x59, PT ;  /* 0x000000591800780c */ /* 0x000fe40003f24270 */
[----:B--2---:R-:W-:Y:S02]  /*2e40*/  FSEL R24, R25, -INF , P2 ;  /* 0xff80000019187808 */ /* 0x004fe40001000000 */
[----:B------:R-:W-:-:S03]  /*2e50*/  FMNMX.FTZ R3, R62, R3, !PT ;  /* 0x000000033e037209 */ /* 0x000fc60007810000 */
[----:B------:R2:W-:Y:S01]  /*2e60*/  MUFU.EX2 R104, R13 ;  /* 0x0000000d00687308 */ /* 0x0005e20000000800 */
[----:B0-----:R-:W-:Y:S02]  /*2e70*/  FSEL R64, R69, -INF , P1 ;  /* 0xff80000045407808 */ /* 0x001fe40000800000 */
[----:B------:R-:W-:-:S04]  /*2e80*/  FMNMX.FTZ R3, R24, R3, !PT ;  /* 0x0000000318037209 */ /* 0x000fc80007810000 */
[----:B------:R-:W-:Y:S01]  /*2e90*/  FMNMX.FTZ R3, R64, R3, !PT ;  /* 0x0000000340037209 */ /* 0x000fe20007810000 */
[----:B------:R-:W-:Y:S04]  /*2ea0*/  MUFU.EX2 R68, R23 ;  /* 0x0000001700447308 */ /* 0x000fe80000000800 */
[----:B-1----:R-:W2:Y:S04]  /*2eb0*/  SHFL.BFLY PT, R12, R3, 0x2, 0x1f ;  /* 0x0c401f00030c7f89 */ /* 0x002ea800000e0000 */
[----:B------:R-:W-:Y:S08]  /*2ec0*/  MUFU.EX2 R72, R72 ;  /* 0x0000004800487308 */ /* 0x000ff00000000800 */
[----:B------:R-:W-:Y:S08]  /*2ed0*/  MUFU.EX2 R74, R74 ;  /* 0x0000004a004a7308 */ /* 0x000ff00000000800 */
[----:B------:R0:W-:Y:S01]  /*2ee0*/  MUFU.EX2 R155, R76 ;  /* 0x0000004c009b7308 */ /* 0x0001e20000000800 */
[----:B--2---:R-:W-:-:S07]  /*2ef0*/  FMNMX.FTZ R13, R3, R12, !PT ;  /* 0x0000000c030d7209 */ /* 0x004fce0007810000 */
[----:B------:R-:W-:Y:S01]  /*2f00*/  MUFU.EX2 R78, R78 ;  /* 0x0000004e004e7308 */ /* 0x000fe20000000800 */
[----:B------:R-:W1:Y:S01]  /*2f10*/  SHFL.BFLY PT, R12, R13, 0x1, 0x1f ;  /* 0x0c201f000d0c7f89 */ /* 0x000e6200000e0000 */
[----:B0-----:R-:W-:-:S06]  /*2f20*/  CS2R R76, SRZ ;  /* 0x00000000004c7805 */ /* 0x001fcc000001ff00 */
[----:B------:R0:W-:Y:S08]  /*2f30*/  MUFU.EX2 R149, R80 ;  /* 0x0000005000957308 */ /* 0x0001f00000000800 */
[----:B------:R-:W-:Y:S01]  /*2f40*/  MUFU.EX2 R82, R82 ;  /* 0x0000005200527308 */ /* 0x000fe20000000800 */
[----:B0-----:R-:W-:-:S07]  /*2f50*/  CS2R R80, SRZ ;  /* 0x0000000000507805 */ /* 0x001fce000001ff00 */
[----:B------:R0:W-:Y:S01]  /*2f60*/  MUFU.EX2 R151, R84 ;  /* 0x0000005400977308 */ /* 0x0001e20000000800 */
[----:B-1----:R-:W-:-:S04]  /*2f70*/  FMNMX.FTZ R12, R13, R12, !PT ;  /* 0x0000000c0d0c7209 */ /* 0x002fc80007810000 */
[C---:B------:R-:W-:Y:S01]  /*2f80*/  FSETP.NEU.FTZ.AND P1, PT, R12.reuse, -INF , PT ;  /* 0xff8000000c00780b */ /* 0x040fe20003f3d000 */
[----:B------:R-:W-:Y:S02]  /*2f90*/  FMUL.FTZ R3, R12, R11 ;  /* 0x0000000b0c037220 */ /* 0x000fe40000410000 */
[----:B------:R-:W-:Y:S01]  /*2fa0*/  MUFU.EX2 R86, R86 ;  /* 0x0000005600567308 */ /* 0x000fe20000000800 */
[----:B0-----:R-:W-:Y:S02]  /*2fb0*/  CS2R R84, SRZ ;  /* 0x0000000000547805 */ /* 0x001fe4000001ff00 */
[----:B------:R-:W-:-:S05]  /*2fc0*/  FSEL R3, R3, RZ, P1 ;  /* 0x000000ff03037208 */ /* 0x000fca0000800000 */
        /* <DEDUP_REMOVED lines=26> */
[----:B------:R-:W-:-:S04]  /*3170*/  FFMA.FTZ R64, R64, R11, -R3 ;  /* 0x0000000b40407223 */ /* 0x000fc80000010803 */
[----:B------:R1:W2:Y:S01]  /*3180*/  MUFU.EX2 R13, R28 ;  /* 0x0000001c000d7308 */ /* 0x0002a20000000800 */
[----:B0-----:R-:W-:Y:S01]  /*3190*/  FADD.FTZ R31, R26, R5 ;  /* 0x000000051a1f7221 */ /* 0x001fe20000010000 */
[----:B------:R-:W-:-:S06]  /*31a0*/  F2FP.BF16.F32.PACK_AB R156, R5, R26 ;  /* 0x0000001a059c723e */ /* 0x000fcc00000010ff */
[----:B------:R-:W-:Y:S01]  /*31b0*/  MUFU.EX2 R30, R30 ;  /* 0x0000001e001e7308 */ /* 0x000fe20000000800 */
[----:B-1----:R-:W-:-:S04]  /*31c0*/  IMAD.HI R28, R0, 0x2aaaaaab, RZ ;  /* 0x2aaaaaab001c7827 */ /* 0x002fc800078e02ff */
[----:B------:R-:W-:Y:S01]  /*31d0*/  FADD.FTZ R0, R157, R68 ;  /* 0x000000449d007221 */ /* 0x000fe20000010000 */
[----:B------:R-:W-:Y:S02]  /*31e0*/  F2FP.BF16.F32.PACK_AB R157, R68, R157 ;  /* 0x0000009d449d723e */ /* 0x000fe400000010ff */
[----:B------:R-:W-:Y:S02]  /*31f0*/  CS2R R68, SRZ ;  /* 0x0000000000447805 */ /* 0x000fe4000001ff00 */
[----:B------:R-:W-:Y:S01]  /*3200*/  SHF.R.U32.HI R35, RZ, 0x1f, R28 ;  /* 0x0000001fff237819 */ /* 0x000fe2000001161c */
[----:B------:R-:W0:Y:S01]  /*3210*/  MUFU.EX2 R15, R32 ;  /* 0x00000020000f7308 */ /* 0x000e220000000800 */
[----:B--2---:R-:W-:Y:S02]  /*3220*/  F2FP.BF16.F32.PACK_AB R158, R13, R6 ;  /* 0x000000060d9e723e */ /* 0x004fe400000010ff */
[----:B------:R-:W-:-:S05]  /*3230*/  LEA.HI.SX32 R28, R28, R35, 0x1c ;  /* 0x000000231c1c7211 */ /* 0x000fca00078fe2ff */
[----:B------:R1:W-:Y:S08]  /*3240*/  MUFU.EX2 R21, R20 ;  /* 0x0000001400157308 */ /* 0x0003f00000000800 */
[----:B------:R-:W2:Y:S01]  /*3250*/  MUFU.EX2 R34, R34 ;  /* 0x0000002200227308 */ /* 0x000ea20000000800 */
[----:B-1----:R-:W-:Y:S01]  /*3260*/  FADD.FTZ R20, R6, R31 ;  /* 0x0000001f06147221 */ /* 0x002fe20000010000 */
[----:B------:R-:W-:Y:S01]  /*3270*/  FADD.FTZ R31, R159, R0 ;  /* 0x000000009f1f7221 */ /* 0x000fe20000010000 */
[----:B0-----:R-:W-:-:S02]  /*3280*/  F2FP.BF16.F32.PACK_AB R152, R15, R30 ;  /* 0x0000001e0f98723e */ /* 0x001fc400000010ff */
[----:B------:R-:W-:Y:S01]  /*3290*/  FADD.FTZ R33, R13, R20 ;  /* 0x000000140d217221 */ /* 0x000fe20000010000 */
[C---:B------:R-:W-:Y:S01]  /*32a0*/  FADD.FTZ R0, R104.reuse, R31 ;  /* 0x0000001f68007221 */ /* 0x040fe20000010000 */
[----:B------:R-:W-:Y:S01]  /*32b0*/  F2FP.BF16.F32.PACK_AB R159, R104, R159 ;  /* 0x0000009f689f723e */ /* 0x000fe200000010ff */
[----:B------:R-:W0:Y:S01]  /*32c0*/  MUFU.EX2 R36, R36 ;  /* 0x0000002400247308 */ /* 0x000e220000000800 */
[----:B------:R-:W-:Y:S01]  /*32d0*/  FADD.FTZ R20, R30, R33 ;  /* 0x000000211e147221 */ /* 0x000fe20000010000 */
[----:B------:R-:W-:Y:S01]  /*32e0*/  FADD.FTZ R31, R153, R0 ;  /* 0x00000000991f7221 */ /* 0x000fe20000010000 */
[C---:B------:R-:W-:Y:S02]  /*32f0*/  F2FP.BF16.F32.PACK_AB R153, R72.reuse, R153 ;  /* 0x000000994899723e */ /* 0x040fe400000010ff */
[----:B------:R-:W-:Y:S01]  /*3300*/  FADD.FTZ R33, R15, R20 ;  /* 0x000000140f217221 */ /* 0x000fe20000010000 */
[----:B------:R-:W-:Y:S01]  /*3310*/  FADD.FTZ R31, R72, R31 ;  /* 0x0000001f481f7221 */ /* 0x000fe20000010000 */
[----:B------:R-:W-:Y:S01]  /*3320*/  CS2R R72, SRZ ;  /* 0x0000000000487805 */ /* 0x000fe2000001ff00 */
[----:B------:R1:W3:Y:S01]  /*3330*/  MUFU.EX2 R23, R38 ;  /* 0x0000002600177308 */ /* 0x0002e20000000800 */
[----:B--2---:R-:W-:Y:S01]  /*3340*/  FADD.FTZ R0, R34, R33 ;  /* 0x0000002122007221 */ /* 0x004fe20000010000 */
[----:B------:R-:W-:Y:S01]  /*3350*/  FADD.FTZ R20, R74, R31 ;  /* 0x0000001f4a147221 */ /* 0x000fe20000010000 */
[----:B------:R-:W-:-:S02]  /*3360*/  F2FP.BF16.F32.PACK_AB R154, R21, R34 ;  /* 0x00000022159a723e */ /* 0x000fc400000010ff */
[----:B------:R-:W-:Y:S01]  /*3370*/  FADD.FTZ R31, R21, R0 ;  /* 0x00000000151f7221 */ /* 0x000fe20000010000 */
[C---:B------:R-:W-:Y:S01]  /*3380*/  FADD.FTZ R33, R155.reuse, R20 ;  /* 0x000000149b217221 */ /* 0x040fe20000010000 */
[----:B------:R-:W-:Y:S01]  /*3390*/  F2FP.BF16.F32.PACK_AB R155, R155, R74 ;  /* 0x0000004a9b9b723e */ /* 0x000fe200000010ff */
[----:B------:R-:W2:Y:S01]  /*33a0*/  MUFU.EX2 R40, R40 ;  /* 0x0000002800287308 */ /* 0x000ea20000000800 */
[----:B0-----:R-:W-:Y:S01]  /*33b0*/  FADD.FTZ R0, R36, R31 ;  /* 0x0000001f24007221 */ /* 0x001fe20000010000 */
[----:B------:R-:W-:Y:S01]  /*33c0*/  FADD.FTZ R20, R78, R33 ;  /* 0x000000214e147221 */ /* 0x000fe20000010000 */
[----:B------:R-:W-:Y:S02]  /*33d0*/  CS2R R74, SRZ ;  /* 0x00000000004a7805 */ /* 0x000fe4000001ff00 */
[----:B-1----:R-:W-:Y:S01]  /*33e0*/  CS2R R38, SRZ ;  /* 0x0000000000267805 */ /* 0x002fe2000001ff00 */
[C---:B------:R-:W-:Y:S01]  /*33f0*/  FADD.FTZ R33, R149.reuse, R20 ;  /* 0x0000001495217221 */ /* 0x040fe20000010000 */
[----:B------:R-:W-:Y:S01]  /*3400*/  F2FP.BF16.F32.PACK_AB R149, R149, R78 ;  /* 0x0000004e9595723e */ /* 0x000fe200000010ff */
[----:B------:R0:W1:Y:S01]  /*3410*/  MUFU.EX2 R25, R42 ;  /* 0x0000002a00197308 */ /* 0x0000620000000800 */
[C---:B---3--:R-:W-:Y:S01]  /*3420*/  FADD.FTZ R31, R23.reuse, R0 ;  /* 0x00000000171f7221 */ /* 0x048fe20000010000 */
[----:B------:R-:W-:Y:S01]  /*3430*/  FADD.FTZ R20, R82, R33 ;  /* 0x0000002152147221 */ /* 0x000fe20000010000 */
[----:B------:R-:W-:-:S02]  /*3440*/  F2FP.BF16.F32.PACK_AB R148, R23, R36 ;  /* 0x000000241794723e */ /* 0x000fc400000010ff */
[----:B------:R-:W-:Y:S02]  /*3450*/  CS2R R78, SRZ ;  /* 0x00000000004e7805 */ /* 0x000fe4000001ff00 */
[----:B------:R-:W-:Y:S01]  /*3460*/  CS2R R36, SRZ ;  /* 0x0000000000247805 */ /* 0x000fe2000001ff00 */
[C---:B------:R-:W-:Y:S01]  /*3470*/  FADD.FTZ R33, R151.reuse, R20 ;  /* 0x0000001497217221 */ /* 0x040fe20000010000 */
[----:B------:R-:W-:Y:S01]  /*3480*/  F2FP.BF16.F32.PACK_AB R151, R151, R82 ;  /* 0x000000529797723e */ /* 0x000fe200000010ff */
[----:B------:R-:W3:Y:S01]  /*3490*/  MUFU.EX2 R145, R88 ;  /* 0x0000005800917308 */ /* 0x000ee20000000800 */
[----:B--2---:R-:W-:Y:S01]  /*34a0*/  FADD.FTZ R0, R40, R31 ;  /* 0x0000001f28007221 */ /* 0x004fe20000010000 */
[----:B------:R-:W-:Y:S01]  /*34b0*/  FADD.FTZ R20, R86, R33 ;  /* 0x0000002156147221 */ /* 0x000fe20000010000 */
[----:B------:R-:W-:Y:S02]  /*34c0*/  CS2R R82, SRZ ;  /* 0x0000000000527805 */ /* 0x000fe4000001ff00 */
[----:B0-----:R-:W-:-:S03]  /*34d0*/  CS2R R42, SRZ ;  /* 0x00000000002a7805 */ /* 0x001fc6000001ff00 */
[----:B------:R-:W0:Y:S01]  /*34e0*/  MUFU.EX2 R44, R44 ;  /* 0x0000002c002c7308 */ /* 0x000e220000000800 */
[C---:B-1----:R-:W-:Y:S01]  /*34f0*/  FADD.FTZ R31, R25.reuse, R0 ;  /* 0x00000000191f7221 */ /* 0x042fe20000010000 */
[----:B------:R-:W-:Y:S02]  /*3500*/  F2FP.BF16.F32.PACK_AB R150, R25, R40 ;  /* 0x000000281996723e */ /* 0x000fe400000010ff */
[----:B------:R-:W-:-:S04]  /*3510*/  CS2R R40, SRZ ;  /* 0x0000000000287805 */ /* 0x000fc8000001ff00 */
[----:B------:R-:W1:Y:S01]  /*3520*/  MUFU.EX2 R90, R90 ;  /* 0x0000005a005a7308 */ /* 0x000e620000000800 */
[C---:B---3--:R-:W-:Y:S01]  /*3530*/  FADD.FTZ R35, R145.reuse, R20 ;  /* 0x0000001491237221 */ /* 0x048fe20000010000 */
[----:B------:R-:W-:Y:S02]  /*3540*/  IADD3 R20, R22, -0x2, RZ ;  /* 0xfffffffe16147810 */ /* 0x000fe40007ffe0ff */
[----:B------:R-:W-:Y:S02]  /*3550*/  F2FP.BF16.F32.PACK_AB R145, R145, R86 ;  /* 0x000000569191723e */ /* 0x000fe400000010ff */
[----:B------:R-:W-:Y:S02]  /*3560*/  CS2R R86, SRZ ;  /* 0x0000000000567805 */ /* 0x000fe4000001ff00 */
[----:B------:R2:W3:Y:S01]  /*3570*/  MUFU.EX2 R27, R46 ;  /* 0x0000002e001b7308 */ /* 0x0004e20000000800 */
[----:B0-----:R-:W-:-:S07]  /*3580*/  FADD.FTZ R0, R44, R31 ;  /* 0x0000001f2c007221 */ /* 0x001fce0000010000 */
[----:B------:R-:W0:Y:S01]  /*3590*/  MUFU.EX2 R147, R92 ;  /* 0x0000005c00937308 */ /* 0x000e220000000800 */
[----:B-1----:R-:W-:Y:S01]  /*35a0*/  FADD.FTZ R6, R90, R35 ;  /* 0x000000235a067221 */ /* 0x002fe20000010000 */
[----:B--2---:R-:W-:Y:S02]  /*35b0*/  CS2R R46, SRZ ;  /* 0x00000000002e7805 */ /* 0x004fe4000001ff00 */
[----:B------:R-:W-:-:S04]  /*35c0*/  CS2R R34, SRZ ;  /* 0x0000000000227805 */ /* 0x000fc8000001ff00 */
[----:B------:R-:W1:Y:S01]  /*35d0*/  MUFU.EX2 R48, R48 ;  /* 0x0000003000307308 */ /* 0x000e620000000800 */
[C---:B---3--:R-:W-:Y:S01]  /*35e0*/  FADD.FTZ R33, R27.reuse, R0 ;  /* 0x000000001b217221 */ /* 0x048fe20000010000 */
[----:B------:R-:W-:Y:S02]  /*35f0*/  F2FP.BF16.F32.PACK_AB R144, R27, R44 ;  /* 0x0000002c1b90723e */ /* 0x000fe400000010ff */
[----:B------:R-:W-:Y:S02]  /*3600*/  CS2R R44, SRZ ;  /* 0x00000000002c7805 */ /* 0x000fe4000001ff00 */
[----:B------:R-:W-:Y:S02]  /*3610*/  CS2R R26, SRZ ;  /* 0x00000000001a7805 */ /* 0x000fe4000001ff00 */
[----:B------:R-:W2:Y:S01]  /*3620*/  MUFU.EX2 R66, R66 ;  /* 0x0000004200427308 */ /* 0x000ea20000000800 */
[C---:B0-----:R-:W-:Y:S01]  /*3630*/  FADD.FTZ R13, R147.reuse, R6 ;  /* 0x00000006930d7221 */ /* 0x041fe20000010000 */
[----:B------:R-:W-:-:S06]  /*3640*/  F2FP.BF16.F32.PACK_AB R147, R147, R90 ;  /* 0x0000005a9393723e */ /* 0x000fcc00000010ff */
[----:B------:R0:W3:Y:S01]  /*3650*/  MUFU.EX2 R19, R50 ;  /* 0x0000003200137308 */ /* 0x0000e20000000800 */
[----:B-1----:R-:W-:Y:S01]  /*3660*/  FADD.FTZ R0, R48, R33 ;  /* 0x0000002130007221 */ /* 0x002fe20000010000 */
[----:B------:R-:W-:-:S06]  /*3670*/  CS2R R32, SRZ ;  /* 0x0000000000207805 */ /* 0x000fcc000001ff00 */
[----:B------:R-:W1:Y:S01]  /*3680*/  MUFU.EX2 R141, R94 ;  /* 0x0000005e008d7308 */ /* 0x000e620000000800 */
[----:B--2---:R-:W-:Y:S01]  /*3690*/  FADD.FTZ R6, R66, R13 ;  /* 0x0000000d42067221 */ /* 0x004fe20000010000 */
[----:B0-----:R-:W-:-:S06]  /*36a0*/  CS2R R50, SRZ ;  /* 0x0000000000327805 */ /* 0x001fcc000001ff00 */
[----:B------:R-:W0:Y:S01]  /*36b0*/  MUFU.EX2 R52, R52 ;  /* 0x0000003400347308 */ /* 0x000e220000000800 */
[C---:B---3--:R-:W-:Y:S01]  /*36c0*/  FADD.FTZ R5, R19.reuse, R0 ;  /* 0x0000000013057221 */ /* 0x048fe20000010000 */
[----:B------:R-:W-:Y:S02]  /*36d0*/  F2FP.BF16.F32.PACK_AB R146, R19, R48 ;  /* 0x000000301392723e */ /* 0x000fe400000010ff */
[----:B------:R-:W-:-:S04]  /*36e0*/  CS2R R48, SRZ ;  /* 0x0000000000307805 */ /* 0x000fc8000001ff00 */
[----:B------:R-:W2:Y:S01]  /*36f0*/  MUFU.EX2 R96, R96 ;  /* 0x0000006000607308 */ /* 0x000ea20000000800 */
[C---:B-1----:R-:W-:Y:S01]  /*3700*/  FADD.FTZ R15, R141.reuse, R6 ;  /* 0x000000068d0f7221 */ /* 0x042fe20000010000 */
[----:B------:R-:W-:Y:S02]  /*3710*/  F2FP.BF16.F32.PACK_AB R141, R141, R66 ;  /* 0x000000428d8d723e */ /* 0x000fe400000010ff */
[----:B------:R-:W-:-:S04]  /*3720*/  CS2R R66, SRZ ;  /* 0x0000000000427805 */ /* 0x000fc8000001ff00 */
[----:B------:R1:W3:Y:S01]  /*3730*/  MUFU.EX2 R29, R54 ;  /* 0x00000036001d7308 */ /* 0x0002e20000000800 */
[----:B0-----:R-:W-:-:S07]  /*3740*/  FADD.FTZ R0, R52, R5 ;  /* 0x0000000534007221 */ /* 0x001fce0000010000 */
[----:B------:R-:W0:Y:S01]  /*3750*/  MUFU.EX2 R143, R98 ;  /* 0x00000062008f7308 */ /* 0x000e220000000800 */
[----:B--2---:R-:W-:Y:S01]  /*3760*/  FADD.FTZ R6, R96, R15 ;  /* 0x0000000f60067221 */ /* 0x004fe20000010000 */
[----:B-1----:R-:W-:-:S06]  /*3770*/  CS2R R54, SRZ ;  /* 0x0000000000367805 */ /* 0x002fcc000001ff00 */
[----:B------:R-:W1:Y:S01]  /*3780*/  MUFU.EX2 R56, R56 ;  /* 0x0000003800387308 */ /* 0x000e620000000800 */
[C---:B---3--:R-:W-:Y:S01]  /*3790*/  FADD.FTZ R13, R29.reuse, R0 ;  /* 0x000000001d0d7221 */ /* 0x048fe20000010000 */
[----:B------:R-:W-:Y:S02]  /*37a0*/  F2FP.BF16.F32.PACK_AB R140, R29, R52 ;  /* 0x000000341d8c723e */ /* 0x000fe400000010ff */
[----:B------:R-:W-:-:S04]  /*37b0*/  CS2R R52, SRZ ;  /* 0x0000000000347805 */ /* 0x000fc8000001ff00 */
[----:B------:R-:W2:Y:S01]  /*37c0*/  MUFU.EX2 R70, R70 ;  /* 0x0000004600467308 */ /* 0x000ea20000000800 */
[C---:B0-----:R-:W-:Y:S01]  /*37d0*/  FADD.FTZ R15, R143.reuse, R6 ;  /* 0x000000068f0f7221 */ /* 0x041fe20000010000 */
[----:B------:R-:W-:-:S06]  /*37e0*/  F2FP.BF16.F32.PACK_AB R143, R143, R96 ;  /* 0x000000608f8f723e */ /* 0x000fcc00000010ff */
[----:B------:R0:W3:Y:S01]  /*37f0*/  MUFU.EX2 R3, R58 ;  /* 0x0000003a00037308 */ /* 0x0000e20000000800 */
[----:B-1----:R-:W-:-:S07]  /*3800*/  FADD.FTZ R0, R56, R13 ;  /* 0x0000000d38007221 */ /* 0x002fce0000010000 */
[----:B------:R-:W1:Y:S01]  /*3810*/  MUFU.EX2 R60, R60 ;  /* 0x0000003c003c7308 */ /* 0x000e620000000800 */
[----:B--2---:R-:W-:Y:S01]  /*3820*/  FADD.FTZ R6, R70, R15 ;  /* 0x0000000f46067221 */ /* 0x004fe20000010000 */
[----:B------:R-:W-:Y:S02]  /*3830*/  VIMNMX R15, R17, R28, !PT ;  /* 0x0000001c110f7248 */ /* 0x000fe40007fe0100 */
[----:B0-----:R-:W-:Y:S02]  /*3840*/  CS2R R58, SRZ ;  /* 0x00000000003a7805 */ /* 0x001fe4000001ff00 */
[----:B------:R-:W-:Y:S02]  /*3850*/  CS2R R28, SRZ ;  /* 0x00000000001c7805 */ /* 0x000fe4000001ff00 */
[----:B------:R-:W-:Y:S01]  /*3860*/  ISETP.GE.AND P1, PT, R20, R15, PT ;  /* 0x0000000f1400720c */ /* 0x000fe20003f26270 */
[----:B------:R-:W0:Y:S01]  /*3870*/  MUFU.EX2 R137, R100 ;  /* 0x0000006400897308 */ /* 0x000e220000000800 */
[C---:B---3--:R-:W-:Y:S01]  /*3880*/  FADD.FTZ R13, R3.reuse, R0 ;  /* 0x00000000030d7221 */ /* 0x048fe20000010000 */
[----:B------:R-:W-:-:S02]  /*3890*/  F2FP.BF16.F32.PACK_AB R142, R3, R56 ;  /* 0x00000038038e723e */ /* 0x000fc400000010ff */
[----:B------:R-:W-:-:S04]  /*38a0*/  CS2R R56, SRZ ;  /* 0x0000000000387805 */ /* 0x000fc8000001ff00 */
[----:B------:R2:W3:Y:S01]  /*38b0*/  MUFU.EX2 R31, R62 ;  /* 0x0000003e001f7308 */ /* 0x0004e20000000800 */
[----:B-1----:R-:W-:-:S07]  /*38c0*/  FADD.FTZ R0, R60, R13 ;  /* 0x0000000d3c007221 */ /* 0x002fce0000010000 */
[----:B------:R-:W1:Y:S01]  /*38d0*/  MUFU.EX2 R102, R102 ;  /* 0x0000006600667308 */ /* 0x000e620000000800 */
[C---:B0-----:R-:W-:Y:S01]  /*38e0*/  FADD.FTZ R3, R137.reuse, R6 ;  /* 0x0000000689037221 */ /* 0x041fe20000010000 */
[----:B------:R-:W-:Y:S01]  /*38f0*/  F2FP.BF16.F32.PACK_AB R137, R137, R70 ;  /* 0x000000468989723e */ /* 0x000fe200000010ff */
[----:B------:R-:W-:Y:S01]  /*3900*/  IMAD.MOV.U32 R6, RZ, RZ, 0x3f800000 ;  /* 0x3f800000ff067424 */ /* 0x000fe200078e00ff */
[----:B------:R-:W-:Y:S02]  /*3910*/  CS2R R70, SRZ ;  /* 0x0000000000467805 */ /* 0x000fe4000001ff00 */
[----:B--2---:R-:W-:Y:S02]  /*3920*/  CS2R R62, SRZ ;  /* 0x00000000003e7805 */ /* 0x004fe4000001ff00 */
[----:B------:R-:W0:Y:S01]  /*3930*/  MUFU.EX2 R24, R24 ;  /* 0x0000001800187308 */ /* 0x000e220000000800 */
[C---:B---3--:R-:W-:Y:S01]  /*3940*/  FADD.FTZ R13, R31.reuse, R0 ;  /* 0x000000001f0d7221 */ /* 0x048fe20000010000 */
[----:B------:R-:W-:-:S02]  /*3950*/  F2FP.BF16.F32.PACK_AB R136, R31, R60 ;  /* 0x0000003c1f88723e */ /* 0x000fc400000010ff */
[----:B------:R-:W-:Y:S02]  /*3960*/  CS2R R60, SRZ ;  /* 0x00000000003c7805 */ /* 0x000fe4000001ff00 */
[----:B------:R-:W-:Y:S02]  /*3970*/  CS2R R30, SRZ ;  /* 0x00000000001e7805 */ /* 0x000fe4000001ff00 */
[----:B------:R2:W3:Y:S01]  /*3980*/  MUFU.EX2 R5, R64 ;  /* 0x0000004000057308 */ /* 0x0004e20000000800 */
[----:B-1----:R-:W-:-:S07]  /*3990*/  FADD.FTZ R0, R102, R3 ;  /* 0x0000000366007221 */ /* 0x002fce0000010000 */
[----:B------:R0:W1:Y:S01]  /*39a0*/  MUFU.EX2 R139, R4 ;  /* 0x00000004008b7308 */ /* 0x0000620000000800 */
[----:B--2---:R-:W-:Y:S01]  /*39b0*/  CS2R R64, SRZ ;  /* 0x0000000000407805 */ /* 0x004fe2000001ff00 */
[----:B0-----:R-:W-:Y:S01]  /*39c0*/  FADD.FTZ R4, R24, R13 ;  /* 0x0000000d18047221 */ /* 0x001fe20000010000 */
[C---:B---3--:R-:W-:Y:S02]  /*39d0*/  F2FP.BF16.F32.PACK_AB R138, R5.reuse, R24 ;  /* 0x00000018058a723e */ /* 0x048fe400000010ff */
[----:B------:R-:W-:Y:S01]  /*39e0*/  CS2R R24, SRZ ;  /* 0x0000000000187805 */ /* 0x000fe2000001ff00 */
[----:B------:R-:W-:Y:S01]  /*39f0*/  FADD.FTZ R4, R5, R4 ;  /* 0x0000000405047221 */ /* 0x000fe20000010000 */
[----:B------:R-:W-:Y:S02]  /*3a00*/  IMAD.MOV.U32 R5, RZ, RZ, 0x3f800000 ;  /* 0x3f800000ff057424 */ /* 0x000fe400078e00ff */
[C---:B-1----:R-:W-:Y:S01]  /*3a10*/  FADD.FTZ R3, R139.reuse, R0 ;  /* 0x000000008b037221 */ /* 0x042fe20000010000 */
[----:B------:R-:W-:-:S02]  /*3a20*/  F2FP.BF16.F32.PACK_AB R139, R139, R102 ;  /* 0x000000668b8b723e */ /* 0x000fc400000010ff */
[----:B------:R-:W-:Y:S01]  /*3a30*/  MOV R0, RZ ;  /* 0x000000ff00007202 */ /* 0x000fe20000000f00 */
[----:B------:R-:W-:Y:S06]  /*3a40*/  @!P1 BRA `(.L_x_2195) ;  /* 0x0000002800509947 */ /* 0x000fec0003800000 */
[----:B------:R-:W-:Y:S01]  /*3a50*/  IMAD.MOV.U32 R13, RZ, RZ, R14 ;  /* 0x000000ffff0d7224 */ /* 0x000fe200078e000e */
[----:B------:R-:W-:Y:S01]  /*3a60*/  MOV R21, RZ ;  /* 0x000000ff00157202 */ /* 0x000fe20000000f00 */
[----:B------:R-:W-:Y:S01]  /*3a70*/  IMAD.MOV.U32 R19, RZ, RZ, R12 ;  /* 0x000000ffff137224 */ /* 0x000fe200078e000c */
[----:B------:R-:W-:Y:S01]  /*3a80*/  UMOV UR5, URZ ;  /* 0x0000003f00057c82 */ /* 0x000fe20008000000 */
[----:B------:R-:W-:Y:S01]  /*3a90*/  IMAD.MOV.U32 R6, RZ, RZ, 0x3f800000 ;  /* 0x3f800000ff067424 */ /* 0x000fe200078e00ff */
[----:B------:R-:W-:Y:S01]  /*3aa0*/  ULDC UR6, c[0x0][0x9d8] ;  /* 0x0002760000067ab9 */ /* 0x000fe20000000800 */
[----:B------:R-:W-:-:S07]  /*3ab0*/  IMAD.MOV.U32 R87, RZ, RZ, RZ ;  /* 0x000000ffff577224 */ /* 0x000fce00078e00ff */
.L_x_2206:
[----:B------:R-:W-:-:S04]  /*3ac0*/  UISETP.NE.AND UP0, UPT, UR5, 0x1, UPT ;  /* 0x000000010500788c */ /* 0x000fc8000bf05270 */
[----:B------:R-:W-:-:S06]  /*3ad0*/  USEL UR4, URZ, 0x1, UP0 ;  /* 0x000000013f047887 */ /* 0x000fcc0008000000 */
[----:B------:R-:W-:Y:S01]  /*3ae0*/  LOP3.LUT R0, R21, UR4, RZ, 0x3c, !PT ;  /* 0x0000000415007c12 */ /* 0x000fe2000f8e3cff */
[----:B------:R-:W-:Y:S06]  /*3af0*/  @!P0 BRA `(.L_x_2196) ;  /* 0x0000000000048947 */ /* 0x000fec0003800000 */
[----:B------:R-:W-:Y:S01]  /*3b00*/  BPT.TRAP 0x1 ;  /* 0x000000040000795c */ /* 0x000fe20000300000 */
.L_x_2196:
        /* <DEDUP_REMOVED lines=8> */
.L_x_2197:
[----:B-1----:R-:W-:Y:S05]  /*3b90*/  @P1 BRA `(.L_x_2198) ;  /* 0x0000000000081947 */ /* 0x002fea0003800000 */
[----:B------:R-:W1:Y:S02]  /*3ba0*/  SYNCS.PHASECHK.TRANS64.TRYWAIT P1, [UR7+0x2a830], R11 ;  /* 0x02a8300bff0075a7 */ /* 0x000e640008020147 */
[----:B-1----:R-:W-:Y:S05]  /*3bb0*/  @!P1 BRA `(.L_x_2199) ;  /* 0x000000a800949947 */ /* 0x002fea0003800000 */
.L_x_2198:
        /* <DEDUP_REMOVED lines=129> */
.L_x_2200:
[----:B------:R-:W-:Y:S01]  /*43d0*/  ULEA UR10, UR5, UR39, 0x3 ;  /* 0x00000027050a7291 */ /* 0x000fe2000f8e183f */
[----:B------:R-:W-:-:S08]  /*43e0*/  SHF.L.U32 R5, R21, 0x1f, RZ ;  /* 0x0000001f15057819 */ /* 0x000fd000000006ff */
[----:B------:R2:W3:Y:S01]  /*43f0*/  SYNCS.PHASECHK.TRANS64.TRYWAIT P1, [UR10+0x2a850], R5 ;  /* 0x02a85005ff0075a7 */ /* 0x0004e2000802014a */
[----:B------:R-:W-:Y:S05]  /*4400*/  @!P0 BRA `(.L_x_2201) ;  /* 0x0000000000048947 */ /* 0x000fea0003800000 */
[----:B------:R-:W-:Y:S01]  /*4410*/  BPT.TRAP 0x1 ;  /* 0x000000040000795c */ /* 0x000fe20000300000 */
.L_x_2201:
[----:B---3--:R-:W-:Y:S05]  /*4420*/  @P1 BRA `(.L_x_2202) ;  /* 0x0000000000081947 */ /* 0x008fea0003800000 */
[----:B------:R-:W3:Y:S02]  /*4430*/  SYNCS.PHASECHK.TRANS64.TRYWAIT P1, [UR10+0x2a850], R5 ;  /* 0x02a85005ff0075a7 */ /* 0x000ee4000802014a */
[----:B---3--:R-:W-:Y:S05]  /*4440*/  @!P1 BRA `(.L_x_2203) ;  /* 0x000000a000889947 */ /* 0x008fea0003800000 */
.L_x_2202:
        /* <DEDUP_REMOVED lines=36> */
.L_x_2204:
[----:B------:R-:W-:Y:S01]  /*4690*/  UISETP.NE.AND UP0, UPT, UR38, URZ, UPT ;  /* 0x0000003f2600728c */ /* 0x000fe2000bf05270 */
[----:B------:R-:W-:Y:S01]  /*46a0*/  FMUL.FTZ R88, R88, UR6 ;  /* 0x0000000658587c20 */ /* 0x000fe20008410000 */
[----:B-1----:R-:W-:Y:S01]  /*46b0*/  MOV R12, R7 ;  /* 0x00000007000c7202 */ /* 0x002fe20000000f00 */
[----:B------:R-:W-:Y:S01]  /*46c0*/  FMUL.FTZ R101, R101, UR6 ;  /* 0x0000000665657c20 */ /* 0x000fe20008410000 */
[----:B------:R-:W-:Y:S01]  /*46d0*/  FMUL.FTZ R89, R89, UR6 ;  /* 0x0000000659597c20 */ /* 0x000fe20008410000 */
[----:B------:R1:W4:Y:S01]  /*46e0*/  MUFU.TANH R148, R88 ;  /* 0x0000005800947308 */ /* 0x0003220000002400 */
[----:B------:R-:W-:Y:S01]  /*46f0*/  PLOP3.LUT P1, PT, PT, PT, UP0, 0x80, 0x0 ;  /* 0x000000000000781c */ /* 0x000fe20003f2f008 */
[----:B--23--:R-:W-:Y:S01]  /*4700*/  FMUL.FTZ R5, R90, UR6 ;  /* 0x000000065a057c20 */ /* 0x00cfe20008410000 */
[----:B------:R-:W-:Y:S01]  /*4710*/  PLOP3.LUT P2, PT, PT, PT, UP0, 0x80, 0x0 ;  /* 0x000000000000781c */ /* 0x000fe20003f4f008 */
[----:B------:R-:W-:Y:S01]  /*4720*/  FMUL.FTZ R92, R92, UR6 ;  /* 0x000000065c5c7c20 */ /* 0x000fe20008410000 */
[----:B------:R-:W-:Y:S01]  /*4730*/  ULDC UR14, c[0x0][0x2f0] ;  /* 0x0000bc00000e7ab9 */ /* 0x000fe20000000800 */
[----:B------:R-:W-:Y:S01]  /*4740*/  @UP0 ULDC UR5, c[0x0][0x44c] ;  /* 0x0001130000050ab9 */ /* 0x000fe20000000800 */
[----:B------:R-:W-:Y:S01]  /*4750*/  ULDC UR11, c[0x0][0x288] ;  /* 0x0000a200000b7ab9 */ /* 0x000fe20000000800 */
[----:B------:R-:W-:Y:S01]  /*4760*/  MUFU.TANH R90, R101 ;  /* 0x00000065005a7308 */ /* 0x000fe20000002400 */
[----:B------:R-:W-:Y:S01]  /*4770*/  FMUL.FTZ R93, R93, UR6 ;  /* 0x000000065d5d7c20 */ /* 0x000fe20008410000 */
[----:B------:R-:W-:Y:S01]  /*4780*/  FMUL.FTZ R96, R96, UR6 ;  /* 0x0000000660607c20 */ /* 0x000fe20008410000 */
[----:B------:R-:W-:Y:S01]  /*4790*/  FMUL.FTZ R97, R97, UR6 ;  /* 0x0000000661617c20 */ /* 0x000fe20008410000 */
[----:B------:R-:W-:Y:S01]  /*47a0*/  FMUL.FTZ R100, R100, UR6 ;  /* 0x0000000664647c20 */ /* 0x000fe20008410000 */
[----:B------:R-:W-:Y:S01]  /*47b0*/  FMUL.FTZ R105, R105, UR6 ;  /* 0x0000000669697c20 */ /* 0x000fe20008410000 */
[----:B0-----:R-:W-:Y:S01]  /*47c0*/  @P1 IMAD.HI.U32 R11, R7, UR5, RZ ;  /* 0x00000005070b1c27 */ /* 0x001fe2000f8e00ff */
[----:B------:R-:W-:Y:S01]  /*47d0*/  @UP0 ULDC UR5, c[0x0][0x450] ;  /* 0x0001140000050ab9 */ /* 0x000fe20000000800 */
[----:B------:R0:W2:Y:S02]  /*47e0*/  MUFU.TANH R146, R89 ;  /* 0x0000005900927308 */ /* 0x0000a40000002400 */
[----:B------:R-:W-:Y:S01]  /*47f0*/  FMUL.FTZ R104, R104, UR6 ;  /* 0x0000000668687c20 */ /* 0x000fe20008410000 */
[----:B------:R-:W-:Y:S01]  /*4800*/  FMUL.FTZ R23, R98, UR6 ;  /* 0x0000000662177c20 */ /* 0x000fe20008410000 */
[----:B------:R-:W-:Y:S01]  /*4810*/  @P2 SHF.R.U32.HI R12, RZ, UR5, R11 ;  /* 0x00000005ff0c2c19 */ /* 0x000fe2000801160b */
[----:B------:R-:W-:-:S02]  /*4820*/  IMAD.MOV.U32 R11, RZ, RZ, -0x60 ;  /* 0xffffffa0ff0b7424 */ /* 0x000fc400078e00ff */
[----:B------:R-:W-:Y:S01]  /*4830*/  FMUL.FTZ R108, R108, UR6 ;  /* 0x000000066c6c7c20 */ /* 0x000fe20008410000 */
[----:B------:R-:W-:Y:S01]  /*4840*/  FMUL.FTZ R109, R109, UR6 ;  /* 0x000000066d6d7c20 */ /* 0x000fe20008410000 */
[----:B------:R-:W-:Y:S01]  /*4850*/  FMUL.FTZ R112, R112, UR6 ;  /* 0x0000000670707c20 */ /* 0x000fe20008410000 */
[----:B-1----:R-:W1:Y:S01]  /*4860*/  SHFL.IDX PT, R88, R12, RZ, 0x1c1f ;  /* 0x001c1fff0c587589 */ /* 0x002e6200000e0000 */
[----:B------:R-:W-:Y:S01]  /*4870*/  IMAD R11, R20, R11, 0x1 ;  /* 0x00000001140b7424 */ /* 0x000fe200078e020b */
[----:B------:R-:W3:Y:S01]  /*4880*/  MUFU.TANH R92, R92 ;  /* 0x0000005c005c7308 */ /* 0x000ee20000002400 */
[----:B0-----:R-:W-:Y:S01]  /*4890*/  FMUL.FTZ R89, R103, UR6 ;  /* 0x0000000667597c20 */ /* 0x001fe20008410000 */
[----:B------:R-:W-:Y:S01]  /*48a0*/  FMUL.FTZ R22, R99, UR6 ;  /* 0x0000000663167c20 */ /* 0x000fe20008410000 */
[----:B------:R-:W-:Y:S02]  /*48b0*/  IMAD R11, R10, -0x2, R11 ;  /* 0xfffffffe0a0b7824 */ /* 0x000fe400078e020b */
[----:B------:R-:W-:Y:S01]  /*48c0*/  FMUL.FTZ R99, R110, UR6 ;  /* 0x000000066e637c20 */ /* 0x000fe20008410000 */
[----:B------:R-:W-:Y:S01]  /*48d0*/  FMUL.FTZ R113, R113, UR6 ;  /* 0x0000000671717c20 */ /* 0x000fe20008410000 */
[----:B------:R-:W-:Y:S01]  /*48e0*/  FMUL.FTZ R116, R116, UR6 ;  /* 0x0000000674747c20 */ /* 0x000fe20008410000 */
[----:B------:R-:W-:Y:S01]  /*48f0*/  IMAD R101, R18, UR14, R11 ;  /* 0x0000000e12657c24 */ /* 0x000fe2000f8e020b */
[----:B------:R0:W5:Y:S01]  /*4900*/  MUFU.TANH R142, R93 ;  /* 0x0000005d008e7308 */ /* 0x0001620000002400 */
        /* <DEDUP_REMOVED lines=8> */
[----:B------:R-:W-:Y:S01]  /*4990*/  FMUL.FTZ R95, R106, UR6 ;  /* 0x000000066a5f7c20 */ /* 0x000fe20008410000 */
[----:B------:R-:W-:Y:S01]  /*49a0*/  FMUL.FTZ R125, R125, UR6 ;  /* 0x000000067d7d7c20 */ /* 0x000fe20008410000 */
[----:B------:R-:W-:Y:S01]  /*49b0*/  FMUL.FTZ R128, R128, UR6 ;  /* 0x0000000680807c20 */ /* 0x000fe20008410000 */
[----:B------:R-:W-:Y:S01]  /*49c0*/  FMUL.FTZ R129, R129, UR6 ;  /* 0x0000000681817c20 */ /* 0x000fe20008410000 */
[----:B------:R-:W-:Y:S01]  /*49d0*/  FMUL.FTZ R132, R132, UR6 ;  /* 0x0000000684847c20 */ /* 0x000fe20008410000 */
[----:B-1----:R-:W-:Y:S01]  /*49e0*/  IADD3 R103, R88, -UR11, R101 ;  /* 0x8000000b58677c10 */ /* 0x002fe2000fffe065 */
[----:B------:R-:W-:Y:S01]  /*49f0*/  FMUL.FTZ R133, R133, UR6 ;  /* 0x0000000685857c20 */ /* 0x000fe20008410000 */
[----:B------:R1:W5:Y:S01]  /*4a00*/  MUFU.TANH R138, R97 ;  /* 0x00000061008a7308 */ /* 0x0003620000002400 */
[----:B------:R-:W5:Y:S01]  /*4a10*/  SHFL.IDX PT, R12, R12, 0x1, 0x1c1f ;  /* 0x003c1f000c0c7f89 */ /* 0x000f6200000e0000 */
[C---:B------:R-:W-:Y:S01]  /*4a20*/  ISETP.GT.AND P1, PT, R103.reuse, RZ, PT ;  /* 0x000000ff6700720c */ /* 0x040fe20003f24270 */
[----:B------:R-:W-:Y:S01]  /*4a30*/  FMUL.FTZ R122, R122, UR6 ;  /* 0x000000067a7a7c20 */ /* 0x000fe20008410000 */
[C---:B------:R-:W-:Y:S01]  /*4a40*/  ISETP.GT.AND P2, PT, R103.reuse, 0x1, PT ;  /* 0x000000016700780c */ /* 0x040fe20003f44270 */
[----:B------:R-:W-:Y:S01]  /*4a50*/  FMUL.FTZ R126, R126, UR6 ;  /* 0x000000067e7e7c20 */ /* 0x000fe20008410000 */
[----:B----4-:R-:W-:Y:S01]  /*4a60*/  FSEL R148, R148, -INF , P1 ;  /* 0xff80000094947808 */ /* 0x010fe20000800000 */
[----:B------:R-:W-:Y:S01]  /*4a70*/  FMUL.FTZ R130, R130, UR6 ;  /* 0x0000000682827c20 */ /* 0x000fe20008410000 */
[----:B------:R-:W-:Y:S01]  /*4a80*/  ISETP.GT.AND P1, PT, R103, 0x8, PT ;  /* 0x000000086700780c */ /* 0x000fe20003f24270 */
[----:B------:R-:W4:Y:S01]  /*4a90*/  MUFU.TANH R100, R100 ;  /* 0x0000006400647308 */ /* 0x000f220000002400 */
[----:B--2---:R-:W-:Y:S01]  /*4aa0*/  FSEL R146, R146, -INF , P2 ;  /* 0xff80000092927808 */ /* 0x004fe20001000000 */
[----:B0-----:R-:W-:Y:S01]  /*4ab0*/  FMUL.FTZ R93, R107, UR6 ;  /* 0x000000066b5d7c20 */ /* 0x001fe20008410000 */
[----:B------:R-:W-:Y:S01]  /*4ac0*/  FMNMX.FTZ R11, R148, R19, !PT ;  /* 0x00000013940b7209 */ /* 0x000fe20007810000 */
[----:B------:R-:W-:Y:S01]  /*4ad0*/  FMUL.FTZ R134, R134, UR6 ;  /* 0x0000000686867c20 */ /* 0x000fe20008410000 */
[----:B------:R-:W-:Y:S01]  /*4ae0*/  ISETP.GT.AND P2, PT, R103, 0x9, PT ;  /* 0x000000096700780c */ /* 0x000fe20003f44270 */
[----:B-1----:R-:W-:Y:S01]  /*4af0*/  FMUL.FTZ R97, R111, UR6 ;  /* 0x000000066f617c20 */ /* 0x002fe20008410000 */
[----:B---3--:R-:W-:Y:S01]  /*4b00*/  FSEL R144, R92, -INF , P1 ;  /* 0xff8000005c907808 */ /* 0x008fe20000800000 */
[----:B------:R0:W-:Y:S01]  /*4b10*/  MUFU.TANH R98, R105 ;  /* 0x0000006900627308 */ /* 0x0001e20000002400 */
[----:B------:R-:W-:Y:S01]  /*4b20*/  FMNMX.FTZ R11, R146, R11, !PT ;  /* 0x0000000b920b7209 */ /* 0x000fe20007810000 */
[----:B------:R-:W-:Y:S01]  /*4b30*/  FMUL.FTZ R115, R115, UR6 ;  /* 0x0000000673737c20 */ /* 0x000fe20008410000 */
[----:B------:R-:W-:Y:S01]  /*4b40*/  ISETP.GT.AND P1, PT, R103, 0x10, PT ;  /* 0x000000106700780c */ /* 0x000fe20003f24270 */
[----:B------:R-:W-:Y:S01]  /*4b50*/  FMUL.FTZ R118, R118, UR6 ;  /* 0x0000000676767c20 */ /* 0x000fe20008410000 */
[----:B-----5:R-:W-:Y:S01]  /*4b60*/  FSEL R142, R142, -INF , P2 ;  /* 0xff8000008e8e7808 */ /* 0x020fe20001000000 */
[----:B------:R-:W-:Y:S01]  /*4b70*/  FMUL.FTZ R119, R119, UR6 ;  /* 0x0000000677777c20 */ /* 0x000fe20008410000 */
[----:B------:R-:W-:Y:S01]  /*4b80*/  ISETP.GT.AND P2, PT, R103, 0x11, PT ;  /* 0x000000116700780c */ /* 0x000fe20003f44270 */
[----:B------:R-:W1:Y:S01]  /*4b90*/  MUFU.TANH R104, R104 ;  /* 0x0000006800687308 */ /* 0x000e620000002400 */
[----:B0-----:R-:W-:Y:S01]  /*4ba0*/  FMNMX.FTZ R105, R144, R11, !PT ;  /* 0x0000000b90697209 */ /* 0x001fe20007810000 */
[----:B------:R-:W-:Y:S01]  /*4bb0*/  FMUL.FTZ R11, R120, UR6 ;  /* 0x00000006780b7c20 */ /* 0x000fe20008410000 */
[----:B------:R-:W-:Y:S01]  /*4bc0*/  FSEL R140, R96, -INF , P1 ;  /* 0xff800000608c7808 */ /* 0x000fe20000800000 */
[----:B------:R-:W-:Y:S01]  /*4bd0*/  FMUL.FTZ R123, R123, UR6 ;  /* 0x000000067b7b7c20 */ /* 0x000fe20008410000 */
[----:B------:R-:W-:Y:S01]  /*4be0*/  FMNMX.FTZ R105, R142, R105, !PT ;  /* 0x000000698e697209 */ /* 0x000fe20007810000 */
[----:B------:R-:W-:Y:S01]  /*4bf0*/  FMUL.FTZ R127, R127, UR6 ;  /* 0x000000067f7f7c20 */ /* 0x000fe20008410000 */
[----:B------:R-:W-:Y:S01]  /*4c00*/  ISETP.GT.AND P1, PT, R103, 0x18, PT ;  /* 0x000000186700780c */ /* 0x000fe20003f24270 */
[----:B------:R-:W0:Y:S01]  /*4c10*/  MUFU.TANH R108, R108 ;  /* 0x0000006c006c7308 */ /* 0x000e220000002400 */
[----:B------:R-:W-:Y:S01]  /*4c20*/  FSEL R138, R138, -INF , P2 ;  /* 0xff8000008a8a7808 */ /* 0x000fe20001000000 */
[----:B------:R-:W-:Y:S01]  /*4c30*/  FMUL.FTZ R131, R131, UR6 ;  /* 0x0000000683837c20 */ /* 0x000fe20008410000 */
[----:B------:R-:W-:Y:S01]  /*4c40*/  FMNMX.FTZ R105, R140, R105, !PT ;  /* 0x000000698c697209 */ /* 0x000fe20007810000 */
[----:B------:R-:W-:Y:S01]  /*4c50*/  FMUL.FTZ R135, R135, UR6 ;  /* 0x0000000687877c20 */ /* 0x000fe20008410000 */
[C---:B------:R-:W-:Y:S01]  /*4c60*/  ISETP.GT.AND P2, PT, R103.reuse, 0x19, PT ;  /* 0x000000196700780c */ /* 0x040fe20003f44270 */
[----:B------:R-:W-:Y:S01]  /*4c70*/  UIADD3 UR7, UR7, 0x2a840, URZ ;  /* 0x0002a84007077890 */ /* 0x000fe2000fffe03f */
[----:B----4-:R-:W-:Y:S01]  /*4c80*/  FSEL R136, R100, -INF , P1 ;  /* 0xff80000064887808 */ /* 0x010fe20000800000 */
[----:B------:R-:W2:Y:S01]  /*4c90*/  MUFU.TANH R109, R109 ;  /* 0x0000006d006d7308 */ /* 0x000ea20000002400 */
[----:B------:R-:W-:Y:S01]  /*4ca0*/  FMNMX.FTZ R105, R138, R105, !PT ;  /* 0x000000698a697209 */ /* 0x000fe20007810000 */
[----:B------:R-:W-:Y:S01]  /*4cb0*/  UPRMT UR7, UR61, 0x654, UR7 ;  /* 0x000006543d077896 */ /* 0x000fe20008000007 */
[----:B------:R-:W-:-:S02]  /*4cc0*/  ISETP.GT.AND P1, PT, R103, 0x20, PT ;  /* 0x000000206700780c */ /* 0x000fc40003f24270 */
[----:B------:R-:W-:Y:S02]  /*4cd0*/  FSEL R120, R90, -INF , P2 ;  /* 0xff8000005a787808 */ /* 0x000fe40001000000 */
[----:B------:R-:W-:Y:S01]  /*4ce0*/  FMNMX.FTZ R105, R136, R105, !PT ;  /* 0x0000006988697209 */ /* 0x000fe20007810000 */
[----:B------:R-:W3:Y:S01]  /*4cf0*/  MUFU.TANH R112, R112 ;  /* 0x0000007000707308 */ /* 0x000ee20000002400 */
[C---:B------:R-:W-:Y:S02]  /*4d00*/  ISETP.GT.AND P2, PT, R103.reuse, 0x21, PT ;  /* 0x000000216700780c */ /* 0x040fe40003f44270 */
[----:B-1----:R-:W-:Y:S01]  /*4d10*/  FSEL R110, R104, -INF , P1 ;  /* 0xff800000686e7808 */ /* 0x002fe20000800000 */
[----:B------:R-:W-:Y:S01]  /*4d20*/  SYNCS.ARRIVE.TRANS64.RED.A1T0 RZ, [UR7], RZ ;  /* 0x000000ffffff79a7 */ /* 0x000fe20008100407 */
[----:B------:R-:W-:Y:S02]  /*4d30*/  FMNMX.FTZ R105, R120, R105, !PT ;  /* 0x0000006978697209 */ /* 0x000fe40007810000 */
[----:B------:R-:W-:Y:S01]  /*4d40*/  ISETP.GT.AND P1, PT, R103, 0x28, PT ;  /* 0x000000286700780c */ /* 0x000fe20003f24270 */
[----:B------:R-:W1:Y:S01]  /*4d50*/  MUFU.TANH R94, R113 ;  /* 0x00000071005e7308 */ /* 0x000e620000002400 */
[----:B------:R-:W-:-:S02]  /*4d60*/  FSEL R98, R98, -INF , P2 ;  /* 0xff80000062627808 */ /* 0x000fc40001000000 */
[----:B------:R-:W-:Y:S02]  /*4d70*/  FMNMX.FTZ R105, R110, R105, !PT ;  /* 0x000000696e697209 */ /* 0x000fe40007810000 */
[C---:B------:R-:W-:Y:S02]  /*4d80*/  ISETP.GT.AND P2, PT, R103.reuse, 0x29, PT ;  /* 0x000000296700780c */ /* 0x040fe40003f44270 */
[----:B0-----:R-:W-:Y:S01]  /*4d90*/  FSEL R90, R108, -INF , P1 ;  /* 0xff8000006c5a7808 */ /* 0x001fe20000800000 */
[----:B------:R-:W0:Y:S01]  /*4da0*/  MUFU.TANH R116, R116 ;  /* 0x0000007400747308 */ /* 0x000e220000002400 */
[----:B------:R-:W-:Y:S02]  /*4db0*/  FMNMX.FTZ R105, R98, R105, !PT ;  /* 0x0000006962697209 */ /* 0x000fe40007810000 */
[----:B------:R-:W-:Y:S02]  /*4dc0*/  ISETP.GT.AND P1, PT, R103, 0x30, PT ;  /* 0x000000306700780c */ /* 0x000fe40003f24270 */
[----:B--2---:R-:W-:-:S02]  /*4dd0*/  FSEL R88, R109, -INF , P2 ;  /* 0xff8000006d587808 */ /* 0x004fc40001000000 */
[----:B------:R-:W-:Y:S01]  /*4de0*/  FMNMX.FTZ R105, R90, R105, !PT ;  /* 0x000000695a697209 */ /* 0x000fe20007810000 */
[----:B------:R-:W2:Y:S01]  /*4df0*/  MUFU.TANH R102, R117 ;  /* 0x0000007500667308 */ /* 0x000ea20000002400 */
[C---:B------:R-:W-:Y:S02]  /*4e00*/  ISETP.GT.AND P2, PT, R103.reuse, 0x31, PT ;  /* 0x000000316700780c */ /* 0x040fe40003f44270 */
[----:B---3--:R-:W-:Y:S02]  /*4e10*/  FSEL R92, R112, -INF , P1 ;  /* 0xff800000705c7808 */ /* 0x008fe40000800000 */
[----:B------:R-:W-:Y:S02]  /*4e20*/  FMNMX.FTZ R105, R88, R105, !PT ;  /* 0x0000006958697209 */ /* 0x000fe40007810000 */
[----:B------:R-:W-:Y:S01]  /*4e30*/  ISETP.GT.AND P1, PT, R103, 0x38, PT ;  /* 0x000000386700780c */ /* 0x000fe20003f24270 */
[----:B------:R-:W3:Y:S01]  /*4e40*/  MUFU.TANH R11, R11 ;  /* 0x0000000b000b7308 */ /* 0x000ee20000002400 */
[----:B-1----:R-:W-:-:S02]  /*4e50*/  FSEL R94, R94, -INF , P2 ;  /* 0xff8000005e5e7808 */ /* 0x002fc40001000000 */
        /* <DEDUP_REMOVED lines=8> */
[----:B------:R-:W1:Y:S01]  /*4ee0*/  MUFU.TANH R106, R124 ;  /* 0x0000007c006a7308 */ /* 0x000e620000002400 */
[----:B------:R-:W-:Y:S02]  /*4ef0*/  ISETP.GT.AND P2, PT, R103, 0x41, PT ;  /* 0x000000416700780c */ /* 0x000fe40003f44270 */
[----:B---3--:R-:W-:Y:S01]  /*4f00*/  FSEL R104, R11, -INF , P1 ;  /* 0xff8000000b687808 */ /* 0x008fe20000800000 */
[----:B------:R-:W-:Y:S01]  /*4f10*/  FMUL.FTZ R11, R114, UR6 ;  /* 0x00000006720b7c20 */ /* 0x000fe20008410000 */
[----:B------:R-:W-:Y:S02]  /*4f20*/  FMNMX.FTZ R105, R102, R105, !PT ;  /* 0x0000006966697209 */ /* 0x000fe40007810000 */
[----:B------:R-:W-:Y:S01]  /*4f30*/  ISETP.GT.AND P1, PT, R103, 0x48, PT ;  /* 0x000000486700780c */ /* 0x000fe20003f24270 */
[----:B------:R-:W2:Y:S01]  /*4f40*/  MUFU.TANH R108, R125 ;  /* 0x0000007d006c7308 */ /* 0x000ea20000002400 */
[----:B0-----:R-:W-:-:S02]  /*4f50*/  FSEL R100, R100, -INF , P2 ;  /* 0xff80000064647808 */ /* 0x001fc40001000000 */
[----:B------:R-:W-:Y:S02]  /*4f60*/  FMNMX.FTZ R105, R104, R105, !PT ;  /* 0x0000006968697209 */ /* 0x000fe40007810000 */
[C---:B------:R-:W-:Y:S02]  /*4f70*/  ISETP.GT.AND P2, PT, R103.reuse, 0x49, PT ;  /* 0x000000496700780c */ /* 0x040fe40003f44270 */
[----:B------:R-:W-:Y:S01]  /*4f80*/  FMNMX.FTZ R105, R100, R105, !PT ;  /* 0x0000006964697209 */ /* 0x000fe20007810000 */
[----:B------:R-:W0:Y:S01]  /*4f90*/  MUFU.TANH R112, R128 ;  /* 0x0000008000707308 */ /* 0x000e220000002400 */
[----:B-1----:R-:W-:Y:S02]  /*4fa0*/  FSEL R106, R106, -INF , P1 ;  /* 0xff8000006a6a7808 */ /* 0x002fe40000800000 */
[----:B------:R-:W-:Y:S02]  /*4fb0*/  ISETP.GT.AND P1, PT, R103, 0x50, PT ;  /* 0x000000506700780c */ /* 0x000fe40003f24270 */
[----:B------:R-:W-:-:S02]  /*4fc0*/  FMNMX.FTZ R105, R106, R105, !PT ;  /* 0x000000696a697209 */ /* 0x000fc40007810000 */
[----:B------:R-:W-:Y:S01]  /*4fd0*/  IADD3 R101, R12, -UR11, R101 ;  /* 0x8000000b0c657c10 */ /* 0x000fe2000fffe065 */
[----:B------:R-:W1:Y:S01]  /*4fe0*/  MUFU.TANH R129, R129 ;  /* 0x0000008100817308 */ /* 0x000e620000002400 */
[----:B--2---:R-:W-:Y:S02]  /*4ff0*/  FSEL R108, R108, -INF , P2 ;  /* 0xff8000006c6c7808 */ /* 0x004fe40001000000 */
[----:B------:R-:W-:Y:S02]  /*5000*/  ISETP.GT.AND P2, PT, R103, 0x51, PT ;  /* 0x000000516700780c */ /* 0x000fe40003f44270 */
[----:B------:R-:W-:Y:S02]  /*5010*/  FMNMX.FTZ R105, R108, R105, !PT ;  /* 0x000000696c697209 */ /* 0x000fe40007810000 */
[----:B------:R-:W-:Y:S01]  /*5020*/  ISETP.GT.AND P3, PT, R101, 0x8, PT ;  /* 0x000000086500780c */ /* 0x000fe20003f64270 */
[----:B------:R-:W2:Y:S01]  /*5030*/  MUFU.TANH R116, R132 ;  /* 0x0000008400747308 */ /* 0x000ea20000002400 */
[----:B0-----:R-:W-:-:S02]  /*5040*/  FSEL R112, R112, -INF , P1 ;  /* 0xff80000070707808 */ /* 0x001fc40000800000 */
[----:B------:R-:W-:Y:S02]  /*5050*/  ISETP.GT.AND P1, PT, R103, 0x58, PT ;  /* 0x000000586700780c */ /* 0x000fe40003f24270 */
[----:B------:R-:W-:Y:S02]  /*5060*/  FMNMX.FTZ R105, R112, R105, !PT ;  /* 0x0000006970697209 */ /* 0x000fe40007810000 */
[----:B------:R-:W-:Y:S01]  /*5070*/  ISETP.GT.AND P4, PT, R101, 0x9, PT ;  /* 0x000000096500780c */ /* 0x000fe20003f84270 */
[----:B------:R-:W0:Y:S01]  /*5080*/  MUFU.TANH R124, R133 ;  /* 0x00000085007c7308 */ /* 0x000e220000002400 */
[----:B-1----:R-:W-:Y:S02]  /*5090*/  FSEL R114, R129, -INF , P2 ;  /* 0xff80000081727808 */ /* 0x002fe40001000000 */
[----:B------:R-:W-:Y:S02]  /*50a0*/  ISETP.GT.AND P2, PT, R103, 0x59, PT ;  /* 0x000000596700780c */ /* 0x000fe40003f44270 */
[----:B------:R-:W-:-:S03]  /*50b0*/  FMNMX.FTZ R105, R114, R105, !PT ;  /* 0x0000006972697209 */ /* 0x000fc60007810000 */
[----:B------:R-:W-:Y:S01]  /*50c0*/  MUFU.TANH R5, R5 ;  /* 0x0000000500057308 */ /* 0x000fe20000002400 */
[----:B--2---:R-:W-:Y:S02]  /*50d0*/  FSEL R116, R116, -INF , P1 ;  /* 0xff80000074747808 */ /* 0x004fe40000800000 */
[----:B------:R-:W-:Y:S02]  /*50e0*/  ISETP.GT.AND P1, PT, R101, RZ, PT ;  /* 0x000000ff6500720c */ /* 0x000fe40003f24270 */
[----:B------:R-:W-:-:S03]  /*50f0*/  FMNMX.FTZ R105, R116, R105, !PT ;  /* 0x0000006974697209 */ /* 0x000fc60007810000 */
[----:B------:R-:W1:Y:S01]  /*5100*/  MUFU.TANH R6, R6 ;  /* 0x0000000600067308 */ /* 0x000e620000002400 */
[----:B0-----:R-:W-:Y:S02]  /*5110*/  FSEL R124, R124, -INF , P2 ;  /* 0xff8000007c7c7808 */ /* 0x001fe40001000000 */
[----:B------:R-:W-:Y:S02]  /*5120*/  ISETP.GT.AND P2, PT, R101, 0x1, PT ;  /* 0x000000016500780c */ /* 0x000fe40003f44270 */
[----:B------:R-:W-:-:S03]  /*5130*/  FMNMX.FTZ R105, R124, R105, !PT ;  /* 0x000000697c697209 */ /* 0x000fc60007810000 */
[----:B------:R-:W0:Y:S02]  /*5140*/  MUFU.TANH R21, R21 ;  /* 0x0000001500157308 */ /* 0x000e240000002400 */
[----:B------:R-:W2:Y:S06]  /*5150*/  SHFL.BFLY PT, R128, R105, 0x2, 0x1f ;  /* 0x0c401f0069807f89 */ /* 0x000eac00000e0000 */
[----:B------:R-:W-:Y:S08]  /*5160*/  MUFU.TANH R14, R14 ;  /* 0x0000000e000e7308 */ /* 0x000ff00000002400 */
[----:B------:R-:W-:Y:S08]  /*5170*/  MUFU.TANH R23, R23 ;  /* 0x0000001700177308 */ /* 0x000ff00000002400 */
[----:B------:R-:W3:Y:S01]  /*5180*/  MUFU.TANH R22, R22 ;  /* 0x0000001600167308 */ /* 0x000ee20000002400 */
[----:B--2---:R-:W-:-:S05]  /*5190*/  FMNMX.FTZ R128, R105, R128, !PT ;  /* 0x0000008069807209 */ /* 0x004fca0007810000 */
[----:B------:R-:W2:Y:S02]  /*51a0*/  SHFL.BFLY PT, R103, R128, 0x1, 0x1f ;  /* 0x0c201f0080677f89 */ /* 0x000ea400000e0000 */
[----:B------:R1:W-:Y:S08]  /*51b0*/  MUFU.TANH R172, R122 ;  /* 0x0000007a00ac7308 */ /* 0x0003f00000002400 */
[----:B------:R-:W-:Y:S01]  /*51c0*/  MUFU.TANH R91, R91 ;  /* 0x0000005b005b7308 */ /* 0x000fe20000002400 */
[----:B-1----:R-:W-:-:S02]  /*51d0*/  FSEL R122, R6, -INF , P2 ;  /* 0xff800000067a7808 */ /* 0x002fc40001000000 */
[----:B0-----:R-:W-:Y:S02]  /*51e0*/  FSEL R6, R21, -INF , P3 ;  /* 0xff80000015067808 */ /* 0x001fe40001800000 */
[C---:B------:R-:W-:Y:S02]  /*51f0*/  ISETP.GT.AND P2, PT, R101.reuse, 0x10, PT ;  /* 0x000000106500780c */ /* 0x040fe40003f44270 */
[C---:B------:R-:W-:Y:S01]  /*5200*/  ISETP.GT.AND P3, PT, R101.reuse, 0x11, PT ;  /* 0x000000116500780c */ /* 0x040fe20003f64270 */
[----:B------:R-:W0:Y:S03]  /*5210*/  MUFU.TANH R89, R89 ;  /* 0x0000005900597308 */ /* 0x000e260000002400 */
[----:B---3--:R-:W-:Y:S02]  /*5220*/  FSEL R132, R22, -INF , P3 ;  /* 0xff80000016847808 */ /* 0x008fe40001800000 */
[----:B------:R-:W-:-:S02]  /*5230*/  ISETP.GT.AND P3, PT, R101, 0x19, PT ;  /* 0x000000196500780c */ /* 0x000fc40003f64270 */
[----:B--2---:R-:W-:Y:S01]  /*5240*/  FMNMX.FTZ R12, R128, R103, !PT ;  /* 0x00000067800c7209 */ /* 0x004fe20007810000 */
[----:B------:R1:W-:Y:S01]  /*5250*/  MUFU.TANH R160, R126 ;  /* 0x0000007e00a07308 */ /* 0x0003e20000002400 */
[----:B------:R-:W-:Y:S02]  /*5260*/  FSEL R128, R5, -INF , P1 ;  /* 0xff80000005807808 */ /* 0x000fe40000800000 */
[----:B------:R-:W-:Y:S02]  /*5270*/  FSETP.NEU.FTZ.AND P1, PT, R12, -INF , PT ;  /* 0xff8000000c00780b */ /* 0x000fe40003f3d000 */
[----:B------:R-:W-:-:S03]  /*5280*/  FMNMX.FTZ R5, R128, R13, !PT ;  /* 0x0000000d80057209 */ /* 0x000fc60007810000 */
[----:B------:R-:W-:Y:S01]  /*5290*/  MUFU.TANH R95, R95 ;  /* 0x0000005f005f7308 */ /* 0x000fe20000002400 */
[----:B------:R-:W-:Y:S02]  /*52a0*/  FMNMX.FTZ R5, R122, R5, !PT ;  /* 0x000000057a057209 */ /* 0x000fe40007810000 */
[----:B-1----:R-:W-:Y:S02]  /*52b0*/  FSEL R126, R14, -INF , P4 ;  /* 0xff8000000e7e7808 */ /* 0x002fe40002000000 */
[----:B------:R-:W-:Y:S02]  /*52c0*/  FMNMX.FTZ R5, R6, R5, !PT ;  /* 0x0000000506057209 */ /* 0x000fe40007810000 */
[----:B0-----:R-:W-:Y:S01]  /*52d0*/  FSEL R162, R89, -INF , P3 ;  /* 0xff80000059a27808 */ /* 0x001fe20001800000 */
[----:B------:R0:W-:Y:S01]  /*52e0*/  MUFU.TANH R105, R130 ;  /* 0x0000008200697308 */ /* 0x0001e20000002400 */
[----:B------:R-:W-:Y:S02]  /*52f0*/  FMNMX.FTZ R5, R126, R5, !PT ;  /* 0x000000057e057209 */ /* 0x000fe40007810000 */
[----:B------:R-:W-:-:S05]  /*5300*/  ISETP.GT.AND P3, PT, R101, 0x21, PT ;  /* 0x000000216500780c */ /* 0x000fca0003f64270 */
[----:B------:R-:W1:Y:S01]  /*5310*/  MUFU.TANH R93, R93 ;  /* 0x0000005d005d7308 */ /* 0x000e620000002400 */
[----:B0-----:R-:W-:Y:S02]  /*5320*/  FSEL R130, R23, -INF , P2 ;  /* 0xff80000017827808 */ /* 0x001fe40001000000 */
[----:B------:R-:W-:Y:S02]  /*5330*/  ISETP.GT.AND P2, PT, R101, 0x18, PT ;  /* 0x000000186500780c */ /* 0x000fe40003f44270 */
[----:B------:R-:W-:-:S03]  /*5340*/  FMNMX.FTZ R5, R130, R5, !PT ;  /* 0x0000000582057209 */ /* 0x000fc60007810000 */
[----:B------:R-:W0:Y:S01]  /*5350*/  MUFU.TANH R99, R99 ;  /* 0x0000006300637308 */ /* 0x000e220000002400 */
[----:B------:R-:W-:-:S07]  /*5360*/  FMNMX.FTZ R5, R132, R5, !PT ;  /* 0x0000000584057209 */ /* 0x000fce0007810000 */
[----:B------:R2:W-:Y:S01]  /*5370*/  MUFU.TANH R109, R134 ;  /* 0x00000086006d7308 */ /* 0x0005e20000002400 */
[----:B-1----:R-:W-:Y:S02]  /*5380*/  FSEL R174, R93, -INF , P3 ;  /* 0xff8000005dae7808 */ /* 0x002fe40001800000 */
[----:B------:R-:W-:-:S05]  /*5390*/  ISETP.GT.AND P3, PT, R101, 0x29, PT ;  /* 0x000000296500780c */ /* 0x000fca0003f64270 */
[----:B------:R-:W1:Y:S01]  /*53a0*/  MUFU.TANH R97, R97 ;  /* 0x0000006100617308 */ /* 0x000e620000002400 */
[----:B--2---:R-:W-:Y:S02]  /*53b0*/  FSEL R134, R91, -INF , P2 ;  /* 0xff8000005b867808 */ /* 0x004fe40001000000 */
[----:B------:R-:W-:Y:S02]  /*53c0*/  ISETP.GT.AND P2, PT, R101, 0x20, PT ;  /* 0x000000206500780c */ /* 0x000fe40003f44270 */
[----:B------:R-:W-:Y:S02]  /*53d0*/  FMNMX.FTZ R5, R134, R5, !PT ;  /* 0x0000000586057209 */ /* 0x000fe40007810000 */
[----:B------:R-:W-:Y:S01]  /*53e0*/  FSEL R168, R95, -INF , P2 ;  /* 0xff8000005fa87808 */ /* 0x000fe20001000000 */
[----:B------:R2:W3:Y:S01]  /*53f0*/  MUFU.TANH R170, R11 ;  /* 0x0000000b00aa7308 */ /* 0x0004e20000002400 */
[----:B------:R-:W-:Y:S02]  /*5400*/  FMNMX.FTZ R5, R162, R5, !PT ;  /* 0x00000005a2057209 */ /* 0x000fe40007810000 */
[----:B------:R-:W-:-:S02]  /*5410*/  ISETP.GT.AND P2, PT, R101, 0x28, PT ;  /* 0x000000286500780c */ /* 0x000fc40003f44270 */
[----:B------:R-:W-:Y:S02]  /*5420*/  FMNMX.FTZ R5, R168, R5, !PT ;  /* 0x00000005a8057209 */ /* 0x000fe40007810000 */
[----:B0-----:R-:W-:Y:S01]  /*5430*/  FSEL R176, R99, -INF , P2 ;  /* 0xff80000063b07808 */ /* 0x001fe20001000000 */
[----:B------:R-:W0:Y:S01]  /*5440*/  MUFU.TANH R115, R115 ;  /* 0x0000007300737308 */ /* 0x000e220000002400 */
[----:B------:R-:W-:Y:S01]  /*5450*/  FMNMX.FTZ R5, R174, R5, !PT ;  /* 0x00000005ae057209 */ /* 0x000fe20007810000 */
[----:B--2---:R-:W2:Y:S01]  /*5460*/  LDC R11, c[0x0][0x988] ;  /* 0x00026200ff0b7b82 */ /* 0x004ea20000000800 */
[----:B------:R-:W-:Y:S02]  /*5470*/  ISETP.GT.AND P2, PT, R101, 0x30, PT ;  /* 0x000000306500780c */ /* 0x000fe40003f44270 */
[----:B-1----:R-:W-:Y:S02]  /*5480*/  FSEL R164, R97, -INF , P3 ;  /* 0xff80000061a47808 */ /* 0x002fe40001800000 */
[----:B------:R-:W-:Y:S01]  /*5490*/  FMNMX.FTZ R5, R176, R5, !PT ;  /* 0x00000005b0057209 */ /* 0x000fe20007810000 */
[----:B------:R-:W1:Y:S01]  /*54a0*/  MUFU.TANH R118, R118 ;  /* 0x0000007600767308 */ /* 0x000e620000002400 */
[----:B------:R-:W-:-:S02]  /*54b0*/  ISETP.GT.AND P3, PT, R101, 0x31, PT ;  /* 0x000000316500780c */ /* 0x000fc40003f64270 */
[----:B---3--:R-:W-:Y:S02]  /*54c0*/  FSEL R170, R170, -INF , P2 ;  /* 0xff800000aaaa7808 */ /* 0x008fe40001000000 */
[----:B------:R-:W-:Y:S02]  /*54d0*/  FMNMX.FTZ R5, R164, R5, !PT ;  /* 0x00000005a4057209 */ /* 0x000fe40007810000 */
[----:B------:R-:W-:Y:S01]  /*54e0*/  ISETP.GT.AND P2, PT, R101, 0x38, PT ;  /* 0x000000386500780c */ /* 0x000fe20003f44270 */
[----:B------:R-:W3:Y:S01]  /*54f0*/  MUFU.TANH R119, R119 ;  /* 0x0000007700777308 */ /* 0x000ee20000002400 */
[----:B0-----:R-:W-:Y:S02]  /*5500*/  FSEL R178, R115, -INF , P3 ;  /* 0xff80000073b27808 */ /* 0x001fe40001800000 */
[----:B------:R-:W-:Y:S02]  /*5510*/  FMNMX.FTZ R5, R170, R5, !PT ;  /* 0x00000005aa057209 */ /* 0x000fe40007810000 */
[----:B------:R-:W-:-:S02]  /*5520*/  ISETP.GT.AND P3, PT, R101, 0x39, PT ;  /* 0x000000396500780c */ /* 0x000fc40003f64270 */
[----:B------:R-:W-:Y:S01]  /*5530*/  FMNMX.FTZ R5, R178, R5, !PT ;  /* 0x00000005b2057209 */ /* 0x000fe20007810000 */
[----:B------:R-:W0:Y:S01]  /*5540*/  MUFU.TANH R123, R123 ;  /* 0x0000007b007b7308 */ /* 0x000e220000002400 */
[----:B-1----:R-:W-:Y:S01]  /*5550*/  FSEL R182, R118, -INF , P2 ;  /* 0xff80000076b67808 */ /* 0x002fe20001000000 */
[----:B--2---:R-:W-:Y:S01]  /*5560*/  FMUL.FTZ R103, R12, R11 ;  /* 0x0000000b0c677220 */ /* 0x004fe20000410000 */
[----:B------:R-:W-:Y:S02]  /*5570*/  ISETP.GT.AND P2, PT, R101, 0x40, PT ;  /* 0x000000406500780c */ /* 0x000fe40003f44270 */
[----:B------:R-:W-:Y:S02]  /*5580*/  FMNMX.FTZ R5, R182, R5, !PT ;  /* 0x00000005b6057209 */ /* 0x000fe40007810000 */
[----:B------:R-:W-:Y:S01]  /*5590*/  FSEL R172, R172, -INF , P2 ;  /* 0xff800000acac7808 */ /* 0x000fe20001000000 */
[----:B------:R-:W1:Y:S01]  /*55a0*/  MUFU.TANH R127, R127 ;  /* 0x0000007f007f7308 */ /* 0x000e620000002400 */
[----:B---3--:R-:W-:-:S02]  /*55b0*/  FSEL R180, R119, -INF , P3 ;  /* 0xff80000077b47808 */ /* 0x008fc40001800000 */
[C---:B------:R-:W-:Y:S02]  /*55c0*/  ISETP.GT.AND P3, PT, R101.reuse, 0x41, PT ;  /* 0x000000416500780c */ /* 0x040fe40003f64270 */
[----:B------:R-:W-:Y:S02]  /*55d0*/  FMNMX.FTZ R5, R180, R5, !PT ;  /* 0x00000005b4057209 */ /* 0x000fe40007810000 */
[----:B------:R-:W-:Y:S01]  /*55e0*/  ISETP.GT.AND P2, PT, R101, 0x48, PT ;  /* 0x000000486500780c */ /* 0x000fe20003f44270 */
[----:B------:R-:W2:Y:S01]  /*55f0*/  MUFU.TANH R131, R131 ;  /* 0x0000008300837308 */ /* 0x000ea20000002400 */
[----:B0-----:R-:W-:Y:S02]  /*5600*/  FSEL R166, R123, -INF , P3 ;  /* 0xff8000007ba67808 */ /* 0x001fe40001800000 */
[----:B------:R-:W-:Y:S02]  /*5610*/  FMNMX.FTZ R5, R172, R5, !PT ;  /* 0x00000005ac057209 */ /* 0x000fe40007810000 */
[----:B------:R-:W-:-:S02]  /*5620*/  FSEL R107, R103, RZ, P1 ;  /* 0x000000ff676b7208 */ /* 0x000fc40000800000 */
[C---:B------:R-:W-:Y:S01]  /*5630*/  ISETP.GT.AND P3, PT, R101.reuse, 0x49, PT ;  /* 0x000000496500780c */ /* 0x040fe20003f64270 */
[----:B------:R-:W0:Y:S01]  /*5640*/  MUFU.TANH R135, R135 ;  /* 0x0000008700877308 */ /* 0x000e220000002400 */
[----:B------:R-:W-:Y:S01]  /*5650*/  FSEL R160, R160, -INF , P2 ;  /* 0xff800000a0a07808 */ /* 0x000fe20001000000 */
[--C-:B------:R-:W-:Y:S01]  /*5660*/  FFMA.FTZ R91, R120, R11, -R107.reuse ;  /* 0x0000000b785b7223 */ /* 0x100fe2000001086b */
[----:B------:R-:W-:Y:S01]  /*5670*/  FMNMX.FTZ R5, R166, R5, !PT ;  /* 0x00000005a6057209 */ /* 0x000fe20007810000 */
[-CC-:B------:R-:W-:Y:S01]  /*5680*/  FFMA.FTZ R156, R148, R11.reuse, -R107.reuse ;  /* 0x0000000b949c7223 */ /* 0x180fe2000001086b */
[----:B------:R-:W-:Y:S01]  /*5690*/  ISETP.GT.AND P2, PT, R101, 0x50, PT ;  /* 0x000000506500780c */ /* 0x000fe20003f44270 */
[-CC-:B------:R-:W-:Y:S01]  /*56a0*/  FFMA.FTZ R148, R110, R11.reuse, -R107.reuse ;  /* 0x0000000b6e947223 */ /* 0x180fe2000001086b */
[----:B-1----:R-:W-:Y:S01]  /*56b0*/  FSEL R120, R127, -INF , P3 ;  /* 0xff8000007f787808 */ /* 0x002fe20001800000 */
[--C-:B------:R-:W-:Y:S01]  /*56c0*/  FFMA.FTZ R93, R98, R11, -R107.reuse ;  /* 0x0000000b625d7223 */ /* 0x100fe2000001086b */
[----:B------:R-:W-:Y:S01]  /*56d0*/  FMNMX.FTZ R5, R160, R5, !PT ;  /* 0x00000005a0057209 */ /* 0x000fe20007810000 */
[-CC-:B------:R-:W-:Y:S01]  /*56e0*/  FFMA.FTZ R95, R88, R11.reuse, -R107.reuse ;  /* 0x0000000b585f7223 */ /* 0x180fe2000001086b */
[----:B------:R-:W-:Y:S01]  /*56f0*/  ISETP.GT.AND P3, PT, R101, 0x51, PT ;  /* 0x000000516500780c */ /* 0x000fe20003f64270 */
[-CC-:B------:R-:W-:Y:S01]  /*5700*/  FFMA.FTZ R150, R90, R11.reuse, -R107.reuse ;  /* 0x0000000b5a967223 */ /* 0x180fe2000001086b */
[----:B------:R-:W-:Y:S01]  /*5710*/  FSEL R22, R105, -INF , P2 ;  /* 0xff80000069167808 */ /* 0x000fe20001000000 */
[--C-:B------:R-:W-:Y:S01]  /*5720*/  FFMA.FTZ R21, R146, R11, -R107.reuse ;  /* 0x0000000b92157223 */ /* 0x100fe2000001086b */
[----:B------:R-:W-:Y:S01]  /*5730*/  FMNMX.FTZ R5, R120, R5, !PT ;  /* 0x0000000578057209 */ /* 0x000fe20007810000 */
[----:B------:R-:W-:Y:S01]  /*5740*/  MUFU.EX2 R156, R156 ;  /* 0x0000009c009c7308 */ /* 0x000fe20000000800 */
[----:B------:R-:W-:Y:S01]  /*5750*/  ISETP.GT.AND P2, PT, R101, 0x58, PT ;  /* 0x000000586500780c */ /* 0x000fe20003f44270 */
[-CC-:B------:R-:W-:Y:S01]  /*5760*/  FFMA.FTZ R158, R144, R11.reuse, -R107.reuse ;  /* 0x0000000b909e7223 */ /* 0x180fe2000001086b */
[----:B--2---:R-:W-:Y:S01]  /*5770*/  FSEL R110, R131, -INF , P3 ;  /* 0xff800000836e7808 */ /* 0x004fe20001800000 */
[--C-:B------:R-:W-:Y:S01]  /*5780*/  FFMA.FTZ R23, R142, R11, -R107.reuse ;  /* 0x0000000b8e177223 */ /* 0x100fe2000001086b */
[----:B------:R-:W-:Y:S01]  /*5790*/  FMNMX.FTZ R5, R22, R5, !PT ;  /* 0x0000000516057209 */ /* 0x000fe20007810000 */
[-CC-:B------:R-:W-:Y:S01]  /*57a0*/  FFMA.FTZ R152, R140, R11.reuse, -R107.reuse ;  /* 0x0000000b8c987223 */ /* 0x180fe2000001086b */
[----:B------:R-:W-:Y:S01]  /*57b0*/  ISETP.GT.AND P3, PT, R101, 0x59, PT ;  /* 0x000000596500780c */ /* 0x000fe20003f64270 */
[----:B------:R-:W-:Y:S01]  /*57c0*/  MUFU.EX2 R21, R21 ;  /* 0x0000001500157308 */ /* 0x000fe20000000800 */
[----:B------:R-:W-:Y:S01]  /*57d0*/  FSEL R118, R109, -INF , P2 ;  /* 0xff8000006d767808 */ /* 0x000fe20001000000 */
[--C-:B------:R-:W-:Y:S01]  /*57e0*/  FFMA.FTZ R89, R138, R11, -R107.reuse ;  /* 0x0000000b8a597223 */ /* 0x100fe2000001086b */
[----:B------:R-:W-:Y:S01]  /*57f0*/  FMNMX.FTZ R5, R110, R5, !PT ;  /* 0x000000056e057209 */ /* 0x000fe20007810000 */
[-CC-:B------:R-:W-:Y:S01]  /*5800*/  FFMA.FTZ R154, R136, R11.reuse, -R107.reuse ;  /* 0x0000000b889a7223 */ /* 0x180fe2000001086b */
[----:B0-----:R-:W-:Y:S01]  /*5810*/  FSEL R98, R135, -INF , P3 ;  /* 0xff80000087627808 */ /* 0x001fe20001800000 */
[--C-:B------:R-:W-:Y:S01]  /*5820*/  FFMA.FTZ R144, R92, R11, -R107.reuse ;  /* 0x0000000b5c907223 */ /* 0x100fe2000001086b */
[----:B------:R-:W-:Y:S01]  /*5830*/  FMNMX.FTZ R5, R118, R5, !PT ;  /* 0x0000000576057209 */ /* 0x000fe20007810000 */
[----:B------:R-:W-:Y:S01]  /*5840*/  MUFU.EX2 R158, R158 ;  /* 0x0000009e009e7308 */ /* 0x000fe20000000800 */
[-CC-:B------:R-:W-:Y:S01]  /*5850*/  FFMA.FTZ R97, R94, R11.reuse, -R107.reuse ;  /* 0x0000000b5e617223 */ /* 0x180fe2000001086b */
[--C-:B------:R-:W-:Y:S01]  /*5860*/  FFMA.FTZ R146, R96, R11, -R107.reuse ;  /* 0x0000000b60927223 */ /* 0x100fe2000001086b */
[----:B------:R-:W-:Y:S01]  /*5870*/  FMNMX.FTZ R5, R98, R5, !PT ;  /* 0x0000000562057209 */ /* 0x000fe20007810000 */
[-CC-:B------:R-:W-:Y:S01]  /*5880*/  FFMA.FTZ R99, R102, R11.reuse, -R107.reuse ;  /* 0x0000000b66637223 */ /* 0x180fe2000001086b */
[-CC-:B------:R-:W-:Y:S01]  /*5890*/  FFMA.FTZ R140, R104, R11.reuse, -R107.reuse ;  /* 0x0000000b688c7223 */ /* 0x180fe2000001086b */
[-CC-:B------:R-:W-:Y:S01]  /*58a0*/  FFMA.FTZ R101, R100, R11.reuse, -R107.reuse ;  /* 0x0000000b64657223 */ /* 0x180fe2000001086b */
[-CC-:B------:R-:W-:Y:S01]  /*58b0*/  FFMA.FTZ R142, R106, R11.reuse, -R107.reuse ;  /* 0x0000000b6a8e7223 */ /* 0x180fe2000001086b */
[----:B------:R-:W0:Y:S01]  /*58c0*/  SHFL.BFLY PT, R14, R5, 0x2, 0x1f ;  /* 0x0c401f00050e7f89 */ /* 0x000e2200000e0000 */
[----:B------:R-:W-:Y:S01]  /*58d0*/  MUFU.EX2 R23, R23 ;  /* 0x0000001700177308 */ /* 0x000fe20000000800 */
[-CC-:B------:R-:W-:Y:S01]  /*58e0*/  FFMA.FTZ R103, R108, R11.reuse, -R107.reuse ;  /* 0x0000000b6c677223 */ /* 0x180fe2000001086b */
[-CC-:B------:R-:W-:Y:S01]  /*58f0*/  FFMA.FTZ R136, R112, R11.reuse, -R107.reuse ;  /* 0x0000000b70887223 */ /* 0x180fe2000001086b */
[-CC-:B------:R-:W-:Y:S01]  /*5900*/  FFMA.FTZ R105, R114, R11.reuse, -R107.reuse ;  /* 0x0000000b72697223 */ /* 0x180fe2000001086b */
[-CC-:B------:R-:W-:Y:S01]  /*5910*/  FFMA.FTZ R138, R116, R11.reuse, -R107.reuse ;  /* 0x0000000b748a7223 */ /* 0x180fe2000001086b */
[----:B------:R-:W-:-:S03]  /*5920*/  FFMA.FTZ R107, R124, R11, -R107 ;  /* 0x0000000b7c6b7223 */ /* 0x000fc6000001086b */
[----:B------:R-:W-:Y:S08]  /*5930*/  MUFU.EX2 R152, R152 ;  /* 0x0000009800987308 */ /* 0x000ff00000000800 */
[----:B------:R-:W-:Y:S01]  /*5940*/  MUFU.EX2 R89, R89 ;  /* 0x0000005900597308 */ /* 0x000fe20000000800 */
[----:B0-----:R-:W-:-:S07]  /*5950*/  FMNMX.FTZ R88, R5, R14, !PT ;  /* 0x0000000e05587209 */ /* 0x001fce0007810000 */
[----:B------:R-:W-:Y:S01]  /*5960*/  MUFU.EX2 R154, R154 ;  /* 0x0000009a009a7308 */ /* 0x000fe20000000800 */
[----:B------:R-:W0:Y:S07]  /*5970*/  SHFL.BFLY PT, R5, R88, 0x1, 0x1f ;  /* 0x0c201f0058057f89 */ /* 0x000e2e00000e0000 */
[----:B------:R-:W-:Y:S08]  /*5980*/  MUFU.EX2 R91, R91 ;  /* 0x0000005b005b7308 */ /* 0x000ff00000000800 */
[----:B------:R-:W-:Y:S08]  /*5990*/  MUFU.EX2 R148, R148 ;  /* 0x0000009400947308 */ /* 0x000ff00000000800 */
[----:B------:R-:W-:Y:S01]  /*59a0*/  MUFU.EX2 R93, R93 ;  /* 0x0000005d005d7308 */ /* 0x000fe20000000800 */
[----:B0-----:R-:W-:-:S04]  /*59b0*/  FMNMX.FTZ R14, R88, R5, !PT ;  /* 0x00000005580e7209 */ /* 0x001fc80007810000 */
[C---:B------:R-:W-:Y:S01]  /*59c0*/  FSETP.NEU.FTZ.AND P2, PT, R14.reuse, -INF , PT ;  /* 0xff8000000e00780b */ /* 0x040fe20003f5d000 */
[C---:B------:R-:W-:Y:S02]  /*59d0*/  FMUL.FTZ R5, R14.reuse, R11 ;  /* 0x0000000b0e057220 */ /* 0x040fe40000410000 */
[----:B------:R-:W-:Y:S01]  /*59e0*/  MUFU.EX2 R150, R150 ;  /* 0x0000009600967308 */ /* 0x000fe20000000800 */
[----:B------:R-:W-:Y:S02]  /*59f0*/  FSEL R90, R14, RZ, P2 ;  /* 0x000000ff0e5a7208 */ /* 0x000fe40001000000 */
[----:B------:R-:W-:-:S03]  /*5a00*/  FSEL R109, R5, RZ, P2 ;  /* 0x000000ff056d7208 */ /* 0x000fc60001000000 */
[----:B------:R-:W-:Y:S02]  /*5a10*/  FADD.FTZ R90, -R90, R13 ;  /* 0x0000000d5a5a7221 */ /* 0x000fe40000010100 */
[----:B------:R-:W-:Y:S01]  /*5a20*/  MUFU.EX2 R95, R95 ;  /* 0x0000005f005f7308 */ /* 0x000fe20000000800 */
[-CC-:B------:R-:W-:Y:S01]  /*5a30*/  FFMA.FTZ R159, R6, R11.reuse, -R109.reuse ;  /* 0x0000000b069f7223 */ /* 0x180fe2000001086d */
[----:B------:R-:W-:Y:S01]  /*5a40*/  FSEL R6, R12, RZ, P1 ;  /* 0x000000ff0c067208 */ /* 0x000fe20000800000 */
[-CC-:B------:R-:W-:Y:S01]  /*5a50*/  FFMA.FTZ R157, R128, R11.reuse, -R109.reuse ;  /* 0x0000000b809d7223 */ /* 0x180fe2000001086d */
[-C--:B------:R-:W-:Y:S01]  /*5a60*/  FMUL.FTZ R90, R90, R11.reuse ;  /* 0x0000000b5a5a7220 */ /* 0x080fe20000410000 */
[-CC-:B------:R-:W-:Y:S01]  /*5a70*/  FFMA.FTZ R88, R122, R11.reuse, -R109.reuse ;  /* 0x0000000b7a587223 */ /* 0x180fe2000001086d */
[-C--:B------:R-:W-:Y:S01]  /*5a80*/  FFMA.FTZ R126, R126, R11.reuse, -R109 ;  /* 0x0000000b7e7e7223 */ /* 0x080fe2000001086d */
        /* <DEDUP_REMOVED lines=27> */
[----:B0-----:R-:W-:-:S04]  /*5c40*/  FFMA.FTZ R4, R5, R4, R156 ;  /* 0x0000000405047223 */ /* 0x001fc8000001009c */
[----:B------:R-:W-:-:S03]  /*5c50*/  FADD.FTZ R13, R21, R4 ;  /* 0x00000004150d7221 */ /* 0x000fc60000010000 */
[----:B------:R-:W0:Y:S01]  /*5c60*/  MUFU.EX2 R126, R126 ;  /* 0x0000007e007e7308 */ /* 0x000e220000000800 */
[----:B-1----:R-:W-:Y:S01]  /*5c70*/  FFMA.FTZ R3, R6, R3, R157 ;  /* 0x0000000306037223 */ /* 0x002fe2000001009d */
[----:B------:R-:W-:-:S06]  /*5c80*/  FADD.FTZ R90, R158, R13 ;  /* 0x0000000d9e5a7221 */ /* 0x000fcc0000010000 */
[----:B------:R-:W1:Y:S01]  /*5c90*/  MUFU.EX2 R153, R130 ;  /* 0x0000008200997308 */ /* 0x000e620000000800 */
[----:B--2---:R-:W-:Y:S01]  /*5ca0*/  FADD.FTZ R4, R88, R3 ;  /* 0x0000000358047221 */ /* 0x004fe20000010000 */
[----:B------:R-:W-:-:S03]  /*5cb0*/  FADD.FTZ R3, R23, R90 ;  /* 0x0000005a17037221 */ /* 0x000fc60000010000 */
[----:B------:R-:W-:Y:S01]  /*5cc0*/  FADD.FTZ R4, R159, R4 ;  /* 0x000000049f047221 */ /* 0x000fe20000010000 */
        /* <DEDUP_REMOVED lines=15> */
[----:B------:R-:W-:-:S06]  /*5dc0*/  FADD.FTZ R3, R95, R90 ;  /* 0x0000005a5f037221 */ /* 0x000fcc0000010000 */
        /* <DEDUP_REMOVED lines=32> */
[----:B------:R-:W-:Y:S08]  /*5fd0*/  MUFU.EX2 R103, R103 ;  /* 0x0000006700677308 */ /* 0x000ff00000000800 */
[----:B------:R-:W1:Y:S01]  /*5fe0*/  MUFU.EX2 R120, R120 ;  /* 0x0000007800787308 */ /* 0x000e620000000800 */
[----:B0-----:R-:W-:-:S07]  /*5ff0*/  FADD.FTZ R4, R143, R4 ;  /* 0x000000048f047221 */ /* 0x001fce0000010000 */
[----:B------:R-:W-:Y:S08]  /*6000*/  MUFU.EX2 R136, R136 ;  /* 0x0000008800887308 */ /* 0x000ff00000000800 */
[----:B------:R0:W2:Y:S01]  /*6010*/  MUFU.EX2 R137, R22 ;  /* 0x0000001600897308 */ /* 0x0000a20000000800 */
[----:B-1----:R-:W-:-:S07]  /*6020*/  FADD.FTZ R4, R120, R4 ;  /* 0x0000000478047221 */ /* 0x002fce0000010000 */
[----:B------:R-:W1:Y:S01]  /*6030*/  MUFU.EX2 R105, R105 ;  /* 0x0000006900697308 */ /* 0x000e620000000800 */
[----:B0-----:R-:W-:-:S04]  /*6040*/  FADD.FTZ R22, R140, R3 ;  /* 0x000000038c167221 */ /* 0x001fc80000010000 */
[----:B------:R-:W-:-:S03]  /*6050*/  FADD.FTZ R3, R101, R22 ;  /* 0x0000001665037221 */ /* 0x000fc60000010000 */
[----:B------:R-:W0:Y:S01]  /*6060*/  MUFU.EX2 R110, R110 ;  /* 0x0000006e006e7308 */ /* 0x000e220000000800 */
[----:B------:R-:W-:Y:S01]  /*6070*/  FADD.FTZ R22, R142, R3 ;  /* 0x000000038e167221 */ /* 0x000fe20000010000 */
[----:B--2---:R-:W-:-:S03]  /*6080*/  FADD.FTZ R4, R137, R4 ;  /* 0x0000000489047221 */ /* 0x004fc60000010000 */
[----:B------:R-:W-:-:S03]  /*6090*/  FADD.FTZ R3, R103, R22 ;  /* 0x0000001667037221 */ /* 0x000fc60000010000 */
[----:B------:R-:W2:Y:S01]  /*60a0*/  MUFU.EX2 R138, R138 ;  /* 0x0000008a008a7308 */ /* 0x000ea20000000800 */
[----:B------:R-:W-:-:S04]  /*60b0*/  FADD.FTZ R22, R136, R3 ;  /* 0x0000000388167221 */ /* 0x000fc80000010000 */
[----:B-1----:R-:W-:-:S03]  /*60c0*/  FADD.FTZ R3, R105, R22 ;  /* 0x0000001669037221 */ /* 0x002fc60000010000 */
[----:B------:R-:W1:Y:S01]  /*60d0*/  MUFU.EX2 R139, R118 ;  /* 0x00000076008b7308 */ /* 0x000e620000000800 */
[----:B0-----:R-:W-:-:S07]  /*60e0*/  FADD.FTZ R4, R110, R4 ;  /* 0x000000046e047221 */ /* 0x001fce0000010000 */
[----:B------:R-:W0:Y:S01]  /*60f0*/  MUFU.EX2 R107, R107 ;  /* 0x0000006b006b7308 */ /* 0x000e220000000800 */
[----:B--2---:R-:W-:-:S07]  /*6100*/  FADD.FTZ R22, R138, R3 ;  /* 0x000000038a167221 */ /* 0x004fce0000010000 */
[----:B------:R-:W2:Y:S01]  /*6110*/  MUFU.EX2 R98, R98 ;  /* 0x0000006200627308 */ /* 0x000ea20000000800 */
[----:B-1----:R-:W-:Y:S01]  /*6120*/  FADD.FTZ R3, R139, R4 ;  /* 0x000000048b037221 */ /* 0x002fe20000010000 */
[----:B0-----:R-:W-:-:S03]  /*6130*/  FADD.FTZ R4, R107, R22 ;  /* 0x000000166b047221 */ /* 0x001fc60000010000 */
[----:B--2---:R-:W-:Y:S01]  /*6140*/  FADD.FTZ R3, R98, R3 ;  /* 0x0000000362037221 */ /* 0x004fe20000010000 */
[----:B------:R-:W-:Y:S06]  /*6150*/  @!P0 BRA `(.L_x_2205) ;  /* 0x0000000000048947 */ /* 0x000fec0003800000 */
[----:B------:R-:W-:Y:S01]  /*6160*/  BPT.TRAP 0x1 ;  /* 0x000000040000795c */ /* 0x000fe20000300000 */
.L_x_2205:
[----:B------:R-:W-:Y:S01]  /*6170*/  UIADD3 UR10, UR10, 0x2a860, URZ ;  /* 0x0002a8600a0a7890 */ /* 0x000fe2000fffe03f */
[----:B------:R-:W-:Y:S01]  /*6180*/  ISETP.GT.AND P1, PT, R20, R15, PT ;  /* 0x0000000f1400720c */ /* 0x000fe20003f24270 */
[----:B------:R-:W-:Y:S01]  /*6190*/  UMOV UR5, UR4 ;  /* 0x0000000400057c82 */ /* 0x000fe20008000000 */
[----:B------:R-:W-:Y:S01]  /*61a0*/  F2FP.BF16.F32.PACK_AB R156, R21, R156 ;  /* 0x0000009c159c723e */ /* 0x000fe200000010ff */
[----:B------:R-:W-:Y:S01]  /*61b0*/  UPRMT UR10, UR61, 0x654, UR10 ;  /* 0x000006543d0a7896 */ /* 0x000fe2000800000a */
[----:B------:R-:W-:Y:S01]  /*61c0*/  F2FP.BF16.F32.PACK_AB R157, R88, R157 ;  /* 0x0000009d589d723e */ /* 0x000fe200000010ff */
[----:B------:R-:W-:Y:S01]  /*61d0*/  VIADD R20, R20, 0xffffffff ;  /* 0xffffffff14147836 */ /* 0x000fe20000000000 */
[----:B------:R-:W-:Y:S01]  /*61e0*/  F2FP.BF16.F32.PACK_AB R158, R23, R158 ;  /* 0x0000009e179e723e */ /* 0x000fe200000010ff */
[----:B------:R-:W-:Y:S01]  /*61f0*/  IMAD.MOV.U32 R19, RZ, RZ, R12 ;  /* 0x000000ffff137224 */ /* 0x000fe200078e000c */
[----:B------:R-:W-:Y:S01]  /*6200*/  F2FP.BF16.F32.PACK_AB R159, R126, R159 ;  /* 0x0000009f7e9f723e */ /* 0x000fe200000010ff */
[----:B------:R-:W-:Y:S01]  /*6210*/  IMAD.MOV.U32 R21, RZ, RZ, R0 ;  /* 0x000000ffff157224 */ /* 0x000fe200078e0000 */
        /* <DEDUP_REMOVED lines=21> */
[----:B------:R-:W-:Y:S01]  /*6370*/  MOV R13, R14 ;  /* 0x0000000e000d7202 */ /* 0x000fe20000000f00 */
[----:B------:R-:W-:Y:S06]  /*6380*/  @P1 BRA `(.L_x_2206) ;  /* 0xffffffd400cc1947 */ /* 0x000fec000383ffff */
.L_x_2195:
[----:B------:R-:W-:-:S13]  /*6390*/  ISETP.GE.AND P1, PT, R20, R17, PT ;  /* 0x000000111400720c */ /* 0x000fda0003f26270 */
[----:B------:R-:W-:Y:S05]  /*63a0*/  @!P1 BRA `(.L_x_2207) ;  /* 0x0000002000649947 */ /* 0x000fea0003800000 */
[----:B------:R-:W-:Y:S01]  /*63b0*/  MOV R13, R14 ;  /* 0x0000000e000d7202 */ /* 0x000fe20000000f00 */
[----:B------:R-:W-:Y:S01]  /*63c0*/  IMAD.MOV.U32 R7, RZ, RZ, R12 ;  /* 0x000000ffff077224 */ /* 0x000fe200078e000c */
[----:B------:R-:W-:Y:S01]  /*63d0*/  UMOV UR7, UR4 ;  /* 0x0000000400077c82 */ /* 0x000fe20008000000 */
[----:B------:R-:W-:Y:S01]  /*63e0*/  IMAD.MOV.U32 R10, RZ, RZ, R0 ;  /* 0x000000ffff0a7224 */ /* 0x000fe200078e0000 */
[----:B------:R-:W-:-:S06]  /*63f0*/  ULDC UR6, c[0x0][0x9d8] ;  /* 0x0002760000067ab9 */ /* 0x000fcc0000000800 */
.L_x_2218:
[----:B------:R-:W-:-:S04]  /*6400*/  UIADD3 UR4, UR7, 0x1, URZ ;  /* 0x0000000107047890 */ /* 0x000fc8000fffe03f */
[----:B------:R-:W-:-:S04]  /*6410*/  UISETP.NE.AND UP0, UPT, UR4, 0x2, UPT ;  /* 0x000000020400788c */ /* 0x000fc8000bf05270 */
[----:B------:R-:W-:Y:S02]  /*6420*/  USEL UR5, URZ, 0x1, UP0 ;  /* 0x000000013f057887 */ /* 0x000fe40008000000 */
[----:B------:R-:W-:-:S04]  /*6430*/  USEL UR4, UR4, URZ, UP0 ;  /* 0x0000003f04047287 */ /* 0x000fc80008000000 */
[----:B------:R-:W-:Y:S01]  /*6440*/  LOP3.LUT R0, R10, UR5, RZ, 0x3c, !PT ;  /* 0x000000050a007c12 */ /* 0x000fe2000f8e3cff */
[----:B------:R-:W-:Y:S07]  /*6450*/  @!P0 BRA `(.L_x_2208) ;  /* 0x0000000000048947 */ /* 0x000fee0003800000 */
[----:B------:R-:W-:Y:S01]  /*6460*/  BPT.TRAP 0x1 ;  /* 0x000000040000795c */ /* 0x000fe20000300000 */
.L_x_2208:
[----:B------:R-:W-:Y:S01]  /*6470*/  ULEA UR38, UR4, UR39, 0x3 ;  /* 0x0000002704267291 */ /* 0x000fe2000f8e183f */
[----:B------:R-:W-:-:S08]  /*6480*/  SHF.L.U32 R11, R0, 0x1f, RZ ;  /* 0x0000001f000b7819 */ /* 0x000fd000000006ff */
[----:B------:R0:W1:Y:S01]  /*6490*/  SYNCS.PHASECHK.TRANS64.TRYWAIT P1, [UR38+0x2a830], R11 ;  /* 0x02a8300bff0075a7 */ /* 0x0000620008020166 */
[----:B------:R-:W-:Y:S05]  /*64a0*/  @!P0 BRA `(.L_x_2209) ;  /* 0x0000000000048947 */ /* 0x000fea0003800000 */
[----:B------:R-:W-:Y:S01]  /*64b0*/  BPT.TRAP 0x1 ;  /* 0x000000040000795c */ /* 0x000fe20000300000 */
.L_x_2209:
[----:B-1----:R-:W-:Y:S05]  /*64c0*/  @P1 BRA `(.L_x_2210) ;  /* 0x0000000000081947 */ /* 0x002fea0003800000 */
[----:B------:R-:W1:Y:S02]  /*64d0*/  SYNCS.PHASECHK.TRANS64.TRYWAIT P1, [UR38+0x2a830], R11 ;  /* 0x02a8300bff0075a7 */ /* 0x000e640008020166 */
[----:B-1----:R-:W-:Y:S05]  /*64e0*/  @!P1 BRA `(.L_x_2211) ;  /* 0x0000008000789947 */ /* 0x002fea0003800000 */
.L_x_2210:
        /* <DEDUP_REMOVED lines=129> */
.L_x_2212:
[----:B------:R-:W-:Y:S01]  /*6d00*/  ULEA UR5, UR7, UR39, 0x3 ;  /* 0x0000002707057291 */ /* 0x000fe2000f8e183f */
[----:B------:R-:W-:-:S08]  /*6d10*/  SHF.L.U32 R5, R10, 0x1f, RZ ;  /* 0x0000001f0a057819 */ /* 0x000fd000000006ff */
[----:B------:R2:W3:Y:S01]  /*6d20*/  SYNCS.PHASECHK.TRANS64.TRYWAIT P1, [UR5+0x2a850], R5 ;  /* 0x02a85005ff0075a7 */ /* 0x0004e20008020145 */
[----:B------:R-:W-:Y:S05]  /*6d30*/  @!P0 BRA `(.L_x_2213) ;  /* 0x0000000000048947 */ /* 0x000fea0003800000 */
[----:B------:R-:W-:Y:S01]  /*6d40*/  BPT.TRAP 0x1 ;  /* 0x000000040000795c */ /* 0x000fe20000300000 */
.L_x_2213:
[----:B---3--:R-:W-:Y:S05]  /*6d50*/  @P1 BRA `(.L_x_2214) ;  /* 0x0000000000081947 */ /* 0x008fea0003800000 */
[----:B------:R-:W3:Y:S02]  /*6d60*/  SYNCS.PHASECHK.TRANS64.TRYWAIT P1, [UR5+0x2a850], R5 ;  /* 0x02a85005ff0075a7 */ /* 0x000ee40008020145 */
[----:B---3--:R-:W-:Y:S05]  /*6d70*/  @!P1 BRA `(.L_x_2215) ;  /* 0x00000078006c9947 */ /* 0x008fea0003800000 */
.L_x_2214:
        /* <DEDUP_REMOVED lines=36> */
.L_x_2216:
        /* <DEDUP_REMOVED lines=23> */
[----:B--23--:R-:W-:Y:S01]  /*7130*/  FMNMX.FTZ R5, R136, R7, !PT ;  /* 0x0000000788057209 */ /* 0x00cfe20007810000 */
        /* <DEDUP_REMOVED lines=34> */
[----:B------:R-:W-:-:S04]  /*7360*/  UIADD3 UR38, UR38, 0x2a840, URZ ;  /* 0x0002a84026267890 */ /* 0x000fc8000fffe03f */
[----:B------:R-:W2:Y:S01]  /*7370*/  MUFU.TANH R144, R144 ;  /* 0x0000009000907308 */ /* 0x000ea20000002400 */
[----:B0-----:R-:W-:Y:S01]  /*7380*/  FMNMX.FTZ R5, R142, R5, !PT ;  /* 0x000000058e057209 */ /* 0x001fe20007810000 */
[----:B------:R-:W-:-:S06]  /*7390*/  UPRMT UR38, UR61, 0x654, UR38 ;  /* 0x000006543d267896 */ /* 0x000fcc0008000026 */
[----:B------:R-:W0:Y:S01]  /*73a0*/  MUFU.TANH R88, R88 ;  /* 0x0000005800587308 */ /* 0x000e220000002400 */
[----:B-1----:R-:W-:Y:S02]  /*73b0*/  FMNMX.FTZ R11, R22, R11, !PT ;  /* 0x0000000b160b7209 */ /* 0x002fe40007810000 */
[----:B------:R-:W-:Y:S05]  /*73c0*/  SYNCS.ARRIVE.TRANS64.RED.A1T0 RZ, [UR38], RZ ;  /* 0x000000ffffff79a7 */ /* 0x000fea0008100426 */
        /* <DEDUP_REMOVED lines=49> */
[----:B--2---:R-:W-:Y:S01]  /*76e0*/  FMNMX.FTZ R15, R164, R5, !PT ;  /* 0x00000005a40f7209 */ /* 0x004fe20007810000 */
[----:B------:R-:W-:Y:S01]  /*76f0*/  FMUL.FTZ R5, R134, UR6 ;  /* 0x0000000686057c20 */ /* 0x000fe20008410000 */
[----:B------:R-:W-:-:S05]  /*7700*/  FMUL.FTZ R134, R135, UR6 ;  /* 0x0000000687867c20 */ /* 0x000fca0008410000 */
        /* <DEDUP_REMOVED lines=27> */
[----:B-1----:R-:W-:-:S05]  /*78c0*/  FMNMX.FTZ R15, R176, R15, !PT ;  /* 0x0000000fb00f7209 */ /* 0x002fca0007810000 */
[----:B------:R-:W1:Y:S01]  /*78d0*/  SHFL.BFLY PT, R6, R15, 0x2, 0x1f ;  /* 0x0c401f000f067f89 */ /* 0x000e6200000e0000 */
[----:B--2---:R-:W-:-:S04]  /*78e0*/  FMNMX.FTZ R11, R132, R11, !PT ;  /* 0x0000000b840b7209 */ /* 0x004fc80007810000 */
[----:B0-----:R-:W-:Y:S02]  /*78f0*/  FMNMX.FTZ R5, R134, R11, !PT ;  /* 0x0000000b86057209 */ /* 0x001fe40007810000 */
[----:B------:R-:W0:Y:S03]  /*7900*/  LDC R11, c[0x0][0x988] ;  /* 0x00026200ff0b7b82 */ /* 0x000e260000000800 */
[----:B------:R-:W2:Y:S01]  /*7910*/  SHFL.BFLY PT, R12, R5, 0x2, 0x1f ;  /* 0x0c401f00050c7f89 */ /* 0x000ea200000e0000 */
[----:B-1----:R-:W-:-:S05]  /*7920*/  FMNMX.FTZ R6, R15, R6, !PT ;  /* 0x000000060f067209 */ /* 0x002fca0007810000 */
[----:B------:R-:W1:Y:S01]  /*7930*/  SHFL.BFLY PT, R19, R6, 0x1, 0x1f ;  /* 0x0c201f0006137f89 */ /* 0x000e6200000e0000 */
[----:B--2---:R-:W-:-:S05]  /*7940*/  FMNMX.FTZ R21, R5, R12, !PT ;  /* 0x0000000c05157209 */ /* 0x004fca0007810000 */
[----:B------:R-:W2:Y:S01]  /*7950*/  SHFL.BFLY PT, R14, R21, 0x1, 0x1f ;  /* 0x0c201f00150e7f89 */ /* 0x000ea200000e0000 */
[----:B-1----:R-:W-:-:S05]  /*7960*/  FMNMX.FTZ R12, R6, R19, !PT ;  /* 0x00000013060c7209 */ /* 0x002fca0007810000 */
        /* <DEDUP_REMOVED lines=9> */
[----:B--2---:R-:W-:Y:S01]  /*7a00*/  FMNMX.FTZ R14, R21, R14, !PT ;  /* 0x0000000e150e7209 */ /* 0x004fe20007810000 */
        /* <DEDUP_REMOVED lines=145> */
.L_x_2217:
[----:B------:R-:W-:Y:S01]  /*8320*/  UIADD3 UR5, UR5, 0x2a860, URZ ;  /* 0x0002a86005057890 */ /* 0x000fe2000fffe03f */
[----:B------:R-:W-:Y:S01]  /*8330*/  ISETP.GT.AND P1, PT, R20, R17, PT ;  /* 0x000000111400720c */ /* 0x000fe20003f24270 */
[----:B------:R-:W-:Y:S01]  /*8340*/  UMOV UR7, UR4 ;  /* 0x0000000400077c82 */ /* 0x000fe20008000000 */
[----:B------:R-:W-:Y:S01]  /*8350*/  F2FP.BF16.F32.PACK_AB R156, R7, R136 ;  /* 0x00000088079c723e */ /* 0x000fe200000010ff */
        /* <DEDUP_REMOVED lines=27> */
[----:B------:R-:W-:Y:S02]  /*8510*/  IADD3 R20, R20, -0x1, RZ ;  /* 0xffffffff14147810 */ /* 0x000fe40007ffe0ff */
[----:B------:R-:W-:Y:S01]  /*8520*/  MOV R10, R0 ;  /* 0x00000000000a7202 */ /* 0x000fe20000000f00 */
[----:B------:R-:W-:Y:S06]  /*8530*/  @P1 BRA `(.L_x_2218) ;  /* 0xffffffdc00b01947 */ /* 0x000fec000383ffff */
.L_x_2207:
        /* <DEDUP_REMOVED lines=67> */
.L_x_2219:
[----:B------:R-:W-:Y:S01]  /*8970*/  ULEA UR5, UR4, UR39, 0x3 ;  /* 0x0000002704057291 */ /* 0x000fe2000f8e183f */
[----:B------:R-:W-:-:S08]  /*8980*/  SHF.L.U32 R0, R0, 0x1f, RZ ;  /* 0x0000001f00007819 */ /* 0x000fd000000006ff */
[----:B------:R0:W1:Y:S01]  /*8990*/  SYNCS.PHASECHK.TRANS64.TRYWAIT P1, [UR5+0x2a850], R0 ;  /* 0x02a85000ff0075a7 */ /* 0x0000620008020145 */
[----:B------:R-:W-:Y:S05]  /*89a0*/  @!P0 BRA `(.L_x_2220) ;  /* 0x0000000000048947 */ /* 0x000fea0003800000 */
[----:B------:R-:W-:Y:S01]  /*89b0*/  BPT.TRAP 0x1 ;  /* 0x000000040000795c */ /* 0x000fe20000300000 */
.L_x_2220:
[----:B-1----:R-:W-:Y:S05]  /*89c0*/  @P1 BRA `(.L_x_2221) ;  /* 0x0000000000081947 */ /* 0x002fea0003800000 */
[----:B------:R-:W1:Y:S02]  /*89d0*/  SYNCS.PHASECHK.TRANS64.TRYWAIT P1, [UR5+0x2a850], R0 ;  /* 0x02a85000ff0075a7 */ /* 0x000e640008020145 */
[----:B-1----:R-:W-:Y:S05]  /*89e0*/  @!P1 BRA `(.L_x_2222) ;  /* 0x0000005c00689947 */ /* 0x002fea0003800000 */
.L_x_2221:
[----:B------:R-:W-:Y:S01]  /*89f0*/  UIADD3 UR39, UR39, 0x400, URZ ;  /* 0x0000040027277890 */ /* 0x000fe2000fffe03f */
[----:B------:R-:W-:Y:S01]  /*8a00*/  WARPGROUP.ARRIVE ;  /* 0x00000000000079c5 */ /* 0x000fe20000000000 */
[----:B------:R-:W-:Y:S01]  /*8a10*/  UMOV UR7, 0x40000040 ;  /* 0x4000004000077882 */ /* 0x000fe20000000000 */
[----:B-1----:R-:W1:Y:S01]  /*8a20*/  SHFL.BFLY PT, R5, R4, 0x2, 0x1f ;  /* 0x0c401f0004057f89 */ /* 0x002e6200000e0000 */
[----:B------:R-:W-:Y:S01]  /*8a30*/  USHF.R.U32.HI UR39, URZ, 0x4, UR39 ;  /* 0x000000043f277899 */ /* 0x000fe20008011627 */
[----:B------:R-:W-:Y:S02]  /*8a40*/  IMAD.MOV.U32 R8, RZ, RZ, RZ ;  /* 0x000000ffff087224 */ /* 0x000fe400078e00ff */
        /* <DEDUP_REMOVED lines=11> */
[----:B------:R-:W-:Y:S01]  /*8b00*/  MOV R3, 0xff800000 ;  /* 0xff80000000037802 */ /* 0x000fe20000000f00 */
        /* <DEDUP_REMOVED lines=44> */
.L_x_2223:
        /* <DEDUP_REMOVED lines=68> */
.L_x_2187:
[----:B------:R-:W-:Y:S05]  /*9210*/  @P0 BRA `(.L_x_2224) ;  /* 0x0000001400340947 */ /* 0x000fea0003800000 */
[----:B------:R-:W1:Y:S01]  /*9220*/  S2R R4, SR_TID.X ;  /* 0x0000000000047919 */ /* 0x000e620000002100 */
[----:B------:R-:W2:Y:S01]  /*9230*/  LDC R18, c[0x0][0xbe8] ;  /* 0x0002fa00ff127b82 */ /* 0x000ea20000000800 */
[----:B------:R-:W-:Y:S01]  /*9240*/  ULDC.64 UR4, c[0x0][0xbd0] ;  /* 0x0002f40000047ab9 */ /* 0x000fe20000000a00 */
[----:B------:R-:W-:Y:S01]  /*9250*/  ULDC.64 UR6, c[0x0][0xb38] ;  /* 0x0002ce0000067ab9 */ /* 0x000fe20000000a00 */
[----:B------:R-:W3:Y:S01]  /*9260*/  S2R R19, SR_CTAID.X ;  /* 0x0000000000137919 */ /* 0x000ee20000002500 */
[----:B------:R-:W-:Y:S04]  /*9270*/  BSSY B0, `(.L_x_2225) ;  /* 0x00000e3000007945 */ /* 0x000fe80003800000 */
[----:B------:R-:W4:Y:S08]  /*9280*/  S2UR UR9, SR_CTAID.Z ;  /* 0x00000000000979c3 */ /* 0x000f300000002700 */
[----:B------:R-:W5:Y:S08]  /*9290*/  LDC.64 R20, c[0x0][0xbd8] ;  /* 0x0002f600ff147b82 */ /* 0x000f700000000a00 */
[----:B------:R-:W-:Y:S01]  /*92a0*/  BAR.SYNC.DEFER_BLOCKING 0x1, 0x100 ;  /* 0x0044000000007b1d */ /* 0x000fe20000010000 */
[----:B--2---:R-:W-:-:S07]  /*92b0*/  ISETP.NE.AND P0, PT, R18, 0x1, PT ;  /* 0x000000011200780c */ /* 0x004fce0003f05270 */
[----:B------:R-:W2:Y:S01]  /*92c0*/  S2UR UR8, SR_CTAID.Y ;  /* 0x00000000000879c3 */ /* 0x000ea20000002600 */
[----:B-1----:R-:W-:-:S07]  /*92d0*/  VIADD R4, R4, 0xffffff80 ;  /* 0xffffff8004047836 */ /* 0x002fce0000000000 */
[----:B------:R-:W2:Y:S01]  /*92e0*/  LDC R17, c[0x0][0xc50] ;  /* 0x00031400ff117b82 */ /* 0x000ea20000000800 */
[----:B------:R-:W-:-:S04]  /*92f0*/  SHF.R.S32.HI R5, RZ, 0x1f, R4 ;  /* 0x0000001fff057819 */ /* 0x000fc80000011404 */
[----:B0-----:R-:W-:-:S03]  /*9300*/  LEA.HI R6, R5, R4, RZ, 0x7 ;  /* 0x0000000405067211 */ /* 0x001fc600078f38ff */
[----:B------:R-:W0:Y:S01]  /*9310*/  @P0 LDC R12, c[0x0][0xbec] ;  /* 0x0002fb00ff0c0b82 */ /* 0x000e220000000800 */
[----:B------:R-:W-:Y:S02]  /*9320*/  LEA.HI R5, R5, R4, RZ, 0x2 ;  /* 0x0000000405057211 */ /* 0x000fe400078f10ff */
[----:B------:R-:W-:Y:S02]  /*9330*/  LOP3.LUT R7, R6, 0xffffff80, RZ, 0xc0, !PT ;  /* 0xffffff8006077812 */ /* 0x000fe400078ec0ff */
[----:B------:R-:W-:Y:S02]  /*9340*/  LOP3.LUT R11, R5, 0xfffffffc, RZ, 0xc0, !PT ;  /* 0xfffffffc050b7812 */ /* 0x000fe400078ec0ff */
[C---:B------:R-:W-:Y:S01]  /*9350*/  IADD3 R88, R4.reuse, -R7, RZ ;  /* 0x8000000704587210 */ /* 0x040fe20007ffe0ff */
[----:B------:R-:W1:Y:S02]  /*9360*/  LDC.64 R22, c[0x0][0xb40] ;  /* 0x0002d000ff167b82 */ /* 0x000e640000000a00 */
[----:B------:R-:W-:Y:S01]  /*9370*/  IMAD.IADD R11, R4, 0x1, -R11 ;  /* 0x00000001040b7824 */ /* 0x000fe200078e0a0b */
[----:B------:R-:W-:-:S04]  /*9380*/  SHF.R.S32.HI R9, RZ, 0x1f, R88 ;  /* 0x0000001fff097819 */ /* 0x000fc80000011458 */
[CC--:B------:R-:W-:Y:S01]  /*9390*/  LEA.HI R89, R9.reuse, R88.reuse, RZ, 0x2 ;  /* 0x0000005809597211 */ /* 0x0c0fe200078f10ff */
[----:B------:R-:W1:Y:S01]  /*93a0*/  @P0 LDC R90, c[0x0][0xbec] ;  /* 0x0002fb00ff5a0b82 */ /* 0x000e620000000800 */
[----:B------:R-:W-:Y:S02]  /*93b0*/  LEA.HI R9, R9, R88, RZ, 0x5 ;  /* 0x0000005809097211 */ /* 0x000fe400078f28ff */
[--C-:B------:R-:W-:Y:S02]  /*93c0*/  SHF.R.S32.HI R8, RZ, 0x2, R89.reuse ;  /* 0x00000002ff087819 */ /* 0x100fe40000011459 */
[----:B------:R-:W-:Y:S02]  /*93d0*/  SHF.R.S32.HI R7, RZ, 0x1f, R89 ;  /* 0x0000001fff077819 */ /* 0x000fe40000011459 */
[----:B------:R-:W-:Y:S01]  /*93e0*/  LOP3.LUT R89, R89, 0x7ffffffc, RZ, 0xc0, !PT ;  /* 0x7ffffffc59597812 */ /* 0x000fe200078ec0ff */
[----:B------:R-:W1:Y:S01]  /*93f0*/  @P0 LDC R15, c[0x0][0xbf0] ;  /* 0x0002fc00ff0f0b82 */ /* 0x000e620000000800 */
[----:B------:R-:W-:-:S04]  /*9400*/  LEA.HI R7, R7, R8, RZ, 0x3 ;  /* 0x0000000807077211 */ /* 0x000fc800078f18ff */
[----:B------:R-:W-:Y:S02]  /*9410*/  LOP3.LUT R5, R7, 0xfffffff8, RZ, 0xc0, !PT ;  /* 0xfffffff807057812 */ /* 0x000fe400078ec0ff */
[----:B------:R-:W-:Y:S01]  /*9420*/  SHF.R.S32.HI R7, RZ, 0x7, R6 ;  /* 0x00000007ff077819 */ /* 0x000fe20000011406 */
[----:B------:R-:W1:Y:S02]  /*9430*/  @P0 LDC R91, c[0x0][0xbf0] ;  /* 0x0002fc00ff5b0b82 */ /* 0x000e640000000800 */
[----:B------:R-:W-:Y:S01]  /*9440*/  IMAD.IADD R5, R8, 0x1, -R5 ;  /* 0x0000000108057824 */ /* 0x000fe200078e0a05 */
[----:B------:R-:W-:Y:S02]  /*9450*/  LEA.HI R8, R11, R11, RZ, 0x1 ;  /* 0x0000000b0b087211 */ /* 0x000fe400078f08ff */
[----:B------:R-:W-:Y:S02]  /*9460*/  LEA.HI R4, R6, R7, RZ, 0x1 ;  /* 0x0000000706047211 */ /* 0x000fe400078f08ff */
[----:B------:R-:W-:-:S02]  /*9470*/  LOP3.LUT R8, R8, 0x1ffffffe, RZ, 0xc0, !PT ;  /* 0x1ffffffe08087812 */ /* 0x000fc400078ec0ff */
[----:B------:R-:W-:Y:S02]  /*9480*/  SHF.R.S32.HI R6, RZ, 0x5, R9 ;  /* 0x00000005ff067819 */ /* 0x000fe40000011409 */
[----:B------:R-:W-:Y:S01]  /*9490*/  LOP3.LUT R4, R4, 0x3fffffe, RZ, 0xc0, !PT ;  /* 0x03fffffe04047812 */ /* 0x000fe200078ec0ff */
[----:B------:R-:W-:Y:S01]  /*94a0*/  IMAD.IADD R13, R11, 0x1, -R8 ;  /* 0x000000010b0d7824 */ /* 0x000fe200078e0a08 */
[----:B------:R-:W-:Y:S01]  /*94b0*/  SHF.R.S32.HI R11, RZ, 0x1f, R16 ;  /* 0x0000001fff0b7819 */ /* 0x000fe20000011410 */
[----:B------:R-:W-:Y:S01]  /*94c0*/  IMAD R5, R6, 0x10, R5 ;  /* 0x0000001006057824 */ /* 0x000fe200078e0205 */
[----:B------:R-:W-:-:S03]  /*94d0*/  IADD3 R4, R7, -R4, RZ ;  /* 0x8000000407047210 */ /* 0x000fc60007ffe0ff */
[----:B------:R-:W-:Y:S01]  /*94e0*/  IMAD R7, R11, UR4, RZ ;  /* 0x000000040b077c24 */ /* 0x000fe2000f8e02ff */
[----:B------:R-:W-:Y:S01]  /*94f0*/  LEA R8, R4, R5, 0x6 ;  /* 0x0000000504087211 */ /* 0x000fe200078e30ff */
[----:B------:R-:W-:Y:S01]  /*9500*/  IMAD.WIDE.U32 R4, R16, UR4, RZ ;  /* 0x0000000410047c25 */ /* 0x000fe2000f8e00ff */
[----:B----4-:R-:W-:-:S03]  /*9510*/  USHF.R.S32.HI UR4, URZ, 0x1f, UR9 ;  /* 0x0000001f3f047899 */ /* 0x010fc60008011409 */
[C---:B------:R-:W-:Y:S02]  /*9520*/  IMAD R9, R16.reuse, UR5, R7 ;  /* 0x0000000510097c24 */ /* 0x040fe4000f8e0207 */
[----:B------:R-:W-:Y:S02]  /*9530*/  IMAD R11, R11, UR6, RZ ;  /* 0x000000060b0b7c24 */ /* 0x000fe4000f8e02ff */
[----:B------:R-:W-:Y:S02]  /*9540*/  IMAD.IADD R5, R5, 0x1, R9 ;  /* 0x0000000105057824 */ /* 0x000fe400078e0209 */
[----:B------:R-:W-:Y:S02]  /*9550*/  IMAD R9, R13, 0x8, R8 ;  /* 0x000000080d097824 */ /* 0x000fe400078e0208 */
[----:B------:R-:W-:-:S03]  /*9560*/  IMAD.WIDE.U32 R6, R16, UR6, RZ ;  /* 0x0000000610067c25 */ /* 0x000fc6000f8e00ff */
[----:B---3--:R-:W-:Y:S01]  /*9570*/  LEA R9, R19, R9, 0x7 ;  /* 0x0000000913097211 */ /* 0x008fe200078e38ff */
[----:B------:R-:W-:Y:S01]  /*9580*/  IMAD R11, R16, UR7, R11 ;  /* 0x00000007100b7c24 */ /* 0x000fe2000f8e020b */
[----:B------:R-:W-:Y:S01]  /*9590*/  ULDC.64 UR6, c[0x0][0xb48] ;  /* 0x0002d20000067ab9 */ /* 0x000fe20000000a00 */
[C---:B-----5:R-:W-:Y:S02]  /*95a0*/  IMAD R10, R20.reuse, UR4, RZ ;  /* 0x00000004140a7c24 */ /* 0x060fe4000f8e02ff */
[----:B------:R-:W-:Y:S02]  /*95b0*/  IMAD.MOV R16, RZ, RZ, -R16 ;  /* 0x000000ffff107224 */ /* 0x000fe400078e0a10 */
[----:B------:R-:W-:Y:S02]  /*95c0*/  IMAD R13, R21, UR9, R10 ;  /* 0x00000009150d7c24 */ /* 0x000fe4000f8e020a */
[----:B--2---:R-:W-:Y:S02]  /*95d0*/  IMAD R21, R17, R16, UR8 ;  /* 0x0000000811157e24 */ /* 0x004fe4000f8e0210 */
[----:B------:R-:W-:-:S03]  /*95e0*/  IMAD.WIDE.U32 R4, R20, UR9, R4 ;  /* 0x0000000914047c25 */ /* 0x000fc6000f8e0004 */
[----:B------:R-:W-:Y:S01]  /*95f0*/  SHF.R.S32.HI R14, RZ, 0x1f, R21 ;  /* 0x0000001fff0e7819 */ /* 0x000fe20000011415 */
[----:B0-----:R-:W-:-:S04]  /*9600*/  @P0 IMAD.HI.U32 R10, R9, R12, RZ ;  /* 0x0000000c090a0227 */ /* 0x001fc800078e00ff */
[----:B------:R-:W-:Y:S01]  /*9610*/  IMAD.IADD R7, R7, 0x1, R11 ;  /* 0x0000000107077824 */ /* 0x000fe200078e020b */
[----:B------:R-:W-:Y:S01]  /*9620*/  MOV R11, R9 ;  /* 0x00000009000b7202 */ /* 0x000fe20000000f00 */
[----:B-1----:R-:W-:Y:S01]  /*9630*/  IMAD R12, R22, UR4, RZ ;  /* 0x00000004160c7c24 */ /* 0x002fe2000f8e02ff */
[----:B------:R-:W-:Y:S01]  /*9640*/  @P0 SHF.R.U32.HI R11, RZ, R15, R10 ;  /* 0x0000000fff0b0219 */ /* 0x000fe2000001160a */
[----:B------:R-:W-:Y:S01]  /*9650*/  IMAD.IADD R5, R5, 0x1, R13 ;  /* 0x0000000105057824 */ /* 0x000fe200078e020d */
[----:B------:R-:W-:Y:S01]  /*9660*/  ULDC.64 UR4, c[0x0][0xbe0] ;  /* 0x0002f80000047ab9 */ /* 0x000fe20000000a00 */
[----:B------:R-:W-:-:S04]  /*9670*/  @P0 IMAD.HI.U32 R90, R9, R90, RZ ;  /* 0x0000005a095a0227 */ /* 0x000fc800078e00ff */
[----:B------:R-:W-:Y:S02]  /*9680*/  IMAD R15, R23, UR9, R12 ;  /* 0x00000009170f7c24 */ /* 0x000fe4000f8e020c */
[----:B------:R-:W-:Y:S01]  /*9690*/  IMAD.WIDE.U32 R6, R22, UR9, R6 ;  /* 0x0000000916067c25 */ /* 0x000fe2000f8e0006 */
[----:B------:R-:W-:-:S03]  /*96a0*/  ULDC.64 UR8, c[0x0][0xb28] ;  /* 0x0002ca0000087ab9 */ /* 0x000fc60000000a00 */
[----:B------:R-:W-:Y:S01]  /*96b0*/  IMAD.MOV.U32 R13, RZ, RZ, R9 ;  /* 0x000000ffff0d7224 */ /* 0x000fe200078e0009 */
[----:B------:R-:W-:Y:S01]  /*96c0*/  @P0 SHF.R.U32.HI R13, RZ, R91, R90 ;  /* 0x0000005bff0d0219 */ /* 0x000fe2000001165a */
[----:B------:R-:W-:Y:S01]  /*96d0*/  IMAD R10, R14, UR4, RZ ;  /* 0x000000040e0a7c24 */ /* 0x000fe2000f8e02ff */
[----:B------:R-:W-:Y:S01]  /*96e0*/  IADD3 R7, R7, R15, RZ ;  /* 0x0000000f07077210 */ /* 0x000fe20007ffe0ff */
[----:B------:R-:W-:Y:S01]  /*96f0*/  IMAD.WIDE.U32 R4, R21, UR4, R4 ;  /* 0x0000000415047c25 */ /* 0x000fe2000f8e0004 */
[----:B------:R-:W-:-:S03]  /*9700*/  SHF.R.S32.HI R15, RZ, 0x1f, R11 ;  /* 0x0000001fff0f7819 */ /* 0x000fc6000001140b */
[----:B------:R-:W-:Y:S01]  /*9710*/  IMAD R14, R14, UR6, RZ ;  /* 0x000000060e0e7c24 */ /* 0x000fe2000f8e02ff */
[----:B------:R-:W-:Y:S01]  /*9720*/  IADD3 R4, P0, R11, R4, RZ ;  /* 0x000000040b047210 */ /* 0x000fe20007f1e0ff */
[C---:B------:R-:W-:Y:S01]  /*9730*/  IMAD R12, R21.reuse, UR5, R10 ;  /* 0x00000005150c7c24 */ /* 0x040fe2000f8e020a */
[----:B------:R-:W-:Y:S01]  /*9740*/  SHF.R.S32.HI R10, RZ, 0x1f, R13 ;  /* 0x0000001fff0a7819 */ /* 0x000fe2000001140d */
[----:B------:R-:W-:Y:S01]  /*9750*/  IMAD.MOV R11, RZ, RZ, -R11 ;  /* 0x000000ffff0b7224 */ /* 0x000fe200078e0a0b */
[----:B------:R-:W-:Y:S01]  /*9760*/  ULDC.64 UR4, c[0x0][0xb30] ;  /* 0x0002cc0000047ab9 */ /* 0x000fe20000000a00 */
[----:B------:R-:W-:Y:S01]  /*9770*/  IMAD R17, R21, UR7, R14 ;  /* 0x0000000715117c24 */ /* 0x000fe2000f8e020e */
[----:B------:R-:W-:Y:S01]  /*9780*/  IADD3.X R5, R15, R5, R12, P0, !PT ;  /* 0x000000050f057210 */ /* 0x000fe200007fe40c */
[----:B------:R-:W-:Y:S01]  /*9790*/  IMAD.WIDE.U32 R6, R21, UR6, R6 ;  /* 0x0000000615067c25 */ /* 0x000fe2000f8e0006 */
[----:B------:R-:W-:Y:S01]  /*97a0*/  ULDC.64 UR6, c[0x0][0xbc8] ;  /* 0x0002f20000067ab9 */ /* 0x000fe20000000a00 */
[----:B------:R-:W-:-:S02]  /*97b0*/  IADD3 R21, R88, -R89, RZ ;  /* 0x8000005958157210 */ /* 0x000fc40007ffe0ff */
[----:B------:R-:W-:Y:S01]  /*97c0*/  IMAD.MOV R14, RZ, RZ, -R13 ;  /* 0x000000ffff0e7224 */ /* 0x000fe200078e0a0d */
[----:B------:R-:W-:Y:S01]  /*97d0*/  IADD3 R7, R7, R17, RZ ;  /* 0x0000001107077210 */ /* 0x000fe20007ffe0ff */
[----:B------:R-:W-:Y:S02]  /*97e0*/  IMAD R10, R10, UR4, RZ ;  /* 0x000000040a0a7c24 */ /* 0x000fe4000f8e02ff */
[C-C-:B------:R-:W-:Y:S02]  /*97f0*/  IMAD R11, R18.reuse, R11, R9.reuse ;  /* 0x0000000b120b7224 */ /* 0x140fe400078e0209 */
[----:B------:R-:W-:Y:S02]  /*9800*/  IMAD R9, R18, R14, R9 ;  /* 0x0000000e12097224 */ /* 0x000fe400078e0209 */
[C---:B------:R-:W-:Y:S01]  /*9810*/  IMAD R15, R13.reuse, UR5, R10 ;  /* 0x000000050d0f7c24 */ /* 0x040fe2000f8e020a */
[----:B------:R-:W-:Y:S01]  /*9820*/  SHF.R.S32.HI R10, RZ, 0x1f, R11 ;  /* 0x0000001fff0a7819 */ /* 0x000fe2000001140b */
[----:B------:R-:W-:Y:S01]  /*9830*/  IMAD.WIDE.U32 R6, R13, UR4, R6 ;  /* 0x000000040d067c25 */ /* 0x000fe2000f8e0006 */
[----:B------:R-:W-:Y:S01]  /*9840*/  SHF.R.S32.HI R12, RZ, 0x1f, R9 ;  /* 0x0000001fff0c7819 */ /* 0x000fe20000011409 */
[----:B------:R-:W0:Y:S01]  /*9850*/  S2UR UR5, SR_CgaCtaId ;  /* 0x00000000000579c3 */ /* 0x000e220000008800 */
[----:B------:R-:W-:Y:S01]  /*9860*/  UMOV UR4, 0x400 ;  /* 0x0000040000047882 */ /* 0x000fe20000000000 */
[----:B------:R-:W-:-:S02]  /*9870*/  IMAD R10, R10, UR6, RZ ;  /* 0x000000060a0a7c24 */ /* 0x000fc4000f8e02ff */
        /* <DEDUP_REMOVED lines=11> */
[----:B------:R-:W-:Y:S01]  /*9930*/  IADD3 R5, R7, R11, RZ ;  /* 0x0000000b07057210 */ /* 0x000fe20007ffe0ff */
[----:B------:R-:W-:Y:S01]  /*9940*/  IMAD R8, R19, 0x80, R8 ;  /* 0x0000008013087824 */ /* 0x000fe200078e0208 */
[----:B------:R-:W-:Y:S01]  /*9950*/  LEA R20, P1, R6, UR8, 0x2 ;  /* 0x0000000806147c11 */ /* 0x000fe2000f8210ff */
[----:B0-----:R-:W-:Y:S01]  /*9960*/  ULEA UR4, UR5, UR4, 0x18 ;  /* 0x0000000405047291 */ /* 0x001fe2000f8ec03f */
        /* <DEDUP_REMOVED lines=8> */
[-C--:B------:R-:W-:Y:S01]  /*99f0*/  ISETP.GE.OR P1, PT, R8, R19.reuse, P0 ;  /* 0x000000130800720c */ /* 0x080fe20000726670 */
[----:B------:R-:W-:Y:S01]  /*9a00*/  IMAD.SHL.U32 R21, R21, 0x2, RZ ;  /* 0x0000000215157824 */ /* 0x000fe200078e00ff */
[-C--:B------:R-:W-:Y:S01]  /*9a10*/  ISETP.GE.OR P0, PT, R18, R19.reuse, P0 ;  /* 0x000000131200720c */ /* 0x080fe20000706670 */
[----:B------:R-:W-:Y:S01]  /*9a20*/  SHFL.IDX PT, R6, R10, 0x1, 0x1c1f ;  /* 0x003c1f000a067f89 */ /* 0x000fe200000e0000 */
[----:B------:R-:W-:Y:S01]  /*9a30*/  UPRMT UR4, URZ, 0x654, UR4 ;  /* 0x000006543f047896 */ /* 0x000fe20008000004 */
[----:B------:R-:W-:-:S02]  /*9a40*/  ISETP.GE.AND P2, PT, R8, R19, PT ;  /* 0x000000130800720c */ /* 0x000fc40003f46270 */
[----:B------:R-:W1:Y:S04]  /*9a50*/  SHFL.IDX PT, R7, R9, 0x1, 0x1c1f ;  /* 0x003c1f0009077f89 */ /* 0x000e6800000e0000 */
[----:B------:R2:W3:Y:S02]  /*9a60*/  SHFL.IDX PT, R16, R20, RZ, 0x1c1f ;  /* 0x001c1fff14107589 */ /* 0x0004e400000e0000 */
[----:B------:R-:W-:Y:S02]  /*9a70*/  SYNCS.ARRIVE.TRANS64.RED.A1T0 RZ, [UR4], RZ ;  /* 0x000000ffffff79a7 */ /* 0x000fe40008100404 */
[----:B------:R2:W4:Y:S04]  /*9a80*/  SHFL.IDX PT, R17, R22, RZ, 0x1c1f ;  /* 0x001c1fff16117589 */ /* 0x00052800000e0000 */
[----:B0-----:R2:W-:Y:S04]  /*9a90*/  @!P1 ST.E desc[UR36][R4.64], R3 ;  /* 0x0000000304009985 */ /* 0x0015e8000c101924 */
[----:B-1----:R2:W-:Y:S01]  /*9aa0*/  @!P0 ST.E desc[UR36][R6.64], R0 ;  /* 0x0000000006008985 */ /* 0x0025e2000c101924 */
[----:B------:R-:W-:Y:S05]  /*9ab0*/  @P2 BRA `(.L_x_2226) ;  /* 0x0000000400782947 */ /* 0x000fea0003800000 */
[C---:B--2---:R-:W-:Y:S01]  /*9ac0*/  VIADD R0, R21.reuse, 0x8 ;  /* 0x0000000815007836 */ /* 0x044fe20000000000 */
[----:B------:R-:W-:Y:S01]  /*9ad0*/  ULDC UR4, c[0x0][0xac8] ;  /* 0x0002b20000047ab9 */ /* 0x000fe20000000800 */
[C---:B------:R-:W-:Y:S01]  /*9ae0*/  IADD3 R3, R21.reuse, 0x10, RZ ;  /* 0x0000001015037810 */ /* 0x040fe20007ffe0ff */
[C---:B------:R-:W-:Y:S01]  /*9af0*/  VIADD R8, R21.reuse, 0x18 ;  /* 0x0000001815087836 */ /* 0x040fe20000000000 */
[C---:B------:R-:W-:Y:S01]  /*9b00*/  ISETP.GE.AND P2, PT, R21.reuse, UR4, PT ;  /* 0x0000000415007c0c */ /* 0x040fe2000bf46270 */
[C---:B------:R-:W-:Y:S01]  /*9b10*/  VIADD R10, R21.reuse, 0x30 ;  /* 0x00000030150a7836 */ /* 0x040fe20000000000 */
[----:B------:R-:W-:Y:S01]  /*9b20*/  ISETP.GE.AND P3, PT, R0, UR4, PT ;  /* 0x0000000400007c0c */ /* 0x000fe2000bf66270 */
[----:B------:R-:W-:Y:S01]  /*9b30*/  VIADD R11, R21, 0x38 ;  /* 0x00000038150b7836 */ /* 0x000fe20000000000 */
[----:B------:R-:W-:Y:S01]  /*9b40*/  ISETP.GE.AND P0, PT, R3, UR4, PT ;  /* 0x0000000403007c0c */ /* 0x000fe2000bf06270 */
[C---:B------:R-:W-:Y:S01]  /*9b50*/  VIADD R15, R21.reuse, 0x60 ;  /* 0x00000060150f7836 */ /* 0x040fe20000000000 */
[----:B------:R-:W-:-:S02]  /*9b60*/  IADD3 R9, R21, 0x28, RZ ;  /* 0x0000002815097810 */ /* 0x000fc40007ffe0ff */
[----:B------:R-:W-:Y:S02]  /*9b70*/  ISETP.GE.AND P1, PT, R8, UR4, PT ;  /* 0x0000000408007c0c */ /* 0x000fe4000bf26270 */
[C---:B------:R-:W-:Y:S02]  /*9b80*/  IADD3 R12, R21.reuse, 0x40, RZ ;  /* 0x00000040150c7810 */ /* 0x040fe40007ffe0ff */
[----:B------:R-:W-:Y:S01]  /*9b90*/  ISETP.GE.AND P4, PT, R10, UR4, PT ;  /* 0x000000040a007c0c */ /* 0x000fe2000bf86270 */
[----:B---34-:R-:W-:Y:S01]  /*9ba0*/  @!P2 IMAD.WIDE R4, R21, 0x4, R16 ;  /* 0x000000041504a825 */ /* 0x018fe200078e0210 */
[----:B------:R-:W-:Y:S02]  /*9bb0*/  ISETP.GE.AND P5, PT, R11, UR4, PT ;  /* 0x000000040b007c0c */ /* 0x000fe4000bfa6270 */
[----:B------:R-:W-:Y:S02]  /*9bc0*/  @!P3 LEA.HI R0, R0, R0, RZ, 0x1 ;  /* 0x000000000000b211 */ /* 0x000fe400078f08ff */
[----:B------:R0:W-:Y:S01]  /*9bd0*/  @!P2 ST.E.64 desc[UR36][R4.64], R24 ;  /* 0x000000180400a985 */ /* 0x0001e2000c101b24 */
[----:B------:R-:W-:-:S02]  /*9be0*/  @!P0 LEA.HI R3, R3, R3, RZ, 0x1 ;  /* 0x0000000303038211 */ /* 0x000fc400078f08ff */
[----:B------:R-:W-:Y:S01]  /*9bf0*/  @!P3 LOP3.LUT R7, R0, 0xfffffffe, RZ, 0xc0, !PT ;  /* 0xfffffffe0007b812 */ /* 0x000fe200078ec0ff */
[----:B------:R-:W-:Y:S01]  /*9c00*/  VIADD R0, R21, 0x20 ;  /* 0x0000002015007836 */ /* 0x000fe20000000000 */
[----:B------:R-:W-:Y:S02]  /*9c10*/  ISETP.GE.AND P6, PT, R12, UR4, PT ;  /* 0x000000040c007c0c */ /* 0x000fe4000bfc6270 */
[----:B------:R-:W-:Y:S01]  /*9c20*/  @!P0 LOP3.LUT R3, R3, 0xfffffffe, RZ, 0xc0, !PT ;  /* 0xfffffffe03038812 */ /* 0x000fe200078ec0ff */
[--C-:B------:R-:W-:Y:S01]  /*9c30*/  @!P3 IMAD.WIDE R6, R7, 0x4, R16.reuse ;  /* 0x000000040706b825 */ /* 0x100fe200078e0210 */
[----:B------:R-:W-:Y:S02]  /*9c40*/  ISETP.GE.AND P2, PT, R0, UR4, PT ;  /* 0x0000000400007c0c */ /* 0x000fe4000bf46270 */
[----:B------:R-:W-:Y:S02]  /*9c50*/  @!P1 LEA.HI R8, R8, R8, RZ, 0x1 ;  /* 0x0000000808089211 */ /* 0x000fe400078f08ff */
[----:B------:R1:W-:Y:S01]  /*9c60*/  @!P3 ST.E.64 desc[UR36][R6.64], R28 ;  /* 0x0000001c0600b985 */ /* 0x0003e2000c101b24 */
[----:B------:R-:W-:Y:S01]  /*9c70*/  ISETP.GE.AND P3, PT, R9, UR4, PT ;  /* 0x0000000409007c0c */ /* 0x000fe2000bf66270 */
[----:B0-----:R-:W-:Y:S01]  /*9c80*/  @!P0 IMAD.WIDE R4, R3, 0x4, R16 ;  /* 0x0000000403048825 */ /* 0x001fe200078e0210 */
[----:B------:R-:W-:-:S02]  /*9c90*/  @!P4 LEA.HI R10, R10, R10, RZ, 0x1 ;  /* 0x0000000a0a0ac211 */ /* 0x000fc400078f08ff */
[----:B------:R-:W-:Y:S02]  /*9ca0*/  @!P6 LEA.HI R12, R12, R12, RZ, 0x1 ;  /* 0x0000000c0c0ce211 */ /* 0x000fe400078f08ff */
[----:B------:R0:W-:Y:S01]  /*9cb0*/  @!P0 ST.E.64 desc[UR36][R4.64], R32 ;  /* 0x0000002004008985 */ /* 0x0001e2000c101b24 */
[----:B------:R-:W-:Y:S02]  /*9cc0*/  IADD3 R14, R21, 0x58, RZ ;  /* 0x00000058150e7810 */ /* 0x000fe40007ffe0ff */
[----:B------:R-:W-:-:S04]  /*9cd0*/  @!P2 LEA.HI R0, R0, R0, RZ, 0x1 ;  /* 0x000000000000a211 */ /* 0x000fc800078f08ff */
[----:B------:R-:W-:Y:S02]  /*9ce0*/  @!P3 LEA.HI R3, R9, R9, RZ, 0x1 ;  /* 0x000000090903b211 */ /* 0x000fe400078f08ff */
[----:B-1----:R-:W-:Y:S02]  /*9cf0*/  @!P1 LOP3.LUT R7, R8, 0xfffffffe, RZ, 0xc0, !PT ;  /* 0xfffffffe08079812 */ /* 0x002fe400078ec0ff */
[----:B------:R-:W-:Y:S02]  /*9d00*/  @!P2 LOP3.LUT R9, R0, 0xfffffffe, RZ, 0xc0, !PT ;  /* 0xfffffffe0009a812 */ /* 0x000fe400078ec0ff */
[----:B------:R-:W-:Y:S01]  /*9d10*/  @!P3 LOP3.LUT R3, R3, 0xfffffffe, RZ, 0xc0, !PT ;  /* 0xfffffffe0303b812 */ /* 0x000fe200078ec0ff */
[--C-:B------:R-:W-:Y:S01]  /*9d20*/  @!P1 IMAD.WIDE R6, R7, 0x4, R16.reuse ;  /* 0x0000000407069825 */ /* 0x100fe200078e0210 */
[----:B------:R-:W-:Y:S02]  /*9d30*/  @!P5 LEA.HI R0, R11, R11, RZ, 0x1 ;  /* 0x0000000b0b00d211 */ /* 0x000fe400078f08ff */
[----:B------:R-:W-:Y:S01]  /*9d40*/  @!P4 LOP3.LUT R11, R10, 0xfffffffe, RZ, 0xc0, !PT ;  /* 0xfffffffe0a0bc812 */ /* 0x000fe200078ec0ff */
[--C-:B0-----:R-:W-:Y:S01]  /*9d50*/  @!P3 IMAD.WIDE R4, R3, 0x4, R16.reuse ;  /* 0x000000040304b825 */ /* 0x101fe200078e0210 */
[----:B------:R-:W-:Y:S01]  /*9d60*/  @!P5 LOP3.LUT R13, R0, 0xfffffffe, RZ, 0xc0, !PT ;  /* 0xfffffffe000dd812 */ /* 0x000fe200078ec0ff */
[----:B------:R0:W-:Y:S01]  /*9d70*/  @!P1 ST.E.64 desc[UR36][R6.64], R36 ;  /* 0x0000002406009985 */ /* 0x0001e2000c101b24 */
[----:B------:R-:W-:Y:S01]  /*9d80*/  @!P6 LOP3.LUT R3, R12, 0xfffffffe, RZ, 0xc0, !PT ;  /* 0xfffffffe0c03e812 */ /* 0x000fe200078ec0ff */
[----:B------:R-:W-:-:S04]  /*9d90*/  @!P2 IMAD.WIDE R8, R9, 0x4, R16 ;  /* 0x000000040908a825 */ /* 0x000fc800078e0210 */
[----:B------:R-:W-:Y:S01]  /*9da0*/  VIADD R0, R21, 0x48 ;  /* 0x0000004815007836 */ /* 0x000fe20000000000 */
[----:B------:R1:W-:Y:S01]  /*9db0*/  @!P2 ST.E.64 desc[UR36][R8.64], R40 ;  /* 0x000000280800a985 */ /* 0x0003e2000c101b24 */
[----:B------:R-:W-:-:S03]  /*9dc0*/  ISETP.GE.AND P2, PT, R14, UR4, PT ;  /* 0x000000040e007c0c */ /* 0x000fc6000bf46270 */
[----:B------:R2:W-:Y:S01]  /*9dd0*/  @!P3 ST.E.64 desc[UR36][R4.64], R44 ;  /* 0x0000002c0400b985 */ /* 0x0005e2000c101b24 */
[----:B------:R-:W-:Y:S01]  /*9de0*/  ISETP.GE.AND P0, PT, R0, UR4, PT ;  /* 0x0000000400007c0c */ /* 0x000fe2000bf06270 */
[----:B0-----:R-:W-:Y:S01]  /*9df0*/  @!P4 IMAD.WIDE R6, R11, 0x4, R16 ;  /* 0x000000040b06c825 */ /* 0x001fe200078e0210 */
[----:B------:R-:W-:-:S03]  /*9e00*/  ISETP.GE.AND P3, PT, R15, UR4, PT ;  /* 0x000000040f007c0c */ /* 0x000fc6000bf66270 */
[--C-:B------:R-:W-:Y:S01]  /*9e10*/  @!P5 IMAD.WIDE R10, R13, 0x4, R16.reuse ;  /* 0x000000040d0ad825 */ /* 0x100fe200078e0210 */
[----:B------:R0:W-:Y:S01]  /*9e20*/  @!P4 ST.E.64 desc[UR36][R6.64], R48 ;  /* 0x000000300600c985 */ /* 0x0001e2000c101b24 */
[----:B-1----:R-:W-:Y:S02]  /*9e30*/  IADD3 R9, R21, 0x70, RZ ;  /* 0x0000007015097810 */ /* 0x002fe40007ffe0ff */
[----:B------:R-:W-:Y:S01]  /*9e40*/  @!P6 IMAD.WIDE R12, R3, 0x4, R16 ;  /* 0x00000004030ce825 */ /* 0x000fe200078e0210 */
[----:B------:R1:W-:Y:S01]  /*9e50*/  @!P5 ST.E.64 desc[UR36][R10.64], R52 ;  /* 0x000000340a00d985 */ /* 0x0003e2000c101b24 */
[----:B------:R-:W-:Y:S02]  /*9e60*/  @!P2 LEA.HI R14, R14, R14, RZ, 0x1 ;  /* 0x0000000e0e0ea211 */ /* 0x000fe400078f08ff */
[C---:B------:R-:W-:Y:S01]  /*9e70*/  VIADD R3, R21.reuse, 0x50 ;  /* 0x0000005015037836 */ /* 0x040fe20000000000 */
[----:B------:R3:W-:Y:S01]  /*9e80*/  @!P6 ST.E.64 desc[UR36][R12.64], R56 ;  /* 0x000000380c00e985 */ /* 0x0007e2000c101b24 */
[----:B--2---:R-:W-:Y:S01]  /*9e90*/  VIADD R5, R21, 0x78 ;  /* 0x0000007815057836 */ /* 0x004fe20000000000 */
[----:B------:R-:W-:Y:S01]  /*9ea0*/  ISETP.GE.AND P5, PT, R9, UR4, PT ;  /* 0x0000000409007c0c */ /* 0x000fe2000bfa6270 */
[----:B------:R-:W-:Y:S01]  /*9eb0*/  VIADD R8, R21, 0x68 ;  /* 0x0000006815087836 */ /* 0x000fe20000000000 */
[----:B------:R-:W-:-:S02]  /*9ec0*/  ISETP.GE.AND P1, PT, R3, UR4, PT ;  /* 0x0000000403007c0c */ /* 0x000fc4000bf26270 */
[----:B------:R-:W-:Y:S02]  /*9ed0*/  ISETP.GE.AND P6, PT, R5, UR4, PT ;  /* 0x0000000405007c0c */ /* 0x000fe4000bfc6270 */
[----:B------:R-:W-:Y:S02]  /*9ee0*/  ISETP.GE.AND P4, PT, R8, UR4, PT ;  /* 0x0000000408007c0c */ /* 0x000fe4000bf86270 */
[----:B------:R-:W-:Y:S02]  /*9ef0*/  @!P0 LEA.HI R0, R0, R0, RZ, 0x1 ;  /* 0x0000000000008211 */ /* 0x000fe400078f08ff */
[----:B------:R-:W-:-:S03]  /*9f00*/  @!P3 LEA.HI R15, R15, R15, RZ, 0x1 ;  /* 0x0000000f0f0fb211 */ /* 0x000fc600078f08ff */
[----:B------:R-:W-:Y:S02]  /*9f10*/  @!P5 LEA.HI R4, R9, R9, RZ, 0x1 ;  /* 0x000000090904d211 */ /* 0x000fe400078f08ff */
[----:B------:R-:W-:Y:S02]  /*9f20*/  @!P1 LEA.HI R3, R3, R3, RZ, 0x1 ;  /* 0x0000000303039211 */ /* 0x000fe400078f08ff */
[----:B0-----:R-:W-:Y:S02]  /*9f30*/  @!P6 LEA.HI R6, R5, R5, RZ, 0x1 ;  /* 0x000000050506e211 */ /* 0x001fe400078f08ff */
[----:B------:R-:W-:Y:S02]  /*9f40*/  @!P4 LEA.HI R8, R8, R8, RZ, 0x1 ;  /* 0x000000080808c211 */ /* 0x000fe400078f08ff */
[----:B------:R-:W-:Y:S02]  /*9f50*/  @!P0 LOP3.LUT R5, R0, 0xfffffffe, RZ, 0xc0, !PT ;  /* 0xfffffffe00058812 */ /* 0x000fe400078ec0ff */
[----:B------:R-:W-:-:S02]  /*9f60*/  @!P1 LOP3.LUT R3, R3, 0xfffffffe, RZ, 0xc0, !PT ;  /* 0xfffffffe03039812 */ /* 0x000fc400078ec0ff */
[----:B------:R-:W-:Y:S02]  /*9f70*/  @!P2 LOP3.LUT R9, R14, 0xfffffffe, RZ, 0xc0, !PT ;  /* 0xfffffffe0e09a812 */ /* 0x000fe400078ec0ff */
[----:B-1----:R-:W-:Y:S02]  /*9f80*/  @!P3 LOP3.LUT R11, R15, 0xfffffffe, RZ, 0xc0, !PT ;  /* 0xfffffffe0f0bb812 */ /* 0x002fe400078ec0ff */
[----:B---3--:R-:W-:Y:S01]  /*9f90*/  @!P4 LOP3.LUT R13, R8, 0xfffffffe, RZ, 0xc0, !PT ;  /* 0xfffffffe080dc812 */ /* 0x008fe200078ec0ff */
        /* <DEDUP_REMOVED lines=16> */
.L_x_2226:
[----:B------:R-:W-:Y:S05]  /*a0a0*/  BSYNC B0 ;  /* 0x0000000000007941 */ /* 0x000fea0003800000 */
.L_x_2225:
[----:B------:R-:W-:Y:S01]  /*a0b0*/  ISETP.GE.AND P0, PT, R18, R19, PT ;  /* 0x000000131200720c */ /* 0x000fe20003f06270 */
[----:B0-----:R0:W1:Y:S04]  /*a0c0*/  SHFL.IDX PT, R15, R22, 0x1, 0x1c1f ;  /* 0x003c1f00160f7f89 */ /* 0x00106800000e0000 */
[----:B------:R0:W0:Y:S08]  /*a0d0*/  SHFL.IDX PT, R14, R20, 0x1, 0x1c1f ;  /* 0x003c1f00140e7f89 */ /* 0x00003000000e0000 */
[----:B------:R-:W-:Y:S05]  /*a0e0*/  @P0 BRA `(.L_x_2185) ;  /* 0x0000004400100947 */ /* 0x000fea0003800000 */
[----:B------:R-:W-:Y:S01]  /*a0f0*/  ULDC UR4, c[0x0][0xac8] ;  /* 0x0002b20000047ab9 */ /* 0x000fe20000000800 */
[C---:B--2---:R-:W-:Y:S01]  /*a100*/  VIADD R0, R21.reuse, 0x8 ;  /* 0x0000000815007836 */ /* 0x044fe20000000000 */
[C---:B------:R-:W-:Y:S01]  /*a110*/  ISETP.GE.AND P0, PT, R21.reuse, UR4, PT ;  /* 0x0000000415007c0c */ /* 0x040fe2000bf06270 */
[C---:B------:R-:W-:Y:S01]  /*a120*/  VIADD R8, R21.reuse, 0x18 ;  /* 0x0000001815087836 */ /* 0x040fe20000000000 */
[C---:B------:R-:W-:Y:S01]  /*a130*/  IADD3 R3, R21.reuse, 0x10, RZ ;  /* 0x0000001015037810 */ /* 0x040fe20007ffe0ff */
[C---:B------:R-:W-:Y:S01]  /*a140*/  VIADD R9, R21.reuse, 0x20 ;  /* 0x0000002015097836 */ /* 0x040fe20000000000 */
[----:B------:R-:W-:Y:S01]  /*a150*/  ISETP.GE.AND P5, PT, R0, UR4, PT ;  /* 0x0000000400007c0c */ /* 0x000fe2000bfa6270 */
[----:B------:R-:W-:Y:S01]  /*a160*/  VIADD R11, R21, 0x30 ;  /* 0x00000030150b7836 */ /* 0x000fe20000000000 */
[----:B------:R-:W-:Y:S01]  /*a170*/  ISETP.GE.AND P6, PT, R3, UR4, PT ;  /* 0x0000000403007c0c */ /* 0x000fe2000bfc6270 */
[C---:B------:R-:W-:Y:S01]  /*a180*/  VIADD R12, R21.reuse, 0x38 ;  /* 0x00000038150c7836 */ /* 0x040fe20000000000 */
[C---:B------:R-:W-:Y:S01]  /*a190*/  IADD3 R10, R21.reuse, 0x28, RZ ;  /* 0x00000028150a7810 */ /* 0x040fe20007ffe0ff */
[----:B------:R-:W-:Y:S01]  /*a1a0*/  VIADD R18, R21, 0x48 ;  /* 0x0000004815127836 */ /* 0x000fe20000000000 */
[----:B------:R-:W-:Y:S01]  /*a1b0*/  ISETP.GE.AND P4, PT, R9, UR4, PT ;  /* 0x0000000409007c0c */ /* 0x000fe2000bf86270 */
[C---:B------:R-:W-:Y:S01]  /*a1c0*/  VIADD R19, R21.reuse, 0x68 ;  /* 0x0000006815137836 */ /* 0x040fe20000000000 */
[----:B------:R-:W-:Y:S01]  /*a1d0*/  ISETP.GE.AND P3, PT, R10, UR4, PT ;  /* 0x000000040a007c0c */ /* 0x000fe2000bf66270 */
[----:B01----:R-:W-:Y:S01]  /*a1e0*/  @!P0 IMAD.WIDE R4, R21, 0x4, R14 ;  /* 0x0000000415048825 */ /* 0x003fe200078e020e */
        /* <DEDUP_REMOVED lines=14> */
[----:B------:R-:W-:Y:S01]  /*a2d0*/  @!P1 LEA.HI R12, R12, R12, RZ, 0x1 ;  /* 0x0000000c0c0c9211 */ /* 0x000fe200078f08ff */
[----:B------:R0:W-:Y:S01]  /*a2e0*/  @!P5 ST.E.64 desc[UR36][R4.64], R30 ;  /* 0x0000001e0400d985 */ /* 0x0001e2000c101b24 */
[----:B------:R-:W-:-:S02]  /*a2f0*/  @!P0 LOP3.LUT R3, R8, 0xfffffffe, RZ, 0xc0, !PT ;  /* 0xfffffffe08038812 */ /* 0x000fc400078ec0ff */
[----:B------:R-:W-:Y:S01]  /*a300*/  @!P4 LOP3.LUT R9, R9, 0xfffffffe, RZ, 0xc0, !PT ;  /* 0xfffffffe0909c812 */ /* 0x000fe200078ec0ff */
[----:B------:R1:W-:Y:S01]  /*a310*/  @!P6 ST.E.64 desc[UR36][R6.64], R34 ;  /* 0x000000220600e985 */ /* 0x0003e2000c101b24 */
[----:B------:R-:W-:Y:S02]  /*a320*/  @!P3 LOP3.LUT R11, R10, 0xfffffffe, RZ, 0xc0, !PT ;  /* 0xfffffffe0a0bb812 */ /* 0x000fe400078ec0ff */
[----:B------:R-:W-:Y:S01]  /*a330*/  @!P2 LOP3.LUT R13, R0, 0xfffffffe, RZ, 0xc0, !PT ;  /* 0xfffffffe000da812 */ /* 0x000fe200078ec0ff */
[C---:B------:R-:W-:Y:S01]  /*a340*/  VIADD R0, R21.reuse, 0x50 ;  /* 0x0000005015007836 */ /* 0x040fe20000000000 */
[----:B---3--:R-:W-:Y:S02]  /*a350*/  IADD3 R16, R21, 0x40, RZ ;  /* 0x0000004015107810 */ /* 0x008fe40007ffe0ff */
[----:B----4-:R-:W-:Y:S02]  /*a360*/  @!P1 LOP3.LUT R17, R12, 0xfffffffe, RZ, 0xc0, !PT ;  /* 0xfffffffe0c119812 */ /* 0x010fe400078ec0ff */
[----:B------:R-:W-:Y:S01]  /*a370*/  ISETP.GE.AND P5, PT, R16, UR4, PT ;  /* 0x0000000410007c0c */ /* 0x000fe2000bfa6270 */
[----:B0-----:R-:W-:Y:S01]  /*a380*/  @!P0 IMAD.WIDE R4, R3, 0x4, R14 ;  /* 0x0000000403048825 */ /* 0x001fe200078e020e */
[----:B------:R-:W-:-:S02]  /*a390*/  ISETP.GE.AND P6, PT, R18, UR4, PT ;  /* 0x0000000412007c0c */ /* 0x000fc4000bfc6270 */
[----:B------:R-:W-:Y:S01]  /*a3a0*/  IADD3 R3, R21, 0x58, RZ ;  /* 0x0000005815037810 */ /* 0x000fe20007ffe0ff */
[--C-:B-1----:R-:W-:Y:S01]  /*a3b0*/  @!P4 IMAD.WIDE R6, R9, 0x4, R14.reuse ;  /* 0x000000040906c825 */ /* 0x102fe200078e020e */
[----:B------:R0:W-:Y:S01]  /*a3c0*/  @!P0 ST.E.64 desc[UR36][R4.64], R38 ;  /* 0x0000002604008985 */ /* 0x0001e2000c101b24 */
[----:B------:R-:W-:Y:S02]  /*a3d0*/  IADD3 R20, R21, 0x70, RZ ;  /* 0x0000007015147810 */ /* 0x000fe40007ffe0ff */
[--C-:B------:R-:W-:Y:S01]  /*a3e0*/  @!P3 IMAD.WIDE R8, R11, 0x4, R14.reuse ;  /* 0x000000040b08b825 */ /* 0x100fe200078e020e */
[----:B------:R1:W-:Y:S01]  /*a3f0*/  @!P4 ST.E.64 desc[UR36][R6.64], R42 ;  /* 0x0000002a0600c985 */ /* 0x0003e2000c101b24 */
[----:B------:R-:W-:Y:S02]  /*a400*/  ISETP.GE.AND P0, PT, R0, UR4, PT ;  /* 0x0000000400007c0c */ /* 0x000fe4000bf06270 */
[----:B------:R-:W-:Y:S01]  /*a410*/  @!P2 IMAD.WIDE R10, R13, 0x4, R14 ;  /* 0x000000040d0aa825 */ /* 0x000fe200078e020e */
[----:B------:R2:W-:Y:S01]  /*a420*/  @!P3 ST.E.64 desc[UR36][R8.64], R46 ;  /* 0x0000002e0800b985 */ /* 0x0005e2000c101b24 */
[----:B------:R-:W-:-:S02]  /*a430*/  ISETP.GE.AND P3, PT, R19, UR4, PT ;  /* 0x0000000413007c0c */ /* 0x000fc4000bf66270 */
[----:B------:R-:W-:Y:S01]  /*a440*/  @!P1 IMAD.WIDE R12, R17, 0x4, R14 ;  /* 0x00000004110c9825 */ /* 0x000fe200078e020e */
[----:B------:R3:W-:Y:S01]  /*a450*/  @!P2 ST.E.64 desc[UR36][R10.64], R50 ;  /* 0x000000320a00a985 */ /* 0x0007e2000c101b24 */
[----:B------:R-:W-:Y:S02]  /*a460*/  ISETP.GE.AND P4, PT, R20, UR4, PT ;  /* 0x0000000414007c0c */ /* 0x000fe4000bf86270 */
[----:B------:R-:W-:Y:S01]  /*a470*/  VIADD R17, R21, 0x60 ;  /* 0x0000006015117836 */ /* 0x000fe20000000000 */
[----:B------:R4:W-:Y:S01]  /*a480*/  @!P1 ST.E.64 desc[UR36][R12.64], R54 ;  /* 0x000000360c009985 */ /* 0x0009e2000c101b24 */
[----:B------:R-:W-:Y:S01]  /*a490*/  ISETP.GE.AND P1, PT, R3, UR4, PT ;  /* 0x0000000403007c0c */ /* 0x000fe2000bf26270 */
[----:B------:R-:W-:Y:S01]  /*a4a0*/  VIADD R21, R21, 0x78 ;  /* 0x0000007815157836 */ /* 0x000fe20000000000 */
[----:B------:R-:W-:Y:S02]  /*a4b0*/  @!P5 LEA.HI R16, R16, R16, RZ, 0x1 ;  /* 0x000000101010d211 */ /* 0x000fe400078f08ff */
[----:B------:R-:W-:-:S02]  /*a4c0*/  ISETP.GE.AND P2, PT, R17, UR4, PT ;  /* 0x0000000411007c0c */ /* 0x000fc4000bf46270 */
[----:B------:R-:W-:Y:S02]  /*a4d0*/  @!P6 LEA.HI R18, R18, R18, RZ, 0x1 ;  /* 0x000000121212e211 */ /* 0x000fe400078f08ff */
[----:B0-----:R-:W-:Y:S02]  /*a4e0*/  @!P5 LOP3.LUT R5, R16, 0xfffffffe, RZ, 0xc0, !PT ;  /* 0xfffffffe1005d812 */ /* 0x001fe400078ec0ff */
[----:B-1----:R-:W-:Y:S02]  /*a4f0*/  @!P6 LOP3.LUT R7, R18, 0xfffffffe, RZ, 0xc0, !PT ;  /* 0xfffffffe1207e812 */ /* 0x002fe400078ec0ff */
[----:B------:R-:W-:Y:S01]  /*a500*/  @!P0 LEA.HI R0, R0, R0, RZ, 0x1 ;  /* 0x0000000000008211 */ /* 0x000fe200078f08ff */
[--C-:B------:R-:W-:Y:S01]  /*a510*/  @!P5 IMAD.WIDE R4, R5, 0x4, R14.reuse ;  /* 0x000000040504d825 */ /* 0x100fe200078e020e */
[----:B--2---:R-:W-:Y:S02]  /*a520*/  @!P1 LEA.HI R8, R3, R3, RZ, 0x1 ;  /* 0x0000000303089211 */ /* 0x004fe400078f08ff */
[----:B------:R-:W-:Y:S01]  /*a530*/  @!P3 LEA.HI R19, R19, R19, RZ, 0x1 ;  /* 0x000000131313b211 */ /* 0x000fe200078f08ff */
[----:B------:R-:W-:Y:S01]  /*a540*/  @!P6 IMAD.WIDE R6, R7, 0x4, R14 ;  /* 0x000000040706e825 */ /* 0x000fe200078e020e */
[----:B------:R-:W-:Y:S01]  /*a550*/  @!P2 LEA.HI R17, R17, R17, RZ, 0x1 ;  /* 0x000000111111a211 */ /* 0x000fe200078f08ff */
[----:B------:R0:W-:Y:S01]  /*a560*/  @!P5 ST.E.64 desc[UR36][R4.64], R58 ;  /* 0x0000003a0400d985 */ /* 0x0001e2000c101b24 */
[----:B------:R-:W-:-:S02]  /*a570*/  @!P4 LEA.HI R20, R20, R20, RZ, 0x1 ;  /* 0x000000141414c211 */ /* 0x000fc400078f08ff */
[----:B------:R-:W-:Y:S01]  /*a580*/  @!P0 LOP3.LUT R3, R0, 0xfffffffe, RZ, 0xc0, !PT ;  /* 0xfffffffe00038812 */ /* 0x000fe200078ec0ff */
[----:B------:R1:W-:Y:S01]  /*a590*/  @!P6 ST.E.64 desc[UR36][R6.64], R62 ;  /* 0x0000003e0600e985 */ /* 0x0003e2000c101b24 */
[----:B------:R-:W-:Y:S02]  /*a5a0*/  @!P1 LOP3.LUT R9, R8, 0xfffffffe, RZ, 0xc0, !PT ;  /* 0xfffffffe08099812 */ /* 0x000fe400078ec0ff */
[----:B------:R-:W-:Y:S02]  /*a5b0*/  @!P2 LOP3.LUT R17, R17, 0xfffffffe, RZ, 0xc0, !PT ;  /* 0xfffffffe1111a812 */ /* 0x000fe400078ec0ff */
[----:B---3--:R-:W-:Y:S02]  /*a5c0*/  @!P3 LOP3.LUT R11, R19, 0xfffffffe, RZ, 0xc0, !PT ;  /* 0xfffffffe130bb812 */ /* 0x008fe400078ec0ff */
        /* <DEDUP_REMOVED lines=18> */
.L_x_2224:
[----:B------:R-:W1:Y:S02]  /*a6f0*/  S2R R0, SR_TID.X ;  /* 0x0000000000007919 */ /* 0x000e640000002100 */
[----:B-1----:R-:W-:-:S05]  /*a700*/  VIADD R3, R0, 0xffffff80 ;  /* 0xffffff8000037836 */ /* 0x002fca0000000000 */
[----:B------:R-:W-:-:S13]  /*a710*/  ISETP.GT.AND P0, PT, R3, 0x7f, PT ;  /* 0x0000007f0300780c */ /* 0x000fda0003f04270 */
[----:B------:R-:W-:Y:S05]  /*a720*/  @P0 BRA `(.L_x_2185) ;  /* 0x0000003c00800947 */ /* 0x000fea0003800000 */
[----:B------:R-:W1:Y:S01]  /*a730*/  S2R R3, SR_CTAID.X ;  /* 0x0000000000037919 */ /* 0x000e620000002500 */
[----:B------:R-:W2:Y:S01]  /*a740*/  LDC R8, c[0x0][0xbe8] ;  /* 0x0002fa00ff087b82 */ /* 0x000ea20000000800 */
[----:B------:R-:W-:Y:S01]  /*a750*/  ULDC UR4, c[0x0][0xa88] ;  /* 0x0002a20000047ab9 */ /* 0x000fe20000000800 */
[----:B-1----:R-:W-:Y:S01]  /*a760*/  LEA R0, R3, R0, 0x7 ;  /* 0x0000000003007211 */ /* 0x002fe200078e38ff */
[----:B--2---:R-:W-:-:S04]  /*a770*/  IMAD R3, R8, UR4, RZ ;  /* 0x0000000408037c24 */ /* 0x004fc8000f8e02ff */
[----:B------:R-:W-:-:S05]  /*a780*/  VIADD R0, R0, 0xffffff80 ;  /* 0xffffff8000007836 */ /* 0x000fca0000000000 */
[----:B------:R-:W-:-:S13]  /*a790*/  ISETP.GE.AND P0, PT, R0, R3, PT ;  /* 0x000000030000720c */ /* 0x000fda0003f06270 */
[----:B------:R-:W-:Y:S05]  /*a7a0*/  @P0 BRA `(.L_x_2185) ;  /* 0x0000003c00600947 */ /* 0x000fea0003800000 */
[----:B------:R-:W-:Y:S01]  /*a7b0*/  ISETP.NE.AND P0, PT, R8, 0x1, PT ;  /* 0x000000010800780c */ /* 0x000fe20003f05270 */
[----:B------:R-:W1:Y:S01]  /*a7c0*/  S2UR UR4, SR_CTAID.Z ;  /* 0x00000000000479c3 */ /* 0x000e620000002700 */
[----:B------:R-:W-:Y:S01]  /*a7d0*/  SHF.R.S32.HI R3, RZ, 0x1f, R16 ;  /* 0x0000001fff037819 */ /* 0x000fe20000011410 */
[----:B------:R-:W-:Y:S02]  /*a7e0*/  ULDC.64 UR6, c[0x0][0xbd0] ;  /* 0x0002f40000067ab9 */ /* 0x000fe40000000a00 */
[----:B------:R-:W-:-:S04]  /*a7f0*/  IMAD.WIDE.U32 R4, R16, UR6, RZ ;  /* 0x0000000610047c25 */ /* 0x000fc8000f8e00ff */
[----:B------:R-:W2:Y:S01]  /*a800*/  LDC.64 R12, c[0x0][0xbd8] ;  /* 0x0002f600ff0c7b82 */ /* 0x000ea20000000a00 */
[----:B------:R-:W-:-:S04]  /*a810*/  IMAD R3, R3, UR6, RZ ;  /* 0x0000000603037c24 */ /* 0x000fc8000f8e02ff */
[----:B------:R-:W-:Y:S02]  /*a820*/  IMAD R3, R16, UR7, R3 ;  /* 0x0000000710037c24 */ /* 0x000fe4000f8e0203 */
[----:B------:R-:W-:Y:S01]  /*a830*/  IMAD.MOV R16, RZ, RZ, -R16 ;  /* 0x000000ffff107224 */ /* 0x000fe200078e0a10 */
[----:B------:R-:W0:Y:S02]  /*a840*/  @P0 LDC R9, c[0x0][0xbec] ;  /* 0x0002fb00ff090b82 */ /* 0x000e240000000800 */
[----:B------:R-:W-:Y:S01]  /*a850*/  IADD3 R5, R5, R3, RZ ;  /* 0x0000000305057210 */ /* 0x000fe20007ffe0ff */
[----:B------:R-:W-:-:S05]  /*a860*/  IMAD.MOV.U32 R3, RZ, RZ, R0 ;  /* 0x000000ffff037224 */ /* 0x000fca00078e0000 */
[----:B------:R-:W3:Y:S01]  /*a870*/  S2UR UR8, SR_CTAID.Y ;  /* 0x00000000000879c3 */ /* 0x000ee20000002600 */
[----:B-1----:R-:W-:-:S07]  /*a880*/  USHF.R.S32.HI UR5, URZ, 0x1f, UR4 ;  /* 0x0000001f3f057899 */ /* 0x002fce0008011404 */
[----:B------:R-:W3:Y:S01]  /*a890*/  LDC R7, c[0x0][0xc50] ;  /* 0x00031400ff077b82 */ /* 0x000ee20000000800 */
[C---:B--2---:R-:W-:Y:S02]  /*a8a0*/  IMAD R10, R12.reuse, UR5, RZ ;  /* 0x000000050c0a7c24 */ /* 0x044fe4000f8e02ff */
[----:B------:R-:W-:-:S04]  /*a8b0*/  IMAD.WIDE.U32 R4, R12, UR4, R4 ;  /* 0x000000040c047c25 */ /* 0x000fc8000f8e0004 */
[----:B------:R-:W-:Y:S01]  /*a8c0*/  IMAD R13, R13, UR4, R10 ;  /* 0x000000040d0d7c24 */ /* 0x000fe2000f8e020a */
[----:B------:R-:W1:Y:S01]  /*a8d0*/  @P0 LDC R11, c[0x0][0xbf0] ;  /* 0x0002fc00ff0b0b82 */ /* 0x000e620000000800 */
[----:B0-----:R-:W-:Y:S01]  /*a8e0*/  @P0 IMAD.HI.U32 R6, R0, R9, RZ ;  /* 0x0000000900060227 */ /* 0x001fe200078e00ff */
[----:B------:R-:W-:Y:S02]  /*a8f0*/  ULDC.64 UR4, c[0x0][0xbe0] ;  /* 0x0002f80000047ab9 */ /* 0x000fe40000000a00 */
[----:B------:R-:W-:Y:S01]  /*a900*/  IADD3 R5, R13, R5, RZ ;  /* 0x000000050d057210 */ /* 0x000fe20007ffe0ff */
[----:B---3--:R-:W-:-:S04]  /*a910*/  IMAD R9, R7, R16, UR8 ;  /* 0x0000000807097e24 */ /* 0x008fc8000f8e0210 */
[----:B------:R-:W-:Y:S01]  /*a920*/  IMAD.WIDE.U32 R4, R9, UR4, R4 ;  /* 0x0000000409047c25 */ /* 0x000fe2000f8e0004 */
[----:B-1----:R-:W-:Y:S02]  /*a930*/  @P0 SHF.R.U32.HI R3, RZ, R11, R6 ;  /* 0x0000000bff030219 */ /* 0x002fe40000011606 */
[----:B------:R-:W-:Y:S02]  /*a940*/  SHF.R.S32.HI R6, RZ, 0x1f, R9 ;  /* 0x0000001fff067819 */ /* 0x000fe40000011409 */
[----:B------:R-:W-:Y:S01]  /*a950*/  IADD3 R4, P0, R3, R4, RZ ;  /* 0x0000000403047210 */ /* 0x000fe20007f1e0ff */
[----:B------:R-:W-:Y:S02]  /*a960*/  IMAD.MOV R7, RZ, RZ, -R3 ;  /* 0x000000ffff077224 */ /* 0x000fe400078e0a03 */
[----:B------:R-:W-:Y:S02]  /*a970*/  IMAD R6, R6, UR4, RZ ;  /* 0x0000000406067c24 */ /* 0x000fe4000f8e02ff */
[----:B------:R-:W-:-:S02]  /*a980*/  IMAD R7, R8, R7, R0 ;  /* 0x0000000708077224 */ /* 0x000fc400078e0200 */
[----:B------:R-:W-:Y:S01]  /*a990*/  IMAD R6, R9, UR5, R6 ;  /* 0x0000000509067c24 */ /* 0x000fe2000f8e0206 */
[----:B------:R-:W-:Y:S01]  /*a9a0*/  SHF.R.S32.HI R9, RZ, 0x1f, R3 ;  /* 0x0000001fff097819 */ /* 0x000fe20000011403 */
[----:B------:R-:W-:Y:S01]  /*a9b0*/  ULDC.64 UR4, c[0x0][0xbc8] ;  /* 0x0002f20000047ab9 */ /* 0x000fe20000000a00 */
        /* <DEDUP_REMOVED lines=12> */
.L_x_2183:
        /* <DEDUP_REMOVED lines=18> */
.L_x_2227:
[----:B------:R-:W-:Y:S01]  /*aba0*/  ULDC UR44, c[0x0][0xc50] ;  /* 0x00031400002c7ab9 */ /* 0x000fe20000000800 */
[----:B------:R-:W-:Y:S01]  /*abb0*/  UMOV UR41, UR6 ;  /* 0x0000000600297c82 */ /* 0x000fe20008000000 */
[----:B------:R-:W-:-:S11]  /*abc0*/  UISETP.NE.AND UP0, UPT, UR44, 0x1, UPT ;  /* 0x000000012c00788c */ /* 0x000fd6000bf05270 */
[----:B------:R-:W-:Y:S01]  /*abd0*/  @UP0 ULDC UR4, c[0x0][0xc54] ;  /* 0x0003150000040ab9 */ /* 0x000fe20000000800 */
[----:B------:R-:W-:Y:S01]  /*abe0*/  @UP0 ULDC UR7, c[0x0][0xc58] ;  /* 0x0003160000070ab9 */ /* 0x000fe20000000800 */
[----:B------:R-:W-:-:S04]  /*abf0*/  UIMAD.WIDE.U32 UR4, UR6, UR4, URZ ;  /* 0x00000004060472a5 */ /* 0x000fc8000f8e003f */
[----:B------:R-:W-:-:S12]  /*ac00*/  @UP0 USHF.R.U32.HI UR41, URZ, UR7, UR5 ;  /* 0x000000073f290299 */ /* 0x000fd80008011605 */
.L_x_2228:
[----:B------:R-:W-:Y:S01]  /*ac10*/  ISETP.GE.AND P0, PT, R31, RZ, PT ;  /* 0x000000ff1f00720c */ /* 0x000fe20003f06270 */
[----:B------:R-:W-:Y:S01]  /*ac20*/  UIADD3 UR4, -UR41, URZ, URZ ;  /* 0x0000003f29047290 */ /* 0x000fe2000fffe13f */
[----:B------:R-:W-:Y:S01]  /*ac30*/  MOV R9, 0x1 ;  /* 0x0000000100097802 */ /* 0x000fe20000000f00 */
[----:B------:R-:W-:Y:S02]  /*ac40*/  IMAD.MOV.U32 R0, RZ, RZ, RZ ;  /* 0x000000ffff007224 */ /* 0x000fe400078e00ff */
[----:B------:R-:W-:Y:S01]  /*ac50*/  UIMAD UR44, UR44, UR4, UR6 ;  /* 0x000000042c2c72a4 */ /* 0x000fe2000f8e0206 */
[----:B------:R-:W-:-:S07]  /*ac60*/  IMAD.MOV.U32 R10, RZ, RZ, 0x1 ;  /* 0x00000001ff0a7424 */ /* 0x000fce00078e00ff */
[----:B------:R-:W-:Y:S05]  /*ac70*/  @!P0 BRA `(.L_x_2229) ;  /* 0x0000003400748947 */ /* 0x000fea0003800000 */
[----:B------:R-:W0:Y:S01]  /*ac80*/  LDC.64 R4, c[0x0][0xa28] ;  /* 0x00028a00ff047b82 */ /* 0x000e220000000a00 */
[----:B------:R-:W-:Y:S01]  /*ac90*/  ULDC UR4, c[0x0][0x448] ;  /* 0x0001120000047ab9 */ /* 0x000fe20000000800 */
[----:B------:R-:W-:Y:S01]  /*aca0*/  ULDC UR7, c[0x0][0x2f0] ;  /* 0x0000bc0000077ab9 */ /* 0x000fe20000000800 */
[----:B------:R-:W-:-:S05]  /*acb0*/  MOV R30, RZ ;  /* 0x000000ff001e7202 */ /* 0x000fca0000000f00 */
[----:B------:R-:W1:Y:S01]  /*acc0*/  S2UR UR48, SR_CTAID.X ;  /* 0x00000000003079c3 */ /* 0x000e620000002500 */
[----:B------:R-:W-:Y:S01]  /*acd0*/  UISETP.NE.AND UP1, UPT, UR4, 0x1, UPT ;  /* 0x000000010400788c */ /* 0x000fe2000bf25270 */
[----:B------:R-:W-:Y:S02]  /*ace0*/  ULDC UR8, c[0x0][0x288] ;  /* 0x0000a20000087ab9 */ /* 0x000fe40000000800 */
[----:B------:R-:W-:Y:S02]  /*acf0*/  ULDC.64 UR4, c[0x0][0x418] ;  /* 0x0001060000047ab9 */ /* 0x000fe40000000a00 */
[----:B------:R-:W-:-:S03]  /*ad00*/  UISETP.NE.U32.AND UP0, UPT, UR4, URZ, UPT ;  /* 0x0000003f0400728c */ /* 0x000fc6000bf05070 */
[----:B------:R-:W-:Y:S01]  /*ad10*/  ULDC UR4, c[0x0][0x424] ;  /* 0x0001090000047ab9 */ /* 0x000fe20000000800 */
[----:B------:R-:W-:-:S03]  /*ad20*/  UISETP.NE.AND.EX UP0, UPT, UR5, URZ, UPT, UP0 ;  /* 0x0000003f0500728c */ /* 0x000fc6000bf05300 */
[----:B------:R-:W-:Y:S01]  /*ad30*/  @UP1 ULDC UR5, c[0x0][0x44c] ;  /* 0x0001130000051ab9 */ /* 0x000fe20000000800 */
[----:B0-----:R-:W-:Y:S01]  /*ad40*/  ISETP.NE.U32.AND P0, PT, R4, RZ, PT ;  /* 0x000000ff0400720c */ /* 0x001fe20003f05070 */
[----:B------:R-:W-:-:S03]  /*ad50*/  USEL UR42, UR4, 0x1, UP0 ;  /* 0x00000001042a7887 */ /* 0x000fc60008000000 */
[----:B------:R-:W-:Y:S01]  /*ad60*/  ISETP.NE.AND.EX P0, PT, R5, RZ, PT, P0 ;  /* 0x000000ff0500720c */ /* 0x000fe20003f05300 */
[----:B-1----:R-:W-:Y:S02]  /*ad70*/  ULEA UR6, UR48, 0x7f, 0x7 ;  /* 0x0000007f30067891 */ /* 0x002fe4000f8e383f */
[----:B------:R-:W-:Y:S02]  /*ad80*/  UIMAD UR42, UR42, UR7, URZ ;  /* 0x000000072a2a72a4 */ /* 0x000fe4000f8e023f */
[----:B------:R-:W-:Y:S01]  /*ad90*/  UIMAD.WIDE.U32 UR4, UR6, UR5, URZ ;  /* 0x00000005060472a5 */ /* 0x000fe2000f8e003f */
[----:B------:R-:W-:-:S03]  /*ada0*/  @UP1 ULDC UR7, c[0x0][0x450] ;  /* 0x0001140000071ab9 */ /* 0x000fc60000000800 */
[----:B------:R-:W-:-:S04]  /*adb0*/  @UP1 USHF.R.U32.HI UR6, URZ, UR7, UR5 ;  /* 0x000000073f061299 */ /* 0x000fc80008011605 */
[----:B------:R-:W0:Y:S01]  /*adc0*/  @P0 LDC.64 R4, c[0x0][0xa28] ;  /* 0x00028a00ff040b82 */ /* 0x000e220000000a00 */
[----:B------:R-:W-:Y:S02]  /*add0*/  UIADD3 UR5, UR42, 0x60, -UR8 ;  /* 0x000000602a057890 */ /* 0x000fe4000fffe808 */
[----:B------:R-:W-:Y:S02]  /*ade0*/  UIADD3 UR4, UR42, 0x5f, URZ ;  /* 0x0000005f2a047890 */ /* 0x000fe4000fffe03f */
[----:B------:R-:W-:Y:S02]  /*adf0*/  UIADD3 UR6, UR5, UR6, URZ ;  /* 0x0000000605067290 */ /* 0x000fe4000fffe03f */
[----:B------:R-:W-:Y:S02]  /*ae00*/  UIMAD.WIDE UR4, UR4, 0x2aaaaaab, URZ ;  /* 0x2aaaaaab040478a5 */ /* 0x000fe4000f8e023f */
[----:B------:R-:W-:Y:S02]  /*ae10*/  UIMAD.WIDE UR6, UR6, 0x2aaaaaab, URZ ;  /* 0x2aaaaaab060678a5 */ /* 0x000fe4000f8e023f */
[----:B------:R-:W-:-:S02]  /*ae20*/  USHF.R.U32.HI UR43, URZ, 0x1f, UR5 ;  /* 0x0000001f3f2b7899 */ /* 0x000fc40008011605 */
[----:B------:R-:W-:Y:S02]  /*ae30*/  USHF.R.U32.HI UR45, URZ, 0x1f, UR7 ;  /* 0x0000001f3f2d7899 */ /* 0x000fe40008011607 */
[----:B------:R-:W-:Y:S02]  /*ae40*/  ULEA.HI.SX32 UR43, UR5, UR43, 0x1c ;  /* 0x0000002b052b7291 */ /* 0x000fe4000f8fe23f */
[----:B------:R-:W-:-:S04]  /*ae50*/  ULEA.HI.SX32 UR45, UR7, UR45, 0x1c ;  /* 0x0000002d072d7291 */ /* 0x000fc8000f8fe23f */
[----:B------:R-:W-:Y:S02]  /*ae60*/  UISETP.LT.AND UP0, UPT, UR43, UR45, UPT ;  /* 0x0000002d2b00728c */ /* 0x000fe4000bf01270 */
[----:B------:R-:W-:Y:S01]  /*ae70*/  UP2UR UR49, UPR, URZ, 0x2 ;  /* 0x000000023f317883 */ /* 0x000fe20008000000 */
[----:B0-----:R-:W-:Y:S01]  /*ae80*/  @P0 IMAD.WIDE R4, R31, 0x4, R4 ;  /* 0x000000041f040825 */ /* 0x001fe200078e0204 */
[----:B------:R-:W-:-:S04]  /*ae90*/  USEL UR11, UR43, UR45, UP0 ;  /* 0x0000002d2b0b7287 */ /* 0x000fc80008000000 */
[----:B------:R-:W-:Y:S01]  /*aea0*/  UISETP.GE.AND UP1, UPT, UR11, 0x1, UPT ;  /* 0x000000010b00788c */ /* 0x000fe2000bf26270 */
[----:B------:R0:W5:Y:S01]  /*aeb0*/  @P0 LDG.E R30, desc[UR36][R4.64] ;  /* 0x00000024041e0981 */ /* 0x000162000c1e1900 */
[----:B------:R-:W-:Y:S02]  /*aec0*/  USHF.R.U32.HI UR9, URZ, 0x10, UR44 ;  /* 0x000000103f097899 */ /* 0x000fe4000801162c */
[----:B------:R-:W-:Y:S02]  /*aed0*/  ULOP3.LUT UR44, UR44, 0xffff, URZ, 0xc0, !UPT ;  /* 0x0000ffff2c2c7892 */ /* 0x000fe4000f8ec03f */
[----:B------:R-:W-:Y:S01]  /*aee0*/  PLOP3.LUT P0, PT, PT, PT, UP1, 0x80, 0x0 ;  /* 0x000000000000781c */ /* 0x000fe20003f0f018 */
[----:B------:R-:W-:Y:S01]  /*aef0*/  UISETP.NE.AND UP0, UPT, UR9, URZ, UPT ;  /* 0x0000003f0900728c */ /* 0x000fe2000bf05270 */
[----:B------:R-:W-:-:S10]  /*af00*/  UMOV UR40, URZ ;  /* 0x0000003f00287c82 */ /* 0x000fd40008000000 */
[----:B------:R-:W-:Y:S01]  /*af10*/  @!UP0 ULDC UR9, c[0x0][0x9f0] ;  /* 0x00027c0000098ab9 */ /* 0x000fe20000000800 */
[----:B0-----:R-:W-:Y:S05]  /*af20*/  @!P0 BRA `(.L_x_2230) ;  /* 0x0000000000788947 */ /* 0x001fea0003800000 */
[----:B------:R-:W-:Y:S01]  /*af30*/  IABS R0, UR9 ;  /* 0x0000000900007c13 */ /* 0x000fe20008000000 */
[----:B------:R-:W-:Y:S02]  /*af40*/  UIADD3 UR6, UR9, -0x1, UR11 ;  /* 0xffffffff09067890 */ /* 0x000fe4000fffe00b */
[----:B------:R-:W-:Y:S01]  /*af50*/  IABS R5, UR9 ;  /* 0x0000000900057c13 */ /* 0x000fe20008000000 */
[----:B------:R-:W-:Y:S01]  /*af60*/  UMOV UR4, URZ ;  /* 0x0000003f00047c82 */ /* 0x000fe20008000000 */
[----:B------:R-:W-:Y:S02]  /*af70*/  R2UR UR10, R0 ;  /* 0x00000000000a72ca */ /* 0x000fe400000e0000 */
[----:B------:R-:W-:Y:S01]  /*af80*/  IABS R4, UR6 ;  /* 0x0000000600047c13 */ /* 0x000fe20008000000 */
[----:B------:R-:W-:-:S03]  /*af90*/  ULOP3.LUT UR6, UR6, UR9, URZ, 0x3c, !UPT ;  /* 0x0000000906067292 */ /* 0x000fc6000f8e3c3f */
[----:B------:R-:W-:-:S07]  /*afa0*/  R2UR UR8, R4 ;  /* 0x00000000040872ca */ /* 0x000fce00000e0000 */
        /* <DEDUP_REMOVED lines=22> */
.L_x_2230:
[----:B------:R-:W-:Y:S02]  /*b110*/  UIMAD UR50, UR44, UR40, URZ ;  /* 0x000000282c3272a4 */ /* 0x000fe4000f8e023f */
[----:B------:R-:W-:Y:S02]  /*b120*/  MOV R3, UR40 ;  /* 0x0000002800037c02 */ /* 0x000fe40008000f00 */
[----:B------:R-:W-:Y:S02]  /*b130*/  MOV R10, 0x1 ;  /* 0x00000001000a7802 */ /* 0x000fe40000000f00 */
[----:B------:R-:W-:-:S05]  /*b140*/  IMAD.U32 R0, RZ, RZ, UR50 ;  /* 0x00000032ff007e24 */ /* 0x000fca000f8e00ff */
        /* <DEDUP_REMOVED lines=17> */
[----:B------:R-:W-:Y:S01]  /*b260*/  MOV R6, UR6 ;  /* 0x0000000600067c02 */ /* 0x000fe20008000f00 */
[----:B------:R-:W-:Y:S01]  /*b270*/  IMAD.U32 R5, RZ, RZ, UR5 ;  /* 0x00000005ff057e24 */ /* 0x000fe2000f8e00ff */
[----:B------:R-:W0:Y:S01]  /*b280*/  LDC.64 R14, c[0x4][R14] ;  /* 0x010000000e0e7b82 */ /* 0x000e220000000a00 */
[----:B------:R-:W-:Y:S01]  /*b290*/  ULDC.64 UR4, c[0x4][0x8] ;  /* 0x0100020000047ab9 */ /* 0x000fe20000000a00 */
[----:B------:R-:W-:Y:S01]  /*b2a0*/  IMAD.U32 R7, RZ, RZ, UR7 ;  /* 0x00000007ff077e24 */ /* 0x000fe2000f8e00ff */
[----:B------:R-:W-:Y:S01]  /*b2b0*/  MOV R11, UR5 ;  /* 0x00000005000b7c02 */ /* 0x000fe20008000f00 */
[----:B------:R-:W-:Y:S01]  /*b2c0*/  IMAD.U32 R10, RZ, RZ, UR4 ;  /* 0x00000004ff0a7e24 */ /* 0x000fe2000f8e00ff */
[----:B------:R-:W-:Y:S01]  /*b2d0*/  MOV R13, RZ ;  /* 0x000000ff000d7202 */ /* 0x000fe20000000f00 */
[----:B------:R-:W-:-:S02]  /*b2e0*/  IMAD.MOV.U32 R8, RZ, RZ, 0x70 ;  /* 0x00000070ff087424 */ /* 0x000fc400078e00ff */
[----:B------:R-:W-:-:S07]  /*b2f0*/  IMAD.MOV.U32 R12, RZ, RZ, 0x1 ;  /* 0x00000001ff0c7424 */ /* 0x000fce00078e00ff */
[----:B------:R-:W-:-:S07]  /*b300*/  LEPC R20, `(.L_x_2231) ;  /* 0x000000001014794e */ /* 0x000fce0000000000 */
[----:B0----5:R-:W-:Y:S05]  /*b310*/  CALL.ABS.NOINC R14 ;  /* 0x000000000e007343 */ /* 0x021fea0003c00000 */
.L_x_2231:
        /* <DEDUP_REMOVED lines=12> */
[----:B------:R-:W-:Y:S01]  /*b3e0*/  IMAD.U32 R7, RZ, RZ, UR7 ;  /* 0x00000007ff077e24 */ /* 0x000fe2000f8e00ff */
[----:B------:R-:W-:Y:S01]  /*b3f0*/  MOV R11, UR5 ;  /* 0x00000005000b7c02 */ /* 0x000fe20008000f00 */
[----:B------:R-:W-:Y:S01]  /*b400*/  IMAD.U32 R10, RZ, RZ, UR4 ;  /* 0x00000004ff0a7e24 */ /* 0x000fe2000f8e00ff */
[----:B------:R-:W-:Y:S01]  /*b410*/  MOV R13, RZ ;  /* 0x000000ff000d7202 */ /* 0x000fe20000000f00 */
[----:B------:R-:W-:-:S02]  /*b420*/  IMAD.MOV.U32 R8, RZ, RZ, 0x70 ;  /* 0x00000070ff087424 */ /* 0x000fc400078e00ff */
[----:B0-----:R-:W-:-:S07]  /*b430*/  IMAD.MOV.U32 R12, RZ, RZ, 0x1 ;  /* 0x00000001ff0c7424 */ /* 0x001fce00078e00ff */
[----:B------:R-:W-:-:S07]  /*b440*/  LEPC R20, `(.L_x_2233) ;  /* 0x000000001014794e */ /* 0x000fce0000000000 */
[----:B-1---5:R-:W-:Y:S05]  /*b450*/  CALL.ABS.NOINC R14 ;  /* 0x000000000e007343 */ /* 0x022fea0003c00000 */
.L_x_2233:
[----:B------:R0:W1:Y:S01]  /*b460*/  LDC.64 R14, c[0x4][R17] ;  /* 0x01000000110e7b82 */ /* 0x0000620000000a00 */
[----:B------:R-:W-:Y:S01]  /*b470*/  ULDC.64 UR4, c[0x4][0x90] ;  /* 0x0100240000047ab9 */ /* 0x000fe20000000a00 */
[----:B------:R-:W-:Y:S01]  /*b480*/  ULDC.64 UR6, c[0x4][0x98] ;  /* 0x0100260000067ab9 */ /* 0x000fe20000000a00 */
[----:B------:R-:W-:Y:S01]  /*b490*/  IMAD.U32 R4, RZ, RZ, UR4 ;  /* 0x00000004ff047e24 */ /* 0x000fe2000f8e00ff */
[----:B------:R-:W-:Y:S01]  /*b4a0*/  MOV R6, UR6 ;  /* 0x0000000600067c02 */ /* 0x000fe20008000f00 */
[----:B------:R-:W-:Y:S01]  /*b4b0*/  IMAD.U32 R5, RZ, RZ, UR5 ;  /* 0x00000005ff057e24 */ /* 0x000fe2000f8e00ff */
[----:B------:R-:W-:Y:S01]  /*b4c0*/  ULDC.64 UR4, c[0x4][0x18] ;  /* 0x0100060000047ab9 */ /* 0x000fe20000000a00 */
[----:B------:R-:W-:Y:S01]  /*b4d0*/  IMAD.U32 R7, RZ, RZ, UR7 ;  /* 0x00000007ff077e24 */ /* 0x000fe2000f8e00ff */
[----:B------:R-:W-:Y:S01]  /*b4e0*/  MOV R11, UR5 ;  /* 0x00000005000b7c02 */ /* 0x000fe20008000f00 */
[----:B------:R-:W-:Y:S01]  /*b4f0*/  IMAD.U32 R10, RZ, RZ, UR4 ;  /* 0x00000004ff0a7e24 */ /* 0x000fe2000f8e00ff */
[----:B------:R-:W-:Y:S01]  /*b500*/  MOV R13, RZ ;  /* 0x000000ff000d7202 */ /* 0x000fe20000000f00 */
[----:B------:R-:W-:-:S02]  /*b510*/  IMAD.MOV.U32 R8, RZ, RZ, 0x70 ;  /* 0x00000070ff087424 */ /* 0x000fc400078e00ff */
[----:B0-----:R-:W-:-:S07]  /*b520*/  IMAD.MOV.U32 R12, RZ, RZ, 0x1 ;  /* 0x00000001ff0c7424 */ /* 0x001fce00078e00ff */
[----:B------:R-:W-:-:S07]  /*b530*/  LEPC R20, `(.L_x_2232) ;  /* 0x000000001014794e */ /* 0x000fce0000000000 */
[----:B-1----:R-:W-:Y:S05]  /*b540*/  CALL.ABS.NOINC R14 ;  /* 0x000000000e007343 */ /* 0x002fea0003c00000 */
.L_x_2232:
[----:B------:R-:W0:Y:S01]  /*b550*/  LDC.64 R4, c[0x0][0x9f8] ;  /* 0x00027e00ff047b82 */ /* 0x000e220000000a00 */
[----:B------:R-:W-:Y:S01]  /*b560*/  IMAD.SHL.U32 R6, R19, 0x8, RZ ;  /* 0x0000000813067824 */ /* 0x000fe200078e00ff */
[----:B------:R-:W-:Y:S01]  /*b570*/  ULDC UR4, c[0x0][0x2f4] ;  /* 0x0000bd0000047ab9 */ /* 0x000fe20000000800 */
[----:B------:R-:W-:Y:S01]  /*b580*/  IMAD.MOV.U32 R29, RZ, RZ, R31 ;  /* 0x000000ffff1d7224 */ /* 0x000fe200078e001f */
        /* <DEDUP_REMOVED lines=12> */
[----:B------:R-:W-:Y:S01]  /*b650*/  UMOV UR6, 0xffffffff ;  /* 0xffffffff00067882 */ /* 0x000fe20000000000 */
[----:B------:R-:W-:Y:S02]  /*b660*/  LOP3.LUT R24, R27, 0x80, RZ, 0xfc, !PT ;  /* 0x000000801b187812 */ /* 0x000fe400078efcff */
[----:B------:R-:W-:Y:S02]  /*b670*/  SHF.L.U32 R26, R19, 0x4, RZ ;  /* 0x00000004131a7819 */ /* 0x000fe400000006ff */
[----:B------:R-:W-:Y:S02]  /*b680*/  ISETP.GE.AND P1, PT, R24, UR4, PT ;  /* 0x0000000418007c0c */ /* 0x000fe4000bf26270 */
[----:B------:R-:W-:Y:S02]  /*b690*/  ISETP.GE.AND P3, PT, R27, UR5, PT ;  /* 0x000000051b007c0c */ /* 0x000fe4000bf66270 */
[----:B------:R-:W-:-:S02]  /*b6a0*/  LOP3.LUT R7, R19, 0x7f, RZ, 0xc0, !PT ;  /* 0x0000007f13077812 */ /* 0x000fc400078ec0ff */
[----:B------:R-:W-:Y:S02]  /*b6b0*/  LOP3.LUT R26, R26, 0x70, RZ, 0xc0, !PT ;  /* 0x000000701a1a7812 */ /* 0x000fe400078ec0ff */
[----:B------:R-:W-:Y:S02]  /*b6c0*/  @P0 LOP3.LUT R36, R36, 0x4, RZ, 0xfc, !PT ;  /* 0x0000000424240812 */ /* 0x000fe400078efcff */
[----:B------:R-:W-:Y:S02]  /*b6d0*/  ISETP.GE.AND P0, PT, R25, UR5, PT ;  /* 0x0000000519007c0c */ /* 0x000fe4000bf06270 */
[----:B------:R-:W-:-:S04]  /*b6e0*/  LOP3.LUT R36, R36, 0xfffffffd, RZ, 0xc0, !PT ;  /* 0xfffffffd24247812 */ /* 0x000fc800078ec0ff */
[----:B------:R-:W-:-:S04]  /*b6f0*/  @P2 LOP3.LUT R36, R36, 0x2, RZ, 0xfc, !PT ;  /* 0x0000000224242812 */ /* 0x000fc800078efcff */
[----:B------:R-:W-:-:S04]  /*b700*/  LOP3.LUT R36, R36, 0xfffffffe, RZ, 0xc0, !PT ;  /* 0xfffffffe24247812 */ /* 0x000fc800078ec0ff */
[----:B------:R-:W-:Y:S01]  /*b710*/  @P1 LOP3.LUT R36, R36, 0x1, RZ, 0xfc, !PT ;  /* 0x0000000124241812 */ /* 0x000fe200078efcff */
[----:B01----:R-:W-:Y:S06]  /*b720*/  BRA.DIV UR6, `(.L_x_2234) ;  /* 0x0000003206307947 */ /* 0x003fec000b800000 */
.L_x_2276:
[----:B------:R-:W-:Y:S01]  /*b730*/  UIADD3 UR4, UR51, -0x1, URZ ;  /* 0xffffffff33047890 */ /* 0x000fe2000fffe03f */
[----:B------:R-:W-:Y:S02]  /*b740*/  SHF.R.U32.HI R23, RZ, 0x3, R7 ;  /* 0x00000003ff177819 */ /* 0x000fe40000011607 */
[----:B------:R-:W-:Y:S02]  /*b750*/  ISETP.NE.AND P2, PT, R28, 0x1, PT ;  /* 0x000000011c00780c */ /* 0x000fe40003f45270 */
[----:B------:R-:W-:Y:S01]  /*b760*/  LOP3.LUT R22, R26, R23, RZ, 0xfc, !PT ;  /* 0x000000171a167212 */ /* 0x000fe200078efcff */
[----:B------:R-:W-:Y:S01]  /*b770*/  IMAD.U32 R13, RZ, RZ, UR4 ;  /* 0x00000004ff0d7e24 */ /* 0x000fe2000f8e00ff */
[----:B-----5:R-:W-:Y:S02]  /*b780*/  SHF.R.S32.HI R33, RZ, 0x1f, R29 ;  /* 0x0000001fff217819 */ /* 0x020fe4000001141d */
[----:B------:R-:W-:Y:S01]  /*b790*/  LOP3.LUT R36, R36, 0xffffffdf, RZ, 0xc0, !PT ;  /* 0xffffffdf24247812 */ /* 0x000fe200078ec0ff */
[----:B------:R-:W-:Y:S01]  /*b7a0*/  IMAD R13, R13, 0x60, R22 ;  /* 0x000000600d0d7824 */ /* 0x000fe200078e0216 */
[----:B------:R-:W-:-:S04]  /*b7b0*/  R2UR UR5, R2 ;  /* 0x00000000020572ca */ /* 0x000fc800000e0000 */
[C---:B------:R-:W-:Y:S01]  /*b7c0*/  ISETP.GE.AND P1, PT, R13.reuse, UR42, PT ;  /* 0x0000002a0d007c0c */ /* 0x040fe2000bf26270 */
[----:B------:R-:W0:Y:S01]  /*b7d0*/  @P2 LDC R0, c[0x0][0x434] ;  /* 0x00010d00ff002b82 */ /* 0x000e220000000800 */
[----:B------:R-:W-:Y:S01]  /*b7e0*/  IMAD.IADD R13, R13, 0x1, R30 ;  /* 0x000000010d0d7824 */ /* 0x000fe200078e021e */
[----:B------:R-:W-:Y:S02]  /*b7f0*/  @P2 LOP3.LUT R36, R36, 0x20, RZ, 0xfc, !PT ;  /* 0x0000002024242812 */ /* 0x000fe400078efcff */
[----:B------:R-:W-:Y:S02]  /*b800*/  ISETP.GT.U32.OR P1, PT, R22, 0x5f, P1 ;  /* 0x0000005f1600780c */ /* 0x000fe40000f24470 */
[----:B------:R-:W-:Y:S02]  /*b810*/  MOV R10, R13 ;  /* 0x0000000d000a7202 */ /* 0x000fe40000000f00 */
[----:B------:R-:W1:Y:S09]  /*b820*/  @P2 LDC R3, c[0x0][0x438] ;  /* 0x00010e00ff032b82 */ /* 0x000e720000000800 */
[----:B------:R-:W2:Y:S01]  /*b830*/  @!P1 LDC.64 R4, c[0x0][0x428] ;  /* 0x00010a00ff049b82 */ /* 0x000ea20000000a00 */
[----:B0-----:R-:W-:-:S07]  /*b840*/  @P2 IMAD.HI.U32 R0, R13, R0, RZ ;  /* 0x000000000d002227 */ /* 0x001fce00078e00ff */
[----:B------:R-:W0:Y:S01]  /*b850*/  @!P1 LDC.64 R8, c[0x0][0x418] ;  /* 0x00010600ff089b82 */ /* 0x000e220000000a00 */
[----:B-1----:R-:W-:-:S04]  /*b860*/  @P2 SHF.R.U32.HI R10, RZ, R3, R0 ;  /* 0x00000003ff0a2219 */ /* 0x002fc80000011600 */
[----:B------:R-:W-:Y:S01]  /*b870*/  @!P1 SHF.R.S32.HI R11, RZ, 0x1f, R10 ;  /* 0x0000001fff0b9819 */ /* 0x000fe2000001140a */
[----:B--2---:R-:W-:-:S04]  /*b880*/  @!P1 IMAD R0, R33, R4, RZ ;  /* 0x0000000421009224 */ /* 0x004fc800078e02ff */
[C---:B------:R-:W-:Y:S02]  /*b890*/  @!P1 IMAD R3, R29.reuse, R5, R0 ;  /* 0x000000051d039224 */ /* 0x040fe400078e0200 */
[----:B------:R-:W-:-:S04]  /*b8a0*/  @!P1 IMAD.WIDE.U32 R4, R29, R4, R10 ;  /* 0x000000041d049225 */ /* 0x000fc800078e000a */
[----:B------:R-:W-:Y:S01]  /*b8b0*/  @!P1 IMAD.IADD R0, R5, 0x1, R3 ;  /* 0x0000000105009824 */ /* 0x000fe200078e0203 */
[----:B0-----:R-:W-:Y:S01]  /*b8c0*/  @!P1 LEA R8, P2, R4, R8, 0x2 ;  /* 0x0000000804089211 */ /* 0x001fe200078410ff */
[----:B------:R-:W-:-:S03]  /*b8d0*/  IMAD.MOV.U32 R3, RZ, RZ, RZ ;  /* 0x000000ffff037224 */ /* 0x000fc600078e00ff */
[----:B------:R-:W-:-:S05]  /*b8e0*/  @!P1 LEA.HI.X R9, R4, R9, R0, 0x2, P2 ;  /* 0x0000000904099211 */ /* 0x000fca00010f1400 */
[----:B------:R0:W5:Y:S01]  /*b8f0*/  @!P1 LDG.E R3, desc[UR36][R8.64] ;  /* 0x0000002408039981 */ /* 0x000162000c1e1900 */
[----:B------:R-:W-:Y:S01]  /*b900*/  ULOP3.LUT UR5, UR5, 0x2, URZ, 0xfc, !UPT ;  /* 0x0000000205057892 */ /* 0x000fe2000f8efc3f */
[----:B------:R-:W-:Y:S01]  /*b910*/  SEL R0, RZ, 0xffffffff, P0 ;  /* 0xffffffffff007807 */ /* 0x000fe20000000000 */
[----:B------:R-:W-:Y:S01]  /*b920*/  IMAD.MOV R10, RZ, RZ, -R10 ;  /* 0x000000ffff0a7224 */ /* 0x000fe200078e0a0a */
[----:B------:R-:W-:Y:S01]  /*b930*/  ISETP.GT.U32.AND P0, PT, R22, 0x5f, PT ;  /* 0x0000005f1600780c */ /* 0x000fe20003f04070 */
[----:B------:R-:W-:Y:S01]  /*b940*/  IMAD.U32 R35, RZ, RZ, UR4 ;  /* 0x00000004ff237e24 */ /* 0x000fe2000f8e00ff */
[----:B------:R-:W-:Y:S01]  /*b950*/  LOP3.LUT R36, R36, 0xffffffef, RZ, 0xc0, !PT ;  /* 0xffffffef24247812 */ /* 0x000fe200078ec0ff */
[----:B------:R-:W-:Y:S01]  /*b960*/  IMAD.SHL.U32 R5, R0, 0x2, RZ ;  /* 0x0000000200057824 */ /* 0x000fe200078e00ff */
[----:B------:R-:W-:Y:S01]  /*b970*/  MOV R4, UR5 ;  /* 0x0000000500047c02 */ /* 0x000fe20008000f00 */
[----:B------:R-:W-:Y:S01]  /*b980*/  IMAD R10, R28, R10, R13 ;  /* 0x0000000a1c0a7224 */ /* 0x000fe200078e020d */
[----:B------:R-:W-:-:S02]  /*b990*/  SEL R32, RZ, 0x1, P3 ;  /* 0x00000001ff207807 */ /* 0x000fc40001800000 */
[----:B------:R-:W-:Y:S02]  /*b9a0*/  ISETP.NE.AND P4, PT, R4, 0x3, PT ;  /* 0x000000030400780c */ /* 0x000fe40003f85270 */
[----:B------:R-:W-:Y:S02]  /*b9b0*/  MOV R34, UR41 ;  /* 0x0000002900227c02 */ /* 0x000fe40008000f00 */
[----:B------:R-:W-:Y:S02]  /*b9c0*/  LOP3.LUT R32, R5, 0x2, R32, 0xe2, !PT ;  /* 0x0000000205207812 */ /* 0x000fe400078ee220 */
[----:B------:R-:W-:-:S07]  /*b9d0*/  SHF.R.S32.HI R34, RZ, 0x1f, R34 ;  /* 0x0000001fff227819 */ /* 0x000fce0000011422 */
[----:B------:R-:W-:-:S04]  /*b9e0*/  @P4 LOP3.LUT R36, R36, 0x10, RZ, 0xfc, !PT ;  /* 0x0000001024244812 */ /* 0x000fc800078efcff */
[----:B------:R-:W-:-:S04]  /*b9f0*/  LOP3.LUT R36, R36, 0xfffffff7, RZ, 0xc0, !PT ;  /* 0xfffffff724247812 */ /* 0x000fc800078ec0ff */
[----:B------:R-:W-:Y:S01]  /*ba00*/  @P0 LOP3.LUT R36, R36, 0x8, RZ, 0xfc, !PT ;  /* 0x0000000824240812 */ /* 0x000fe200078efcff */
[----:B0-----:R-:W-:Y:S06]  /*ba10*/  @!P4 BRA `(.L_x_2235) ;  /* 0x000000000004c947 */ /* 0x001fec0003800000 */
[----:B------:R-:W-:Y:S01]  /*ba20*/  BPT.TRAP 0x1 ;  /* 0x000000040000795c */ /* 0x000fe20000300000 */
.L_x_2235:
        /* <DEDUP_REMOVED lines=26> */
.L_x_2277:
[----:B------:R-:W-:Y:S01]  /*bbd0*/  ULDC.64 UR4, c[0x0][0x300] ;  /* 0x0000c00000047ab9 */ /* 0x000fe20000000a00 */
[----:B------:R-:W-:Y:S01]  /*bbe0*/  R2UR UR6, R34 ;  /* 0x00000000220672ca */ /* 0x000fe200000e0000 */
[----:B0-----:R-:W-:Y:S01]  /*bbf0*/  IMAD R5, R8, UR4, RZ ;  /* 0x0000000408057c24 */ /* 0x001fe2000f8e02ff */
[C---:B------:R-:W-:Y:S01]  /*bc00*/  LOP3.LUT P3, RZ, R36.reuse, 0x4, RZ, 0xc0, !PT ;  /* 0x0000000424ff7812 */ /* 0x040fe2000786c0ff */
[----:B------:R-:W-:Y:S01]  /*bc10*/  IMAD.MOV.U32 R8, RZ, RZ, -0x60 ;  /* 0xffffffa0ff087424 */ /* 0x000fe200078e00ff */
[----:B------:R-:W-:Y:S01]  /*bc20*/  LOP3.LUT P2, RZ, R36, 0x2, RZ, 0xc0, !PT ;  /* 0x0000000224ff7812 */ /* 0x000fe2000784c0ff */
[----:B------:R-:W-:Y:S01]  /*bc30*/  IMAD R9, R10, UR5, R5 ;  /* 0x000000050a097c24 */ /* 0x000fe2000f8e0205 */
[----:B------:R-:W-:Y:S01]  /*bc40*/  LOP3.LUT P1, RZ, R36, 0x1, RZ, 0xc0, !PT ;  /* 0x0000000124ff7812 */ /* 0x000fe2000782c0ff */
[----:B------:R-:W-:Y:S01]  /*bc50*/  IMAD.WIDE.U32 R4, R10, UR4, RZ ;  /* 0x000000040a047c25 */ /* 0x000fe2000f8e00ff */
[----:B------:R-:W-:-:S03]  /*bc60*/  ULDC.64 UR4, c[0x0][0x310] ;  /* 0x0000c40000047ab9 */ /* 0x000fc60000000a00 */
[----:B------:R-:W-:Y:S02]  /*bc70*/  IMAD.IADD R5, R5, 0x1, R9 ;  /* 0x0000000105057824 */ /* 0x000fe400078e0209 */
[----:B------:R-:W-:Y:S02]  /*bc80*/  IMAD R0, R0, UR4, RZ ;  /* 0x0000000400007c24 */ /* 0x000fe4000f8e02ff */
[----:B------:R-:W-:-:S04]  /*bc90*/  IMAD.WIDE.U32 R4, R3, UR4, R4 ;  /* 0x0000000403047c25 */ /* 0x000fc8000f8e0004 */
[----:B------:R-:W-:Y:S01]  /*bca0*/  IMAD R9, R3, UR5, R0 ;  /* 0x0000000503097c24 */ /* 0x000fe2000f8e0200 */
[----:B------:R-:W-:Y:S01]  /*bcb0*/  ULDC.64 UR4, c[0x0][0x308] ;  /* 0x0000c20000047ab9 */ /* 0x000fe20000000a00 */
[----:B------:R-:W-:Y:S01]  /*bcc0*/  IMAD R8, R35, R8, UR42 ;  /* 0x0000002a23087e24 */ /* 0x000fe2000f8e0208 */
[----:B------:R-:W-:Y:S01]  /*bcd0*/  MOV R3, UR4 ;  /* 0x0000000400037c02 */ /* 0x000fe20008000f00 */
[----:B------:R-:W-:Y:S01]  /*bce0*/  UIMAD UR4, UR6, UR4, URZ ;  /* 0x00000004060472a4 */ /* 0x000fe2000f8e023f */
[----:B------:R-:W-:Y:S02]  /*bcf0*/  IMAD.IADD R5, R5, 0x1, R9 ;  /* 0x0000000105057824 */ /* 0x000fe400078e0209 */
[----:B------:R-:W-:Y:S01]  /*bd00*/  ULDC.64 UR6, c[0x0][0x2e8] ;  /* 0x0000ba0000067ab9 */ /* 0x000fe20000000a00 */
[----:B------:R-:W-:Y:S02]  /*bd10*/  UIMAD UR4, UR41, UR5, UR4 ;  /* 0x00000005290472a4 */ /* 0x000fe4000f8e0204 */
[----:B------:R-:W-:-:S04]  /*bd20*/  IMAD.WIDE.U32 R4, R3, UR41, R4 ;  /* 0x0000002903047c25 */ /* 0x000fc8000f8e0004 */
[----:B------:R-:W-:Y:S01]  /*bd30*/  IMAD.SHL.U32 R37, R7, 0x8, RZ ;  /* 0x0000000807257824 */ /* 0x000fe200078e00ff */
[----:B------:R-:W-:Y:S01]  /*bd40*/  LEA R0, P0, R4, UR6, 0x1 ;  /* 0x0000000604007c11 */ /* 0x000fe2000f8008ff */
[----:B------:R-:W-:Y:S01]  /*bd50*/  VIADD R3, R5, UR4 ;  /* 0x0000000405037c36 */ /* 0x000fe20008000000 */
[----:B------:R-:W-:Y:S01]  /*bd60*/  LOP3.LUT R5, R6, 0x1c0, RZ, 0xc0, !PT ;  /* 0x000001c006057812 */ /* 0x000fe200078ec0ff */
[----:B------:R-:W-:-:S03]  /*bd70*/  UMOV UR4, 0xffffffff ;  /* 0xffffffff00047882 */ /* 0x000fc60000000000 */
[----:B------:R-:W-:Y:S02]  /*bd80*/  LEA.HI.X R3, R4, UR7, R3, 0x1, P0 ;  /* 0x0000000704037c11 */ /* 0x000fe400080f0c03 */
[----:B------:R-:W-:Y:S02]  /*bd90*/  LOP3.LUT R4, R5, 0x38, R6, 0xf8, !PT ;  /* 0x0000003805047812 */ /* 0x000fe400078ef806 */
[----:B------:R-:W-:Y:S02]  /*bda0*/  IADD3 R6, -R23, R8, RZ ;  /* 0x0000000817067210 */ /* 0x000fe40007ffe1ff */
[----:B------:R-:W-:Y:S02]  /*bdb0*/  LOP3.LUT R4, R4, 0x38, R19, 0x78, !PT ;  /* 0x0000003804047812 */ /* 0x000fe400078e7813 */
[----:B------:R-:W-:Y:S02]  /*bdc0*/  ISETP.GE.AND P0, PT, R6, 0x1, PT ;  /* 0x000000010600780c */ /* 0x000fe40003f06270 */
[----:B------:R-:W-:Y:S01]  /*bdd0*/  LOP3.LUT R37, R4, 0x200, R37, 0xf8, !PT ;  /* 0x0000020004257812 */ /* 0x000fe200078ef825 */
[----:B------:R-:W-:Y:S10]  /*bde0*/  BRA.DIV UR4, `(.L_x_2237) ;  /* 0x0000002a04b87947 */ /* 0x000ff4000b800000 */
[----:B------:R-:W-:Y:S01]  /*bdf0*/  SHFL.IDX PT, R5, R3, RZ, 0x181f ;  /* 0x00181fff03057589 */ /* 0x000fe200000e0000 */
[----:B------:R-:W-:-:S03]  /*be00*/  @P0 LEA R19, R37, UR46, 0x1 ;  /* 0x0000002e25130c11 */ /* 0x000fc6000f8e08ff */
[----:B------:R-:W0:Y:S04]  /*be10*/  SHFL.IDX PT, R4, R0, RZ, 0x181f ;  /* 0x00181fff00047589 */ /* 0x000e2800000e0000 */
[----:B------:R-:W1:Y:S04]  /*be20*/  SHFL.IDX PT, R7, R3, 0x1, 0x181f ;  /* 0x00381f0003077f89 */ /* 0x000e6800000e0000 */
[----:B------:R-:W2:Y:S04]  /*be30*/  SHFL.IDX PT, R14, R0, 0x1, 0x181f ;  /* 0x00381f00000e7f89 */ /* 0x000ea800000e0000 */
[----:B------:R-:W-:Y:S04]  /*be40*/  SHFL.IDX PT, R10, R3, 0x2, 0x181f ;  /* 0x00581f00030a7f89 */ /* 0x000fe800000e0000 */
[----:B------:R-:W3:Y:S01]  /*be50*/  SHFL.IDX PT, R21, R0, 0x2, 0x181f ;  /* 0x00581f0000157f89 */ /* 0x000ee200000e0000 */
[----:B0-----:R-:W-:-:S05]  /*be60*/  @P0 IMAD.WIDE.U32 R4, R27, 0x2, R4 ;  /* 0x000000021b040825 */ /* 0x001fca00078e0004 */
[----:B------:R-:W-:Y:S04]  /*be70*/  @P0 LDGSTS.E.BYPASS.LTC128B.128 [R19+0x18400], desc[UR36][R4.64], !P3 ;  /* 0x1840000004130fae */ /* 0x000fe8000d901d64 */
[----:B------:R-:W-:Y:S04]  /*be80*/  @P0 LDGSTS.E.BYPASS.LTC128B.128 [R19+0x1b400], desc[UR36][R4.64+0x80], !P2 ;  /* 0x1b40008004130fae */ /* 0x000fe8000d101d64 */
[----:B------:R1:W-:Y:S01]  /*be90*/  @P0 LDGSTS.E.BYPASS.LTC128B.128 [R19+0x1e400], desc[UR36][R4.64+0x100], !P1 ;  /* 0x1e40010004130fae */ /* 0x0003e2000c901d64 */
[----:B------:R-:W-:Y:S02]  /*bea0*/  ISETP.GE.AND P0, PT, R6, 0x11, PT ;  /* 0x000000110600780c */ /* 0x000fe40003f06270 */
[----:B-1----:R-:W-:Y:S01]  /*beb0*/  MOV R5, R7 ;  /* 0x0000000700057202 */ /* 0x002fe20000000f00 */
[----:B--2---:R-:W-:-:S10]  /*bec0*/  IMAD.MOV.U32 R4, RZ, RZ, R14 ;  /* 0x000000ffff047224 */ /* 0x004fd400078e000e */
[----:B------:R-:W-:Y:S01]  /*bed0*/  @P0 LEA R20, R37, UR46, 0x1 ;  /* 0x0000002e25140c11 */ /* 0x000fe2000f8e08ff */
[----:B------:R-:W0:Y:S01]  /*bee0*/  SHFL.IDX PT, R14, R0, 0x3, 0x181f ;  /* 0x00781f00000e7f89 */ /* 0x000e2200000e0000 */
[----:B------:R-:W-:-:S03]  /*bef0*/  @P0 IMAD.WIDE.U32 R8, R27, 0x2, R4 ;  /* 0x000000021b080825 */ /* 0x000fc600078e0004 */
[----:B------:R-:W1:Y:S01]  /*bf00*/  SHFL.IDX PT, R7, R3, 0x3, 0x181f ;  /* 0x00781f0003077f89 */ /* 0x000e6200000e0000 */
[----:B---3--:R-:W-:-:S03]  /*bf10*/  IMAD.MOV.U32 R4, RZ, RZ, R21 ;  /* 0x000000ffff047224 */ /* 0x008fc600078e0015 */
[----:B------:R-:W-:Y:S01]  /*bf20*/  @P0 LDGSTS.E.BYPASS.LTC128B.128 [R20+0x18c00], desc[UR36][R8.64], !P3 ;  /* 0x18c0000008140fae */ /* 0x000fe2000d901d64 */
[----:B------:R-:W-:-:S03]  /*bf30*/  IMAD.MOV.U32 R5, RZ, RZ, R10 ;  /* 0x000000ffff057224 */ /* 0x000fc600078e000a */
[----:B------:R-:W-:Y:S04]  /*bf40*/  @P0 LDGSTS.E.BYPASS.LTC128B.128 [R20+0x1bc00], desc[UR36][R8.64+0x80], !P2 ;  /* 0x1bc0008008140fae */ /* 0x000fe8000d101d64 */
[----:B------:R-:W-:Y:S01]  /*bf50*/  @P0 LDGSTS.E.BYPASS.LTC128B.128 [R20+0x1ec00], desc[UR36][R8.64+0x100], !P1 ;  /* 0x1ec0010008140fae */ /* 0x000fe2000c901d64 */
[----:B------:R-:W-:-:S03]  /*bf60*/  ISETP.GE.AND P0, PT, R6, 0x21, PT ;  /* 0x000000210600780c */ /* 0x000fc60003f06270 */
[----:B------:R-:W2:Y:S04]  /*bf70*/  SHFL.IDX PT, R10, R3, 0x4, 0x181f ;  /* 0x00981f00030a7f89 */ /* 0x000ea800000e0000 */
[----:B------:R-:W3:Y:S04]  /*bf80*/  SHFL.IDX PT, R19, R0, 0x4, 0x181f ;  /* 0x00981f0000137f89 */ /* 0x000ee800000e0000 */
[----:B------:R-:W4:Y:S02]  /*bf90*/  SHFL.IDX PT, R3, R3, 0x5, 0x181f ;  /* 0x00b81f0003037f89 */ /* 0x000f2400000e0000 */
[----:B------:R-:W-:Y:S01]  /*bfa0*/  @P0 IMAD.WIDE.U32 R4, R27, 0x2, R4 ;  /* 0x000000021b040825 */ /* 0x000fe200078e0004 */
[----:B------:R-:W-:-:S05]  /*bfb0*/  @P0 LEA R21, R37, UR46, 0x1 ;  /* 0x0000002e25150c11 */ /* 0x000fca000f8e08ff */
[----:B------:R-:W-:Y:S04]  /*bfc0*/  @P0 LDGSTS.E.BYPASS.LTC128B.128 [R21+0x19400], desc[UR36][R4.64], !P3 ;  /* 0x1940000004150fae */ /* 0x000fe8000d901d64 */
[----:B------:R-:W-:Y:S04]  /*bfd0*/  @P0 LDGSTS.E.BYPASS.LTC128B.128 [R21+0x1c400], desc[UR36][R4.64+0x80], !P2 ;  /* 0x1c40008004150fae */ /* 0x000fe8000d101d64 */
[----:B------:R0:W-:Y:S01]  /*bfe0*/  @P0 LDGSTS.E.BYPASS.LTC128B.128 [R21+0x1f400], desc[UR36][R4.64+0x100], !P1 ;  /* 0x1f40010004150fae */ /* 0x0001e2000c901d64 */
[----:B------:R-:W-:Y:S02]  /*bff0*/  ISETP.GE.AND P0, PT, R6, 0x31, PT ;  /* 0x000000310600780c */ /* 0x000fe40003f06270 */
[----:B0-----:R-:W-:Y:S01]  /*c000*/  MOV R4, R14 ;  /* 0x0000000e00047202 */ /* 0x001fe20000000f00 */
[----:B-1----:R-:W-:-:S10]  /*c010*/  IMAD.MOV.U32 R5, RZ, RZ, R7 ;  /* 0x000000ffff057224 */ /* 0x002fd400078e0007 */
[----:B------:R-:W-:Y:S01]  /*c020*/  @P0 LEA R7, R37, UR46, 0x1 ;  /* 0x0000002e25070c11 */ /* 0x000fe2000f8e08ff */
[----:B------:R0:W1:Y:S01]  /*c030*/  SHFL.IDX PT, R14, R0, 0x5, 0x181f ;  /* 0x00b81f00000e7f89 */ /* 0x00006200000e0000 */
[----:B------:R-:W-:Y:S01]  /*c040*/  @P0 IMAD.WIDE.U32 R8, R27, 0x2, R4 ;  /* 0x000000021b080825 */ /* 0x000fe200078e0004 */
[----:B--2---:R-:W-:-:S03]  /*c050*/  MOV R5, R10 ;  /* 0x0000000a00057202 */ /* 0x004fc60000000f00 */
[----:B---3--:R-:W-:Y:S01]  /*c060*/  IMAD.MOV.U32 R4, RZ, RZ, R19 ;  /* 0x000000ffff047224 */ /* 0x008fe200078e0013 */
        /* <DEDUP_REMOVED lines=9> */
.L_x_2291:
        /* <DEDUP_REMOVED lines=18> */
.L_x_2238:
        /* <DEDUP_REMOVED lines=18> */
[----:B------:R-:W-:Y:S01]  /*c340*/  MOV R4, UR6 ;  /* 0x0000000600047c02 */ /* 0x000fe20008000f00 */
[----:B------:R-:W-:Y:S01]  /*c350*/  IMAD.U32 R5, RZ, RZ, UR7 ;  /* 0x00000007ff057e24 */ /* 0x000fe2000f8e00ff */
        /* <DEDUP_REMOVED lines=9> */
[----:B0-----:R-:W-:Y:S05]  /*c3f0*/  CALL.ABS.NOINC R14 ;  /* 0x000000000e007343 */ /* 0x001fea0003c00000 */
.L_x_2239:
[----:B------:R-:W-:Y:S01]  /*c400*/  UISETP.NE.AND UP0, UPT, UR49, URZ, UPT ;  /* 0x0000003f3100728c */ /* 0x000fe2000bf05270 */
[----:B------:R-:W-:Y:S01]  /*c410*/  MOV R3, UR48 ;  /* 0x0000003000037c02 */ /* 0x000fe20008000f00 */
[----:B------:R-:W0:Y:S01]  /*c420*/  LDC R8, c[0x0][0x448] ;  /* 0x00011200ff087b82 */ /* 0x000e220000000800 */
[----:B------:R-:W-:Y:S01]  /*c430*/  MOV R4, UR38 ;  /* 0x0000002600047c02 */ /* 0x000fe20008000f00 */
[----:B------:R-:W-:Y:S01]  /*c440*/  IMAD.U32 R7, RZ, RZ, UR47 ;  /* 0x0000002fff077e24 */ /* 0x000fe2000f8e00ff */
[----:B------:R-:W-:Y:S01]  /*c450*/  ULDC.64 UR4, c[0x0][0x2e0] ;  /* 0x0000b80000047ab9 */ /* 0x000fe20000000a00 */
[----:B------:R-:W-:Y:S01]  /*c460*/  PLOP3.LUT P0, PT, PT, PT, UP0, 0x80, 0x0 ;  /* 0x000000000000781c */ /* 0x000fe20003f0f008 */
[----:B------:R-:W-:Y:S02]  /*c470*/  IMAD R3, R3, 0x80, R22 ;  /* 0x0000008003037824 */ /* 0x000fe400078e0216 */
[----:B------:R-:W-:Y:S02]  /*c480*/  IMAD.MOV.U32 R6, RZ, RZ, R4 ;  /* 0x000000ffff067224 */ /* 0x000fe400078e0004 */
[----:B------:R-:W-:Y:S01]  /*c490*/  @UP0 ULDC UR6, c[0x0][0x44c] ;  /* 0x0001130000060ab9 */ /* 0x000fe20000000800 */
[----:B------:R-:W-:Y:S01]  /*c4a0*/  IMAD R0, R19, UR4, RZ ;  /* 0x0000000413007c24 */ /* 0x000fe2000f8e02ff */
[----:B------:R-:W-:Y:S01]  /*c4b0*/  MOV R9, R3 ;  /* 0x0000000300097202 */ /* 0x000fe20000000f00 */
[----:B------:R-:W-:Y:S01]  /*c4c0*/  IMAD.WIDE.U32 R6, R31, UR4, R6 ;  /* 0x000000041f067c25 */ /* 0x000fe2000f8e0006 */
[----:B------:R-:W-:-:S03]  /*c4d0*/  @UP0 ULDC UR4, c[0x0][0x450] ;  /* 0x0001140000040ab9 */ /* 0x000fc60000000800 */
[----:B------:R-:W-:Y:S02]  /*c4e0*/  IMAD.U32 R5, RZ, RZ, UR39 ;  /* 0x00000027ff057e24 */ /* 0x000fe4000f8e00ff */
        /* <DEDUP_REMOVED lines=29> */
[----:B------:R-:W-:Y:S01]  /*c6c0*/  IMAD.U32 R10, RZ, RZ, UR48 ;  /* 0x00000030ff0a7e24 */ /* 0x000fe2000f8e00ff */
[----:B------:R-:W-:Y:S02]  /*c6d0*/  ULDC UR4, c[0x0][0x288] ;  /* 0x0000a20000047ab9 */ /* 0x000fe40000000800 */
[----:B------:R-:W0:Y:S01]  /*c6e0*/  SHFL.IDX PT, R4, R3, RZ, 0x181f ;  /* 0x00181fff03047589 */ /* 0x000e2200000e0000 */
[----:B------:R-:W-:Y:S01]  /*c6f0*/  IMAD R6, R8, UR4, RZ ;  /* 0x0000000408067c24 */ /* 0x000fe2000f8e02ff */
[----:B------:R-:W-:Y:S02]  /*c700*/  LEA R7, R10, R23, 0x7 ;  /* 0x000000170a077211 */ /* 0x000fe400078e38ff */
[----:B------:R-:W-:Y:S02]  /*c710*/  SHFL.IDX PT, R8, R0, 0x1, 0x181f ;  /* 0x00381f0000087f89 */ /* 0x000fe400000e0000 */
[C---:B------:R-:W-:Y:S01]  /*c720*/  ISETP.GE.AND P1, PT, R7.reuse, R6, PT ;  /* 0x000000060700720c */ /* 0x040fe20003f26270 */
[C---:B------:R-:W-:Y:S01]  /*c730*/  VIADD R9, R7.reuse, 0x10 ;  /* 0x0000001007097836 */ /* 0x040fe20000000000 */
[----:B------:R-:W1:Y:S01]  /*c740*/  SHFL.IDX PT, R14, R3, 0x1, 0x181f ;  /* 0x00381f00030e7f89 */ /* 0x000e6200000e0000 */
[----:B------:R-:W-:-:S10]  /*c750*/  VIADD R11, R7, 0x20 ;  /* 0x00000020070b7836 */ /* 0x000fd40000000000 */
[----:B------:R-:W-:Y:S01]  /*c760*/  @!P1 LEA R19, R37, UR46, 0x1 ;  /* 0x0000002e25139c11 */ /* 0x000fe2000f8e08ff */
[----:B0-----:R-:W-:-:S05]  /*c770*/  @!P1 IMAD.WIDE.U32 R4, R27, 0x2, R4 ;  /* 0x000000021b049825 */ /* 0x001fca00078e0004 */
[----:B------:R-:W-:Y:S04]  /*c780*/  @!P1 LDGSTS.E.BYPASS.LTC128B.128 [R19+0xc400], desc[UR36][R4.64], !P3 ;  /* 0x0c40000004139fae */ /* 0x000fe8000d901d64 */
[----:B------:R-:W-:Y:S04]  /*c790*/  @!P1 LDGSTS.E.BYPASS.LTC128B.128 [R19+0x10400], desc[UR36][R4.64+0x80], !P2 ;  /* 0x1040008004139fae */ /* 0x000fe8000d101d64 */
[----:B------:R1:W-:Y:S01]  /*c7a0*/  @!P1 LDGSTS.E.BYPASS.LTC128B.128 [R19+0x14400], desc[UR36][R4.64+0x100], !P0 ;  /* 0x1440010004139fae */ /* 0x0003e2000c101d64 */
[----:B------:R-:W-:Y:S01]  /*c7b0*/  ISETP.GE.AND P1, PT, R9, R6, PT ;  /* 0x000000060900720c */ /* 0x000fe20003f26270 */
[----:B-1----:R-:W-:Y:S01]  /*c7c0*/  IMAD.MOV.U32 R4, RZ, RZ, R14 ;  /* 0x000000ffff047224 */ /* 0x002fe200078e000e */
[----:B------:R-:W-:Y:S01]  /*c7d0*/  MOV R5, R8 ;  /* 0x0000000800057202 */ /* 0x000fe20000000f00 */
[----:B------:R-:W-:Y:S10]  /*c7e0*/  SHFL.IDX PT, R14, R3, 0x3, 0x181f ;  /* 0x00781f00030e7f89 */ /* 0x000ff400000e0000 */
[----:B------:R-:W-:Y:S01]  /*c7f0*/  @!P1 LEA R21, R37, UR46, 0x1 ;  /* 0x0000002e25159c11 */ /* 0x000fe2000f8e08ff */
[----:B------:R-:W-:-:S02]  /*c800*/  @!P1 IMAD.WIDE.U32 R8, R27, 0x2, R4 ;  /* 0x000000021b089825 */ /* 0x000fc400078e0004 */
[----:B------:R-:W-:Y:S04]  /*c810*/  SHFL.IDX PT, R5, R0, 0x2, 0x181f ;  /* 0x00581f0000057f89 */ /* 0x000fe800000e0000 */
[----:B------:R-:W0:Y:S04]  /*c820*/  SHFL.IDX PT, R4, R3, 0x2, 0x181f ;  /* 0x00581f0003047f89 */ /* 0x000e2800000e0000 */
[----:B------:R-:W-:Y:S04]  /*c830*/  @!P1 LDGSTS.E.BYPASS.LTC128B.128 [R21+0xcc00], desc[UR36][R8.64], !P3 ;  /* 0x0cc0000008159fae */ /* 0x000fe8000d901d64 */
[----:B------:R-:W-:Y:S04]  /*c840*/  @!P1 LDGSTS.E.BYPASS.LTC128B.128 [R21+0x10c00], desc[UR36][R8.64+0x80], !P2 ;  /* 0x10c0008008159fae */ /* 0x000fe8000d101d64 */
[----:B------:R1:W-:Y:S01]  /*c850*/  @!P1 LDGSTS.E.BYPASS.LTC128B.128 [R21+0x14c00], desc[UR36][R8.64+0x100], !P0 ;  /* 0x14c0010008159fae */ /* 0x0003e2000c101d64 */
[----:B------:R-:W-:Y:S01]  /*c860*/  ISETP.GE.AND P1, PT, R11, R6, PT ;  /* 0x000000060b00720c */ /* 0x000fe20003f26270 */
[----:B------:R-:W-:-:S02]  /*c870*/  VIADD R11, R7, 0x40 ;  /* 0x00000040070b7836 */ /* 0x000fc40000000000 */
[----:B-1----:R-:W1:Y:S01]  /*c880*/  SHFL.IDX PT, R8, R0, 0x3, 0x181f ;  /* 0x00781f0000087f89 */ /* 0x002e6200000e0000 */
[----:B------:R-:W-:-:S09]  /*c890*/  VIADD R9, R7, 0x30 ;  /* 0x0000003007097836 */ /* 0x000fd20000000000 */
[----:B------:R-:W-:Y:S01]  /*c8a0*/  @!P1 LEA R19, R37, UR46, 0x1 ;  /* 0x0000002e25139c11 */ /* 0x000fe2000f8e08ff */
[----:B0-----:R-:W-:-:S05]  /*c8b0*/  @!P1 IMAD.WIDE.U32 R4, R27, 0x2, R4 ;  /* 0x000000021b049825 */ /* 0x001fca00078e0004 */
[----:B------:R-:W-:Y:S04]  /*c8c0*/  @!P1 LDGSTS.E.BYPASS.LTC128B.128 [R19+0xd400], desc[UR36][R4.64], !P3 ;  /* 0x0d40000004139fae */ /* 0x000fe8000d901d64 */
[----:B------:R-:W-:Y:S04]  /*c8d0*/  @!P1 LDGSTS.E.BYPASS.LTC128B.128 [R19+0x11400], desc[UR36][R4.64+0x80], !P2 ;  /* 0x1140008004139fae */ /* 0x000fe8000d101d64 */
[----:B------:R0:W-:Y:S01]  /*c8e0*/  @!P1 LDGSTS.E.BYPASS.LTC128B.128 [R19+0x15400], desc[UR36][R4.64+0x100], !P0 ;  /* 0x1540010004139fae */ /* 0x0001e2000c101d64 */
[----:B------:R-:W-:Y:S02]  /*c8f0*/  ISETP.GE.AND P1, PT, R9, R6, PT ;  /* 0x000000060900720c */ /* 0x000fe40003f26270 */
[----:B0-----:R-:W-:Y:S01]  /*c900*/  MOV R4, R14 ;  /* 0x0000000e00047202 */ /* 0x001fe20000000f00 */
[----:B-1----:R-:W-:-:S10]  /*c910*/  IMAD.MOV.U32 R5, RZ, RZ, R8 ;  /* 0x000000ffff057224 */ /* 0x002fd400078e0008 */
[----:B------:R-:W-:Y:S01]  /*c920*/  @!P1 LEA R21, R37, UR46, 0x1 ;  /* 0x0000002e25159c11 */ /* 0x000fe2000f8e08ff */
[----:B------:R-:W-:Y:S01]  /*c930*/  SHFL.IDX PT, R14, R3, 0x5, 0x181f ;  /* 0x00b81f00030e7f89 */ /* 0x000fe200000e0000 */
[----:B------:R-:W-:-:S03]  /*c940*/  @!P1 IMAD.WIDE.U32 R8, R27, 0x2, R4 ;  /* 0x000000021b089825 */ /* 0x000fc600078e0004 */
[----:B------:R-:W-:Y:S04]  /*c950*/  SHFL.IDX PT, R5, R0, 0x4, 0x181f ;  /* 0x00981f0000057f89 */ /* 0x000fe800000e0000 */
[----:B------:R-:W0:Y:S04]  /*c960*/  SHFL.IDX PT, R4, R3, 0x4, 0x181f ;  /* 0x00981f0003047f89 */ /* 0x000e2800000e0000 */
[----:B------:R-:W-:Y:S04]  /*c970*/  @!P1 LDGSTS.E.BYPASS.LTC128B.128 [R21+0xdc00], desc[UR36][R8.64], !P3 ;  /* 0x0dc0000008159fae */ /* 0x000fe8000d901d64 */
[----:B------:R-:W-:Y:S04]  /*c980*/  @!P1 LDGSTS.E.BYPASS.LTC128B.128 [R21+0x11c00], desc[UR36][R8.64+0x80], !P2 ;  /* 0x11c0008008159fae */ /* 0x000fe8000d101d64 */
[----:B------:R1:W-:Y:S01]  /*c990*/  @!P1 LDGSTS.E.BYPASS.LTC128B.128 [R21+0x15c00], desc[UR36][R8.64+0x100], !P0 ;  /* 0x15c0010008159fae */ /* 0x0003e2000c101d64 */
[----:B------:R-:W-:-:S02]  /*c9a0*/  ISETP.GE.AND P1, PT, R11, R6, PT ;  /* 0x000000060b00720c */ /* 0x000fc40003f26270 */
[C---:B------:R-:W-:Y:S01]  /*c9b0*/  IADD3 R11, R7.reuse, 0x60, RZ ;  /* 0x00000060070b7810 */ /* 0x040fe20007ffe0ff */
[----:B-1----:R-:W1:Y:S01]  /*c9c0*/  SHFL.IDX PT, R8, R0, 0x5, 0x181f ;  /* 0x00b81f0000087f89 */ /* 0x002e6200000e0000 */
[----:B------:R-:W-:-:S09]  /*c9d0*/  IADD3 R9, R7, 0x50, RZ ;  /* 0x0000005007097810 */ /* 0x000fd20007ffe0ff */
[----:B0-----:R-:W-:Y:S01]  /*c9e0*/  @!P1 IMAD.WIDE.U32 R4, R27, 0x2, R4 ;  /* 0x000000021b049825 */ /* 0x001fe200078e0004 */
[----:B------:R-:W-:-:S05]  /*c9f0*/  @!P1 LEA R19, R37, UR46, 0x1 ;  /* 0x0000002e25139c11 */ /* 0x000fca000f8e08ff */
[----:B------:R-:W-:Y:S04]  /*ca00*/  @!P1 LDGSTS.E.BYPASS.LTC128B.128 [R19+0xe400], desc[UR36][R4.64], !P3 ;  /* 0x0e40000004139fae */ /* 0x000fe8000d901d64 */
[----:B------:R-:W-:Y:S04]  /*ca10*/  @!P1 LDGSTS.E.BYPASS.LTC128B.128 [R19+0x12400], desc[UR36][R4.64+0x80], !P2 ;  /* 0x1240008004139fae */ /* 0x000fe8000d101d64 */
[----:B------:R0:W-:Y:S01]  /*ca20*/  @!P1 LDGSTS.E.BYPASS.LTC128B.128 [R19+0x16400], desc[UR36][R4.64+0x100], !P0 ;  /* 0x1640010004139fae */ /* 0x0001e2000c101d64 */
[----:B------:R-:W-:Y:S01]  /*ca30*/  ISETP.GE.AND P1, PT, R9, R6, PT ;  /* 0x000000060900720c */ /* 0x000fe20003f26270 */
[----:B0-----:R-:W-:-:S02]  /*ca40*/  IMAD.MOV.U32 R4, RZ, RZ, R14 ;  /* 0x000000ffff047224 */ /* 0x001fc400078e000e */
        /* <DEDUP_REMOVED lines=16> */
.L_x_2308:
[----:B------:R-:W-:Y:S01]  /*cb50*/  VIADD R7, R7, 0x70 ;  /* 0x0000007007077836 */ /* 0x000fe20000000000 */
[----:B------:R-:W-:Y:S01]  /*cb60*/  BSSY B0, `(.L_x_2241) ;  /* 0x000000d000007945 */ /* 0x000fe20003800000 */
[----:B-1----:R-:W-:Y:S01]  /*cb70*/  IMAD.MOV.U32 R4, RZ, RZ, R14 ;  /* 0x000000ffff047224 */ /* 0x002fe200078e000e */
[----:B--2---:R-:W-:Y:S02]  /*cb80*/  MOV R5, R8 ;  /* 0x0000000800057202 */ /* 0x004fe40000000f00 */
        /* <DEDUP_REMOVED lines=10> */
.L_x_2242:
[----:B------:R-:W-:Y:S05]  /*cc30*/  BSYNC B0 ;  /* 0x0000000000007941 */ /* 0x000fea0003800000 */
.L_x_2241:
[----:B------:R-:W-:Y:S01]  /*cc40*/  NOP ;  /* 0x0000000000007918 */ /* 0x000fe20000000000 */
[----:B------:R-:W-:Y:S01]  /*cc50*/  SYNCS.ARRIVE.TRANS64.RED.A0T1 RZ, [UR46+0x2a800], RZ ;  /* 0x02a800ffffff79a7 */ /* 0x000fe2000820042e */
[----:B------:R-:W-:Y:S01]  /*cc60*/  IMAD.MOV.U32 R0, RZ, RZ, 0x1 ;  /* 0x00000001ff007424 */ /* 0x000fe200078e00ff */
[----:B------:R-:W-:Y:S04]  /*cc70*/  ARRIVES.LDGSTSBAR.64.TRANSCNT [UR46+0x2a800] ;  /* 0x02a80000ff0079b0 */ /* 0x000fe80008000aae */
[----:B------:R-:W-:Y:S01]  /*cc80*/  SHF.L.U32 R0, R0, 0x1f, RZ ;  /* 0x0000001f00007819 */ /* 0x000fe200000006ff */
[----:B------:R-:W-:Y:S01]  /*cc90*/  NOP ;  /* 0x0000000000007918 */ /* 0x000fe20000000000 */
[----:B------:R-:W-:Y:S02]  /*cca0*/  SYNCS.ARRIVE.TRANS64.A1T0 RZ, [UR46+0x2a800], RZ ;  /* 0x02a800ffffff79a7 */ /* 0x000fe4000810002e */
[----:B------:R-:W1:Y:S02]  /*ccb0*/  SYNCS.PHASECHK.TRANS64.TRYWAIT P0, [UR46+0x2a820], R0 ;  /* 0x02a82000ff0075a7 */ /* 0x000e64000800016e */
[----:B-1----:R-:W-:Y:S05]  /*ccc0*/  @!P0 BRA `(.L_x_2243) ;  /* 0x0000002c00848947 */ /* 0x002fea0003800000 */
.L_x_2309:
[----:B------:R-:W-:Y:S01]  /*ccd0*/  UIADD3 UR4, UR51, -0x2, URZ ;  /* 0xfffffffe33047890 */ /* 0x000fe2000fffe03f */
[----:B------:R-:W-:Y:S01]  /*cce0*/  IMAD.MOV.U32 R9, RZ, RZ, 0x1 ;  /* 0x00000001ff097424 */ /* 0x000fe200078e00ff */
[----:B------:R-:W-:Y:S02]  /*ccf0*/  MOV R8, RZ ;  /* 0x000000ff00087202 */ /* 0x000fe40000000f00 */
[----:B------:R-:W-:-:S06]  /*cd00*/  UISETP.GE.AND UP0, UPT, UR4, UR50, UPT ;  /* 0x000000320400728c */ /* 0x000fcc000bf06270 */
[----:B------:R-:W-:-:S13]  /*cd10*/  PLOP3.LUT P0, PT, PT, PT, UP0, 0x80, 0x0 ;  /* 0x000000000000781c */ /* 0x000fda0003f0f008 */
[----:B------:R-:W-:Y:S05]  /*cd20*/  @!P0 BRA `(.L_x_2244) ;  /* 0x0000000c00dc8947 */ /* 0x000fea0003800000 */
[----:B------:R-:W-:Y:S01]  /*cd30*/  UIADD3 UR4, UR44, 0x1, URZ ;  /* 0x000000012c047890 */ /* 0x000fe2000fffe03f */
[----:B0-----:R-:W-:Y:S01]  /*cd40*/  LOP3.LUT R0, RZ, UR43, RZ, 0x33, !PT ;  /* 0x0000002bff007c12 */ /* 0x001fe2000f8e33ff */
[----:B------:R-:W-:Y:S01]  /*cd50*/  ULOP3.LUT UR5, URZ, UR45, URZ, 0x33, !UPT ;  /* 0x0000002d3f057292 */ /* 0x000fe2000f8e333f */
[----:B------:R-:W-:Y:S01]  /*cd60*/  IADD3 R26, R26, R30, R23 ;  /* 0x0000001e1a1a7210 */ /* 0x000fe20007ffe017 */
[----:B------:R-:W-:Y:S01]  /*cd70*/  UIMAD UR4, UR4, UR40, URZ ;  /* 0x00000028040472a4 */ /* 0x000fe2000f8e023f */
[----:B------:R-:W-:Y:S01]  /*cd80*/  IADD3 R5, -R23, UR42, RZ ;  /* 0x0000002a17057c10 */ /* 0x000fe2000fffe1ff */
[----:B------:R-:W-:Y:S01]  /*cd90*/  BSSY B0, `(.L_x_2244) ;  /* 0x00000f0000007945 */ /* 0x000fe20003800000 */
[----:B------:R-:W-:Y:S01]  /*cda0*/  IMAD.SHL.U32 R20, R27, 0x2, RZ ;  /* 0x000000021b147824 */ /* 0x000fe200078e00ff */
[----:B------:R-:W-:Y:S01]  /*cdb0*/  MOV R19, 0x1 ;  /* 0x0000000100137802 */ /* 0x000fe20000000f00 */
[----:B------:R-:W-:Y:S01]  /*cdc0*/  VIADD R7, R26, 0xfffffee0 ;  /* 0xfffffee01a077836 */ /* 0x000fe20000000000 */
[----:B------:R-:W-:Y:S01]  /*cdd0*/  LOP3.LUT R3, RZ, UR4, RZ, 0x33, !PT ;  /* 0x00000004ff037c12 */ /* 0x000fe2000f8e33ff */
[----:B------:R-:W-:-:S03]  /*cde0*/  IMAD.MOV.U32 R10, RZ, RZ, RZ ;  /* 0x000000ffff0a7224 */ /* 0x000fc600078e00ff */
[----:B------:R-:W-:-:S04]  /*cdf0*/  VIMNMX3 R0, R0, UR5, R3, !PT ;  /* 0x0000000500007c0f */ /* 0x000fc8000f800103 */
[C---:B------:R-:W-:Y:S01]  /*ce00*/  IADD3 R35, -R0.reuse, -0x2, RZ ;  /* 0xfffffffe00237810 */ /* 0x040fe20007ffe1ff */
[C---:B------:R-:W-:Y:S02]  /*ce10*/  IMAD R5, R0.reuse, 0x60, R5 ;  /* 0x0000006000057824 */ /* 0x040fe400078e0205 */
[----:B------:R-:W-:Y:S02]  /*ce20*/  IMAD R7, R0, -0x60, R7 ;  /* 0xffffffa000077824 */ /* 0x000fe400078e0207 */
[----:B------:R-:W-:-:S07]  /*ce30*/  VIADD R6, R5, 0xc0 ;  /* 0x000000c005067836 */ /* 0x000fce0000000000 */
.L_x_2257:
[----:B------:R-:W-:Y:S02]  /*ce40*/  ISETP.NE.AND P0, PT, R28, 0x1, PT ;  /* 0x000000011c00780c */ /* 0x000fe40003f05270 */
[----:B------:R-:W-:Y:S02]  /*ce50*/  ISETP.GT.U32.AND P2, PT, R22, 0x5f, PT ;  /* 0x0000005f1600780c */ /* 0x000fe40003f44070 */
[----:B------:R-:W-:Y:S02]  /*ce60*/  MOV R30, RZ ;  /* 0x000000ff001e7202 */ /* 0x000fe40000000f00 */
[----:B------:R-:W-:-:S07]  /*ce70*/  LOP3.LUT P1, RZ, R36, 0x10, RZ, 0xc0, !PT ;  /* 0x0000001024ff7812 */ /* 0x000fce000782c0ff */
[----:B------:R-:W0:Y:S08]  /*ce80*/  @P0 LDC R0, c[0x0][0x434] ;  /* 0x00010d00ff000b82 */ /* 0x000e300000000800 */
[----:B-1----:R-:W1:Y:S08]  /*ce90*/  @P0 LDC R12, c[0x0][0x438] ;  /* 0x00010e00ff0c0b82 */ /* 0x002e700000000800 */
[----:B------:R-:W2:Y:S08]  /*cea0*/  @!P2 LDC.64 R4, c[0x0][0x428] ;  /* 0x00010a00ff04ab82 */ /* 0x000eb00000000a00 */
[----:B------:R-:W3:Y:S01]  /*ceb0*/  @!P2 LDC.64 R8, c[0x0][0x418] ;  /* 0x00010600ff08ab82 */ /* 0x000ee20000000a00 */
[----:B0-----:R-:W-:Y:S01]  /*cec0*/  @P0 IMAD.HI.U32 R3, R7, R0, RZ ;  /* 0x0000000007030227 */ /* 0x001fe200078e00ff */
[----:B------:R-:W-:-:S04]  /*ced0*/  MOV R0, R7 ;  /* 0x0000000700007202 */ /* 0x000fc80000000f00 */
[----:B-1----:R-:W-:-:S04]  /*cee0*/  @P0 SHF.R.U32.HI R0, RZ, R12, R3 ;  /* 0x0000000cff000219 */ /* 0x002fc80000011603 */
[----:B------:R-:W-:Y:S01]  /*cef0*/  @!P2 SHF.R.S32.HI R13, RZ, 0x1f, R0 ;  /* 0x0000001fff0da819 */ /* 0x000fe20000011400 */
[----:B--2---:R-:W-:-:S04]  /*cf00*/  @!P2 IMAD R12, R33, R4, RZ ;  /* 0x00000004210ca224 */ /* 0x004fc800078e02ff */
[----:B------:R-:W-:Y:S02]  /*cf10*/  @!P2 IMAD R3, R29, R5, R12 ;  /* 0x000000051d03a224 */ /* 0x000fe400078e020c */
[----:B------:R-:W-:-:S04]  /*cf20*/  @!P2 IMAD.MOV.U32 R12, RZ, RZ, R0 ;  /* 0x000000ffff0ca224 */ /* 0x000fc800078e0000 */
[----:B------:R-:W-:-:S04]  /*cf30*/  @!P2 IMAD.WIDE.U32 R12, R29, R4, R12 ;  /* 0x000000041d0ca225 */ /* 0x000fc800078e000c */
[----:B------:R-:W-:Y:S01]  /*cf40*/  @!P2 IMAD.IADD R3, R3, 0x1, R13 ;  /* 0x000000010303a824 */ /* 0x000fe200078e020d */
[----:B---3--:R-:W-:-:S04]  /*cf50*/  @!P2 LEA R4, P0, R12, R8, 0x2 ;  /* 0x000000080c04a211 */ /* 0x008fc800078010ff */
        /* <DEDUP_REMOVED lines=9> */
.L_x_2245:
[----:B------:R-:W-:Y:S01]  /*cff0*/  LEA R26, R8, UR46, 0x3 ;  /* 0x0000002e081a7c11 */ /* 0x000fe2000f8e18ff */
[----:B------:R-:W-:Y:S01]  /*d000*/  BSSY B1, `(.L_x_2246) ;  /* 0x0000004000017945 */ /* 0x000fe20003800000 */
[----:B------:R-:W-:-:S04]  /*d010*/  SHF.L.U32 R3, R9, 0x1f, RZ ;  /* 0x0000001f09037819 */ /* 0x000fc800000006ff */
[----:B------:R-:W0:Y:S02]  /*d020*/  SYNCS.PHASECHK.TRANS64.TRYWAIT P0, [R26+URZ+0x2a840], R3 ;  /* 0x02a840031a0075a7 */ /* 0x000e24000800017f */
[----:B0-----:R-:W-:Y:S05]  /*d030*/  @!P0 BRA `(.L_x_2247) ;  /* 0x0000002800c08947 */ /* 0x001fea0003800000 */
.L_x_2310:
[----:B------:R-:W-:Y:S05]  /*d040*/  BSYNC B1 ;  /* 0x0000000000017941 */ /* 0x000fea0003800000 */
.L_x_2246:
[----:B------:R-:W-:Y:S01]  /*d050*/  ULDC UR4, c[0x0][0x430] ;  /* 0x00010c0000047ab9 */ /* 0x000fe20000000800 */
[----:B-----5:R-:W-:Y:S01]  /*d060*/  SHF.R.S32.HI R21, RZ, 0x1f, R30 ;  /* 0x0000001fff157819 */ /* 0x020fe2000001141e */
[----:B------:R-:W-:Y:S01]  /*d070*/  UIADD3 UR4, -UR4, URZ, URZ ;  /* 0x0000003f04047290 */ /* 0x000fe2000fffe13f */
[----:B------:R-:W-:Y:S02]  /*d080*/  R2UR UR6, R34 ;  /* 0x00000000220672ca */ /* 0x000fe400000e0000 */
[C---:B------:R-:W-:Y:S02]  /*d090*/  LOP3.LUT P3, RZ, R36.reuse, 0x4, RZ, 0xc0, !PT ;  /* 0x0000000424ff7812 */ /* 0x040fe4000786c0ff */
[----:B------:R-:W-:Y:S01]  /*d0a0*/  LOP3.LUT P2, RZ, R36, 0x2, RZ, 0xc0, !PT ;  /* 0x0000000224ff7812 */ /* 0x000fe2000784c0ff */
[----:B------:R-:W-:Y:S01]  /*d0b0*/  IMAD R25, R0, UR4, R7 ;  /* 0x0000000400197c24 */ /* 0x000fe2000f8e0207 */
[----:B------:R-:W-:Y:S01]  /*d0c0*/  ULDC.64 UR4, c[0x0][0x300] ;  /* 0x0000c00000047ab9 */ /* 0x000fe20000000a00 */
[----:B------:R-:W-:-:S02]  /*d0d0*/  LOP3.LUT P1, RZ, R36, 0x1, RZ, 0xc0, !PT ;  /* 0x0000000124ff7812 */ /* 0x000fc4000782c0ff */
[----:B------:R-:W-:Y:S01]  /*d0e0*/  IMAD.WIDE.U32 R4, R25, UR4, RZ ;  /* 0x0000000419047c25 */ /* 0x000fe2000f8e00ff */
[----:B------:R-:W-:-:S05]  /*d0f0*/  SHF.R.S32.HI R24, RZ, 0x1f, R25 ;  /* 0x0000001fff187819 */ /* 0x000fca0000011419 */
[----:B------:R-:W-:-:S04]  /*d100*/  IMAD R0, R24, UR4, RZ ;  /* 0x0000000418007c24 */ /* 0x000fc8000f8e02ff */
[----:B0-----:R-:W-:Y:S01]  /*d110*/  IMAD R3, R25, UR5, R0 ;  /* 0x0000000519037c24 */ /* 0x001fe2000f8e0200 */
        /* <DEDUP_REMOVED lines=16> */
[----:B------:R-:W-:Y:S01]  /*d220*/  IMAD R5, R8, 0x4800, R37 ;  /* 0x0000480008057824 */ /* 0x000fe200078e0225 */
[----:B------:R-:W-:Y:S06]  /*d230*/  BRA.DIV UR4, `(.L_x_2248) ;  /* 0x0000002a04547947 */ /* 0x000fec000b800000 */
[----:B------:R-:W0:Y:S01]  /*d240*/  SHFL.IDX PT, R14, R3, RZ, 0x181f ;  /* 0x00181fff030e7589 */ /* 0x000e2200000e0000 */
[----:B------:R-:W-:-:S03]  /*d250*/  LEA R5, R5, UR46, 0x1 ;  /* 0x0000002e05057c11 */ /* 0x000fc6000f8e08ff */
[----:B------:R-:W1:Y:S04]  /*d260*/  SHFL.IDX PT, R4, R0, RZ, 0x181f ;  /* 0x00181fff00047589 */ /* 0x000e6800000e0000 */
[----:B------:R-:W-:Y:S04]  /*d270*/  SHFL.IDX PT, R11, R3, 0x2, 0x181f ;  /* 0x00581f00030b7f89 */ /* 0x000fe800000e0000 */
[----:B------:R-:W-:Y:S01]  /*d280*/  SHFL.IDX PT, R31, R0, 0x2, 0x181f ;  /* 0x00581f00001f7f89 */ /* 0x000fe200000e0000 */
[----:B0-----:R-:W-:-:S03]  /*d290*/  IADD3 R12, P0, R14, R20, RZ ;  /* 0x000000140e0c7210 */ /* 0x001fc60007f1e0ff */
[----:B------:R-:W0:Y:S01]  /*d2a0*/  SHFL.IDX PT, R14, R3, 0x1, 0x181f ;  /* 0x00381f00030e7f89 */ /* 0x000e2200000e0000 */
[----:B-1----:R-:W-:-:S03]  /*d2b0*/  IADD3.X R13, RZ, R4, RZ, P0, !PT ;  /* 0x00000004ff0d7210 */ /* 0x002fc600007fe4ff */
[----:B------:R-:W1:Y:S04]  /*d2c0*/  SHFL.IDX PT, R4, R0, 0x1, 0x181f ;  /* 0x00381f0000047f89 */ /* 0x000e6800000e0000 */
[----:B------:R-:W-:Y:S04]  /*d2d0*/  LDGSTS.E.BYPASS.LTC128B.128 [R5+0x18400], desc[UR36][R12.64], !P3 ;  /* 0x184000000c057fae */ /* 0x000fe8000d901d64 */
[----:B------:R-:W-:Y:S04]  /*d2e0*/  LDGSTS.E.BYPASS.LTC128B.128 [R5+0x1b400], desc[UR36][R12.64+0x80], !P2 ;  /* 0x1b4000800c057fae */ /* 0x000fe8000d101d64 */
[----:B------:R-:W-:Y:S01]  /*d2f0*/  LDGSTS.E.BYPASS.LTC128B.128 [R5+0x1e400], desc[UR36][R12.64+0x100], !P1 ;  /* 0x1e4001000c057fae */ /* 0x000fe2000c901d64 */
[----:B0-----:R-:W-:-:S05]  /*d300*/  IADD3 R14, P0, R14, R20, RZ ;  /* 0x000000140e0e7210 */ /* 0x001fca0007f1e0ff */
[----:B-1----:R-:W-:Y:S02]  /*d310*/  IMAD.X R15, RZ, RZ, R4, P0 ;  /* 0x000000ffff0f7224 */ /* 0x002fe400000e0604 */
[----:B------:R-:W-:Y:S04]  /*d320*/  SHFL.IDX PT, R4, R0, 0x4, 0x181f ;  /* 0x00981f0000047f89 */ /* 0x000fe800000e0000 */
[----:B------:R-:W-:Y:S04]  /*d330*/  LDGSTS.E.BYPASS.LTC128B.128 [R5+0x18c00], desc[UR36][R14.64], !P3 ;  /* 0x18c000000e057fae */ /* 0x000fe8000d901d64 */
[----:B------:R-:W-:Y:S04]  /*d340*/  LDGSTS.E.BYPASS.LTC128B.128 [R5+0x1bc00], desc[UR36][R14.64+0x80], !P2 ;  /* 0x1bc000800e057fae */ /* 0x000fe8000d101d64 */
[----:B------:R0:W-:Y:S02]  /*d350*/  LDGSTS.E.BYPASS.LTC128B.128 [R5+0x1ec00], desc[UR36][R14.64+0x100], !P1 ;  /* 0x1ec001000e057fae */ /* 0x0001e4000c901d64 */
[----:B0-----:R-:W-:-:S02]  /*d360*/  IADD3 R14, P0, R11, R20, RZ ;  /* 0x000000140b0e7210 */ /* 0x001fc40007f1e0ff */
[----:B------:R-:W0:Y:S03]  /*d370*/  SHFL.IDX PT, R11, R3, 0x3, 0x181f ;  /* 0x00781f00030b7f89 */ /* 0x000e2600000e0000 */
[----:B------:R-:W-:Y:S02]  /*d380*/  IMAD.X R15, RZ, RZ, R31, P0 ;  /* 0x000000ffff0f7224 */ /* 0x000fe400000e061f */
[----:B------:R-:W1:Y:S04]  /*d390*/  SHFL.IDX PT, R31, R0, 0x3, 0x181f ;  /* 0x00781f00001f7f89 */ /* 0x000e6800000e0000 */
[----:B------:R-:W-:Y:S04]  /*d3a0*/  LDGSTS.E.BYPASS.LTC128B.128 [R5+0x19400], desc[UR36][R14.64], !P3 ;  /* 0x194000000e057fae */ /* 0x000fe8000d901d64 */
[----:B------:R-:W-:Y:S04]  /*d3b0*/  LDGSTS.E.BYPASS.LTC128B.128 [R5+0x1c400], desc[UR36][R14.64+0x80], !P2 ;  /* 0x1c4000800e057fae */ /* 0x000fe8000d101d64 */
[----:B------:R2:W-:Y:S04]  /*d3c0*/  LDGSTS.E.BYPASS.LTC128B.128 [R5+0x1f400], desc[UR36][R14.64+0x100], !P1 ;  /* 0x1f4001000e057fae */ /* 0x0005e8000c901d64 */
[----:B------:R-:W-:Y:S01]  /*d3d0*/  SHFL.IDX PT, R0, R0, 0x5, 0x181f ;  /* 0x00b81f0000007f89 */ /* 0x000fe200000e0000 */
[----:B0-----:R-:W-:-:S03]  /*d3e0*/  IADD3 R12, P0, R11, R20, RZ ;  /* 0x000000140b0c7210 */ /* 0x001fc60007f1e0ff */
[----:B--2---:R-:W0:Y:S01]  /*d3f0*/  SHFL.IDX PT, R14, R3, 0x4, 0x181f ;  /* 0x00981f00030e7f89 */ /* 0x004e2200000e0000 */
[----:B-1----:R-:W-:-:S03]  /*d400*/  IADD3.X R13, RZ, R31, RZ, P0, !PT ;  /* 0x0000001fff0d7210 */ /* 0x002fc600007fe4ff */
[----:B------:R-:W1:Y:S04]  /*d410*/  SHFL.IDX PT, R3, R3, 0x5, 0x181f ;  /* 0x00b81f0003037f89 */ /* 0x000e6800000e0000 */
[----:B------:R2:W-:Y:S04]  /*d420*/  LDGSTS.E.BYPASS.LTC128B.128 [R5+0x19c00], desc[UR36][R12.64], !P3 ;  /* 0x19c000000c057fae */ /* 0x0005e8000d901d64 */
[----:B------:R2:W-:Y:S04]  /*d430*/  LDGSTS.E.BYPASS.LTC128B.128 [R5+0x1cc00], desc[UR36][R12.64+0x80], !P2 ;  /* 0x1cc000800c057fae */ /* 0x0005e8000d101d64 */
[----:B------:R2:W-:Y:S01]  /*d440*/  LDGSTS.E.BYPASS.LTC128B.128 [R5+0x1fc00], desc[UR36][R12.64+0x100], !P1 ;  /* 0x1fc001000c057fae */ /* 0x0005e2000c901d64 */
[----:B0-----:R-:W-:-:S05]  /*d450*/  IADD3 R14, P0, R14, R20, RZ ;  /* 0x000000140e0e7210 */ /* 0x001fca0007f1e0ff */
[----:B------:R-:W-:-:S05]  /*d460*/  IMAD.X R15, RZ, RZ, R4, P0 ;  /* 0x000000ffff0f7224 */ /* 0x000fca00000e0604 */
[----:B------:R2:W-:Y:S04]  /*d470*/  LDGSTS.E.BYPASS.LTC128B.128 [R5+0x1a400], desc[UR36][R14.64], !P3 ;  /* 0x1a4000000e057fae */ /* 0x0005e8000d901d64 */
[----:B------:R2:W-:Y:S04]  /*d480*/  LDGSTS.E.BYPASS.LTC128B.128 [R5+0x1d400], desc[UR36][R14.64+0x80], !P2 ;  /* 0x1d4000800e057fae */ /* 0x0005e8000d101d64 */
[----:B-1----:R2:W-:Y:S02]  /*d490*/  LDGSTS.E.BYPASS.LTC128B.128 [R5+0x20400], desc[UR36][R14.64+0x100], !P1 ;  /* 0x204001000e057fae */ /* 0x0025e4000c901d64 */
.L_x_2324:
        /* <DEDUP_REMOVED lines=10> */
.L_x_2249:
        /* <DEDUP_REMOVED lines=10> */
.L_x_2250:
[----:B------:R1:W-:Y:S01]  /*d5e0*/  SYNCS.ARRIVE.TRANS64.A1T0 RZ, [R26+URZ+0x2a830], RZ ;  /* 0x02a830ff1aff79a7 */ /* 0x0003e2000810003f */
[----:B------:R-:W-:Y:S05]  /*d5f0*/  @!P2 BRA `(.L_x_2251) ;  /* 0x000000000004a947 */ /* 0x000fea0003800000 */
[----:B------:R-:W-:Y:S01]  /*d600*/  BPT.TRAP 0x1 ;  /* 0x000000040000795c */ /* 0x000fe20000300000 */
.L_x_2251:
[----:B------:R-:W-:Y:S01]  /*d610*/  SHF.L.U32 R3, R19, 0x1f, RZ ;  /* 0x0000001f13037819 */ /* 0x000fe200000006ff */
[----:B------:R-:W-:Y:S01]  /*d620*/  BSSY B1, `(.L_x_2252) ;  /* 0x0000004000017945 */ /* 0x000fe20003800000 */
[----:B------:R-:W-:-:S04]  /*d630*/  LEA R0, R10, UR46, 0x3 ;  /* 0x0000002e0a007c11 */ /* 0x000fc8000f8e18ff */
[----:B------:R-:W2:Y:S02]  /*d640*/  SYNCS.PHASECHK.TRANS64.TRYWAIT P0, [R0+URZ+0x2a860], R3 ;  /* 0x02a86003000075a7 */ /* 0x000ea4000800017f */
[----:B--2---:R-:W-:Y:S05]  /*d650*/  @!P0 BRA `(.L_x_2253) ;  /* 0x0000002c00288947 */ /* 0x004fea0003800000 */
.L_x_2325:
[----:B------:R-:W-:Y:S05]  /*d660*/  BSYNC B1 ;  /* 0x0000000000017941 */ /* 0x000fea0003800000 */
.L_x_2252:
[----:B------:R-:W-:Y:S01]  /*d670*/  UMOV UR4, 0xffffffff ;  /* 0xffffffff00047882 */ /* 0x000fe20000000000 */
[----:B------:R-:W-:Y:S01]  /*d680*/  LOP3.LUT P0, RZ, R32, 0x2, RZ, 0xc0, !PT ;  /* 0x0000000220ff7812 */ /* 0x000fe2000780c0ff */
[----:B------:R-:W-:Y:S01]  /*d690*/  IMAD R10, R10, 0x3000, R37 ;  /* 0x000030000a0a7824 */ /* 0x000fe200078e0225 */
[----:B------:R-:W-:Y:S11]  /*d6a0*/  BRA.DIV UR4, `(.L_x_2254) ;  /* 0x0000002e04287947 */ /* 0x000ff6000b800000 */
[----:B------:R-:W3:Y:S04]  /*d6b0*/  SHFL.IDX PT, R14, R17, RZ, 0x181f ;  /* 0x00181fff110e7589 */ /* 0x000ee800000e0000 */
[----:B--2---:R-:W0:Y:S04]  /*d6c0*/  SHFL.IDX PT, R3, R18, RZ, 0x181f ;  /* 0x00181fff12037589 */ /* 0x004e2800000e0000 */
[----:B------:R-:W-:Y:S01]  /*d6d0*/  SHFL.IDX PT, R19, R18, 0x1, 0x181f ;  /* 0x00381f0012137f89 */ /* 0x000fe200000e0000 */
[----:B---3--:R-:W-:-:S03]  /*d6e0*/  IADD3 R4, P1, R14, R20, RZ ;  /* 0x000000140e047210 */ /* 0x008fc60007f3e0ff */
[----:B------:R-:W2:Y:S01]  /*d6f0*/  SHFL.IDX PT, R14, R17, 0x1, 0x181f ;  /* 0x00381f00110e7f89 */ /* 0x000ea200000e0000 */
[----:B0-----:R-:W-:Y:S02]  /*d700*/  IADD3.X R5, RZ, R3, RZ, P1, !PT ;  /* 0x00000003ff057210 */ /* 0x001fe40000ffe4ff */
[----:B------:R-:W-:Y:S02]  /*d710*/  LOP3.LUT P1, RZ, R32, 0x1, RZ, 0xc0, !PT ;  /* 0x0000000120ff7812 */ /* 0x000fe4000782c0ff */
[----:B------:R-:W-:Y:S02]  /*d720*/  LEA R3, R10, UR46, 0x1 ;  /* 0x0000002e0a037c11 */ /* 0x000fe4000f8e08ff */
[----:B------:R-:W-:-:S13]  /*d730*/  ISETP.LT.OR P2, PT, R6, 0x1, !P1 ;  /* 0x000000010600780c */ /* 0x000fda0004f41670 */
[----:B------:R-:W-:Y:S01]  /*d740*/  LDGSTS.E.BYPASS.LTC128B.128 [R3+0x400], desc[UR36][R4.64], !P2 ;  /* 0x0040000004037fae */ /* 0x000fe2000d101d64 */
[----:B------:R-:W-:-:S13]  /*d750*/  ISETP.LT.OR P2, PT, R6, 0x1, !P0 ;  /* 0x000000010600780c */ /* 0x000fda0004741670 */
[----:B------:R0:W-:Y:S01]  /*d760*/  LDGSTS.E.BYPASS.LTC128B.128 [R3+0x3400], desc[UR36][R4.64+0x80], !P2 ;  /* 0x0340008004037fae */ /* 0x0001e2000d101d64 */
[----:B--2---:R-:W-:-:S03]  /*d770*/  IADD3 R10, P2, R14, R20, RZ ;  /* 0x000000140e0a7210 */ /* 0x004fc60007f5e0ff */
[----:B------:R-:W0:Y:S02]  /*d780*/  SHFL.IDX PT, R14, R17, 0x2, 0x181f ;  /* 0x00581f00110e7f89 */ /* 0x000e2400000e0000 */
[----:B------:R-:W-:Y:S01]  /*d790*/  IMAD.X R11, RZ, RZ, R19, P2 ;  /* 0x000000ffff0b7224 */ /* 0x000fe200010e0613 */
[----:B------:R-:W-:Y:S01]  /*d7a0*/  ISETP.LT.OR P2, PT, R6, 0x11, !P1 ;  /* 0x000000110600780c */ /* 0x000fe20004f41670 */
[----:B------:R-:W2:-:S12]  /*d7b0*/  SHFL.IDX PT, R19, R18, 0x2, 0x181f ;  /* 0x00581f0012137f89 */ /* 0x000e9800000e0000 */
[----:B------:R-:W-:Y:S01]  /*d7c0*/  LDGSTS.E.BYPASS.LTC128B.128 [R3+0xc00], desc[UR36][R10.64], !P2 ;  /* 0x00c000000a037fae */ /* 0x000fe2000d101d64 */
[----:B------:R-:W-:-:S13]  /*d7d0*/  ISETP.LT.OR P2, PT, R6, 0x11, !P0 ;  /* 0x000000110600780c */ /* 0x000fda0004741670 */
[----:B------:R3:W-:Y:S01]  /*d7e0*/  LDGSTS.E.BYPASS.LTC128B.128 [R3+0x3c00], desc[UR36][R10.64+0x80], !P2 ;  /* 0x03c000800a037fae */ /* 0x0007e2000d101d64 */
[----:B0-----:R-:W-:-:S03]  /*d7f0*/  IADD3 R4, P2, R14, R20, RZ ;  /* 0x000000140e047210 */ /* 0x001fc60007f5e0ff */
[----:B------:R-:W3:Y:S02]  /*d800*/  SHFL.IDX PT, R14, R17, 0x3, 0x181f ;  /* 0x00781f00110e7f89 */ /* 0x000ee400000e0000 */
[----:B--2---:R-:W-:Y:S01]  /*d810*/  IMAD.X R5, RZ, RZ, R19, P2 ;  /* 0x000000ffff057224 */ /* 0x004fe200010e0613 */
[----:B------:R-:W-:Y:S01]  /*d820*/  ISETP.LT.OR P2, PT, R6, 0x21, !P1 ;  /* 0x000000210600780c */ /* 0x000fe20004f41670 */
[----:B------:R-:W0:-:S12]  /*d830*/  SHFL.IDX PT, R19, R18, 0x3, 0x181f ;  /* 0x00781f0012137f89 */ /* 0x000e1800000e0000 */
[----:B------:R-:W-:Y:S01]  /*d840*/  LDGSTS.E.BYPASS.LTC128B.128 [R3+0x1400], desc[UR36][R4.64], !P2 ;  /* 0x0140000004037fae */ /* 0x000fe2000d101d64 */
[----:B------:R-:W-:-:S13]  /*d850*/  ISETP.LT.OR P2, PT, R6, 0x21, !P0 ;  /* 0x000000210600780c */ /* 0x000fda0004741670 */
[----:B------:R2:W-:Y:S01]  /*d860*/  LDGSTS.E.BYPASS.LTC128B.128 [R3+0x4400], desc[UR36][R4.64+0x80], !P2 ;  /* 0x0440008004037fae */ /* 0x0005e2000d101d64 */
[----:B---3--:R-:W-:-:S03]  /*d870*/  IADD3 R10, P2, R14, R20, RZ ;  /* 0x000000140e0a7210 */ /* 0x008fc60007f5e0ff */
[----:B------:R-:W2:Y:S01]  /*d880*/  SHFL.IDX PT, R14, R17, 0x4, 0x181f ;  /* 0x00981f00110e7f89 */ /* 0x000ea200000e0000 */
[----:B0-----:R-:W-:Y:S02]  /*d890*/  IADD3.X R11, RZ, R19, RZ, P2, !PT ;  /* 0x00000013ff0b7210 */ /* 0x001fe400017fe4ff */
[----:B------:R-:W-:Y:S01]  /*d8a0*/  ISETP.LT.OR P2, PT, R6, 0x31, !P1 ;  /* 0x000000310600780c */ /* 0x000fe20004f41670 */
[----:B------:R-:W0:-:S12]  /*d8b0*/  SHFL.IDX PT, R19, R18, 0x4, 0x181f ;  /* 0x00981f0012137f89 */ /* 0x000e1800000e0000 */
[----:B------:R3:W-:Y:S01]  /*d8c0*/  LDGSTS.E.BYPASS.LTC128B.128 [R3+0x1c00], desc[UR36][R10.64], !P2 ;  /* 0x01c000000a037fae */ /* 0x0007e2000d101d64 */
[----:B------:R-:W-:-:S13]  /*d8d0*/  ISETP.LT.OR P2, PT, R6, 0x31, !P0 ;  /* 0x000000310600780c */ /* 0x000fda0004741670 */
[----:B------:R3:W-:Y:S01]  /*d8e0*/  LDGSTS.E.BYPASS.LTC128B.128 [R3+0x4c00], desc[UR36][R10.64+0x80], !P2 ;  /* 0x04c000800a037fae */ /* 0x0007e2000d101d64 */
[----:B--2---:R-:W-:-:S03]  /*d8f0*/  IADD3 R4, P2, R14, R20, RZ ;  /* 0x000000140e047210 */ /* 0x004fc60007f5e0ff */
[----:B------:R3:W2:Y:S02]  /*d900*/  SHFL.IDX PT, R14, R17, 0x5, 0x181f ;  /* 0x00b81f00110e7f89 */ /* 0x0006a400000e0000 */
[----:B0-----:R-:W-:Y:S01]  /*d910*/  IMAD.X R5, RZ, RZ, R19, P2 ;  /* 0x000000ffff057224 */ /* 0x001fe200010e0613 */
[----:B------:R-:W-:Y:S01]  /*d920*/  ISETP.LT.OR P2, PT, R6, 0x41, !P1 ;  /* 0x000000410600780c */ /* 0x000fe20004f41670 */
[----:B------:R3:W4:-:S12]  /*d930*/  SHFL.IDX PT, R19, R18, 0x5, 0x181f ;  /* 0x00b81f0012137f89 */ /* 0x00071800000e0000 */
[----:B------:R3:W-:Y:S01]  /*d940*/  LDGSTS.E.BYPASS.LTC128B.128 [R3+0x2400], desc[UR36][R4.64], !P2 ;  /* 0x0240000004037fae */ /* 0x0007e2000d101d64 */
[----:B------:R-:W-:-:S13]  /*d950*/  ISETP.LT.OR P2, PT, R6, 0x41, !P0 ;  /* 0x000000410600780c */ /* 0x000fda0004741670 */
[----:B--2-4-:R3:W-:Y:S02]  /*d960*/  LDGSTS.E.BYPASS.LTC128B.128 [R3+0x5400], desc[UR36][R4.64+0x80], !P2 ;  /* 0x0540008004037fae */ /* 0x0147e4000d101d64 */
.L_x_2339:
[C---:B------:R-:W-:Y:S01]  /*d970*/  ISETP.LT.OR P1, PT, R6.reuse, 0x51, !P1 ;  /* 0x000000510600780c */ /* 0x040fe20004f21670 */
[----:B------:R-:W-:Y:S01]  /*d980*/  ULDC.64 UR4, c[0x0][0x328] ;  /* 0x0000ca0000047ab9 */ /* 0x000fe20000000a00 */
[----:B------:R-:W-:Y:S01]  /*d990*/  ISETP.LT.OR P0, PT, R6, 0x51, !P0 ;  /* 0x000000510600780c */ /* 0x000fe20004701670 */
[----:B------:R-:W-:Y:S01]  /*d9a0*/  IMAD R24, R24, UR4, RZ ;  /* 0x0000000418187c24 */ /* 0x000fe2000f8e02ff */
[----:B0--3--:R-:W-:Y:S01]  /*d9b0*/  IADD3 R4, P2, R14, R20, RZ ;  /* 0x000000140e047210 */ /* 0x009fe20007f5e0ff */
[----:B------:R-:W-:-:S04]  /*d9c0*/  IMAD.WIDE.U32 R10, R25, UR4, RZ ;  /* 0x00000004190a7c25 */ /* 0x000fc8000f8e00ff */
[----:B------:R-:W-:Y:S02]  /*d9d0*/  IMAD.X R5, RZ, RZ, R19, P2 ;  /* 0x000000ffff057224 */ /* 0x000fe400010e0613 */
[----:B------:R-:W-:Y:S01]  /*d9e0*/  IMAD R13, R25, UR5, R24 ;  /* 0x00000005190d7c24 */ /* 0x000fe2000f8e0218 */
[----:B------:R-:W-:Y:S02]  /*d9f0*/  ULDC.64 UR4, c[0x0][0x338] ;  /* 0x0000ce0000047ab9 */ /* 0x000fe40000000a00 */
[----:B------:R-:W-:Y:S01]  /*da00*/  @!PT LDS RZ, [RZ] ;  /* 0x00000000fffff984 */ /* 0x000fe20000000800 */
[----:B------:R-:W-:Y:S01]  /*da10*/  @!PT LDS RZ, [RZ] ;  /* 0x00000000fffff984 */ /* 0x000fe20000000800 */
[----:B------:R-:W-:Y:S01]  /*da20*/  @!PT LDS RZ, [RZ] ;  /* 0x00000000fffff984 */ /* 0x000fe20000000800 */
[----:B------:R0:W-:Y:S01]  /*da30*/  LDGSTS.E.BYPASS.LTC128B.128 [R3+0x2c00], desc[UR36][R4.64], !P1 ;  /* 0x02c0000004037fae */ /* 0x0001e2000c901d64 */
[----:B------:R-:W-:Y:S01]  /*da40*/  IMAD R21, R21, UR4, RZ ;  /* 0x0000000415157c24 */ /* 0x000fe2000f8e02ff */
[----:B------:R-:W-:Y:S02]  /*da50*/  IADD3 R11, R11, R13, RZ ;  /* 0x0000000d0b0b7210 */ /* 0x000fe40007ffe0ff */
[----:B------:R0:W-:Y:S01]  /*da60*/  LDGSTS.E.BYPASS.LTC128B.128 [R3+0x5c00], desc[UR36][R4.64+0x80], !P0 ;  /* 0x05c0008004037fae */ /* 0x0001e2000c101d64 */
[C---:B------:R-:W-:Y:S01]  /*da70*/  IMAD R21, R30.reuse, UR5, R21 ;  /* 0x000000051e157c24 */ /* 0x040fe2000f8e0215 */
[----:B------:R-:W-:Y:S01]  /*da80*/  PLOP3.LUT P0, PT, PT, PT, PT, 0x80, 0x0 ;  /* 0x000000000000781c */ /* 0x000fe20003f0f070 */
[----:B------:R-:W-:Y:S01]  /*da90*/  IMAD.WIDE.U32 R10, R30, UR4, R10 ;  /* 0x000000041e0a7c25 */ /* 0x000fe2000f8e000a */
[----:B------:R-:W-:-:S03]  /*daa0*/  NOP ;  /* 0x0000000000007918 */ /* 0x000fc60000000000 */
[----:B------:R-:W-:-:S08]  /*dab0*/  IMAD.IADD R21, R11, 0x1, R21 ;  /* 0x000000010b157824 */ /* 0x000fd000078e0215 */
.L_x_2255:
        /* <DEDUP_REMOVED lines=10> */
.L_x_2256:
[----:B------:R-:W-:Y:S01]  /*db60*/  R2UR UR4, R34 ;  /* 0x00000000220472ca */ /* 0x000fe200000e0000 */
[----:B------:R-:W-:Y:S01]  /*db70*/  ULDC.64 UR6, c[0x0][0x330] ;  /* 0x0000cc0000067ab9 */ /* 0x000fe20000000a00 */
[----:B------:R-:W-:Y:S01]  /*db80*/  MOV R11, R21 ;  /* 0x00000015000b7202 */ /* 0x000fe20000000f00 */
[----:B0-----:R-:W-:Y:S01]  /*db90*/  IMAD.U32 R3, RZ, RZ, UR6 ;  /* 0x00000006ff037e24 */ /* 0x001fe2000f8e00ff */
[----:B------:R0:W-:Y:S01]  /*dba0*/  SYNCS.ARRIVE.TRANS64.A1T0 RZ, [R0+URZ+0x2a850], RZ ;  /* 0x02a850ff00ff79a7 */ /* 0x0001e2000810003f */
[----:B------:R-:W-:Y:S01]  /*dbb0*/  VIADD R35, R35, 0xffffffff ;  /* 0xffffffff23237836 */ /* 0x000fe20000000000 */
[----:B------:R-:W-:Y:S01]  /*dbc0*/  IADD3 R6, R6, 0x60, RZ ;  /* 0x0000006006067810 */ /* 0x000fe20007ffe0ff */
[----:B------:R-:W-:Y:S01]  /*dbd0*/  IMAD.WIDE.U32 R10, R3, UR41, R10 ;  /* 0x00000029030a7c25 */ /* 0x000fe2000f8e000a */
[----:B------:R-:W-:-:S03]  /*dbe0*/  MOV R19, R9 ;  /* 0x0000000900137202 */ /* 0x000fc60000000f00 */
[----:B------:R-:W-:Y:S02]  /*dbf0*/  VIADD R7, R7, 0xffffffa0 ;  /* 0xffffffa007077836 */ /* 0x000fe40000000000 */
[----:B------:R-:W-:-:S04]  /*dc00*/  UIMAD UR4, UR4, UR6, URZ ;  /* 0x00000006040472a4 */ /* 0x000fc8000f8e023f */
[----:B------:R-:W-:-:S03]  /*dc10*/  UIMAD UR4, UR41, UR7, UR4 ;  /* 0x00000007290472a4 */ /* 0x000fc6000f8e0204 */
[----:B------:R-:W-:Y:S02]  /*dc20*/  ULDC.64 UR6, c[0x0][0x318] ;  /* 0x0000c60000067ab9 */ /* 0x000fe40000000a00 */
[----:B------:R-:W-:Y:S01]  /*dc30*/  LEA R17, P0, R10, UR6, 0x1 ;  /* 0x000000060a117c11 */ /* 0x000fe2000f8008ff */
[----:B------:R-:W-:-:S05]  /*dc40*/  VIADD R3, R11, UR4 ;  /* 0x000000040b037c36 */ /* 0x000fca0008000000 */
[----:B------:R-:W-:Y:S01]  /*dc50*/  LEA.HI.X R18, R10, UR7, R3, 0x1, P0 ;  /* 0x000000070a127c11 */ /* 0x000fe200080f0c03 */
[----:B------:R-:W-:Y:S01]  /*dc60*/  IMAD.MOV.U32 R10, RZ, RZ, R8 ;  /* 0x000000ffff0a7224 */ /* 0x000fe200078e0008 */
[----:B------:R-:W-:-:S13]  /*dc70*/  ISETP.GT.AND P0, PT, R35, UR50, PT ;  /* 0x0000003223007c0c */ /* 0x000fda000bf04270 */
[----:B0-----:R-:W-:Y:S05]  /*dc80*/  @P0 BRA `(.L_x_2257) ;  /* 0xfffffff0006c0947 */ /* 0x001fea000383ffff */
[----:B------:R-:W-:Y:S05]  /*dc90*/  BSYNC B0 ;  /* 0x0000000000007941 */ /* 0x000fea0003800000 */
.L_x_2244:
[----:B------:R-:W-:-:S13]  /*dca0*/  LOP3.LUT P0, RZ, R36, 0x10, RZ, 0xc0, !PT ;  /* 0x0000001024ff7812 */ /* 0x000fda000780c0ff */
[----:B------:R-:W-:Y:S05]  /*dcb0*/  @!P0 BRA `(.L_x_2258) ;  /* 0x0000000000048947 */ /* 0x000fea0003800000 */
[----:B------:R-:W-:Y:S01]  /*dcc0*/  BPT.TRAP 0x1 ;  /* 0x000000040000795c */ /* 0x000fe20000300000 */
.L_x_2258:
[C---:B0-----:R-:W-:Y:S01]  /*dcd0*/  LEA R0, R8.reuse, UR46, 0x3 ;  /* 0x0000002e08007c11 */ /* 0x041fe2000f8e18ff */
        /* <DEDUP_REMOVED lines=8> */
.L_x_2340:
[----:B------:R-:W-:Y:S05]  /*dd60*/  BSYNC B0 ;  /* 0x0000000000007941 */ /* 0x000fea0003800000 */
.L_x_2259:
[----:B------:R-:W-:-:S03]  /*dd70*/  UMOV UR4, 0xffffffff ;  /* 0xffffffff00047882 */ /* 0x000fc60000000000 */
[----:B------:R-:W-:Y:S05]  /*dd80*/  BRA.DIV UR4, `(.L_x_2261) ;  /* 0x0000002e048c7947 */ /* 0x000fea000b800000 */
[----:B------:R-:W-:Y:S01]  /*dd90*/  SHFL.IDX PT, R5, R18, RZ, 0x181f ;  /* 0x00181fff12057589 */ /* 0x000fe200000e0000 */
[C---:B0-----:R-:W-:Y:S02]  /*dda0*/  LOP3.LUT R3, R32.reuse, 0x1, RZ, 0xc0, !PT ;  /* 0x0000000120037812 */ /* 0x041fe400078ec0ff */
[----:B------:R-:W-:Y:S01]  /*ddb0*/  LOP3.LUT P0, RZ, R32, 0x2, RZ, 0xc0, !PT ;  /* 0x0000000220ff7812 */ /* 0x000fe2000780c0ff */
[----:B------:R-:W0:Y:S01]  /*ddc0*/  SHFL.IDX PT, R4, R17, RZ, 0x181f ;  /* 0x00181fff11047589 */ /* 0x000e2200000e0000 */
[----:B------:R-:W-:Y:S02]  /*ddd0*/  ISETP.NE.U32.AND P1, PT, R3, 0x1, PT ;  /* 0x000000010300780c */ /* 0x000fe40003f25070 */
[C---:B------:R-:W-:Y:S01]  /*dde0*/  ISETP.LT.OR P3, PT, R23.reuse, 0x1, !P0 ;  /* 0x000000011700780c */ /* 0x040fe20004761670 */
[----:B------:R-:W2:Y:S01]  /*ddf0*/  SHFL.IDX PT, R14, R17, 0x1, 0x181f ;  /* 0x00381f00110e7f89 */ /* 0x000ea200000e0000 */
[----:B------:R-:W-:Y:S02]  /*de00*/  ISETP.LT.OR P2, PT, R23, 0x1, P1 ;  /* 0x000000011700780c */ /* 0x000fe40000f41670 */
[----:B------:R-:W-:Y:S01]  /*de10*/  LEA R3, R37, UR46, 0x1 ;  /* 0x0000002e25037c11 */ /* 0x000fe2000f8e08ff */
[----:B------:R-:W3:Y:S01]  /*de20*/  SHFL.IDX PT, R6, R18, 0x1, 0x181f ;  /* 0x00381f0012067f89 */ /* 0x000ee200000e0000 */
[----:B------:R-:W-:-:S02]  /*de30*/  ISETP.LT.OR P4, PT, R23, 0x11, P1 ;  /* 0x000000111700780c */ /* 0x000fc40000f81670 */
[----:B------:R-:W-:Y:S01]  /*de40*/  ISETP.LT.OR P5, PT, R23, 0x11, !P0 ;  /* 0x000000111700780c */ /* 0x000fe200047a1670 */
[----:B------:R-:W4:Y:S04]  /*de50*/  SHFL.IDX PT, R20, R18, 0x2, 0x181f ;  /* 0x00581f0012147f89 */ /* 0x000f2800000e0000 */
[----:B------:R-:W5:Y:S04]  /*de60*/  SHFL.IDX PT, R10, R17, 0x2, 0x181f ;  /* 0x00581f00110a7f89 */ /* 0x000f6800000e0000 */
[----:B------:R-:W1:Y:S01]  /*de70*/  SHFL.IDX PT, R22, R17, 0x3, 0x181f ;  /* 0x00781f0011167f89 */ /* 0x000e6200000e0000 */
[----:B0-----:R-:W-:-:S03]  /*de80*/  IMAD.WIDE.U32 R4, R27, 0x2, R4 ;  /* 0x000000021b047825 */ /* 0x001fc600078e0004 */
[----:B------:R-:W-:Y:S01]  /*de90*/  SHFL.IDX PT, R19, R18, 0x4, 0x181f ;  /* 0x00981f0012137f89 */ /* 0x000fe200000e0000 */
[----:B--2---:R-:W-:-:S03]  /*dea0*/  MOV R12, R14 ;  /* 0x0000000e000c7202 */ /* 0x004fc60000000f00 */
[----:B------:R-:W0:Y:S01]  /*deb0*/  SHFL.IDX PT, R24, R17, 0x4, 0x181f ;  /* 0x00981f0011187f89 */ /* 0x000e2200000e0000 */
[----:B---3--:R-:W-:-:S03]  /*dec0*/  IMAD.MOV.U32 R13, RZ, RZ, R6 ;  /* 0x000000ffff0d7224 */ /* 0x008fc600078e0006 */
[----:B------:R-:W2:Y:S01]  /*ded0*/  SHFL.IDX PT, R7, R18, 0x3, 0x181f ;  /* 0x00781f0012077f89 */ /* 0x000ea200000e0000 */
[----:B----4-:R-:W-:-:S03]  /*dee0*/  IMAD.MOV.U32 R11, RZ, RZ, R20 ;  /* 0x000000ffff0b7224 */ /* 0x010fc600078e0014 */
[----:B------:R-:W-:Y:S01]  /*def0*/  LDGSTS.E.BYPASS.LTC128B.128 [R3+0x400], desc[UR36][R4.64], !P2 ;  /* 0x0040000004037fae */ /* 0x000fe2000d101d64 */
[----:B------:R-:W-:Y:S01]  /*df00*/  ISETP.LT.OR P2, PT, R23, 0x21, P1 ;  /* 0x000000211700780c */ /* 0x000fe20000f41670 */
[----:B------:R-:W-:Y:S02]  /*df10*/  IMAD.WIDE.U32 R12, R27, 0x2, R12 ;  /* 0x000000021b0c7825 */ /* 0x000fe400078e000c */
[----:B------:R0:W-:Y:S01]  /*df20*/  LDGSTS.E.BYPASS.LTC128B.128 [R3+0x3400], desc[UR36][R4.64+0x80], !P3 ;  /* 0x0340008004037fae */ /* 0x0001e2000d901d64 */
[----:B------:R-:W-:Y:S01]  /*df30*/  ISETP.LT.OR P3, PT, R23, 0x21, !P0 ;  /* 0x000000211700780c */ /* 0x000fe20004761670 */
[----:B-----5:R-:W-:Y:S01]  /*df40*/  IMAD.WIDE.U32 R10, R27, 0x2, R10 ;  /* 0x000000021b0a7825 */ /* 0x020fe200078e000a */
[----:B-1----:R-:W-:Y:S01]  /*df50*/  MOV R6, R22 ;  /* 0x0000001600067202 */ /* 0x002fe20000000f00 */
[----:B------:R-:W-:Y:S01]  /*df60*/  LDGSTS.E.BYPASS.LTC128B.128 [R3+0xc00], desc[UR36][R12.64], !P4 ;  /* 0x00c000000c037fae */ /* 0x000fe2000e101d64 */
[----:B------:R-:W-:-:S03]  /*df70*/  ISETP.LT.OR P4, PT, R23, 0x31, P1 ;  /* 0x000000311700780c */ /* 0x000fc60000f81670 */
[----:B------:R-:W-:Y:S01]  /*df80*/  LDGSTS.E.BYPASS.LTC128B.128 [R3+0x3c00], desc[UR36][R12.64+0x80], !P5 ;  /* 0x03c000800c037fae */ /* 0x000fe2000e901d64 */
[----:B------:R-:W-:-:S03]  /*df90*/  ISETP.LT.OR P5, PT, R23, 0x31, !P0 ;  /* 0x000000311700780c */ /* 0x000fc600047a1670 */
[----:B------:R-:W-:Y:S01]  /*dfa0*/  LDGSTS.E.BYPASS.LTC128B.128 [R3+0x1400], desc[UR36][R10.64], !P2 ;  /* 0x014000000a037fae */ /* 0x000fe2000d101d64 */
[C---:B------:R-:W-:Y:S01]  /*dfb0*/  ISETP.LT.OR P2, PT, R23.reuse, 0x41, P1 ;  /* 0x000000411700780c */ /* 0x040fe20000f41670 */
[----:B0-----:R-:W-:Y:S02]  /*dfc0*/  IMAD.MOV.U32 R4, RZ, RZ, R24 ;  /* 0x000000ffff047224 */ /* 0x001fe400078e0018 */
[----:B------:R0:W-:Y:S01]  /*dfd0*/  LDGSTS.E.BYPASS.LTC128B.128 [R3+0x4400], desc[UR36][R10.64+0x80], !P3 ;  /* 0x044000800a037fae */ /* 0x0001e2000d901d64 */
[----:B------:R-:W-:Y:S01]  /*dfe0*/  ISETP.LT.OR P3, PT, R23, 0x41, !P0 ;  /* 0x000000411700780c */ /* 0x000fe20004761670 */
[----:B------:R-:W-:Y:S02]  /*dff0*/  IMAD.MOV.U32 R5, RZ, RZ, R19 ;  /* 0x000000ffff057224 */ /* 0x000fe400078e0013 */
[C---:B--2---:R-:W-:Y:S01]  /*e000*/  IMAD.WIDE.U32 R6, R27.reuse, 0x2, R6 ;  /* 0x000000021b067825 */ /* 0x044fe200078e0006 */
[----:B------:R-:W1:Y:S03]  /*e010*/  SHFL.IDX PT, R18, R18, 0x5, 0x181f ;  /* 0x00b81f0012127f89 */ /* 0x000e6600000e0000 */
[----:B------:R-:W-:Y:S01]  /*e020*/  IMAD.WIDE.U32 R4, R27, 0x2, R4 ;  /* 0x000000021b047825 */ /* 0x000fe200078e0004 */
[----:B------:R2:W-:Y:S01]  /*e030*/  LDGSTS.E.BYPASS.LTC128B.128 [R3+0x1c00], desc[UR36][R6.64], !P4 ;  /* 0x01c0000006037fae */ /* 0x0005e2000e101d64 */
[----:B0-----:R-:W-:-:S03]  /*e040*/  MOV R10, RZ ;  /* 0x000000ff000a7202 */ /* 0x001fc60000000f00 */
[----:B------:R2:W-:Y:S04]  /*e050*/  LDGSTS.E.BYPASS.LTC128B.128 [R3+0x4c00], desc[UR36][R6.64+0x80], !P5 ;  /* 0x04c0008006037fae */ /* 0x0005e8000e901d64 */
[----:B------:R2:W-:Y:S04]  /*e060*/  LDGSTS.E.BYPASS.LTC128B.128 [R3+0x2400], desc[UR36][R4.64], !P2 ;  /* 0x0240000004037fae */ /* 0x0005e8000d101d64 */
[----:B------:R2:W0:Y:S04]  /*e070*/  SHFL.IDX PT, R14, R17, 0x5, 0x181f ;  /* 0x00b81f00110e7f89 */ /* 0x00042800000e0000 */
[----:B------:R2:W-:Y:S02]  /*e080*/  LDGSTS.E.BYPASS.LTC128B.128 [R3+0x5400], desc[UR36][R4.64+0x80], !P3 ;  /* 0x0540008004037fae */ /* 0x0005e4000d901d64 */
.L_x_2354:
[C---:B------:R-:W-:Y:S01]  /*e090*/  ISETP.LT.OR P1, PT, R23.reuse, 0x51, P1 ;  /* 0x000000511700780c */ /* 0x040fe20000f21670 */
[----:B0-2---:R-:W-:Y:S01]  /*e0a0*/  IMAD.MOV.U32 R4, RZ, RZ, R14 ;  /* 0x000000ffff047224 */ /* 0x005fe200078e000e */
[----:B------:R-:W-:Y:S01]  /*e0b0*/  ISETP.LT.OR P0, PT, R23, 0x51, !P0 ;  /* 0x000000511700780c */ /* 0x000fe20004701670 */
[----:B-1----:R-:W-:Y:S02]  /*e0c0*/  IMAD.MOV.U32 R5, RZ, RZ, R18 ;  /* 0x000000ffff057224 */ /* 0x002fe400078e0012 */
        /* <DEDUP_REMOVED lines=8> */
.L_x_2262:
        /* <DEDUP_REMOVED lines=10> */
.L_x_2263:
[----:B------:R1:W-:Y:S02]  /*e1f0*/  SYNCS.ARRIVE.TRANS64.A1T0 RZ, [R0+URZ+0x2a850], RZ ;  /* 0x02a850ff00ff79a7 */ /* 0x0003e4000810003f */
[----:B-1----:R-:W-:-:S04]  /*e200*/  IADD3 R0, R8, 0x1, RZ ;  /* 0x0000000108007810 */ /* 0x002fc80007ffe0ff */
[----:B------:R-:W-:-:S04]  /*e210*/  ISETP.NE.AND P0, PT, R0, 0x2, PT ;  /* 0x000000020000780c */ /* 0x000fc80003f05270 */
[----:B0-----:R-:W-:Y:S02]  /*e220*/  SEL R4, RZ, 0x1, P0 ;  /* 0x00000001ff047807 */ /* 0x001fe40000000000 */
[----:B------:R-:W-:Y:S02]  /*e230*/  SEL R0, R0, RZ, P0 ;  /* 0x000000ff00007207 */ /* 0x000fe40000000000 */
[----:B------:R-:W-:-:S07]  /*e240*/  LOP3.LUT R9, R9, R4, RZ, 0x3c, !PT ;  /* 0x0000000409097212 */ /* 0x000fce00078e3cff */
.L_x_2229:
[----:B------:R-:W0:Y:S01]  /*e250*/  S2R R4, SR_CgaCtaId ;  /* 0x0000000000047919 */ /* 0x000e220000008800 */
[----:B------:R-:W-:Y:S02]  /*e260*/  MOV R3, 0x400 ;  /* 0x0000040000037802 */ /* 0x000fe40000000f00 */
[----:B------:R-:W-:Y:S02]  /*e270*/  SHF.L.U32 R10, R10, 0x1f, RZ ;  /* 0x0000001f0a0a7819 */ /* 0x000fe400000006ff */
[----:B0-----:R-:W-:-:S04]  /*e280*/  LEA R5, R4, R3, 0x18 ;  /* 0x0000000304057211 */ /* 0x001fc800078ec0ff */
[----:B------:R-:W0:Y:S02]  /*e290*/  SYNCS.PHASECHK.TRANS64.TRYWAIT P0, [R5+URZ+0x2a820], R10 ;  /* 0x02a8200a050075a7 */ /* 0x000e24000800017f */
[----:B0-----:R-:W-:Y:S05]  /*e2a0*/  @!P0 BRA `(.L_x_2264) ;  /* 0x0000003000388947 */ /* 0x001fea0003800000 */
.L_x_2355:
[----:B------:R-:W-:-:S03]  /*e2b0*/  UMOV UR4, 0xffffffff ;  /* 0xffffffff00047882 */ /* 0x000fc60000000000 */
[----:B------:R-:W-:Y:S05]  /*e2c0*/  BRA.DIV UR4, `(.L_x_2265) ;  /* 0x0000003204447947 */ /* 0x000fea000b800000 */
[----:B------:R1:W2:Y:S02]  /*e2d0*/  SHFL.IDX PT, R14, R16, RZ, 0x1f ;  /* 0x00001fff100e7589 */ /* 0x0002a400000e0000 */
.L_x_2358:
[----:B--2---:R-:W-:-:S13]  /*e2e0*/  ISETP.NE.AND P0, PT, R14, RZ, PT ;  /* 0x000000ff0e00720c */ /* 0x004fda0003f05270 */
[----:B------:R-:W-:Y:S05]  /*e2f0*/  @P0 BRA `(.L_x_2185) ;  /* 0x00000000008c0947 */ /* 0x000fea0003800000 */
[----:B------:R-:W-:-:S03]  /*e300*/  UMOV UR4, 0xffffffff ;  /* 0xffffffff00047882 */ /* 0x000fc60000000000 */
[----:B------:R-:W-:Y:S05]  /*e310*/  BRA.DIV UR4, `(.L_x_2266) ;  /* 0x0000003204587947 */ /* 0x000fea000b800000 */
[----:B------:R-:W-:-:S13]  /*e320*/  ELECT P6, URZ, PT ;  /* 0x00000000003f782f */ /* 0x000fda00038c0000 */
.L_x_2361:
[----:B------:R-:W-:Y:S05]  /*e330*/  @!P6 BRA `(.L_x_2185) ;  /* 0x00000000007ce947 */ /* 0x000fea0003800000 */
[----:B------:R-:W-:-:S13]  /*e340*/  R2UR UR4, R2 ;  /* 0x00000000020472ca */ /* 0x000fda00000e0000 */
[----:B------:R-:W-:-:S06]  /*e350*/  ULOP3.LUT UR4, UR4, 0x2, URZ, 0xfc, !UPT ;  /* 0x0000000204047892 */ /* 0x000fcc000f8efc3f */
[----:B------:R-:W-:-:S05]  /*e360*/  IMAD.U32 R3, RZ, RZ, UR4 ;  /* 0x00000004ff037e24 */ /* 0x000fca000f8e00ff */
[----:B------:R-:W-:-:S13]  /*e370*/  ISETP.NE.AND P0, PT, R3, 0x3, PT ;  /* 0x000000030300780c */ /* 0x000fda0003f05270 */
[----:B------:R-:W-:Y:S05]  /*e380*/  @!P0 BRA `(.L_x_2267) ;  /* 0x0000000000048947 */ /* 0x000fea0003800000 */
[----:B------:R-:W-:Y:S01]  /*e390*/  BPT.TRAP 0x1 ;  /* 0x000000040000795c */ /* 0x000fe20000300000 */
.L_x_2267:
[C---:B------:R-:W-:Y:S01]  /*e3a0*/  IMAD R6, R0.reuse, 0x8, R5 ;  /* 0x0000000800067824 */ /* 0x040fe200078e0205 */
[----:B------:R-:W-:Y:S02]  /*e3b0*/  SHF.L.U32 R3, R9, 0x1f, RZ ;  /* 0x0000001f09037819 */ /* 0x000fe400000006ff */
[----:B------:R-:W-:Y:S02]  /*e3c0*/  IADD3 R0, R0, 0x1, RZ ;  /* 0x0000000100007810 */ /* 0x000fe40007ffe0ff */
[----:B------:R-:W2:Y:S02]  /*e3d0*/  SYNCS.PHASECHK.TRANS64.TRYWAIT P1, [R6+URZ+0x2a840], R3 ;  /* 0x02a84003060075a7 */ /* 0x000ea4000802017f */
[----:B------:R-:W-:-:S04]  /*e3e0*/  ISETP.NE.AND P2, PT, R0, 0x2, PT ;  /* 0x000000020000780c */ /* 0x000fc80003f45270 */
[----:B------:R-:W-:Y:S01]  /*e3f0*/  SEL R4, RZ, 0x1, P2 ;  /* 0x00000001ff047807 */ /* 0x000fe20001000000 */
[----:B--2---:R-:W-:Y:S08]  /*e400*/  @!P1 BRA `(.L_x_2268) ;  /* 0x00000030003c9947 */ /* 0x004ff00003800000 */
.L_x_2362:
[----:B------:R-:W-:Y:S02]  /*e410*/  SEL R0, R0, RZ, P2 ;  /* 0x000000ff00007207 */ /* 0x000fe40001000000 */
[----:B------:R-:W-:Y:S01]  /*e420*/  LOP3.LUT R4, R9, R4, RZ, 0x3c, !PT ;  /* 0x0000000409047212 */ /* 0x000fe200078e3cff */
[----:B------:R-:W-:Y:S06]  /*e430*/  @!P0 BRA `(.L_x_2269) ;  /* 0x0000000000048947 */ /* 0x000fec0003800000 */
[----:B------:R-:W-:Y:S01]  /*e440*/  BPT.TRAP 0x1 ;  /* 0x000000040000795c */ /* 0x000fe20000300000 */
.L_x_2269:
[----:B0-----:R-:W-:Y:S01]  /*e450*/  IMAD R5, R0, 0x8, R5 ;  /* 0x0000000800057824 */ /* 0x001fe200078e0205 */
[----:B------:R-:W-:-:S04]  /*e460*/  SHF.L.U32 R0, R4, 0x1f, RZ ;  /* 0x0000001f04007819 */ /* 0x000fc800000006ff */
[----:B------:R-:W0:Y:S02]  /*e470*/  SYNCS.PHASECHK.TRANS64.TRYWAIT P1, [R5+URZ+0x2a840], R0 ;  /* 0x02a84000050075a7 */ /* 0x000e24000802017f */
[----:B0-----:R-:W-:Y:S05]  /*e480*/  @!P1 BRA `(.L_x_2270) ;  /* 0x0000003000309947 */ /* 0x001fea0003800000 */
.L_x_2363:
[----:B------:R-:W-:Y:S05]  /*e490*/  @!P0 BRA `(.L_x_2271) ;  /* 0x0000000000048947 */ /* 0x000fea0003800000 */
[----:B------:R-:W-:Y:S01]  /*e4a0*/  BPT.TRAP 0x1 ;  /* 0x000000040000795c */ /* 0x000fe20000300000 */
.L_x_2271:
[----:B------:R-:W3:Y:S02]  /*e4b0*/  SYNCS.PHASECHK.TRANS64.TRYWAIT P1, [R6+URZ+0x2a860], R3 ;  /* 0x02a86003060075a7 */ /* 0x000ee4000802017f */
[----:B---3--:R-:W-:Y:S05]  /*e4c0*/  @!P1 BRA `(.L_x_2272) ;  /* 0x0000003000349947 */ /* 0x008fea0003800000 */
.L_x_2364:
[----:B------:R-:W-:Y:S05]  /*e4d0*/  @!P0 BRA `(.L_x_2273) ;  /* 0x0000000000048947 */ /* 0x000fea0003800000 */
[----:B------:R-:W-:Y:S01]  /*e4e0*/  BPT.TRAP 0x1 ;  /* 0x000000040000795c */ /* 0x000fe20000300000 */
.L_x_2273:
[----:B----4-:R4:W0:Y:S02]  /*e4f0*/  SYNCS.PHASECHK.TRANS64.TRYWAIT P0, [R5+URZ+0x2a860], R0 ;  /* 0x02a86000050075a7 */ /* 0x010824000800017f */
[----:B0-----:R-:W-:Y:S05]  /*e500*/  @!P0 NANOSLEEP.SYNCS 0x989680 ;  /* 0x009896800000895d */ /* 0x001fea0003900000 */
[----:B------:R-:W0:Y:S02]  /*e510*/  @!P0 SYNCS.PHASECHK.TRANS64 P0, [R5+URZ+0x2a860], R0 ;  /* 0x02a86000050085a7 */ /* 0x000e24000800007f */
[----:B0-----:R-:W-:Y:S05]  /*e520*/  @!P0 BRA `(.L_x_2273) ;  /* 0xfffffffc00f08947 */ /* 0x001fea000383ffff */
.L_x_2185:
[----:B------:R-:W-:Y:S05]  /*e530*/  BSYNC B6 ;  /* 0x0000000000067941 */ /* 0x000fea0003800000 */
.L_x_2182:
[----:B------:R-:W-:Y:S05]  /*e540*/  EXIT ;  /* 0x000000000000794d */ /* 0x000fea0003800000 */
.L_x_2189:
[----:B-1----:R-:W-:-:S04]  /*e550*/  IMAD.U32 R3, RZ, RZ, UR39 ;  /* 0x00000027ff037e24 */ /* 0x002fc8000f8e00ff */
[----:B------:R1:W2:Y:S03]  /*e560*/  SYNCS.PHASECHK.TRANS64.TRYWAIT P0, [R3+URZ+0x2a800], R0 ;  /* 0x02a80000030075a7 */ /* 0x0002a6000800017f */
[----:B--2---:R-:W-:Y:S05]  /*e570*/  @!P0 NANOSLEEP.SYNCS 0x989680 ;  /* 0x009896800000895d */ /* 0x004fea0003900000 */
[----:B------:R-:W2:Y:S02]  /*e580*/  @!P0 SYNCS.PHASECHK.TRANS64 P0, [R3+URZ+0x2a800], R0 ;  /* 0x02a80000030085a7 */ /* 0x000ea4000800007f */
[----:B--2---:R-:W-:Y:S05]  /*e590*/  @!P0 BRA `(.L_x_2189) ;  /* 0xfffffffc00ec8947 */ /* 0x004fea000383ffff */
[----:B------:R-:W-:Y:S05]  /*e5a0*/  BRA `(.L_x_2274) ;  /* 0xffffff2c003c7947 */ /* 0x000fea000383ffff */
.L_x_2193:
[----:B--2---:R-:W-:-:S04]  /*e5b0*/  MOV R3, UR39 ;  /* 0x0000002700037c02 */ /* 0x004fc80008000f00 */
[----:B------:R2:W3:Y:S03]  /*e5c0*/  SYNCS.PHASECHK.TRANS64.TRYWAIT P1, [R3+URZ+0x2a830], R0 ;  /* 0x02a83000030075a7 */ /* 0x0004e6000802017f */
[----:B---3--:R-:W-:Y:S05]  /*e5d0*/  @!P1 NANOSLEEP.SYNCS 0x989680 ;  /* 0x009896800000995d */ /* 0x008fea0003900000 */
[----:B------:R-:W3:Y:S02]  /*e5e0*/  @!P1 SYNCS.PHASECHK.TRANS64 P1, [R3+URZ+0x2a830], R0 ;  /* 0x02a83000030095a7 */ /* 0x000ee4000802007f */
[----:B---3--:R-:W-:Y:S05]  /*e5f0*/  @!P1 BRA `(.L_x_2193) ;  /* 0xfffffffc00ec9947 */ /* 0x008fea000383ffff */
[----:B------:R-:W-:Y:S05]  /*e600*/  BRA `(.L_x_2192) ;  /* 0xffffff2c005c7947 */ /* 0x000fea000383ffff */
.L_x_2199:
[----:B-1----:R-:W-:-:S04]  /*e610*/  IMAD.U32 R12, RZ, RZ, UR7 ;  /* 0x00000007ff0c7e24 */ /* 0x002fc8000f8e00ff */
[----:B------:R1:W2:Y:S03]  /*e620*/  SYNCS.PHASECHK.TRANS64.TRYWAIT P1, [R12+URZ+0x2a830], R11 ;  /* 0x02a8300b0c0075a7 */ /* 0x0002a6000802017f */
[----:B--2---:R-:W-:Y:S05]  /*e630*/  @!P1 NANOSLEEP.SYNCS 0x989680 ;  /* 0x009896800000995d */ /* 0x004fea0003900000 */
[----:B------:R-:W2:Y:S02]  /*e640*/  @!P1 SYNCS.PHASECHK.TRANS64 P1, [R12+URZ+0x2a830], R11 ;  /* 0x02a8300b0c0095a7 */ /* 0x000ea4000802007f */
[----:B--2---:R-:W-:Y:S05]  /*e650*/  @!P1 BRA `(.L_x_2199) ;  /* 0xfffffffc00ec9947 */ /* 0x004fea000383ffff */
[----:B------:R-:W-:Y:S05]  /*e660*/  BRA `(.L_x_2198) ;  /* 0xffffff5400547947 */ /* 0x000fea000383ffff */
.L_x_2203:
[----:B---3--:R-:W-:-:S04]  /*e670*/  IMAD.U32 R6, RZ, RZ, UR10 ;  /* 0x0000000aff067e24 */ /* 0x008fc8000f8e00ff */
[----:B------:R3:W4:Y:S03]  /*e680*/  SYNCS.PHASECHK.TRANS64.TRYWAIT P1, [R6+URZ+0x2a850], R5 ;  /* 0x02a85005060075a7 */ /* 0x000726000802017f */
[----:B----4-:R-:W-:Y:S05]  /*e690*/  @!P1 NANOSLEEP.SYNCS 0x989680 ;  /* 0x009896800000995d */ /* 0x010fea0003900000 */
[----:B------:R-:W4:Y:S02]  /*e6a0*/  @!P1 SYNCS.PHASECHK.TRANS64 P1, [R6+URZ+0x2a850], R5 ;  /* 0x02a85005060095a7 */ /* 0x000f24000802007f */
[----:B----4-:R-:W-:Y:S05]  /*e6b0*/  @!P1 BRA `(.L_x_2203) ;  /* 0xfffffffc00ec9947 */ /* 0x010fea000383ffff */
[----:B------:R-:W-:Y:S05]  /*e6c0*/  BRA `(.L_x_2202) ;  /* 0xffffff5c00607947 */ /* 0x000fea000383ffff */
.L_x_2211:
[----:B-1----:R-:W-:-:S04]  /*e6d0*/  MOV R12, UR38 ;  /* 0x00000026000c7c02 */ /* 0x002fc80008000f00 */
[----:B------:R1:W2:Y:S03]  /*e6e0*/  SYNCS.PHASECHK.TRANS64.TRYWAIT P1, [R12+URZ+0x2a830], R11 ;  /* 0x02a8300b0c0075a7 */ /* 0x0002a6000802017f */
[----:B--2---:R-:W-:Y:S05]  /*e6f0*/  @!P1 NANOSLEEP.SYNCS 0x989680 ;  /* 0x009896800000995d */ /* 0x004fea0003900000 */
[----:B------:R-:W2:Y:S02]  /*e700*/  @!P1 SYNCS.PHASECHK.TRANS64 P1, [R12+URZ+0x2a830], R11 ;  /* 0x02a8300b0c0095a7 */ /* 0x000ea4000802007f */
[----:B--2---:R-:W-:Y:S05]  /*e710*/  @!P1 BRA `(.L_x_2211) ;  /* 0xfffffffc00ec9947 */ /* 0x004fea000383ffff */
[----:B------:R-:W-:Y:S05]  /*e720*/  BRA `(.L_x_2210) ;  /* 0xffffff7c00707947 */ /* 0x000fea000383ffff */
.L_x_2215:
[----:B---3--:R-:W-:-:S04]  /*e730*/  IMAD.U32 R6, RZ, RZ, UR5 ;  /* 0x00000005ff067e24 */ /* 0x008fc8000f8e00ff */
[----:B------:R3:W4:Y:S03]  /*e740*/  SYNCS.PHASECHK.TRANS64.TRYWAIT P1, [R6+URZ+0x2a850], R5 ;  /* 0x02a85005060075a7 */ /* 0x000726000802017f */
[----:B----4-:R-:W-:Y:S05]  /*e750*/  @!P1 NANOSLEEP.SYNCS 0x989680 ;  /* 0x009896800000995d */ /* 0x010fea0003900000 */
[----:B------:R-:W4:Y:S02]  /*e760*/  @!P1 SYNCS.PHASECHK.TRANS64 P1, [R6+URZ+0x2a850], R5 ;  /* 0x02a85005060095a7 */ /* 0x000f24000802007f */
[----:B----4-:R-:W-:Y:S05]  /*e770*/  @!P1 BRA `(.L_x_2215) ;  /* 0xfffffffc00ec9947 */ /* 0x010fea000383ffff */
[----:B------:R-:W-:Y:S05]  /*e780*/  BRA `(.L_x_2214) ;  /* 0xffffff84007c7947 */ /* 0x000fea000383ffff */
.L_x_2222:
[----:B-1----:R-:W-:-:S04]  /*e790*/  IMAD.U32 R5, RZ, RZ, UR5 ;  /* 0x00000005ff057e24 */ /* 0x002fc8000f8e00ff */
[----:B------:R1:W2:Y:S03]  /*e7a0*/  SYNCS.PHASECHK.TRANS64.TRYWAIT P1, [R5+URZ+0x2a850], R0 ;  /* 0x02a85000050075a7 */ /* 0x0002a6000802017f */
[----:B--2---:R-:W-:Y:S05]  /*e7b0*/  @!P1 NANOSLEEP.SYNCS 0x989680 ;  /* 0x009896800000995d */ /* 0x004fea0003900000 */
[----:B------:R-:W2:Y:S02]  /*e7c0*/  @!P1 SYNCS.PHASECHK.TRANS64 P1, [R5+URZ+0x2a850], R0 ;  /* 0x02a85000050095a7 */ /* 0x000ea4000802007f */
[----:B--2---:R-:W-:Y:S05]  /*e7d0*/  @!P1 BRA `(.L_x_2222) ;  /* 0xfffffffc00ec9947 */ /* 0x004fea000383ffff */
[----:B------:R-:W-:Y:S05]  /*e7e0*/  BRA `(.L_x_2221) ;  /* 0xffffffa000807947 */ /* 0x000fea000383ffff */
.L_x_2234:
[----:B------:R-:W-:Y:S01]  /*e7f0*/  MOV R13, R16 ;  /* 0x00000010000d7202 */ /* 0x000fe20000000f00 */
[----:B------:R-:W-:Y:S01]  /*e800*/  IMAD.MOV.U32 R12, RZ, RZ, RZ ;  /* 0x000000ffff0c7224 */ /* 0x000fe200078e00ff */
[----:B------:R-:W-:Y:S01]  /*e810*/  MOV R15, 0xffffffff ;  /* 0xffffffff000f7802 */ /* 0x000fe20000000f00 */
[----:B------:R-:W-:-:S07]  /*e820*/  IMAD.MOV.U32 R11, RZ, RZ, 0x1f ;  /* 0x0000001fff0b7424 */ /* 0x000fce00078e00ff */
[----:B-----5:R-:W-:Y:S05]  /*e830*/  WARPSYNC.COLLECTIVE R15, `(.L_x_2275) ;  /* 0x000000000f087348 */ /* 0x020fea0003c00000 */
[----:B------:R0:W1:Y:S02]  /*e840*/  SHFL.IDX P6, R14, R13, R12, R11 ;  /* 0x0000000c0d0e7389 */ /* 0x00006400000c000b */
[----:B01---5:R-:W-:Y:S01]  /*e850*/  ENDCOLLECTIVE ;  /* 0x000000000000791b */ /* 0x023fe20003800000 */
.L_x_2275:
[----:B------:R-:W-:Y:S05]  /*e860*/  BRA `(.L_x_2276) ;  /* 0xffffffcc00b07947 */ /* 0x000fea000383ffff */
.L_x_2236:
[----:B0-----:R-:W-:-:S04]  /*e870*/  IMAD.U32 R5, RZ, RZ, UR46 ;  /* 0x0000002eff057e24 */ /* 0x001fc8000f8e00ff */
[----:B------:R0:W1:Y:S03]  /*e880*/  SYNCS.PHASECHK.TRANS64.TRYWAIT P0, [R5+URZ+0x2a840], R4 ;  /* 0x02a84004050075a7 */ /* 0x000066000800017f */
[----:B-1----:R-:W-:Y:S05]  /*e890*/  @!P0 NANOSLEEP.SYNCS 0x989680 ;  /* 0x009896800000895d */ /* 0x002fea0003900000 */
[----:B------:R-:W1:Y:S02]  /*e8a0*/  @!P0 SYNCS.PHASECHK.TRANS64 P0, [R5+URZ+0x2a840], R4 ;  /* 0x02a84004050085a7 */ /* 0x000e64000800007f */
[----:B-1----:R-:W-:Y:S05]  /*e8b0*/  @!P0 BRA `(.L_x_2236) ;  /* 0xfffffffc00ec8947 */ /* 0x002fea000383ffff */
[----:B------:R-:W-:Y:S05]  /*e8c0*/  BRA `(.L_x_2277) ;  /* 0xffffffd000c07947 */ /* 0x000fea000383ffff */
.L_x_2237:
[----:B------:R-:W-:Y:S01]  /*e8d0*/  BSSY B0, `(.L_x_2278) ;  /* 0x0000008000007945 */ /* 0x000fe20003800000 */
[----:B------:R-:W-:Y:S01]  /*e8e0*/  IMAD.MOV.U32 R13, RZ, RZ, R3 ;  /* 0x000000ffff0d7224 */ /* 0x000fe200078e0003 */
[----:B------:R-:W-:Y:S01]  /*e8f0*/  MOV R12, RZ ;  /* 0x000000ff000c7202 */ /* 0x000fe20000000f00 */
[----:B------:R-:W-:Y:S02]  /*e900*/  IMAD.MOV.U32 R11, RZ, RZ, 0x181f ;  /* 0x0000181fff0b7424 */ /* 0x000fe400078e00ff */
[----:B------:R-:W-:-:S07]  /*e910*/  IMAD.MOV.U32 R15, RZ, RZ, -0x1 ;  /* 0xffffffffff0f7424 */ /* 0x000fce00078e00ff */
[----:B------:R-:W-:Y:S05]  /*e920*/  WARPSYNC.COLLECTIVE R15, `(.L_x_2279) ;  /* 0x000000000f087348 */ /* 0x000fea0003c00000 */
[----:B------:R0:W1:Y:S02]  /*e930*/  SHFL.IDX P6, R14, R13, R12, R11 ;  /* 0x0000000c0d0e7389 */ /* 0x00006400000c000b */
[----:B01----:R-:W-:Y:S01]  /*e940*/  ENDCOLLECTIVE ;  /* 0x000000000000791b */ /* 0x003fe20003800000 */
.L_x_2279:
[----:B------:R-:W-:Y:S05]  /*e950*/  BSYNC B0 ;  /* 0x0000000000007941 */ /* 0x000fea0003800000 */
.L_x_2278:
[----:B------:R-:W-:Y:S01]  /*e960*/  IMAD.MOV.U32 R13, RZ, RZ, R0 ;  /* 0x000000ffff0d7224 */ /* 0x000fe200078e0000 */
[----:B------:R-:W-:Y:S01]  /*e970*/  MOV R11, 0x181f ;  /* 0x0000181f000b7802 */ /* 0x000fe20000000f00 */
[----:B------:R-:W-:Y:S01]  /*e980*/  IMAD.MOV.U32 R12, RZ, RZ, RZ ;  /* 0x000000ffff0c7224 */ /* 0x000fe200078e00ff */
[----:B------:R-:W-:Y:S01]  /*e990*/  MOV R5, R14 ;  /* 0x0000000e00057202 */ /* 0x000fe20000000f00 */
[----:B------:R-:W-:Y:S01]  /*e9a0*/  IMAD.MOV.U32 R15, RZ, RZ, -0x1 ;  /* 0xffffffffff0f7424 */ /* 0x000fe200078e00ff */
[----:B------:R-:W-:-:S07]  /*e9b0*/  @P0 LEA R19, R37, UR46, 0x1 ;  /* 0x0000002e25130c11 */ /* 0x000fce000f8e08ff */
[----:B------:R-:W-:Y:S05]  /*e9c0*/  WARPSYNC.COLLECTIVE R15, `(.L_x_2280) ;  /* 0x000000000f087348 */ /* 0x000fea0003c00000 */
[----:B------:R0:W1:Y:S02]  /*e9d0*/  SHFL.IDX P6, R14, R13, R12, R11 ;  /* 0x0000000c0d0e7389 */ /* 0x00006400000c000b */
[----:B01----:R-:W-:Y:S01]  /*e9e0*/  ENDCOLLECTIVE ;  /* 0x000000000000791b */ /* 0x003fe20003800000 */
.L_x_2280:
[----:B------:R-:W-:Y:S01]  /*e9f0*/  MOV R13, R3 ;  /* 0x00000003000d7202 */ /* 0x000fe20000000f00 */
[----:B------:R-:W-:Y:S02]  /*ea00*/  IMAD.MOV.U32 R12, RZ, RZ, 0x1 ;  /* 0x00000001ff0c7424 */ /* 0x000fe400078e00ff */
[----:B------:R-:W-:-:S07]  /*ea10*/  IMAD.MOV.U32 R4, RZ, RZ, R14 ;  /* 0x000000ffff047224 */ /* 0x000fce00078e000e */
[----:B------:R-:W-:Y:S05]  /*ea20*/  WARPSYNC.COLLECTIVE R15, `(.L_x_2281) ;  /* 0x000000000f087348 */ /* 0x000fea0003c00000 */
[----:B------:R0:W1:Y:S02]  /*ea30*/  SHFL.IDX P6, R14, R13, R12, R11 ;  /* 0x0000000c0d0e7389 */ /* 0x00006400000c000b */
[----:B01----:R-:W-:Y:S01]  /*ea40*/  ENDCOLLECTIVE ;  /* 0x000000000000791b */ /* 0x003fe20003800000 */
.L_x_2281:
        /* <DEDUP_REMOVED lines=13> */
.L_x_2282:
[----:B------:R-:W-:Y:S01]  /*eb20*/  IMAD.MOV.U32 R5, RZ, RZ, R7 ;  /* 0x000000ffff057224 */ /* 0x000fe200078e0007 */
[----:B------:R-:W-:Y:S02]  /*eb30*/  @P0 LEA R20, R37, UR46, 0x1 ;  /* 0x0000002e25140c11 */ /* 0x000fe4000f8e08ff */
[----:B------:R-:W-:Y:S01]  /*eb40*/  MOV R13, R3 ;  /* 0x00000003000d7202 */ /* 0x000fe20000000f00 */
[----:B------:R-:W-:Y:S02]  /*eb50*/  IMAD.MOV.U32 R12, RZ, RZ, 0x2 ;  /* 0x00000002ff0c7424 */ /* 0x000fe400078e00ff */
[----:B------:R-:W-:-:S07]  /*eb60*/  IMAD.MOV.U32 R4, RZ, RZ, R14 ;  /* 0x000000ffff047224 */ /* 0x000fce00078e000e */
[----:B------:R-:W-:Y:S05]  /*eb70*/  WARPSYNC.COLLECTIVE R15, `(.L_x_2283) ;  /* 0x000000000f087348 */ /* 0x000fea0003c00000 */
[----:B------:R0:W1:Y:S02]  /*eb80*/  SHFL.IDX P6, R14, R13, R12, R11 ;  /* 0x0000000c0d0e7389 */ /* 0x00006400000c000b */
[----:B01----:R-:W-:Y:S01]  /*eb90*/  ENDCOLLECTIVE ;  /* 0x000000000000791b */ /* 0x003fe20003800000 */
.L_x_2283:
        /* <DEDUP_REMOVED lines=13> */
.L_x_2284:
[----:B------:R-:W-:Y:S01]  /*ec70*/  MOV R5, R10 ;  /* 0x0000000a00057202 */ /* 0x000fe20000000f00 */
[----:B------:R-:W-:Y:S02]  /*ec80*/  IMAD.MOV.U32 R13, RZ, RZ, R3 ;  /* 0x000000ffff0d7224 */ /* 0x000fe400078e0003 */
[----:B------:R-:W-:Y:S02]  /*ec90*/  IMAD.MOV.U32 R12, RZ, RZ, 0x3 ;  /* 0x00000003ff0c7424 */ /* 0x000fe400078e00ff */
[----:B------:R-:W-:-:S07]  /*eca0*/  IMAD.MOV.U32 R21, RZ, RZ, R14 ;  /* 0x000000ffff157224 */ /* 0x000fce00078e000e */
[----:B------:R-:W-:Y:S05]  /*ecb0*/  WARPSYNC.COLLECTIVE R15, `(.L_x_2285) ;  /* 0x000000000f087348 */ /* 0x000fea0003c00000 */
[----:B------:R0:W1:Y:S02]  /*ecc0*/  SHFL.IDX P6, R14, R13, R12, R11 ;  /* 0x0000000c0d0e7389 */ /* 0x00006400000c000b */
[----:B01----:R-:W-:Y:S01]  /*ecd0*/  ENDCOLLECTIVE ;  /* 0x000000000000791b */ /* 0x003fe20003800000 */
.L_x_2285:
[----:B------:R-:W-:Y:S01]  /*ece0*/  IMAD.MOV.U32 R4, RZ, RZ, R21 ;  /* 0x000000ffff047224 */ /* 0x000fe200078e0015 */
[----:B------:R-:W-:-:S03]  /*ecf0*/  @P0 LEA R21, R37, UR46, 0x1 ;  /* 0x0000002e25150c11 */ /* 0x000fc6000f8e08ff */
        /* <DEDUP_REMOVED lines=8> */
[----:B------:R-:W-:Y:S02]  /*ed80*/  ISETP.GE.AND P0, PT, R6, 0x31, PT ;  /* 0x000000310600780c */ /* 0x000fe40003f06270 */
[----:B------:R-:W-:-:S11]  /*ed90*/  MOV R7, R14 ;  /* 0x0000000e00077202 */ /* 0x000fd60000000f00 */
[----:B0-----:R-:W-:Y:S05]  /*eda0*/  WARPSYNC.COLLECTIVE R15, `(.L_x_2286) ;  /* 0x000000000f087348 */ /* 0x001fea0003c00000 */
[----:B------:R1:W2:Y:S02]  /*edb0*/  SHFL.IDX P6, R14, R13, R12, R11 ;  /* 0x0000000c0d0e7389 */ /* 0x0002a400000c000b */
[----:B012---:R-:W-:Y:S01]  /*edc0*/  ENDCOLLECTIVE ;  /* 0x000000000000791b */ /* 0x007fe20003800000 */
.L_x_2286:
[----:B------:R-:W-:Y:S02]  /*edd0*/  MOV R5, R7 ;  /* 0x0000000700057202 */ /* 0x000fe40000000f00 */
[----:B------:R-:W-:Y:S01]  /*ede0*/  @P0 LEA R7, R37, UR46, 0x1 ;  /* 0x0000002e25070c11 */ /* 0x000fe2000f8e08ff */
[----:B------:R-:W-:Y:S02]  /*edf0*/  IMAD.MOV.U32 R13, RZ, RZ, R3 ;  /* 0x000000ffff0d7224 */ /* 0x000fe400078e0003 */
[----:B------:R-:W-:Y:S02]  /*ee00*/  IMAD.MOV.U32 R12, RZ, RZ, 0x4 ;  /* 0x00000004ff0c7424 */ /* 0x000fe400078e00ff */
[----:B------:R-:W-:-:S07]  /*ee10*/  IMAD.MOV.U32 R4, RZ, RZ, R14 ;  /* 0x000000ffff047224 */ /* 0x000fce00078e000e */
[----:B------:R-:W-:Y:S05]  /*ee20*/  WARPSYNC.COLLECTIVE R15, `(.L_x_2287) ;  /* 0x000000000f087348 */ /* 0x000fea0003c00000 */
[----:B------:R0:W1:Y:S02]  /*ee30*/  SHFL.IDX P6, R14, R13, R12, R11 ;  /* 0x0000000c0d0e7389 */ /* 0x00006400000c000b */
[----:B01----:R-:W-:Y:S01]  /*ee40*/  ENDCOLLECTIVE ;  /* 0x000000000000791b */ /* 0x003fe20003800000 */
.L_x_2287:
        /* <DEDUP_REMOVED lines=13> */
.L_x_2288:
[----:B------:R-:W-:Y:S02]  /*ef20*/  IMAD.MOV.U32 R5, RZ, RZ, R10 ;  /* 0x000000ffff057224 */ /* 0x000fe400078e000a */
[----:B------:R-:W-:Y:S01]  /*ef30*/  IMAD.MOV.U32 R13, RZ, RZ, R3 ;  /* 0x000000ffff0d7224 */ /* 0x000fe200078e0003 */
[----:B------:R-:W-:Y:S01]  /*ef40*/  MOV R12, 0x5 ;  /* 0x00000005000c7802 */ /* 0x000fe20000000f00 */
[----:B------:R-:W-:-:S07]  /*ef50*/  IMAD.MOV.U32 R19, RZ, RZ, R14 ;  /* 0x000000ffff137224 */ /* 0x000fce00078e000e */
[----:B------:R-:W-:Y:S05]  /*ef60*/  WARPSYNC.COLLECTIVE R15, `(.L_x_2289) ;  /* 0x000000000f087348 */ /* 0x000fea0003c00000 */
[----:B------:R0:W1:Y:S02]  /*ef70*/  SHFL.IDX P6, R14, R13, R12, R11 ;  /* 0x0000000c0d0e7389 */ /* 0x00006400000c000b */
[----:B01----:R-:W-:Y:S01]  /*ef80*/  ENDCOLLECTIVE ;  /* 0x000000000000791b */ /* 0x003fe20003800000 */
.L_x_2289:
[----:B------:R-:W-:Y:S02]  /*ef90*/  MOV R4, R19 ;  /* 0x0000001300047202 */ /* 0x000fe40000000f00 */
        /* <DEDUP_REMOVED lines=9> */
[----:B------:R-:W-:-:S07]  /*f030*/  IMAD.MOV.U32 R3, RZ, RZ, R14 ;  /* 0x000000ffff037224 */ /* 0x000fce00078e000e */
[----:B0-----:R-:W-:Y:S05]  /*f040*/  WARPSYNC.COLLECTIVE R15, `(.L_x_2290) ;  /* 0x000000000f087348 */ /* 0x001fea0003c00000 */
[----:B------:R1:W2:Y:S02]  /*f050*/  SHFL.IDX P6, R14, R13, R12, R11 ;  /* 0x0000000c0d0e7389 */ /* 0x0002a400000c000b */
[----:B012---:R-:W-:Y:S01]  /*f060*/  ENDCOLLECTIVE ;  /* 0x000000000000791b */ /* 0x007fe20003800000 */
.L_x_2290:
[----:B------:R-:W-:Y:S05]  /*f070*/  BRA `(.L_x_2291) ;  /* 0xffffffd000207947 */ /* 0x000fea000383ffff */
.L_x_2240:
[----:B------:R-:W-:Y:S01]  /*f080*/  MOV R13, R0 ;  /* 0x00000000000d7202 */ /* 0x000fe20000000f00 */
[----:B------:R-:W-:Y:S01]  /*f090*/  IMAD.MOV.U32 R12, RZ, RZ, RZ ;  /* 0x000000ffff0c7224 */ /* 0x000fe200078e00ff */
[----:B------:R-:W-:Y:S01]  /*f0a0*/  MOV R15, 0xffffffff ;  /* 0xffffffff000f7802 */ /* 0x000fe20000000f00 */
[----:B------:R-:W-:Y:S02]  /*f0b0*/  IMAD.MOV.U32 R11, RZ, RZ, 0x181f ;  /* 0x0000181fff0b7424 */ /* 0x000fe400078e00ff */
[----:B------:R-:W-:-:S07]  /*f0c0*/  IMAD.U32 R10, RZ, RZ, UR48 ;  /* 0x00000030ff0a7e24 */ /* 0x000fce000f8e00ff */
[----:B------:R-:W-:Y:S05]  /*f0d0*/  WARPSYNC.COLLECTIVE R15, `(.L_x_2292) ;  /* 0x000000000f087348 */ /* 0x000fea0003c00000 */
[----:B------:R0:W1:Y:S02]  /*f0e0*/  SHFL.IDX P6, R14, R13, R12, R11 ;  /* 0x0000000c0d0e7389 */ /* 0x00006400000c000b */
[----:B01----:R-:W-:Y:S01]  /*f0f0*/  ENDCOLLECTIVE ;  /* 0x000000000000791b */ /* 0x003fe20003800000 */
.L_x_2292:
[----:B------:R-:W-:-:S05]  /*f100*/  IMAD R7, R10, 0x80, R23 ;  /* 0x000000800a077824 */ /* 0x000fca00078e0217 */
[----:B------:R-:W-:Y:S01]  /*f110*/  IADD3 R9, R7, 0x10, RZ ;  /* 0x0000001007097810 */ /* 0x000fe20007ffe0ff */
[----:B------:R-:W-:Y:S02]  /*f120*/  IMAD.MOV.U32 R13, RZ, RZ, R3 ;  /* 0x000000ffff0d7224 */ /* 0x000fe400078e0003 */
[----:B------:R-:W-:-:S07]  /*f130*/  IMAD.MOV.U32 R5, RZ, RZ, R14 ;  /* 0x000000ffff057224 */ /* 0x000fce00078e000e */
[----:B------:R-:W-:Y:S05]  /*f140*/  WARPSYNC.COLLECTIVE R15, `(.L_x_2293) ;  /* 0x000000000f087348 */ /* 0x000fea0003c00000 */
[----:B------:R0:W1:Y:S02]  /*f150*/  SHFL.IDX P6, R14, R13, R12, R11 ;  /* 0x0000000c0d0e7389 */ /* 0x00006400000c000b */
[----:B01----:R-:W-:Y:S01]  /*f160*/  ENDCOLLECTIVE ;  /* 0x000000000000791b */ /* 0x003fe20003800000 */
.L_x_2293:
[----:B------:R-:W-:Y:S02]  /*f170*/  ULDC UR4, c[0x0][0x288] ;  /* 0x0000a20000047ab9 */ /* 0x000fe40000000800 */
[----:B------:R-:W-:-:S05]  /*f180*/  IMAD R6, R8, UR4, RZ ;  /* 0x0000000408067c24 */ /* 0x000fca000f8e02ff */
[----:B------:R-:W-:Y:S01]  /*f190*/  ISETP.GE.AND P1, PT, R7, R6, PT ;  /* 0x000000060700720c */ /* 0x000fe20003f26270 */
[----:B------:R-:W-:Y:S02]  /*f1a0*/  IMAD.MOV.U32 R13, RZ, RZ, R0 ;  /* 0x000000ffff0d7224 */ /* 0x000fe400078e0000 */
[----:B------:R-:W-:-:S10]  /*f1b0*/  IMAD.MOV.U32 R12, RZ, RZ, 0x1 ;  /* 0x00000001ff0c7424 */ /* 0x000fd400078e00ff */
[----:B------:R-:W-:Y:S02]  /*f1c0*/  @!P1 LEA R19, R37, UR46, 0x1 ;  /* 0x0000002e25139c11 */ /* 0x000fe4000f8e08ff */
[----:B------:R-:W-:-:S07]  /*f1d0*/  MOV R4, R14 ;  /* 0x0000000e00047202 */ /* 0x000fce0000000f00 */
[----:B------:R-:W-:Y:S05]  /*f1e0*/  WARPSYNC.COLLECTIVE R15, `(.L_x_2294) ;  /* 0x000000000f087348 */ /* 0x000fea0003c00000 */
[----:B------:R0:W1:Y:S02]  /*f1f0*/  SHFL.IDX P6, R14, R13, R12, R11 ;  /* 0x0000000c0d0e7389 */ /* 0x00006400000c000b */
[----:B01----:R-:W-:Y:S01]  /*f200*/  ENDCOLLECTIVE ;  /* 0x000000000000791b */ /* 0x003fe20003800000 */
.L_x_2294:
        /* <DEDUP_REMOVED lines=13> */
.L_x_2295:
[----:B------:R-:W-:Y:S02]  /*f2e0*/  MOV R5, R8 ;  /* 0x0000000800057202 */ /* 0x000fe40000000f00 */
[----:B------:R-:W-:Y:S01]  /*f2f0*/  @!P1 LEA R21, R37, UR46, 0x1 ;  /* 0x0000002e25159c11 */ /* 0x000fe2000f8e08ff */
[----:B------:R-:W-:Y:S01]  /*f300*/  IMAD.MOV.U32 R13, RZ, RZ, R0 ;  /* 0x000000ffff0d7224 */ /* 0x000fe200078e0000 */
[----:B------:R-:W-:Y:S01]  /*f310*/  MOV R12, 0x2 ;  /* 0x00000002000c7802 */ /* 0x000fe20000000f00 */
[----:B------:R-:W-:-:S07]  /*f320*/  IMAD.MOV.U32 R4, RZ, RZ, R14 ;  /* 0x000000ffff047224 */ /* 0x000fce00078e000e */
[----:B------:R-:W-:Y:S05]  /*f330*/  WARPSYNC.COLLECTIVE R15, `(.L_x_2296) ;  /* 0x000000000f087348 */ /* 0x000fea0003c00000 */
[----:B------:R0:W1:Y:S02]  /*f340*/  SHFL.IDX P6, R14, R13, R12, R11 ;  /* 0x0000000c0d0e7389 */ /* 0x00006400000c000b */
[----:B01----:R-:W-:Y:S01]  /*f350*/  ENDCOLLECTIVE ;  /* 0x000000000000791b */ /* 0x003fe20003800000 */
.L_x_2296:
[----:B------:R-:W-:-:S04]  /*f360*/  @!P1 IMAD.WIDE.U32 R8, R27, 0x2, R4 ;  /* 0x000000021b089825 */ /* 0x000fc800078e0004 */
[----:B------:R-:W-:Y:S01]  /*f370*/  VIADD R5, R7, 0x20 ;  /* 0x0000002007057836 */ /* 0x000fe20000000000 */
        /* <DEDUP_REMOVED lines=12> */
.L_x_2297:
[----:B------:R-:W-:Y:S01]  /*f440*/  VIADD R9, R7, 0x30 ;  /* 0x0000003007097836 */ /* 0x000fe20000000000 */
[----:B------:R-:W-:Y:S01]  /*f450*/  @!P1 LEA R19, R37, UR46, 0x1 ;  /* 0x0000002e25139c11 */ /* 0x000fe2000f8e08ff */
[----:B------:R-:W-:Y:S01]  /*f460*/  IMAD.MOV.U32 R13, RZ, RZ, R0 ;  /* 0x000000ffff0d7224 */ /* 0x000fe200078e0000 */
[----:B------:R-:W-:Y:S02]  /*f470*/  MOV R12, 0x3 ;  /* 0x00000003000c7802 */ /* 0x000fe40000000f00 */
[----:B------:R-:W-:-:S07]  /*f480*/  MOV R4, R14 ;  /* 0x0000000e00047202 */ /* 0x000fce0000000f00 */
[----:B------:R-:W-:Y:S05]  /*f490*/  WARPSYNC.COLLECTIVE R15, `(.L_x_2298) ;  /* 0x000000000f087348 */ /* 0x000fea0003c00000 */
[----:B------:R0:W1:Y:S02]  /*f4a0*/  SHFL.IDX P6, R14, R13, R12, R11 ;  /* 0x0000000c0d0e7389 */ /* 0x00006400000c000b */
[----:B01----:R-:W-:Y:S01]  /*f4b0*/  ENDCOLLECTIVE ;  /* 0x000000000000791b */ /* 0x003fe20003800000 */
.L_x_2298:
        /* <DEDUP_REMOVED lines=13> */
.L_x_2299:
[----:B------:R-:W-:Y:S01]  /*f590*/  IMAD.MOV.U32 R5, RZ, RZ, R8 ;  /* 0x000000ffff057224 */ /* 0x000fe200078e0008 */
[----:B------:R-:W-:Y:S02]  /*f5a0*/  @!P1 LEA R21, R37, UR46, 0x1 ;  /* 0x0000002e25159c11 */ /* 0x000fe4000f8e08ff */
[----:B------:R-:W-:Y:S01]  /*f5b0*/  MOV R13, R0 ;  /* 0x00000000000d7202 */ /* 0x000fe20000000f00 */
[----:B------:R-:W-:Y:S01]  /*f5c0*/  IMAD.MOV.U32 R12, RZ, RZ, 0x4 ;  /* 0x00000004ff0c7424 */ /* 0x000fe200078e00ff */
[----:B------:R-:W-:-:S07]  /*f5d0*/  MOV R4, R14 ;  /* 0x0000000e00047202 */ /* 0x000fce0000000f00 */
[----:B------:R-:W-:Y:S05]  /*f5e0*/  WARPSYNC.COLLECTIVE R15, `(.L_x_2300) ;  /* 0x000000000f087348 */ /* 0x000fea0003c00000 */
[----:B------:R0:W1:Y:S02]  /*f5f0*/  SHFL.IDX P6, R14, R13, R12, R11 ;  /* 0x0000000c0d0e7389 */ /* 0x00006400000c000b */
[----:B01----:R-:W-:Y:S01]  /*f600*/  ENDCOLLECTIVE ;  /* 0x000000000000791b */ /* 0x003fe20003800000 */
.L_x_2300:
[----:B------:R-:W-:-:S04]  /*f610*/  @!P1 IMAD.WIDE.U32 R8, R27, 0x2, R4 ;  /* 0x000000021b089825 */ /* 0x000fc800078e0004 */
[----:B------:R-:W-:Y:S01]  /*f620*/  VIADD R5, R7, 0x40 ;  /* 0x0000004007057836 */ /* 0x000fe20000000000 */
[----:B------:R-:W-:Y:S01]  /*f630*/  @!PT LDS RZ, [RZ] ;  /* 0x00000000fffff984 */ /* 0x000fe20000000800 */
[----:B------:R-:W-:Y:S01]  /*f640*/  @!PT LDS RZ, [RZ] ;  /* 0x00000000fffff984 */ /* 0x000fe20000000800 */
[----:B------:R-:W-:Y:S01]  /*f650*/  @!PT LDS RZ, [RZ] ;  /* 0x00000000fffff984 */ /* 0x000fe20000000800 */
[----:B------:R0:W-:Y:S04]  /*f660*/  @!P1 LDGSTS.E.BYPASS.LTC128B.128 [R21+0xdc00], desc[UR36][R8.64], !P3 ;  /* 0x0dc0000008159fae */ /* 0x0001e8000d901d64 */
[----:B------:R0:W-:Y:S01]  /*f670*/  @!P1 LDGSTS.E.BYPASS.LTC128B.128 [R21+0x11c00], desc[UR36][R8.64+0x80], !P2 ;  /* 0x11c0008008159fae */ /* 0x0001e2000d101d64 */
[----:B------:R-:W-:-:S03]  /*f680*/  MOV R13, R3 ;  /* 0x00000003000d7202 */ /* 0x000fc60000000f00 */
[----:B------:R0:W-:Y:S01]  /*f690*/  @!P1 LDGSTS.E.BYPASS.LTC128B.128 [R21+0x15c00], desc[UR36][R8.64+0x100], !P0 ;  /* 0x15c0010008159fae */ /* 0x0001e2000c101d64 */
[----:B------:R-:W-:Y:S01]  /*f6a0*/  ISETP.GE.AND P1, PT, R5, R6, PT ;  /* 0x000000060500720c */ /* 0x000fe20003f26270 */
[----:B------:R-:W-:-:S12]  /*f6b0*/  IMAD.MOV.U32 R5, RZ, RZ, R14 ;  /* 0x000000ffff057224 */ /* 0x000fd800078e000e */
[----:B0-----:R-:W-:Y:S05]  /*f6c0*/  WARPSYNC.COLLECTIVE R15, `(.L_x_2301) ;  /* 0x000000000f087348 */ /* 0x001fea0003c00000 */
[----:B------:R1:W2:Y:S02]  /*f6d0*/  SHFL.IDX P6, R14, R13, R12, R11 ;  /* 0x0000000c0d0e7389 */ /* 0x0002a400000c000b */
[----:B012---:R-:W-:Y:S01]  /*f6e0*/  ENDCOLLECTIVE ;  /* 0x000000000000791b */ /* 0x007fe20003800000 */
.L_x_2301:
        /* <DEDUP_REMOVED lines=8> */
.L_x_2302:
        /* <DEDUP_REMOVED lines=13> */
.L_x_2303:
[----:B------:R-:W-:Y:S02]  /*f840*/  MOV R5, R8 ;  /* 0x0000000800057202 */ /* 0x000fe40000000f00 */
[----:B------:R-:W-:Y:S02]  /*f850*/  @!P1 LEA R21, R37, UR46, 0x1 ;  /* 0x0000002e25159c11 */ /* 0x000fe4000f8e08ff */
[----:B------:R-:W-:Y:S01]  /*f860*/  MOV R13, R0 ;  /* 0x00000000000d7202 */ /* 0x000fe20000000f00 */
[----:B------:R-:W-:Y:S02]  /*f870*/  IMAD.MOV.U32 R12, RZ, RZ, 0x6 ;  /* 0x00000006ff0c7424 */ /* 0x000fe400078e00ff */
[----:B------:R-:W-:-:S07]  /*f880*/  IMAD.MOV.U32 R4, RZ, RZ, R14 ;  /* 0x000000ffff047224 */ /* 0x000fce00078e000e */
[----:B------:R-:W-:Y:S05]  /*f890*/  WARPSYNC.COLLECTIVE R15, `(.L_x_2304) ;  /* 0x000000000f087348 */ /* 0x000fea0003c00000 */
[----:B------:R0:W1:Y:S02]  /*f8a0*/  SHFL.IDX P6, R14, R13, R12, R11 ;  /* 0x0000000c0d0e7389 */ /* 0x00006400000c000b */
[----:B01----:R-:W-:Y:S01]  /*f8b0*/  ENDCOLLECTIVE ;  /* 0x000000000000791b */ /* 0x003fe20003800000 */
.L_x_2304:
        /* <DEDUP_REMOVED lines=14> */
.L_x_2305:
[----:B------:R-:W-:Y:S01]  /*f9a0*/  @!P1 LEA R19, R37, UR46, 0x1 ;  /* 0x0000002e25139c11 */ /* 0x000fe2000f8e08ff */
[----:B------:R-:W-:Y:S01]  /*f9b0*/  IMAD.MOV.U32 R13, RZ, RZ, R0 ;  /* 0x000000ffff0d7224 */ /* 0x000fe200078e0000 */
[----:B------:R-:W-:Y:S02]  /*f9c0*/  MOV R12, 0x7 ;  /* 0x00000007000c7802 */ /* 0x000fe40000000f00 */
[----:B------:R-:W-:-:S07]  /*f9d0*/  MOV R4, R14 ;  /* 0x0000000e00047202 */ /* 0x000fce0000000f00 */
[----:B------:R-:W-:Y:S05]  /*f9e0*/  WARPSYNC.COLLECTIVE R15, `(.L_x_2306) ;  /* 0x000000000f087348 */ /* 0x000fea0003c00000 */
[----:B------:R0:W1:Y:S02]  /*f9f0*/  SHFL.IDX P6, R14, R13, R12, R11 ;  /* 0x0000000c0d0e7389 */ /* 0x00006400000c000b */
[----:B01----:R-:W-:Y:S01]  /*fa00*/  ENDCOLLECTIVE ;  /* 0x000000000000791b */ /* 0x003fe20003800000 */
.L_x_2306:
        /* <DEDUP_REMOVED lines=12> */
.L_x_2307:
[----:B------:R-:W-:Y:S05]  /*fad0*/  BRA `(.L_x_2308) ;  /* 0xffffffd0001c7947 */ /* 0x000fea000383ffff */
.L_x_2243:
[----:B0-----:R-:W-:-:S04]  /*fae0*/  IMAD.U32 R3, RZ, RZ, UR46 ;  /* 0x0000002eff037e24 */ /* 0x001fc8000f8e00ff */
[----:B------:R0:W1:Y:S03]  /*faf0*/  SYNCS.PHASECHK.TRANS64.TRYWAIT P0, [R3+URZ+0x2a820], R0 ;  /* 0x02a82000030075a7 */ /* 0x000066000800017f */
[----:B-1----:R-:W-:Y:S05]  /*fb00*/  @!P0 NANOSLEEP.SYNCS 0x989680 ;  /* 0x009896800000895d */ /* 0x002fea0003900000 */
[----:B------:R-:W1:Y:S02]  /*fb10*/  @!P0 SYNCS.PHASECHK.TRANS64 P0, [R3+URZ+0x2a820], R0 ;  /* 0x02a82000030085a7 */ /* 0x000e64000800007f */
[----:B-1----:R-:W-:Y:S05]  /*fb20*/  @!P0 BRA `(.L_x_2243) ;  /* 0xfffffffc00ec8947 */ /* 0x002fea000383ffff */
[----:B------:R-:W-:Y:S05]  /*fb30*/  BRA `(.L_x_2309) ;  /* 0xffffffd000647947 */ /* 0x000fea000383ffff */
.L_x_2247:
[----:B0-----:R0:W1:Y:S02]  /*fb40*/  SYNCS.PHASECHK.TRANS64.TRYWAIT P0, [R26+URZ+0x2a840], R3 ;  /* 0x02a840031a0075a7 */ /* 0x001064000800017f */
[----:B-1----:R-:W-:Y:S05]  /*fb50*/  @!P0 NANOSLEEP.SYNCS 0x989680 ;  /* 0x009896800000895d */ /* 0x002fea0003900000 */
[----:B------:R-:W1:Y:S02]  /*fb60*/  @!P0 SYNCS.PHASECHK.TRANS64 P0, [R26+URZ+0x2a840], R3 ;  /* 0x02a840031a0085a7 */ /* 0x000e64000800007f */
[----:B-1----:R-:W-:Y:S05]  /*fb70*/  @!P0 BRA `(.L_x_2247) ;  /* 0xfffffffc00f08947 */ /* 0x002fea000383ffff */
[----:B------:R-:W-:Y:S05]  /*fb80*/  BRA `(.L_x_2310) ;  /* 0xffffffd4002c7947 */ /* 0x000fea000383ffff */
.L_x_2248:
        /* <DEDUP_REMOVED lines=8> */
.L_x_2312:
[----:B------:R-:W-:Y:S05]  /*fc10*/  BSYNC B1 ;  /* 0x0000000000017941 */ /* 0x000fea0003800000 */
.L_x_2311:
        /* <DEDUP_REMOVED lines=9> */
.L_x_2313:
[----:B------:R-:W-:Y:S01]  /*fcb0*/  MOV R13, R0 ;  /* 0x00000000000d7202 */ /* 0x000fe20000000f00 */
[----:B------:R-:W-:Y:S01]  /*fcc0*/  IMAD.MOV.U32 R12, RZ, RZ, 0x1 ;  /* 0x00000001ff0c7424 */ /* 0x000fe200078e00ff */
[----:B------:R-:W-:-:S05]  /*fcd0*/  IADD3 R14, P0, R14, R20, RZ ;  /* 0x000000140e0e7210 */ /* 0x000fca0007f1e0ff */
[----:B------:R-:W-:-:S05]  /*fce0*/  IMAD.X R15, RZ, RZ, R4, P0 ;  /* 0x000000ffff0f7224 */ /* 0x000fca00000e0604 */
[----:B------:R-:W-:Y:S01]  /*fcf0*/  @!PT LDS RZ, [RZ] ;  /* 0x00000000fffff984 */ /* 0x000fe20000000800 */
[----:B------:R-:W-:Y:S01]  /*fd00*/  @!PT LDS RZ, [RZ] ;  /* 0x00000000fffff984 */ /* 0x000fe20000000800 */
[----:B------:R-:W-:Y:S01]  /*fd10*/  @!PT LDS RZ, [RZ] ;  /* 0x00000000fffff984 */ /* 0x000fe20000000800 */
[----:B------:R-:W-:Y:S04]  /*fd20*/  LDGSTS.E.BYPASS.LTC128B.128 [R5+0x18400], desc[UR36][R14.64], !P3 ;  /* 0x184000000e057fae */ /* 0x000fe8000d901d64 */
[----:B------:R-:W-:Y:S04]  /*fd30*/  LDGSTS.E.BYPASS.LTC128B.128 [R5+0x1b400], desc[UR36][R14.64+0x80], !P2 ;  /* 0x1b4000800e057fae */ /* 0x000fe8000d101d64 */
[----:B------:R0:W-:Y:S02]  /*fd40*/  LDGSTS.E.BYPASS.LTC128B.128 [R5+0x1e400], desc[UR36][R14.64+0x100], !P1 ;  /* 0x1e4001000e057fae */ /* 0x0001e4000c901d64 */
[----:B0-----:R-:W-:-:S07]  /*fd50*/  MOV R15, 0xffffffff ;  /* 0xffffffff000f7802 */ /* 0x001fce0000000f00 */
[----:B------:R-:W-:Y:S05]  /*fd60*/  WARPSYNC.COLLECTIVE R15, `(.L_x_2314) ;  /* 0x000000000f087348 */ /* 0x000fea0003c00000 */
[----:B------:R0:W1:Y:S02]  /*fd70*/  SHFL.IDX P6, R14, R13, R12, R11 ;  /* 0x0000000c0d0e7389 */ /* 0x00006400000c000b */
[----:B01----:R-:W-:Y:S01]  /*fd80*/  ENDCOLLECTIVE ;  /* 0x000000000000791b */ /* 0x003fe20003800000 */
.L_x_2314:
[----:B------:R-:W-:Y:S01]  /*fd90*/  MOV R13, R3 ;  /* 0x00000003000d7202 */ /* 0x000fe20000000f00 */
[----:B------:R-:W-:-:S07]  /*fda0*/  IMAD.MOV.U32 R4, RZ, RZ, R14 ;  /* 0x000000ffff047224 */ /* 0x000fce00078e000e */
[----:B------:R-:W-:Y:S05]  /*fdb0*/  WARPSYNC.COLLECTIVE R15, `(.L_x_2315) ;  /* 0x000000000f087348 */ /* 0x000fea0003c00000 */
[----:B------:R0:W1:Y:S02]  /*fdc0*/  SHFL.IDX P6, R14, R13, R12, R11 ;  /* 0x0000000c0d0e7389 */ /* 0x00006400000c000b */
[----:B01----:R-:W-:Y:S01]  /*fdd0*/  ENDCOLLECTIVE ;  /* 0x000000000000791b */ /* 0x003fe20003800000 */
.L_x_2315:
        /* <DEDUP_REMOVED lines=14> */
.L_x_2316:
[----:B------:R-:W-:Y:S01]  /*fec0*/  MOV R13, R3 ;  /* 0x00000003000d7202 */ /* 0x000fe20000000f00 */
[----:B------:R-:W-:-:S07]  /*fed0*/  IMAD.MOV.U32 R31, RZ, RZ, R14 ;  /* 0x000000ffff1f7224 */ /* 0x000fce00078e000e */
[----:B------:R-:W-:Y:S05]  /*fee0*/  WARPSYNC.COLLECTIVE R15, `(.L_x_2317) ;  /* 0x000000000f087348 */ /* 0x000fea0003c00000 */
[----:B------:R0:W1:Y:S02]  /*fef0*/  SHFL.IDX P6, R14, R13, R12, R11 ;  /* 0x0000000c0d0e7389 */ /* 0x00006400000c000b */
[----:B01----:R-:W-:Y:S01]  /*ff00*/  ENDCOLLECTIVE ;  /* 0x000000000000791b */ /* 0x003fe20003800000 */
.L_x_2317:
[----:B------:R-:W-:Y:S01]  /*ff10*/  IMAD.MOV.U32 R13, RZ, RZ, R0 ;  /* 0x000000ffff0d7224 */ /* 0x000fe200078e0000 */
[----:B------:R-:W-:Y:S01]  /*ff20*/  MOV R12, 0x3 ;  /* 0x00000003000c7802 */ /* 0x000fe20000000f00 */
[----:B------:R-:W-:-:S05]  /*ff30*/  IMAD.MOV.U32 R11, RZ, RZ, R14 ;  /* 0x000000ffff0b7224 */ /* 0x000fca00078e000e */
[----:B------:R-:W-:Y:S01]  /*ff40*/  IADD3 R14, P0, R11, R20, RZ ;  /* 0x000000140b0e7210 */ /* 0x000fe20007f1e0ff */
[----:B------:R-:W-:-:S03]  /*ff50*/  IMAD.MOV.U32 R11, RZ, RZ, 0x181f ;  /* 0x0000181fff0b7424 */ /* 0x000fc600078e00ff */
[----:B------:R-:W-:-:S05]  /*ff60*/  IADD3.X R15, RZ, R31, RZ, P0, !PT ;  /* 0x0000001fff0f7210 */ /* 0x000fca00007fe4ff */
        /* <DEDUP_REMOVED lines=10> */
.L_x_2318:
[----:B------:R-:W-:Y:S01]  /*10010*/  MOV R13, R3 ;  /* 0x00000003000d7202 */ /* 0x000fe20000000f00 */
[----:B------:R-:W-:-:S07]  /*10020*/  IMAD.MOV.U32 R31, RZ, RZ, R14 ;  /* 0x000000ffff1f7224 */ /* 0x000fce00078e000e */
[----:B------:R-:W-:Y:S05]  /*10030*/  WARPSYNC.COLLECTIVE R15, `(.L_x_2319) ;  /* 0x000000000f087348 */ /* 0x000fea0003c00000 */
[----:B------:R0:W1:Y:S02]  /*10040*/  SHFL.IDX P6, R14, R13, R12, R11 ;  /* 0x0000000c0d0e7389 */ /* 0x00006400000c000b */
[----:B01----:R-:W-:Y:S01]  /*10050*/  ENDCOLLECTIVE ;  /* 0x000000000000791b */ /* 0x003fe20003800000 */
.L_x_2319:
        /* <DEDUP_REMOVED lines=16> */
.L_x_2320:
[----:B------:R-:W-:Y:S01]  /*10160*/  MOV R13, R3 ;  /* 0x00000003000d7202 */ /* 0x000fe20000000f00 */
[----:B------:R-:W-:-:S07]  /*10170*/  IMAD.MOV.U32 R4, RZ, RZ, R14 ;  /* 0x000000ffff047224 */ /* 0x000fce00078e000e */
[----:B------:R-:W-:Y:S05]  /*10180*/  WARPSYNC.COLLECTIVE R15, `(.L_x_2321) ;  /* 0x000000000f087348 */ /* 0x000fea0003c00000 */
[----:B------:R0:W1:Y:S02]  /*10190*/  SHFL.IDX P6, R14, R13, R12, R11 ;  /* 0x0000000c0d0e7389 */ /* 0x00006400000c000b */
[----:B01----:R-:W-:Y:S01]  /*101a0*/  ENDCOLLECTIVE ;  /* 0x000000000000791b */ /* 0x003fe20003800000 */
.L_x_2321:
        /* <DEDUP_REMOVED lines=14> */
.L_x_2322:
[----:B------:R-:W-:Y:S01]  /*10290*/  MOV R13, R3 ;  /* 0x00000003000d7202 */ /* 0x000fe20000000f00 */
[----:B------:R-:W-:-:S07]  /*102a0*/  IMAD.MOV.U32 R0, RZ, RZ, R14 ;  /* 0x000000ffff007224 */ /* 0x000fce00078e000e */
[----:B------:R-:W-:Y:S05]  /*102b0*/  WARPSYNC.COLLECTIVE R15, `(.L_x_2323) ;  /* 0x000000000f087348 */ /* 0x000fea0003c00000 */
[----:B------:R0:W1:Y:S02]  /*102c0*/  SHFL.IDX P6, R14, R13, R12, R11 ;  /* 0x0000000c0d0e7389 */ /* 0x00006400000c000b */
[----:B01----:R-:W-:Y:S01]  /*102d0*/  ENDCOLLECTIVE ;  /* 0x000000000000791b */ /* 0x003fe20003800000 */
.L_x_2323:
[----:B------:R-:W-:Y:S01]  /*102e0*/  IMAD.MOV.U32 R3, RZ, RZ, R14 ;  /* 0x000000ffff037224 */ /* 0x000fe200078e000e */
[----:B------:R-:W-:Y:S06]  /*102f0*/  BRA `(.L_x_2324) ;  /* 0xffffffd000687947 */ /* 0x000fec000383ffff */
.L_x_2253:
[----:B--2---:R2:W3:Y:S02]  /*10300*/  SYNCS.PHASECHK.TRANS64.TRYWAIT P0, [R0+URZ+0x2a860], R3 ;  /* 0x02a86003000075a7 */ /* 0x0044e4000800017f */
[----:B---3--:R-:W-:Y:S05]  /*10310*/  @!P0 NANOSLEEP.SYNCS 0x989680 ;  /* 0x009896800000895d */ /* 0x008fea0003900000 */
[----:B------:R-:W3:Y:S02]  /*10320*/  @!P0 SYNCS.PHASECHK.TRANS64 P0, [R0+URZ+0x2a860], R3 ;  /* 0x02a86003000085a7 */ /* 0x000ee4000800007f */
[----:B---3--:R-:W-:Y:S05]  /*10330*/  @!P0 BRA `(.L_x_2253) ;  /* 0xfffffffc00f08947 */ /* 0x008fea000383ffff */
[----:B------:R-:W-:Y:S05]  /*10340*/  BRA `(.L_x_2325) ;  /* 0xffffffd000c47947 */ /* 0x000fea000383ffff */
.L_x_2254:
[----:B------:R-:W-:Y:S01]  /*10350*/  BSSY B1, `(.L_x_2326) ;  /* 0x0000008000017945 */ /* 0x000fe20003800000 */
[----:B0-----:R-:W-:Y:S01]  /*10360*/  MOV R13, R18 ;  /* 0x00000012000d7202 */ /* 0x001fe20000000f00 */
[----:B------:R-:W-:Y:S01]  /*10370*/  IMAD.MOV.U32 R12, RZ, RZ, RZ ;  /* 0x000000ffff0c7224 */ /* 0x000fe200078e00ff */
[----:B------:R-:W-:Y:S01]  /*10380*/  MOV R11, 0x181f ;  /* 0x0000181f000b7802 */ /* 0x000fe20000000f00 */
[----:B------:R-:W-:-:S07]  /*10390*/  IMAD.MOV.U32 R15, RZ, RZ, -0x1 ;  /* 0xffffffffff0f7424 */ /* 0x000fce00078e00ff */
[----:B-12---:R-:W-:Y:S05]  /*103a0*/  WARPSYNC.COLLECTIVE R15, `(.L_x_2327) ;  /* 0x000000000f087348 */ /* 0x006fea0003c00000 */
[----:B------:R0:W3:Y:S02]  /*103b0*/  SHFL.IDX P6, R14, R13, R12, R11 ;  /* 0x0000000c0d0e7389 */ /* 0x0000e400000c000b */
[----:B0123--:R-:W-:Y:S01]  /*103c0*/  ENDCOLLECTIVE ;  /* 0x000000000000791b */ /* 0x00ffe20003800000 */
.L_x_2327:
[----:B------:R-:W-:Y:S05]  /*103d0*/  BSYNC B1 ;  /* 0x0000000000017941 */ /* 0x000fea0003800000 */
.L_x_2326:
[----:B------:R-:W-:Y:S01]  /*103e0*/  IMAD.MOV.U32 R13, RZ, RZ, R17 ;  /* 0x000000ffff0d7224 */ /* 0x000fe200078e0011 */
[----:B------:R-:W-:Y:S01]  /*103f0*/  MOV R12, RZ ;  /* 0x000000ff000c7202 */ /* 0x000fe20000000f00 */
[----:B------:R-:W-:Y:S01]  /*10400*/  IMAD.MOV.U32 R11, RZ, RZ, 0x181f ;  /* 0x0000181fff0b7424 */ /* 0x000fe200078e00ff */
[----:B------:R-:W-:Y:S02]  /*10410*/  MOV R15, 0xffffffff ;  /* 0xffffffff000f7802 */ /* 0x000fe40000000f00 */
[----:B------:R-:W-:-:S07]  /*10420*/  MOV R3, R14 ;  /* 0x0000000e00037202 */ /* 0x000fce0000000f00 */
[----:B------:R-:W-:Y:S05]  /*10430*/  WARPSYNC.COLLECTIVE R15, `(.L_x_2328) ;  /* 0x000000000f087348 */ /* 0x000fea0003c00000 */
[----:B------:R0:W1:Y:S02]  /*10440*/  SHFL.IDX P6, R14, R13, R12, R11 ;  /* 0x0000000c0d0e7389 */ /* 0x00006400000c000b */
[----:B01----:R-:W-:Y:S01]  /*10450*/  ENDCOLLECTIVE ;  /* 0x000000000000791b */ /* 0x003fe20003800000 */
.L_x_2328:
[----:B------:R-:W-:Y:S01]  /*10460*/  MOV R13, R18 ;  /* 0x00000012000d7202 */ /* 0x000fe20000000f00 */
[----:B------:R-:W-:Y:S01]  /*10470*/  IMAD.MOV.U32 R12, RZ, RZ, 0x1 ;  /* 0x00000001ff0c7424 */ /* 0x000fe200078e00ff */
[----:B------:R-:W-:-:S13]  /*10480*/  IADD3 R4, P1, R14, R20, RZ ;  /* 0x000000140e047210 */ /* 0x000fda0007f3e0ff */
[----:B------:R-:W-:Y:S05]  /*10490*/  WARPSYNC.COLLECTIVE R15, `(.L_x_2329) ;  /* 0x000000000f087348 */ /* 0x000fea0003c00000 */
[----:B------:R0:W1:Y:S02]  /*104a0*/  SHFL.IDX P6, R14, R13, R12, R11 ;  /* 0x0000000c0d0e7389 */ /* 0x00006400000c000b */
[----:B01----:R-:W-:Y:S01]  /*104b0*/  ENDCOLLECTIVE ;  /* 0x000000000000791b */ /* 0x003fe20003800000 */
.L_x_2329:
[----:B------:R-:W-:Y:S01]  /*104c0*/  IMAD.X R5, RZ, RZ, R3, P1 ;  /* 0x000000ffff057224 */ /* 0x000fe200008e0603 */
[----:B------:R-:W-:Y:S02]  /*104d0*/  LOP3.LUT P1, RZ, R32, 0x1, RZ, 0xc0, !PT ;  /* 0x0000000120ff7812 */ /* 0x000fe4000782c0ff */
[----:B------:R-:W-:Y:S02]  /*104e0*/  LEA R3, R10, UR46, 0x1 ;  /* 0x0000002e0a037c11 */ /* 0x000fe4000f8e08ff */
        /* <DEDUP_REMOVED lines=11> */
.L_x_2330:
        /* <DEDUP_REMOVED lines=10> */
.L_x_2331:
        /* <DEDUP_REMOVED lines=12> */
.L_x_2332:
        /* <DEDUP_REMOVED lines=10> */
.L_x_2333:
        /* <DEDUP_REMOVED lines=12> */
.L_x_2334:
        /* <DEDUP_REMOVED lines=10> */
.L_x_2335:
        /* <DEDUP_REMOVED lines=12> */
.L_x_2336:
        /* <DEDUP_REMOVED lines=10> */
.L_x_2337:
        /* <DEDUP_REMOVED lines=12> */
.L_x_2338:
[----:B------:R-:W-:Y:S01]  /*10b20*/  @!PT LDS RZ, [RZ] ;  /* 0x00000000fffff984 */ /* 0x000fe20000000800 */
[----:B------:R-:W-:Y:S01]  /*10b30*/  @!PT LDS RZ, [RZ] ;  /* 0x00000000fffff984 */ /* 0x000fe20000000800 */
[----:B------:R-:W-:Y:S01]  /*10b40*/  @!PT LDS RZ, [RZ] ;  /* 0x00000000fffff984 */ /* 0x000fe20000000800 */
[----:B------:R0:W-:Y:S01]  /*10b50*/  LDGSTS.E.BYPASS.LTC128B.128 [R3+0x5400], desc[UR36][R4.64+0x80], !P2 ;  /* 0x0540008004037fae */ /* 0x0001e2000d101d64 */
[----:B------:R-:W-:Y:S05]  /*10b60*/  BRA `(.L_x_2339) ;  /* 0xffffffcc00807947 */ /* 0x000fea000383ffff */
.L_x_2260:
[----:B0-----:R0:W2:Y:S02]  /*10b70*/  SYNCS.PHASECHK.TRANS64.TRYWAIT P0, [R0+URZ+0x2a860], R3 ;  /* 0x02a86003000075a7 */ /* 0x0010a4000800017f */
[----:B--2---:R-:W-:Y:S05]  /*10b80*/  @!P0 NANOSLEEP.SYNCS 0x989680 ;  /* 0x009896800000895d */ /* 0x004fea0003900000 */
[----:B------:R-:W2:Y:S02]  /*10b90*/  @!P0 SYNCS.PHASECHK.TRANS64 P0, [R0+URZ+0x2a860], R3 ;  /* 0x02a86003000085a7 */ /* 0x000ea4000800007f */
[----:B--2---:R-:W-:Y:S05]  /*10ba0*/  @!P0 BRA `(.L_x_2260) ;  /* 0xfffffffc00f08947 */ /* 0x004fea000383ffff */
[----:B------:R-:W-:Y:S05]  /*10bb0*/  BRA `(.L_x_2340) ;  /* 0xffffffd000687947 */ /* 0x000fea000383ffff */
.L_x_2261:
        /* <DEDUP_REMOVED lines=8> */
.L_x_2342:
[----:B------:R-:W-:Y:S05]  /*10c40*/  BSYNC B0 ;  /* 0x0000000000007941 */ /* 0x000fea0003800000 */
.L_x_2341:
        /* <DEDUP_REMOVED lines=9> */
.L_x_2343:
        /* <DEDUP_REMOVED lines=11> */
.L_x_2344:
        /* <DEDUP_REMOVED lines=13> */
.L_x_2345:
[----:B------:R-:W-:Y:S01]  /*10e60*/  IMAD.MOV.U32 R5, RZ, RZ, R6 ;  /* 0x000000ffff057224 */ /* 0x000fe200078e0006 */
[----:B------:R-:W-:Y:S01]  /*10e70*/  MOV R13, R18 ;  /* 0x00000012000d7202 */ /* 0x000fe20000000f00 */
[----:B------:R-:W-:Y:S01]  /*10e80*/  IMAD.MOV.U32 R12, RZ, RZ, 0x2 ;  /* 0x00000002ff0c7424 */ /* 0x000fe200078e00ff */
[----:B------:R-:W-:-:S07]  /*10e90*/  MOV R4, R14 ;  /* 0x0000000e00047202 */ /* 0x000fce0000000f00 */
[----:B------:R-:W-:Y:S05]  /*10ea0*/  WARPSYNC.COLLECTIVE R15, `(.L_x_2346) ;  /* 0x000000000f087348 */ /* 0x000fea0003c00000 */
[----:B------:R0:W1:Y:S02]  /*10eb0*/  SHFL.IDX P6, R14, R13, R12, R11 ;  /* 0x0000000c0d0e7389 */ /* 0x00006400000c000b */
[----:B01----:R-:W-:Y:S01]  /*10ec0*/  ENDCOLLECTIVE ;  /* 0x000000000000791b */ /* 0x003fe20003800000 */
.L_x_2346:
        /* <DEDUP_REMOVED lines=13> */
.L_x_2347:
[----:B------:R-:W-:Y:S01]  /*10fa0*/  MOV R5, R20 ;  /* 0x0000001400057202 */ /* 0x000fe20000000f00 */
[----:B------:R-:W-:Y:S01]  /*10fb0*/  IMAD.MOV.U32 R13, RZ, RZ, R18 ;  /* 0x000000ffff0d7224 */ /* 0x000fe200078e0012 */
[----:B------:R-:W-:Y:S02]  /*10fc0*/  MOV R12, 0x3 ;  /* 0x00000003000c7802 */ /* 0x000fe40000000f00 */
[----:B------:R-:W-:-:S07]  /*10fd0*/  MOV R10, R14 ;  /* 0x0000000e000a7202 */ /* 0x000fce0000000f00 */
[----:B------:R-:W-:Y:S05]  /*10fe0*/  WARPSYNC.COLLECTIVE R15, `(.L_x_2348) ;  /* 0x000000000f087348 */ /* 0x000fea0003c00000 */
[----:B------:R0:W1:Y:S02]  /*10ff0*/  SHFL.IDX P6, R14, R13, R12, R11 ;  /* 0x0000000c0d0e7389 */ /* 0x00006400000c000b */
[----:B01----:R-:W-:Y:S01]  /*11000*/  ENDCOLLECTIVE ;  /* 0x000000000000791b */ /* 0x003fe20003800000 */
.L_x_2348:
[----:B------:R-:W-:Y:S02]  /*11010*/  IMAD.MOV.U32 R4, RZ, RZ, R10 ;  /* 0x000000ffff047224 */ /* 0x000fe400078e000a */
[----:B------:R-:W-:Y:S02]  /*11020*/  IMAD.MOV.U32 R10, RZ, RZ, RZ ;  /* 0x000000ffff0a7224 */ /* 0x000fe400078e00ff */
        /* <DEDUP_REMOVED lines=13> */
.L_x_2349:
[----:B------:R-:W-:Y:S01]  /*11100*/  IMAD.MOV.U32 R5, RZ, RZ, R7 ;  /* 0x000000ffff057224 */ /* 0x000fe200078e0007 */
[----:B------:R-:W-:Y:S01]  /*11110*/  MOV R13, R18 ;  /* 0x00000012000d7202 */ /* 0x000fe20000000f00 */
[----:B------:R-:W-:Y:S02]  /*11120*/  IMAD.MOV.U32 R12, RZ, RZ, 0x4 ;  /* 0x00000004ff0c7424 */ /* 0x000fe400078e00ff */
[----:B------:R-:W-:-:S07]  /*11130*/  IMAD.MOV.U32 R22, RZ, RZ, R14 ;  /* 0x000000ffff167224 */ /* 0x000fce00078e000e */
[----:B------:R-:W-:Y:S05]  /*11140*/  WARPSYNC.COLLECTIVE R15, `(.L_x_2350) ;  /* 0x000000000f087348 */ /* 0x000fea0003c00000 */
[----:B------:R0:W1:Y:S02]  /*11150*/  SHFL.IDX P6, R14, R13, R12, R11 ;  /* 0x0000000c0d0e7389 */ /* 0x00006400000c000b */
[----:B01----:R-:W-:Y:S01]  /*11160*/  ENDCOLLECTIVE ;  /* 0x000000000000791b */ /* 0x003fe20003800000 */
.L_x_2350:
        /* <DEDUP_REMOVED lines=14> */
.L_x_2351:
[----:B------:R-:W-:Y:S01]  /*11250*/  MOV R5, R19 ;  /* 0x0000001300057202 */ /* 0x000fe20000000f00 */
[----:B------:R-:W-:Y:S01]  /*11260*/  IMAD.MOV.U32 R13, RZ, RZ, R18 ;  /* 0x000000ffff0d7224 */ /* 0x000fe200078e0012 */
[----:B------:R-:W-:Y:S02]  /*11270*/  MOV R12, 0x5 ;  /* 0x00000005000c7802 */ /* 0x000fe40000000f00 */
[----:B------:R-:W-:-:S07]  /*11280*/  MOV R24, R14 ;  /* 0x0000000e00187202 */ /* 0x000fce0000000f00 */
[----:B------:R-:W-:Y:S05]  /*11290*/  WARPSYNC.COLLECTIVE R15, `(.L_x_2352) ;  /* 0x000000000f087348 */ /* 0x000fea0003c00000 */
[----:B------:R0:W1:Y:S02]  /*112a0*/  SHFL.IDX P6, R14, R13, R12, R11 ;  /* 0x0000000c0d0e7389 */ /* 0x00006400000c000b */
[----:B01----:R-:W-:Y:S01]  /*112b0*/  ENDCOLLECTIVE ;  /* 0x000000000000791b */ /* 0x003fe20003800000 */
.L_x_2352:
        /* <DEDUP_REMOVED lines=12> */
.L_x_2353:
[----:B------:R-:W-:Y:S05]  /*11380*/  BRA `(.L_x_2354) ;  /* 0xffffffcc00407947 */ /* 0x000fea000383ffff */
.L_x_2264:
[----:B0-----:R0:W1:Y:S02]  /*11390*/  SYNCS.PHASECHK.TRANS64.TRYWAIT P0, [R5+URZ+0x2a820], R10 ;  /* 0x02a8200a050075a7 */ /* 0x001064000800017f */
[----:B-1----:R-:W-:Y:S05]  /*113a0*/  @!P0 NANOSLEEP.SYNCS 0x989680 ;  /* 0x009896800000895d */ /* 0x002fea0003900000 */
[----:B------:R-:W1:Y:S02]  /*113b0*/  @!P0 SYNCS.PHASECHK.TRANS64 P0, [R5+URZ+0x2a820], R10 ;  /* 0x02a8200a050085a7 */ /* 0x000e64000800007f */
[----:B-1----:R-:W-:Y:S05]  /*113c0*/  @!P0 BRA `(.L_x_2264) ;  /* 0xfffffffc00f08947 */ /* 0x002fea000383ffff */
[----:B------:R-:W-:Y:S05]  /*113d0*/  BRA `(.L_x_2355) ;  /* 0xffffffcc00b47947 */ /* 0x000fea000383ffff */
.L_x_2265:
[----:B------:R-:W-:Y:S01]  /*113e0*/  BSSY B0, `(.L_x_2356) ;  /* 0x0000008000007945 */ /* 0x000fe20003800000 */
[----:B------:R-:W-:Y:S01]  /*113f0*/  MOV R13, R16 ;  /* 0x00000010000d7202 */ /* 0x000fe20000000f00 */
[----:B------:R-:W-:Y:S01]  /*11400*/  IMAD.MOV.U32 R12, RZ, RZ, RZ ;  /* 0x000000ffff0c7224 */ /* 0x000fe200078e00ff */
[----:B------:R-:W-:Y:S01]  /*11410*/  MOV R11, 0x1f ;  /* 0x0000001f000b7802 */ /* 0x000fe20000000f00 */
[----:B------:R-:W-:-:S07]  /*11420*/  IMAD.MOV.U32 R15, RZ, RZ, -0x1 ;  /* 0xffffffffff0f7424 */ /* 0x000fce00078e00ff */
[----:B0----5:R-:W-:Y:S05]  /*11430*/  WARPSYNC.COLLECTIVE R15, `(.L_x_2357) ;  /* 0x000000000f087348 */ /* 0x021fea0003c00000 */
[----:B------:R1:W2:Y:S02]  /*11440*/  SHFL.IDX P6, R14, R13, R12, R11 ;  /* 0x0000000c0d0e7389 */ /* 0x0002a400000c000b */
[----:B012--5:R-:W-:Y:S01]  /*11450*/  ENDCOLLECTIVE ;  /* 0x000000000000791b */ /* 0x027fe20003800000 */
.L_x_2357:
[----:B------:R-:W-:Y:S05]  /*11460*/  BSYNC B0 ;  /* 0x0000000000007941 */ /* 0x000fea0003800000 */
.L_x_2356:
[----:B------:R-:W-:Y:S05]  /*11470*/  BRA `(.L_x_2358) ;  /* 0xffffffcc00987947 */ /* 0x000fea000383ffff */
.L_x_2266:
[----:B------:R-:W-:Y:S01]  /*11480*/  BSSY B0, `(.L_x_2359) ;  /* 0x0000006000007945 */ /* 0x000fe20003800000 */
[----:B------:R-:W-:-:S07]  /*11490*/  MOV R15, 0xffffffff ;  /* 0xffffffff000f7802 */ /* 0x000fce0000000f00 */
[----:B01---5:R-:W-:Y:S05]  /*114a0*/  WARPSYNC.COLLECTIVE R15, `(.L_x_2360) ;  /* 0x000000000f0c7348 */ /* 0x023fea0003c00000 */
[----:B------:R-:W-:Y:S02]  /*114b0*/  ELECT P6, UR62, PT ;  /* 0x00000000003e782f */ /* 0x000fe400038c0000 */
[----:B------:R-:W-:Y:S01]  /*114c0*/  MOV R14, UR62 ;  /* 0x0000003e000e7c02 */ /* 0x000fe20008000f00 */
[----:B01---5:R-:W-:Y:S10]  /*114d0*/  ENDCOLLECTIVE ;  /* 0x000000000000791b */ /* 0x023ff40003800000 */
.L_x_2360:
[----:B------:R-:W-:Y:S05]  /*114e0*/  BSYNC B0 ;  /* 0x0000000000007941 */ /* 0x000fea0003800000 */
.L_x_2359:
[----:B------:R-:W-:Y:S05]  /*114f0*/  BRA `(.L_x_2361) ;  /* 0xffffffcc008c7947 */ /* 0x000fea000383ffff */
.L_x_2268:
[----:B--2---:R2:W3:Y:S02]  /*11500*/  SYNCS.PHASECHK.TRANS64.TRYWAIT P1, [R6+URZ+0x2a840], R3 ;  /* 0x02a84003060075a7 */ /* 0x0044e4000802017f */
[----:B---3--:R-:W-:Y:S05]  /*11510*/  @!P1 NANOSLEEP.SYNCS 0x989680 ;  /* 0x009896800000995d */ /* 0x008fea0003900000 */
[----:B------:R-:W3:Y:S02]  /*11520*/  @!P1 SYNCS.PHASECHK.TRANS64 P1, [R6+URZ+0x2a840], R3 ;  /* 0x02a84003060095a7 */ /* 0x000ee4000802007f */
[----:B---3--:R-:W-:Y:S05]  /*11530*/  @!P1 BRA `(.L_x_2268) ;  /* 0xfffffffc00f09947 */ /* 0x008fea000383ffff */
[----:B------:R-:W-:Y:S05]  /*11540*/  BRA `(.L_x_2362) ;  /* 0xffffffcc00b07947 */ /* 0x000fea000383ffff */
.L_x_2270:
[----:B0-----:R0:W3:Y:S02]  /*11550*/  SYNCS.PHASECHK.TRANS64.TRYWAIT P1, [R5+URZ+0x2a840], R0 ;  /* 0x02a84000050075a7 */ /* 0x0010e4000802017f */
[----:B---3--:R-:W-:Y:S05]  /*11560*/  @!P1 NANOSLEEP.SYNCS 0x989680 ;  /* 0x009896800000995d */ /* 0x008fea0003900000 */
[----:B------:R-:W3:Y:S02]  /*11570*/  @!P1 SYNCS.PHASECHK.TRANS64 P1, [R5+URZ+0x2a840], R0 ;  /* 0x02a84000050095a7 */ /* 0x000ee4000802007f */
[----:B---3--:R-:W-:Y:S05]  /*11580*/  @!P1 BRA `(.L_x_2270) ;  /* 0xfffffffc00f09947 */ /* 0x008fea000383ffff */
[----:B------:R-:W-:Y:S05]  /*11590*/  BRA `(.L_x_2363) ;  /* 0xffffffcc00bc7947 */ /* 0x000fea000383ffff */
.L_x_2272:
[----:B---3--:R3:W4:Y:S02]  /*115a0*/  SYNCS.PHASECHK.TRANS64.TRYWAIT P1, [R6+URZ+0x2a860], R3 ;  /* 0x02a86003060075a7 */ /* 0x008724000802017f */
[----:B----4-:R-:W-:Y:S05]  /*115b0*/  @!P1 NANOSLEEP.SYNCS 0x989680 ;  /* 0x009896800000995d */ /* 0x010fea0003900000 */
[----:B------:R-:W4:Y:S02]  /*115c0*/  @!P1 SYNCS.PHASECHK.TRANS64 P1, [R6+URZ+0x2a860], R3 ;  /* 0x02a86003060095a7 */ /* 0x000f24000802007f */
[----:B----4-:R-:W-:Y:S05]  /*115d0*/  @!P1 BRA `(.L_x_2272) ;  /* 0xfffffffc00f09947 */ /* 0x010fea000383ffff */
[----:B------:R-:W-:Y:S05]  /*115e0*/  BRA `(.L_x_2364) ;  /* 0xffffffcc00b87947 */ /* 0x000fea000383ffff */
.L_x_2365:
        /* <DEDUP_REMOVED lines=9> */
.L_x_3210:


//--------------------- .text._ZN7cutlass13device_kernelIN5flash11enable_sm90INS1_16FlashAttnFwdSm90INS1_25CollectiveMainloopFwdSm90ILi2EN4cute5tupleIJNS5_1CILi1EEES8_S8_EEENS6_IJNS7_ILi128EEENS7_ILi96EEENS7_ILi192EEEEEELi128ENS_10bfloat16_tEfNS_4arch4Sm90ELb1ELb0ELb1ELb1ELb1ELb0ELb0ELb1ELb1ELb1ELb1ELb0EEENS1_21CollectiveEpilogueFwdINS6_IJSA_SA_SB_EEES9_SE_SG_Li256ELb1ELb1ELb1ELb0EEENS1_36VarlenDynamicPersistentTileSchedulerILi128ELi96ELi256ELi128ELb1ELb1ELb1ELb1ELb1ELb1EEEEEEEEEvNT_6ParamsE --------------------------
	.section	.text._ZN7cutlass13device_kernelIN5flash11enable_sm90INS1_16FlashAttnFwdSm90INS1_25CollectiveMainloopFwdSm90ILi2EN4cute5tupleIJNS5_1CILi1EEES8_S8_EEENS6_IJNS7_ILi128EEENS7_ILi96EEENS7_ILi192EEEEEELi128ENS_10bfloat16_tEfNS_4arch4Sm90ELb1ELb0ELb1ELb1ELb1ELb0ELb0ELb1ELb1ELb1ELb1ELb0EEENS1_21CollectiveEpilogueFwdINS6_IJSA_SA_SB_EEES9_SE_SG_Li256ELb1ELb1ELb1ELb0EEENS1_36VarlenDynamicPersistentTileSchedulerILi128ELi96ELi256ELi128ELb1ELb1ELb1ELb1ELb1ELb1EEEEEEEEEvNT_6ParamsE,"ax",@progbits
	.align	128
.text._ZN7cutlass13device_kernelIN5flash11enable_sm90INS1_16FlashAttnFwdSm90INS1_25CollectiveMainloopFwdSm90ILi2EN4cute5tupleIJNS5_1CILi1EEES8_S8_EEENS6_IJNS7_ILi128EEENS7_ILi96EEENS7_ILi192EEEEEELi128ENS_10bfloat16_tEfNS_4arch4Sm90ELb1ELb0ELb1ELb1ELb1ELb0ELb0ELb1ELb1ELb1ELb1ELb0EEENS1_21CollectiveEpilogueFwdINS6_IJSA_SA_SB_EEES9_SE_SG_Li256ELb1ELb1ELb1ELb0EEENS1_36VarlenDynamicPersistentTileSchedulerILi128ELi96ELi256ELi128ELb1ELb1ELb1ELb1ELb1ELb1EEEEEEEEEvNT_6ParamsE:
        .type           _ZN7cutlass13device_kernelIN5flash11enable_sm90INS1_16FlashAttnFwdSm90INS1_25CollectiveMainloopFwdSm90ILi2EN4cute5tupleIJNS5_1CILi1EEES8_S8_EEENS6_IJNS7_ILi128EEENS7_ILi96EEENS7_ILi192EEEEEELi128ENS_10bfloat16_tEfNS_4arch4Sm90ELb1ELb0ELb1ELb1ELb1ELb0ELb0ELb1ELb1ELb1ELb1ELb0EEENS1_21CollectiveEpilogueFwdINS6_IJSA_SA_SB_EEES9_SE_SG_Li256ELb1ELb1ELb1ELb0EEENS1_36VarlenDynamicPersistentTileSchedulerILi128ELi96ELi256ELi128ELb1ELb1ELb1ELb1ELb1ELb1EEEEEEEEEvNT_6ParamsE,@function
        .size           _ZN7cutlass13device_kernelIN5flash11enable_sm90INS1_16FlashAttnFwdSm90INS1_25CollectiveMainloopFwdSm90ILi2EN4cute5tupleIJNS5_1CILi1EEES8_S8_EEENS6_IJNS7_ILi128EEENS7_ILi96EEENS7_ILi192EEEEEELi128ENS_10bfloat16_tEfNS_4arch4Sm90ELb1ELb0ELb1ELb1ELb1ELb0ELb0ELb1ELb1ELb1ELb1ELb0EEENS1_21CollectiveEpilogueFwdINS6_IJSA_SA_SB_EEES9_SE_SG_Li256ELb1ELb1ELb1ELb0EEENS1_36VarlenDynamicPersistentTileSchedulerILi128ELi96ELi256ELi128ELb1ELb1ELb1ELb1ELb1ELb1EEEEEEEEEvNT_6ParamsE,(.L_x_3211 - _ZN7cutlass13device_kernelIN5flash11enable_sm90INS1_16FlashAttnFwdSm90INS1_25CollectiveMainloopFwdSm90ILi2EN4cute5tupleIJNS5_1CILi1EEES8_S8_EEENS6_IJNS7_ILi128EEENS7_ILi96EEENS7_ILi192EEEEEELi128ENS_10bfloat16_tEfNS_4arch4Sm90ELb1ELb0ELb1ELb1ELb1ELb0ELb0ELb1ELb1ELb1ELb1ELb0EEENS1_21CollectiveEpilogueFwdINS6_IJSA_SA_SB_EEES9_SE_SG_Li256ELb1ELb1ELb1ELb0EEENS1_36VarlenDynamicPersistentTileSchedulerILi128ELi96ELi256ELi128ELb1ELb1ELb1ELb1ELb1ELb1EEEEEEEEEvNT_6ParamsE)
        .other          _ZN7cutlass13device_kernelIN5flash11enable_sm90INS1_16FlashAttnFwdSm90INS1_25CollectiveMainloopFwdSm90ILi2EN4cute5tupleIJNS5_1CILi1EEES8_S8_EEENS6_IJNS7_ILi128EEENS7_ILi96EEENS7_ILi192EEEEEELi128ENS_10bfloat16_tEfNS_4arch4Sm90ELb1ELb0ELb1ELb1ELb1ELb0ELb0ELb1ELb1ELb1ELb1ELb0EEENS1_21CollectiveEpilogueFwdINS6_IJSA_SA_SB_EEES9_SE_SG_Li256ELb1ELb1ELb1ELb0EEENS1_36VarlenDynamicPersistentTileSchedulerILi128ELi96ELi256ELi128ELb1ELb1ELb1ELb1ELb1ELb1EEEEEEEEEvNT_6ParamsE,@"STO_CUDA_ENTRY STV_DEFAULT"
_ZN7cutlass13device_kernelIN5flash11enable_sm90INS1_16FlashAttnFwdSm90INS1_25CollectiveMainloopFwdSm90ILi2EN4cute5tupleIJNS5_1CILi1EEES8_S8_EEENS6_IJNS7_ILi128EEENS7_ILi96EEENS7_ILi192EEEEEELi128ENS_10bfloat16_tEfNS_4arch4Sm90ELb1ELb0ELb1ELb1ELb1ELb0ELb0ELb1ELb1ELb1ELb1ELb0EEENS1_21CollectiveEpilogueFwdINS6_IJSA_SA_SB_EEES9_SE_SG_Li256ELb1ELb1ELb1ELb0EEENS1_36VarlenDynamicPersistentTileSchedulerILi128ELi96ELi256ELi128ELb1ELb1ELb1ELb1ELb1ELb1EEEEEEEEEvNT_6ParamsE:
        /* <DEDUP_REMOVED lines=45> */
.L_x_2366:
        /* <DEDUP_REMOVED lines=22> */
.L_x_2367:
        /* <DEDUP_REMOVED lines=18> */
.L_x_2368:
        /* <DEDUP_REMOVED lines=22> */
.L_x_2369:
        /* <DEDUP_REMOVED lines=23> */
.L_x_2370:
        /* <DEDUP_REMOVED lines=10> */
.L_x_2372:
        /* <DEDUP_REMOVED lines=22> */
[----:B------:R-:W-:-:S04]  /*0a20*/  LEA.HI R3, R0, R203, RZ, 0x4 ;  /* 0x000000cb00037211 */ /* 0x000fc800078f20ff */
        /* <DEDUP_REMOVED lines=17> */
[----:B------:R-:W-:Y:S01]  /*0b40*/  LEA.HI R7, R8, R181, RZ, 0x2 ;  /* 0x000000b508077211 */ /* 0x000fe200078f10ff */
[----:B------:R-:W-:Y:S01]  /*0b50*/  IMAD.U32 R180, RZ, RZ, UR4 ;  /* 0x00000004ffb47e24 */ /* 0x000fe2000f8e00ff */
[----:B------:R-:W-:Y:S01]  /*0b60*/  LOP3.LUT R3, R3, 0x1ffffffe, RZ, 0xc0, !PT ;  /* 0x1ffffffe03037812 */ /* 0x000fe200078ec0ff */
[----:B------:R-:W-:Y:S01]  /*0b70*/  IMAD R4, R4, 0x40, R5 ;  /* 0x0000004004047824 */ /* 0x000fe200078e0205 */
[----:B------:R-:W-:-:S02]  /*0b80*/  LEA.HI R5, R0, R203, RZ, 0x2 ;  /* 0x000000cb00057211 */ /* 0x000fc400078f10ff */
[----:B------:R-:W-:Y:S01]  /*0b90*/  SHF.R.S32.HI R9, RZ, 0x2, R7 ;  /* 0x00000002ff097819 */ /* 0x000fe20000011407 */
[----:B------:R-:W-:Y:S01]  /*0ba0*/  IMAD.IADD R3, R6, 0x1, -R3 ;  /* 0x0000000106037824 */ /* 0x000fe200078e0a03 */
[----:B------:R-:W-:Y:S02]  /*0bb0*/  SHF.R.S32.HI R10, RZ, 0x1f, R7 ;  /* 0x0000001fff0a7819 */ /* 0x000fe40000011407 */
[----:B------:R-:W-:Y:S02]  /*0bc0*/  LEA.HI R0, R0, R203, RZ, 0x3 ;  /* 0x000000cb00007211 */ /* 0x000fe400078f18ff */
[----:B------:R-:W-:Y:S02]  /*0bd0*/  LOP3.LUT R6, R5, 0xfffffffc, RZ, 0xc0, !PT ;  /* 0xfffffffc05067812 */ /* 0x000fe400078ec0ff */
[----:B------:R-:W-:Y:S02]  /*0be0*/  LEA.HI R10, R10, R9, RZ, 0x3 ;  /* 0x000000090a0a7211 */ /* 0x000fe400078f18ff */
[----:B------:R-:W-:Y:S01]  /*0bf0*/  LOP3.LUT R22, R0, 0xfffffff8, RZ, 0xc0, !PT ;  /* 0xfffffff800167812 */ /* 0x000fe200078ec0ff */
[----:B------:R-:W-:Y:S01]  /*0c00*/  IMAD.IADD R6, R203, 0x1, -R6 ;  /* 0x00000001cb067824 */ /* 0x000fe200078e0a06 */
[----:B------:R-:W-:-:S02]  /*0c10*/  LEA R199, R3, R4, 0x3 ;  /* 0x0000000403c77211 */ /* 0x000fc400078e18ff */
[----:B------:R-:W-:Y:S01]  /*0c20*/  LOP3.LUT R4, R7, 0x7ffffffc, RZ, 0xc0, !PT ;  /* 0x7ffffffc07047812 */ /* 0x000fe200078ec0ff */
[----:B------:R-:W-:Y:S01]  /*0c30*/  IMAD.IADD R22, R203, 0x1, -R22 ;  /* 0x00000001cb167824 */ /* 0x000fe200078e0a16 */
[----:B------:R-:W-:Y:S02]  /*0c40*/  LOP3.LUT R10, R10, 0xfffffff8, RZ, 0xc0, !PT ;  /* 0xfffffff80a0a7812 */ /* 0x000fe400078ec0ff */
[----:B------:R-:W-:Y:S01]  /*0c50*/  LEA.HI R8, R8, R181, RZ, 0x5 ;  /* 0x000000b508087211 */ /* 0x000fe200078f28ff */
[----:B------:R-:W-:Y:S01]  /*0c60*/  IMAD.IADD R4, R181, 0x1, -R4 ;  /* 0x00000001b5047824 */ /* 0x000fe200078e0a04 */
[----:B------:R-:W-:Y:S01]  /*0c70*/  LEA.HI R3, R6, R6, RZ, 0x1 ;  /* 0x0000000606037211 */ /* 0x000fe200078f08ff */
[----:B------:R-:W-:Y:S01]  /*0c80*/  IMAD.IADD R9, R9, 0x1, -R10 ;  /* 0x0000000109097824 */ /* 0x000fe200078e0a0a */
[----:B------:R-:W-:Y:S01]  /*0c90*/  SHF.R.S32.HI R8, RZ, 0x5, R8 ;  /* 0x00000005ff087819 */ /* 0x000fe20000011408 */
[----:B------:R-:W-:Y:S01]  /*0ca0*/  IMAD.SHL.U32 R17, R4, 0x2, RZ ;  /* 0x0000000204117824 */ /* 0x000fe200078e00ff */
[----:B------:R-:W-:-:S02]  /*0cb0*/  LOP3.LUT R2, R2, 0x3fffffe, RZ, 0xc0, !PT ;  /* 0x03fffffe02027812 */ /* 0x000fc400078ec0ff */
[----:B------:R-:W-:Y:S01]  /*0cc0*/  SHF.L.U32 R16, R22, 0x3, RZ ;  /* 0x0000000316107819 */ /* 0x000fe200000006ff */
[----:B------:R-:W-:Y:S01]  /*0cd0*/  IMAD R9, R8, 0x10, R9 ;  /* 0x0000001008097824 */ /* 0x000fe200078e0209 */
[----:B------:R-:W-:Y:S01]  /*0ce0*/  LOP3.LUT R3, R3, 0x1ffffffe, RZ, 0xc0, !PT ;  /* 0x1ffffffe03037812 */ /* 0x000fe200078ec0ff */
[----:B------:R-:W-:Y:S01]  /*0cf0*/  IMAD.IADD R2, R197, 0x1, -R2 ;  /* 0x00000001c5027824 */ /* 0x000fe200078e0a02 */
[C---:B------:R-:W-:Y:S01]  /*0d00*/  IADD3 R174, R17.reuse, 0x18, RZ ;  /* 0x0000001811ae7810 */ /* 0x040fe20007ffe0ff */
[----:B------:R-:W-:Y:S01]  /*0d10*/  VIADD R19, R16, 0x40 ;  /* 0x0000004010137836 */ /* 0x000fe20000000000 */
        /* <DEDUP_REMOVED lines=30> */
[----:B------:R-:W-:-:S02]  /*0f00*/  SHF.R.S32.HI R185, RZ, 0x1f, R165 ;  /* 0x0000001fffb97819 */ /* 0x000fc400000114a5 */
[----:B------:R-:W-:Y:S01]  /*0f10*/  SHF.R.S32.HI R184, RZ, 0x1f, R164 ;  /* 0x0000001fffb87819 */ /* 0x000fe200000114a4 */
[----:B------:R-:W-:Y:S01]  /*0f20*/  IMAD R18, R3, 0x8, R198 ;  /* 0x0000000803127824 */ /* 0x000fe200078e02c6 */
[----:B------:R-:W-:Y:S02]  /*0f30*/  SHF.R.S32.HI R183, RZ, 0x1f, R163 ;  /* 0x0000001fffb77819 */ /* 0x000fe400000114a3 */
[----:B------:R-:W-:-:S07]  /*0f40*/  SHF.R.S32.HI R182, RZ, 0x1f, R162 ;  /* 0x0000001fffb67819 */ /* 0x000fce00000114a2 */
.L_x_2436:
[----:B01-34-:R-:W0:Y:S01]  /*0f50*/  LDC.64 R2, c[0x0][0xc88] ;  /* 0x00032200ff027b82 */ /* 0x01be220000000a00 */
[----:B------:R-:W-:Y:S01]  /*0f60*/  ULDC.64 UR8, c[0x0][0xa28] ;  /* 0x00028a0000087ab9 */ /* 0x000fe20000000a00 */
[----:B------:R-:W-:Y:S01]  /*0f70*/  ULDC.64 UR10, c[0x0][0xa18] ;  /* 0x00028600000a7ab9 */ /* 0x000fe20000000a00 */
[----:B0-----:R-:W-:-:S06]  /*0f80*/  IMAD.WIDE R2, R27, 0x4, R2 ;  /* 0x000000041b027825 */ /* 0x001fcc00078e0202 */
[----:B--2---:R-:W2:Y:S01]  /*0f90*/  LDG.E R2, desc[UR36][R2.64] ;  /* 0x0000002402027981 */ /* 0x004ea2000c1e1900 */
        /* <DEDUP_REMOVED lines=8> */
[----:B------:R-:W-:Y:S01]  /*1020*/  IMAD.U32 R161, RZ, RZ, UR4 ;  /* 0x00000004ffa17e24 */ /* 0x000fe2000f8e00ff */
[----:B------:R-:W-:-:S04]  /*1030*/  @UP0 ULEA UR8, UP2, UR4, UR8, 0x2 ;  /* 0x0000000804080291 */ /* 0x000fc8000f84103f */
[----:B------:R-:W-:Y:S02]  /*1040*/  @UP0 ULEA.HI.X UR9, UR4, UR9, UR7, 0x2, UP2 ;  /* 0x0000000904090291 */ /* 0x000fe400090f1407 */
[----:B------:R-:W-:Y:S01]  /*1050*/  IMAD.U32 R179, RZ, RZ, UR7 ;  /* 0x00000007ffb37e24 */ /* 0x000fe2000f8e00ff */
[----:B------:R-:W-:Y:S01]  /*1060*/  @UP1 ULEA UR10, UP0, UR4, UR10, 0x2 ;  /* 0x0000000a040a1291 */ /* 0x000fe2000f80103f */
[----:B------:R-:W-:-:S03]  /*1070*/  MOV R2, UR8 ;  /* 0x0000000800027c02 */ /* 0x000fc60008000f00 */
[----:B------:R-:W-:Y:S01]  /*1080*/  @UP1 ULEA.HI.X UR11, UR4, UR11, UR7, 0x2, UP0 ;  /* 0x0000000b040b1291 */ /* 0x000fe200080f1407 */
[----:B------:R-:W-:Y:S01]  /*1090*/  IMAD.U32 R3, RZ, RZ, UR9 ;  /* 0x00000009ff037e24 */ /* 0x000fe2000f8e00ff */
[----:B------:R-:W-:Y:S01]  /*10a0*/  ULDC.64 UR8, c[0x0][0x418] ;  /* 0x0001060000087ab9 */ /* 0x000fe20000000a00 */
[----:B------:R-:W-:Y:S01]  /*10b0*/  IMAD.U32 R4, RZ, RZ, UR10 ;  /* 0x0000000aff047e24 */ /* 0x000fe2000f8e00ff */
[----:B------:R-:W-:Y:S01]  /*10c0*/  ULDC UR4, c[0x0][0x424] ;  /* 0x0001090000047ab9 */ /* 0x000fe20000000800 */
[----:B------:R-:W-:Y:S01]  /*10d0*/  ULDC UR7, c[0x0][0x2f0] ;  /* 0x0000bc0000077ab9 */ /* 0x000fe20000000800 */
[----:B------:R-:W-:Y:S01]  /*10e0*/  IMAD.U32 R5, RZ, RZ, UR11 ;  /* 0x0000000bff057e24 */ /* 0x000fe2000f8e00ff */
[----:B------:R-:W2:Y:S01]  /*10f0*/  @P0 LDG.E R2, desc[UR36][R2.64] ;  /* 0x0000002402020981 */ /* 0x000ea2000c1e1900 */
[----:B------:R-:W-:Y:S01]  /*1100*/  UISETP.NE.U32.AND UP0, UPT, UR8, URZ, UPT ;  /* 0x0000003f0800728c */ /* 0x000fe2000bf05070 */
[----:B------:R-:W-:Y:S02]  /*1110*/  ULDC.64 UR10, c[0x0][0xa20] ;  /* 0x00028800000a7ab9 */ /* 0x000fe40000000a00 */
[----:B------:R-:W3:Y:S01]  /*1120*/  @P2 LDG.E R4, desc[UR36][R4.64] ;  /* 0x0000002404042981 */ /* 0x000ee2000c1e1900 */
[----:B------:R-:W-:Y:S01]  /*1130*/  UISETP.NE.AND.EX UP0, UPT, UR9, URZ, UPT, UP0 ;  /* 0x0000003f0900728c */ /* 0x000fe2000bf05300 */
[----:B------:R-:W-:Y:S01]  /*1140*/  ISETP.NE.U32.AND P1, PT, RZ, UR10, PT ;  /* 0x0000000aff007c0c */ /* 0x000fe2000bf25070 */
[----:B------:R-:W-:-:S02]  /*1150*/  ULOP3.LUT UR8, UR5, 0xffff, URZ, 0xc0, !UPT ;  /* 0x0000ffff05087892 */ /* 0x000fc4000f8ec03f */
[----:B------:R-:W-:Y:S01]  /*1160*/  USEL UR4, UR4, 0x1, UP0 ;  /* 0x0000000104047887 */ /* 0x000fe20008000000 */
[----:B------:R-:W-:Y:S01]  /*1170*/  ISETP.NE.AND.EX P1, PT, RZ, UR11, PT, P1 ;  /* 0x0000000bff007c0c */ /* 0x000fe2000bf25310 */
[----:B------:R-:W-:Y:S02]  /*1180*/  UMOV UR43, URZ ;  /* 0x0000003f002b7c82 */ /* 0x000fe40008000000 */
[----:B------:R-:W-:Y:S01]  /*1190*/  IMAD.U32 R177, RZ, RZ, UR8 ;  /* 0x00000008ffb17e24 */ /* 0x000fe2000f8e00ff */
[----:B------:R-:W-:Y:S01]  /*11a0*/  UIMAD UR4, UR4, UR7, URZ ;  /* 0x00000007040472a4 */ /* 0x000fe2000f8e023f */
[----:B--2---:R-:W-:Y:S02]  /*11b0*/  @P0 R2UR UR43, R2 ;  /* 0x00000000022b02ca */ /* 0x004fe400000e0000 */
[----:B---3--:R-:W-:Y:S01]  /*11c0*/  @P2 R2UR UR41, R4 ;  /* 0x00000000042922ca */ /* 0x008fe200000e0000 */
[----:B-----5:R-:W-:-:S14]  /*11d0*/  @P2 BRA `(.L_x_2373) ;  /* 0x00000000003c2947 */ /* 0x020fdc0003800000 */
[----:B------:R-:W-:Y:S01]  /*11e0*/  ULDC.64 UR8, c[0x0][0xa00] ;  /* 0x0002800000087ab9 */ /* 0x000fe20000000a00 */
[----:B------:R-:W-:Y:S01]  /*11f0*/  ULDC UR41, c[0x0][0x288] ;  /* 0x0000a20000297ab9 */ /* 0x000fe20000000800 */
[----:B------:R-:W-:-:S04]  /*1200*/  ISETP.NE.U32.AND P0, PT, RZ, UR8, PT ;  /* 0x00000008ff007c0c */ /* 0x000fc8000bf05070 */
[----:B------:R-:W-:-:S13]  /*1210*/  ISETP.NE.AND.EX P0, PT, RZ, UR9, PT, P0 ;  /* 0x00000009ff007c0c */ /* 0x000fda000bf05300 */
[----:B------:R-:W-:Y:S05]  /*1220*/  @!P0 BRA `(.L_x_2373) ;  /* 0x0000000000288947 */ /* 0x000fea0003800000 */
[----:B------:R-:W-:Y:S01]  /*1230*/  R2UR UR7, R161 ;  /* 0x00000000a10772ca */ /* 0x000fe200000e0000 */
[----:B------:R-:W-:-:S12]  /*1240*/  ULDC.64 UR8, c[0x0][0xa00] ;  /* 0x0002800000087ab9 */ /* 0x000fd80000000a00 */
        /* <DEDUP_REMOVED lines=8> */
.L_x_2373:
[----:B------:R-:W-:Y:S05]  /*12d0*/  @!P1 BRA `(.L_x_2374) ;  /* 0x0000000000249947 */ /* 0x000fea0003800000 */
[----:B------:R-:W-:Y:S02]  /*12e0*/  R2UR UR7, R161 ;  /* 0x00000000a10772ca */ /* 0x000fe400000e0000 */
[----:B------:R-:W-:-:S11]  /*12f0*/  R2UR UR8, R179 ;  /* 0x00000000b30872ca */ /* 0x000fd600000e0000 */
[----:B------:R-:W-:-:S04]  /*1300*/  ULEA UR4, UP0, UR7, UR10, 0x2 ;  /* 0x0000000a07047291 */ /* 0x000fc8000f80103f */
[----:B------:R-:W-:Y:S02]  /*1310*/  ULEA.HI.X UR7, UR7, UR11, UR8, 0x2, UP0 ;  /* 0x0000000b07077291 */ /* 0x000fe400080f1408 */
[----:B------:R-:W-:-:S04]  /*1320*/  IMAD.U32 R2, RZ, RZ, UR4 ;  /* 0x00000004ff027e24 */ /* 0x000fc8000f8e00ff */
[----:B------:R-:W-:-:S05]  /*1330*/  MOV R3, UR7 ;  /* 0x0000000700037c02 */ /* 0x000fca0008000f00 */
[----:B------:R-:W2:Y:S02]  /*1340*/  LDG.E R2, desc[UR36][R2.64] ;  /* 0x0000002402027981 */ /* 0x000ea4000c1e1900 */
[----:B--2---:R-:W-:Y:S01]  /*1350*/  R2UR UR4, R2 ;  /* 0x00000000020472ca */ /* 0x004fe200000e0000 */
[----:B------:R-:W-:-:S14]  /*1360*/  BRA `(.L_x_2375) ;  /* 0x0000000000387947 */ /* 0x000fdc0003800000 */
.L_x_2374:
[----:B------:R-:W-:Y:S02]  /*1370*/  ULDC.64 UR8, c[0x0][0xa08] ;  /* 0x0002820000087ab9 */ /* 0x000fe40000000a00 */
        /* <DEDUP_REMOVED lines=13> */
.L_x_2375:
[----:B------:R-:W-:Y:S01]  /*1450*/  ULDC UR7, c[0x0][0x448] ;  /* 0x0001120000077ab9 */ /* 0x000fe20000000800 */
[----:B------:R-:W-:Y:S02]  /*1460*/  USHF.L.U32 UR42, UR6, 0x7, URZ ;  /* 0x00000007062a7899 */ /* 0x000fe4000800063f */
[----:B------:R-:W-:Y:S02]  /*1470*/  UISETP.NE.AND UP0, UPT, UR7, 0x1, UPT ;  /* 0x000000010700788c */ /* 0x000fe4000bf05270 */
[----:B------:R-:W-:Y:S02]  /*1480*/  UIADD3 UR8, UR42, 0x7f, URZ ;  /* 0x0000007f2a087890 */ /* 0x000fe4000fffe03f */
[----:B------:R-:W-:Y:S02]  /*1490*/  UIADD3 UR43, -UR43, UR4, URZ ;  /* 0x000000042b2b7290 */ /* 0x000fe4000fffe13f */
[----:B------:R-:W-:Y:S02]  /*14a0*/  UP2UR UR61, UPR, URZ, 0x1 ;  /* 0x000000013f3d7883 */ /* 0x000fe40008000000 */
[----:B------:R-:W-:-:S03]  /*14b0*/  UIADD3 UR4, UR43, 0x60, -UR41 ;  /* 0x000000602b047890 */ /* 0x000fc6000fffe829 */
[----:B------:R-:W-:Y:S01]  /*14c0*/  @UP0 ULDC UR6, c[0x0][0x44c] ;  /* 0x0001130000060ab9 */ /* 0x000fe20000000800 */
[----:B------:R-:W-:Y:S01]  /*14d0*/  @UP0 ULDC UR9, c[0x0][0x450] ;  /* 0x0001140000090ab9 */ /* 0x000fe20000000800 */
[----:B------:R-:W-:Y:S02]  /*14e0*/  UIMAD.WIDE.U32 UR6, UR8, UR6, URZ ;  /* 0x00000006080672a5 */ /* 0x000fe4000f8e003f */
[----:B------:R-:W-:Y:S02]  /*14f0*/  UIADD3 UR6, UR43, 0x5f, URZ ;  /* 0x0000005f2b067890 */ /* 0x000fe4000fffe03f */
[----:B------:R-:W-:Y:S02]  /*1500*/  @UP0 USHF.R.U32.HI UR8, URZ, UR9, UR7 ;  /* 0x000000093f080299 */ /* 0x000fe40008011607 */
[----:B------:R-:W-:Y:S02]  /*1510*/  UIMAD.WIDE UR6, UR6, 0x2aaaaaab, URZ ;  /* 0x2aaaaaab060678a5 */ /* 0x000fe4000f8e023f */
[----:B------:R-:W-:-:S02]  /*1520*/  UIADD3 UR8, UR4, UR8, URZ ;  /* 0x0000000804087290 */ /* 0x000fc4000fffe03f */
[----:B------:R-:W-:Y:S02]  /*1530*/  USHF.R.U32.HI UR4, URZ, 0x1f, UR7 ;  /* 0x0000001f3f047899 */ /* 0x000fe40008011607 */
[----:B------:R-:W-:Y:S02]  /*1540*/  UIMAD.WIDE UR8, UR8, 0x2aaaaaab, URZ ;  /* 0x2aaaaaab080878a5 */ /* 0x000fe4000f8e023f */
[----:B------:R-:W-:Y:S02]  /*1550*/  ULEA.HI.SX32 UR7, UR7, UR4, 0x1c ;  /* 0x0000000407077291 */ /* 0x000fe4000f8fe23f */
[----:B------:R-:W-:Y:S02]  /*1560*/  USHF.R.U32.HI UR6, URZ, 0x1f, UR9 ;  /* 0x0000001f3f067899 */ /* 0x000fe40008011609 */
[----:B------:R-:W-:Y:S02]  /*1570*/  ULOP3.LUT UR4, UR5, 0xff000000, URZ, 0xc0, !UPT ;  /* 0xff00000005047892 */ /* 0x000fe4000f8ec03f */
[----:B------:R-:W-:-:S02]  /*1580*/  ULEA.HI.SX32 UR6, UR9, UR6, 0x1c ;  /* 0x0000000609067291 */ /* 0x000fc4000f8fe23f */
[----:B------:R-:W-:Y:S02]  /*1590*/  ULOP3.LUT UR5, UR5, 0xff0000, URZ, 0xc0, !UPT ;  /* 0x00ff000005057892 */ /* 0x000fe4000f8ec03f */
[----:B------:R-:W-:Y:S02]  /*15a0*/  UISETP.LT.AND UP0, UPT, UR7, UR6, UPT ;  /* 0x000000060700728c */ /* 0x000fe4000bf01270 */
[----:B------:R-:W-:Y:S02]  /*15b0*/  USHF.R.U32.HI UR4, URZ, 0x8, UR4 ;  /* 0x000000083f047899 */ /* 0x000fe40008011604 */
[----:B------:R-:W-:Y:S02]  /*15c0*/  USEL UR9, UR7, UR6, UP0 ;  /* 0x0000000607097287 */ /* 0x000fe40008000000 */
[----:B------:R-:W-:Y:S02]  /*15d0*/  ULEA.HI UR5, UR5, UR4, URZ, 0x10 ;  /* 0x0000000405057291 */ /* 0x000fe4000f8f803f */
[----:B------:R-:W-:-:S02]  /*15e0*/  UISETP.GE.AND UP0, UPT, UR9, 0x1, UPT ;  /* 0x000000010900788c */ /* 0x000fc4000bf06270 */
[----:B------:R-:W-:Y:S02]  /*15f0*/  ULOP3.LUT UR6, UR5, 0xff, URZ, 0xc0, !UPT ;  /* 0x000000ff05067892 */ /* 0x000fe4000f8ec03f */
[----:B------:R-:W-:Y:S02]  /*1600*/  USHF.R.U32.HI UR5, URZ, 0x10, UR5 ;  /* 0x000000103f057899 */ /* 0x000fe40008011605 */
[----:B------:R-:W-:Y:S01]  /*1610*/  PLOP3.LUT P0, PT, PT, PT, UP0, 0x80, 0x0 ;  /* 0x000000000000781c */ /* 0x000fe20003f0f008 */
[----:B------:R-:W-:Y:S01]  /*1620*/  UMOV UR4, URZ ;  /* 0x0000003f00047c82 */ /* 0x000fe20008000000 */
[----:B------:R-:W-:Y:S02]  /*1630*/  IMAD.U32 R160, RZ, RZ, UR6 ;  /* 0x00000006ffa07e24 */ /* 0x000fe4000f8e00ff */
[----:B------:R-:W-:-:S09]  /*1640*/  IMAD.U32 R23, RZ, RZ, UR5 ;  /* 0x00000005ff177e24 */ /* 0x000fd2000f8e00ff */
[----:B------:R-:W-:Y:S05]  /*1650*/  @!P0 BRA `(.L_x_2376) ;  /* 0x0000000000948947 */ /* 0x000fea0003800000 */
        /* <DEDUP_REMOVED lines=12> */
[----:B------:R-:W-:-:S04]  /*1720*/  IABS R4, R4 ;  /* 0x0000000400047213 */ /* 0x000fc80000000000 */
[----:B------:R-:W-:-:S04]  /*1730*/  MOV R3, R4 ;  /* 0x0000000400037202 */ /* 0x000fc80000000f00 */
[----:B------:R-:W-:-:S03]  /*1740*/  R2UR UR8, R3 ;  /* 0x00000000030872ca */ /* 0x000fc600000e0000 */
        /* <DEDUP_REMOVED lines=22> */
.L_x_2376:
[----:B------:R-:W-:Y:S01]  /*18b0*/  R2UR UR5, R160 ;  /* 0x00000000a00572ca */ /* 0x000fe200000e0000 */
[----:B------:R-:W-:Y:S01]  /*18c0*/  IMAD.U32 R0, RZ, RZ, UR9 ;  /* 0x00000009ff007e24 */ /* 0x000fe2000f8e00ff */
[----:B------:R-:W-:Y:S01]  /*18d0*/  PLOP3.LUT P0, PT, PT, PT, PT, 0x80, 0x0 ;  /* 0x000000000000781c */ /* 0x000fe20003f0f070 */
[----:B------:R-:W-:Y:S01]  /*18e0*/  IMAD.U32 R3, RZ, RZ, UR4 ;  /* 0x00000004ff037e24 */ /* 0x000fe2000f8e00ff */
[----:B------:R-:W-:Y:S01]  /*18f0*/  CS2R R86, SRZ ;  /* 0x0000000000567805 */ /* 0x000fe2000001ff00 */
[----:B------:R-:W-:Y:S01]  /*1900*/  IMAD.MOV.U32 R96, RZ, RZ, RZ ;  /* 0x000000ffff607224 */ /* 0x000fe200078e00ff */
[----:B------:R-:W-:Y:S02]  /*1910*/  CS2R R84, SRZ ;  /* 0x0000000000547805 */ /* 0x000fe4000001ff00 */
[----:B------:R-:W-:Y:S02]  /*1920*/  CS2R R82, SRZ ;  /* 0x0000000000527805 */ /* 0x000fe4000001ff00 */
[----:B------:R-:W-:-:S02]  /*1930*/  CS2R R80, SRZ ;  /* 0x0000000000507805 */ /* 0x000fc4000001ff00 */
[----:B------:R-:W-:Y:S02]  /*1940*/  CS2R R78, SRZ ;  /* 0x00000000004e7805 */ /* 0x000fe4000001ff00 */
[----:B------:R-:W-:Y:S02]  /*1950*/  CS2R R76, SRZ ;  /* 0x00000000004c7805 */ /* 0x000fe4000001ff00 */
[----:B------:R-:W-:Y:S02]  /*1960*/  CS2R R74, SRZ ;  /* 0x00000000004a7805 */ /* 0x000fe4000001ff00 */
[----:B------:R-:W-:Y:S01]  /*1970*/  CS2R R72, SRZ ;  /* 0x0000000000487805 */ /* 0x000fe2000001ff00 */
[----:B------:R-:W-:Y:S01]  /*1980*/  UIMAD UR60, UR5, UR4, URZ ;  /* 0x00000004053c72a4 */ /* 0x000fe2000f8e023f */
[----:B------:R-:W-:Y:S02]  /*1990*/  CS2R R70, SRZ ;  /* 0x0000000000467805 */ /* 0x000fe4000001ff00 */
[----:B------:R-:W-:-:S02]  /*19a0*/  CS2R R68, SRZ ;  /* 0x0000000000447805 */ /* 0x000fc4000001ff00 */
[----:B------:R-:W-:Y:S02]  /*19b0*/  CS2R R66, SRZ ;  /* 0x0000000000427805 */ /* 0x000fe4000001ff00 */
[----:B------:R-:W-:Y:S02]  /*19c0*/  CS2R R64, SRZ ;  /* 0x0000000000407805 */ /* 0x000fe4000001ff00 */
[----:B------:R-:W-:Y:S02]  /*19d0*/  CS2R R62, SRZ ;  /* 0x00000000003e7805 */ /* 0x000fe4000001ff00 */
[----:B------:R-:W-:Y:S01]  /*19e0*/  VIADDMNMX R3, R3, UR60, R0, PT ;  /* 0x0000003c03037c46 */ /* 0x000fe2000b800100 */
[----:B------:R-:W-:Y:S01]  /*19f0*/  IMAD.MOV.U32 R0, RZ, RZ, RZ ;  /* 0x000000ffff007224 */ /* 0x000fe200078e00ff */
[----:B------:R-:W-:Y:S02]  /*1a00*/  CS2R R60, SRZ ;  /* 0x00000000003c7805 */ /* 0x000fe4000001ff00 */
[----:B------:R-:W-:-:S02]  /*1a10*/  CS2R R58, SRZ ;  /* 0x00000000003a7805 */ /* 0x000fc4000001ff00 */
[----:B------:R-:W-:Y:S02]  /*1a20*/  R2UR UR5, R3 ;  /* 0x00000000030572ca */ /* 0x000fe400000e0000 */
        /* <DEDUP_REMOVED lines=41> */
[----:B------:R-:W-:Y:S01]  /*1cc0*/  MOV R5, UR5 ;  /* 0x0000000500057c02 */ /* 0x000fe20008000f00 */
        /* <DEDUP_REMOVED lines=10> */
.L_x_2378:
        /* <DEDUP_REMOVED lines=11> */
.L_x_2525:
[----:B------:R-:W-:Y:S05]  /*1e20*/  @!P0 BRA `(.L_x_2380) ;  /* 0x0000000000048947 */ /* 0x000fea0003800000 */
[----:B------:R-:W-:Y:S01]  /*1e30*/  BPT.TRAP 0x1 ;  /* 0x000000040000795c */ /* 0x000fe20000300000 */
.L_x_2380:
[----:B0-----:R-:W-:Y:S02]  /*1e40*/  IMAD.U32 R0, RZ, RZ, UR39 ;  /* 0x00000027ff007e24 */ /* 0x001fe4000f8e00ff */
[----:B------:R-:W-:-:S03]  /*1e50*/  IMAD.U32 R3, RZ, RZ, UR38 ;  /* 0x00000026ff037e24 */ /* 0x000fc6000f8e00ff */
[----:B------:R-:W-:Y:S02]  /*1e60*/  LEA R0, R0, UR40, 0x3 ;  /* 0x0000002800007c11 */ /* 0x000fe4000f8e18ff */
[----:B------:R-:W-:-:S04]  /*1e70*/  SHF.L.U32 R3, R3, 0x1f, RZ ;  /* 0x0000001f03037819 */ /* 0x000fc800000006ff */
[----:B------:R0:W1:Y:S01]  /*1e80*/  SYNCS.PHASECHK.TRANS64.TRYWAIT P1, [R0+URZ+0x2a830], R3 ;  /* 0x02a83003000075a7 */ /* 0x000062000802017f */
[----:B------:R-:W-:Y:S05]  /*1e90*/  @!P0 BRA `(.L_x_2381) ;  /* 0x0000000000048947 */ /* 0x000fea0003800000 */
[----:B------:R-:W-:Y:S01]  /*1ea0*/  BPT.TRAP 0x1 ;  /* 0x000000040000795c */ /* 0x000fe20000300000 */
.L_x_2381:
[----:B-1----:R-:W-:Y:S05]  /*1eb0*/  @P1 BRA `(.L_x_2382) ;  /* 0x0000000000081947 */ /* 0x002fea0003800000 */
[----:B------:R-:W1:Y:S02]  /*1ec0*/  SYNCS.PHASECHK.TRANS64.TRYWAIT P1, [R0+URZ+0x2a830], R3 ;  /* 0x02a83003000075a7 */ /* 0x000e64000802017f */
[----:B-1----:R-:W-:Y:S05]  /*1ed0*/  @!P1 BRA `(.L_x_2383) ;  /* 0x0000011400049947 */ /* 0x002fea0003800000 */
.L_x_2382:
        /* <DEDUP_REMOVED lines=13> */
[----:B------:R-:W-:Y:S02]  /*1fb0*/  ULOP3.LUT UR4, UR44, 0x10000, URZ, 0xfc, !UPT ;  /* 0x000100002c047892 */ /* 0x000fe4000f8efc3f */
[----:B------:R-:W-:Y:S02]  /*1fc0*/  UIMAD UR5, UR39, 0x900, UR11 ;  /* 0x00000900270578a4 */ /* 0x000fe4000f8e020b */
[----:B------:R-:W-:Y:S02]  /*1fd0*/  UIADD3 UR6, UR4, 0x2, URZ ;  /* 0x0000000204067890 */ /* 0x000fe4000fffe03f */
[----:B------:R-:W-:Y:S01]  /*1fe0*/  UIADD3 UR7, UR5, 0x2, URZ ;  /* 0x0000000205077890 */ /* 0x000fe2000fffe03f */
[----:B------:R-:W-:Y:S02]  /*1ff0*/  UMOV UR12, UR4 ;  /* 0x00000004000c7c82 */ /* 0x000fe40008000000 */
[----:B------:R-:W-:Y:S01]  /*2000*/  UMOV UR14, UR5 ;  /* 0x00000005000e7c82 */ /* 0x000fe20008000000 */
[----:B------:R-:W-:Y:S01]  /*2010*/  IMAD.U32 R6, RZ, RZ, UR12 ;  /* 0x0000000cff067e24 */ /* 0x000fe2000f8e00ff */
[----:B------:R-:W-:Y:S01]  /*2020*/  HGMMA.64x96x16.F32.BF16 R24, gdesc[UR12], RZ, !UPT, gsb0 ;  /* 0x016000000c1879f0 */ /* 0x000fe2000c0018ff */
[----:B------:R-:W-:Y:S01]  /*2030*/  UMOV UR12, UR6 ;  /* 0x00000006000c7c82 */ /* 0x000fe20008000000 */
[----:B------:R-:W-:Y:S01]  /*2040*/  UMOV UR13, 0x40000040 ;  /* 0x40000040000d7882 */ /* 0x000fe20000000000 */
[----:B------:R-:W-:Y:S01]  /*2050*/  UMOV UR14, UR7 ;  /* 0x00000007000e7c82 */ /* 0x000fe20008000000 */
[----:B------:R-:W-:Y:S01]  /*2060*/  UMOV UR15, 0x40000040 ;  /* 0x40000040000f7882 */ /* 0x000fe20000000000 */
[----:B------:R-:W-:Y:S01]  /*2070*/  UIADD3 UR6, UR4, 0x4, URZ ;  /* 0x0000000404067890 */ /* 0x000fe2000fffe03f */
[----:B------:R-:W-:Y:S01]  /*2080*/  IMAD.U32 R4, RZ, RZ, UR12 ;  /* 0x0000000cff047e24 */ /* 0x000fe2000f8e00ff */
[----:B------:R-:W-:Y:S01]  /*2090*/  UIADD3 UR7, UR5, 0x4, URZ ;  /* 0x0000000405077890 */ /* 0x000fe2000fffe03f */
[----:B------:R-:W-:Y:S01]  /*20a0*/  IMAD.U32 R5, RZ, RZ, UR13 ;  /* 0x0000000dff057e24 */ /* 0x000fe2000f8e00ff */
[----:B------:R-:W-:-:S02]  /*20b0*/  UIADD3 UR56, UR4, 0x6, URZ ;  /* 0x0000000604387890 */ /* 0x000fc4000fffe03f */
        /* <DEDUP_REMOVED lines=29> */
[----:B------:R-:W-:Y:S01]  /*2290*/  HGMMA.64x96x16.F32.BF16 R24, gdesc[UR12], R24, gsb0 ;  /* 0x016000000c1879f0 */ /* 0x000fe20008001818 */
[----:B------:R-:W-:Y:S01]  /*22a0*/  UMOV UR12, UR6 ;  /* 0x00000006000c7c82 */ /* 0x000fe20008000000 */
[----:B------:R-:W-:Y:S01]  /*22b0*/  UMOV UR13, 0x40000040 ;  /* 0x40000040000d7882 */ /* 0x000fe20000000000 */
[----:B------:R-:W-:Y:S01]  /*22c0*/  UMOV UR14, UR7 ;  /* 0x00000007000e7c82 */ /* 0x000fe20008000000 */
[----:B------:R-:W-:Y:S01]  /*22d0*/  UMOV UR15, 0x40000040 ;  /* 0x40000040000f7882 */ /* 0x000fe20000000000 */
[----:B------:R-:W-:Y:S01]  /*22e0*/  MOV R2, UR12 ;  /* 0x0000000c00027c02 */ /* 0x000fe20008000f00 */
[----:B01----:R-:W-:Y:S01]  /*22f0*/  IMAD.U32 R3, RZ, RZ, UR13 ;  /* 0x0000000dff037e24 */ /* 0x003fe2000f8e00ff */
[----:B------:R-:W-:Y:S02]  /*2300*/  WARPGROUP.DEPBAR.LE gsb0, 0x0 ;  /* 0x00008000000079c5 */ /* 0x000fe40000010000 */
        /* <DEDUP_REMOVED lines=36> */
.L_x_2384:
[----:B------:R-:W-:Y:S01]  /*2550*/  UISETP.NE.AND UP0, UPT, UR61, URZ, UPT ;  /* 0x0000003f3d00728c */ /* 0x000fe2000bf05270 */
[----:B------:R-:W-:Y:S01]  /*2560*/  VIADD R12, R18, UR42 ;  /* 0x0000002a120c7c36 */ /* 0x000fe20008000000 */
[----:B------:R-:W-:Y:S01]  /*2570*/  R2UR UR7, R97 ;  /* 0x00000000610772ca */ /* 0x000fe200000e0000 */
[----:B------:R-:W-:Y:S01]  /*2580*/  ULDC UR6, c[0x0][0x9d8] ;  /* 0x0002760000067ab9 */ /* 0x000fe20000000800 */
[----:B------:R-:W-:Y:S02]  /*2590*/  IMAD.U32 R15, RZ, RZ, UR41 ;  /* 0x00000029ff0f7e24 */ /* 0x000fe4000f8e00ff */
[----:B------:R-:W-:Y:S01]  /*25a0*/  FMUL.FTZ R26, R26, UR6 ;  /* 0x000000061a1a7c20 */ /* 0x000fe20008410000 */
[----:B------:R-:W-:Y:S01]  /*25b0*/  PLOP3.LUT P1, PT, PT, PT, UP0, 0x80, 0x0 ;  /* 0x000000000000781c */ /* 0x000fe20003f2f008 */
[----:B------:R-:W-:Y:S01]  /*25c0*/  FMUL.FTZ R27, R27, UR6 ;  /* 0x000000061b1b7c20 */ /* 0x000fe20008410000 */
[----:B------:R-:W-:Y:S01]  /*25d0*/  PLOP3.LUT P2, PT, PT, PT, UP0, 0x80, 0x0 ;  /* 0x000000000000781c */ /* 0x000fe20003f4f008 */
[----:B------:R-:W-:Y:S01]  /*25e0*/  FMUL.FTZ R30, R30, UR6 ;  /* 0x000000061e1e7c20 */ /* 0x000fe20008410000 */
[----:B------:R-:W-:Y:S01]  /*25f0*/  FMUL.FTZ R35, R35, UR6 ;  /* 0x0000000623237c20 */ /* 0x000fe20008410000 */
[----:B------:R-:W-:Y:S01]  /*2600*/  @UP0 ULDC UR4, c[0x0][0x44c] ;  /* 0x0001130000040ab9 */ /* 0x000fe20000000800 */
[----:B------:R-:W0:Y:S01]  /*2610*/  MUFU.TANH R26, R26 ;  /* 0x0000001a001a7308 */ /* 0x000e220000002400 */
[----:B------:R-:W-:Y:S01]  /*2620*/  FMUL.FTZ R31, R31, UR6 ;  /* 0x000000061f1f7c20 */ /* 0x000fe20008410000 */
[----:B------:R-:W-:Y:S01]  /*2630*/  FMUL.FTZ R34, R34, UR6 ;  /* 0x0000000622227c20 */ /* 0x000fe20008410000 */
[----:B------:R-:W-:Y:S01]  /*2640*/  UIMAD UR5, UR7, -0x60, UR43 ;  /* 0xffffffa0070578a4 */ /* 0x000fe2000f8e022b */
[----:B------:R-:W-:Y:S01]  /*2650*/  FMUL.FTZ R38, R38, UR6 ;  /* 0x0000000626267c20 */ /* 0x000fe20008410000 */
[----:B------:R-:W-:Y:S01]  /*2660*/  FMUL.FTZ R39, R39, UR6 ;  /* 0x0000000627277c20 */ /* 0x000fe20008410000 */
[----:B------:R-:W-:Y:S01]  /*2670*/  FMUL.FTZ R42, R42, UR6 ;  /* 0x000000062a2a7c20 */ /* 0x000fe20008410000 */
[----:B------:R-:W-:Y:S01]  /*2680*/  @P1 IMAD.HI.U32 R8, R12, UR4, RZ ;  /* 0x000000040c081c27 */ /* 0x000fe2000f8e00ff */
[----:B------:R-:W-:Y:S01]  /*2690*/  @UP0 ULDC UR4, c[0x0][0x450] ;  /* 0x0001140000040ab9 */ /* 0x000fe20000000800 */
[----:B------:R-:W1:Y:S02]  /*26a0*/  MUFU.TANH R84, R27 ;  /* 0x0000001b00547308 */ /* 0x000e640000002400 */
[----:B------:R-:W-:Y:S01]  /*26b0*/  FMUL.FTZ R43, R43, UR6 ;  /* 0x000000062b2b7c20 */ /* 0x000fe20008410000 */
[----:B------:R-:W-:Y:S01]  /*26c0*/  IMAD.U32 R10, RZ, RZ, UR5 ;  /* 0x00000005ff0a7e24 */ /* 0x000fe2000f8e00ff */
[----:B------:R-:W-:Y:S01]  /*26d0*/  @P2 SHF.R.U32.HI R12, RZ, UR4, R8 ;  /* 0x00000004ff0c2c19 */ /* 0x000fe20008011608 */
[----:B------:R-:W-:Y:S01]  /*26e0*/  UIMAD UR4, UR7, -0x60, URZ ;  /* 0xffffffa0070478a4 */ /* 0x000fe2000f8e023f */
[----:B------:R-:W-:Y:S01]  /*26f0*/  FMUL.FTZ R46, R46, UR6 ;  /* 0x000000062e2e7c20 */ /* 0x000fe20008410000 */
[----:B------:R-:W-:Y:S01]  /*2700*/  FMUL.FTZ R11, R24, UR6 ;  /* 0x00000006180b7c20 */ /* 0x000fe20008410000 */
[----:B------:R-:W-:Y:S01]  /*2710*/  FMUL.FTZ R47, R47, UR6 ;  /* 0x000000062f2f7c20 */ /* 0x000fe20008410000 */
[----:B------:R-:W2:Y:S01]  /*2720*/  SHFL.IDX PT, R9, R12, 0x1, 0x1c1f ;  /* 0x003c1f000c097f89 */ /* 0x000ea200000e0000 */
[----:B------:R-:W3:Y:S01]  /*2730*/  MUFU.TANH R30, R30 ;  /* 0x0000001e001e7308 */ /* 0x000ee20000002400 */
[----:B------:R-:W-:-:S02]  /*2740*/  IMAD.U32 R8, RZ, RZ, UR4 ;  /* 0x00000004ff087e24 */ /* 0x000fc4000f8e00ff */
[----:B------:R-:W-:Y:S01]  /*2750*/  FMUL.FTZ R54, R54, UR6 ;  /* 0x0000000636367c20 */ /* 0x000fe20008410000 */
[----:B------:R-:W-:Y:S01]  /*2760*/  FMUL.FTZ R50, R50, UR6 ;  /* 0x0000000632327c20 */ /* 0x000fe20008410000 */
[----:B------:R-:W-:Y:S01]  /*2770*/  FMUL.FTZ R21, R33, UR6 ;  /* 0x0000000621157c20 */ /* 0x000fe20008410000 */
[----:B------:R-:W-:Y:S01]  /*2780*/  FMUL.FTZ R51, R51, UR6 ;  /* 0x0000000633337c20 */ /* 0x000fe20008410000 */
[----:B------:R-:W-:Y:S01]  /*2790*/  IADD3 R8, -R17, 0x61, R8 ;  /* 0x0000006111087810 */ /* 0x000fe20007ffe108 */
[----:B------:R-:W-:Y:S01]  /*27a0*/  FMUL.FTZ R33, R40, UR6 ;  /* 0x0000000628217c20 */ /* 0x000fe20008410000 */
[----:B------:R4:W-:Y:S01]  /*27b0*/  MUFU.TANH R72, R35 ;  /* 0x0000002300487308 */ /* 0x0009e20000002400 */
[----:B------:R-:W-:Y:S01]  /*27c0*/  FMUL.FTZ R55, R55, UR6 ;  /* 0x0000000637377c20 */ /* 0x000fe20008410000 */
[----:B------:R-:W-:Y:S01]  /*27d0*/  IADD3 R80, -R15, UR43, R8 ;  /* 0x0000002b0f507c10 */ /* 0x000fe2000fffe108 */
[----:B------:R-:W-:Y:S01]  /*27e0*/  FMUL.FTZ R8, R58, UR6 ;  /* 0x000000063a087c20 */ /* 0x000fe20008410000 */
[----:B------:R-:W-:Y:S01]  /*27f0*/  FMUL.FTZ R20, R29, UR6 ;  /* 0x000000061d147c20 */ /* 0x000fe20008410000 */
[----:B------:R-:W-:Y:S01]  /*2800*/  FMUL.FTZ R29, R36, UR6 ;  /* 0x00000006241d7c20 */ /* 0x000fe20008410000 */
[----:B------:R-:W-:Y:S01]  /*2810*/  FMUL.FTZ R59, R59, UR6 ;  /* 0x000000063b3b7c20 */ /* 0x000fe20008410000 */
[----:B------:R-:W-:Y:S01]  /*2820*/  FMUL.FTZ R62, R62, UR6 ;  /* 0x000000063e3e7c20 */ /* 0x000fe20008410000 */
[----:B------:R5:W5:Y:S01]  /*2830*/  MUFU.TANH R76, R31 ;  /* 0x0000001f004c7308 */ /* 0x000b620000002400 */
[----:B----4-:R-:W-:Y:S01]  /*2840*/  IADD3 R35, -R17, 0x60, R10 ;  /* 0x0000006011237810 */ /* 0x010fe20007ffe10a */
[----:B------:R-:W-:Y:S01]  /*2850*/  FMUL.FTZ R63, R63, UR6 ;  /* 0x000000063f3f7c20 */ /* 0x000fe20008410000 */
[----:B------:R-:W-:Y:S01]  /*2860*/  FMUL.FTZ R13, R25, UR6 ;  /* 0x00000006190d7c20 */ /* 0x000fe20008410000 */
[----:B------:R-:W-:Y:S01]  /*2870*/  FMUL.FTZ R66, R66, UR6 ;  /* 0x0000000642427c20 */ /* 0x000fe20008410000 */
[----:B------:R-:W-:Y:S01]  /*2880*/  FMUL.FTZ R25, R32, UR6 ;  /* 0x0000000620197c20 */ /* 0x000fe20008410000 */
[----:B------:R-:W-:Y:S01]  /*2890*/  FMUL.FTZ R67, R67, UR6 ;  /* 0x0000000643437c20 */ /* 0x000fe20008410000 */
[--C-:B--2---:R-:W-:Y:S01]  /*28a0*/  VIADDMNMX R10, R9, R80, R35.reuse, PT ;  /* 0x00000050090a7246 */ /* 0x104fe20003800123 */
[----:B------:R-:W2:Y:S01]  /*28b0*/  MUFU.TANH R34, R34 ;  /* 0x0000002200227308 */ /* 0x000ea20000002400 */
[----:B------:R-:W-:Y:S01]  /*28c0*/  FMUL.FTZ R14, R28, UR6 ;  /* 0x000000061c0e7c20 */ /* 0x000fe20008410000 */
[----:B------:R-:W-:Y:S01]  /*28d0*/  FMUL.FTZ R70, R70, UR6 ;  /* 0x0000000646467c20 */ /* 0x000fe20008410000 */
[C---:B------:R-:W-:Y:S01]  /*28e0*/  ISETP.GT.AND P1, PT, R10.reuse, RZ, PT ;  /* 0x000000ff0a00720c */ /* 0x040fe20003f24270 */
[----:B------:R-:W-:Y:S01]  /*28f0*/  FMUL.FTZ R71, R71, UR6 ;  /* 0x0000000647477c20 */ /* 0x000fe20008410000 */
[C---:B------:R-:W-:Y:S01]  /*2900*/  ISETP.GT.AND P2, PT, R10.reuse, 0x1, PT ;  /* 0x000000010a00780c */ /* 0x040fe20003f44270 */
[----:B------:R-:W-:Y:S01]  /*2910*/  FMUL.FTZ R27, R37, UR6 ;  /* 0x00000006251b7c20 */ /* 0x000fe20008410000 */
[----:B------:R-:W-:Y:S01]  /*2920*/  ISETP.GT.AND P3, PT, R10, 0x8, PT ;  /* 0x000000080a00780c */ /* 0x000fe20003f64270 */
[----:B------:R-:W4:Y:S01]  /*2930*/  MUFU.TANH R38, R38 ;  /* 0x0000002600267308 */ /* 0x000f220000002400 */
[----:B0-----:R-:W-:Y:S01]  /*2940*/  FSEL R82, R26, -INF , P1 ;  /* 0xff8000001a527808 */ /* 0x001fe20000800000 */
[----:B------:R-:W-:Y:S01]  /*2950*/  FMUL.FTZ R44, R44, UR6 ;  /* 0x000000062c2c7c20 */ /* 0x000fe20008410000 */
[----:B-1----:R-:W-:Y:S01]  /*2960*/  FSEL R84, R84, -INF , P2 ;  /* 0xff80000054547808 */ /* 0x002fe20001000000 */
[----:B------:R-:W0:Y:S01]  /*2970*/  SHFL.IDX PT, R12, R12, RZ, 0x1c1f ;  /* 0x001c1fff0c0c7589 */ /* 0x000e2200000e0000 */
[----:B------:R-:W-:Y:S01]  /*2980*/  ISETP.GT.AND P1, PT, R10, 0x9, PT ;  /* 0x000000090a00780c */ /* 0x000fe20003f24270 */
[----:B------:R-:W-:Y:S01]  /*2990*/  FMUL.FTZ R48, R48, UR6 ;  /* 0x0000000630307c20 */ /* 0x000fe20008410000 */
[----:B---3--:R-:W-:Y:S01]  /*29a0*/  FSEL R78, R30, -INF , P3 ;  /* 0xff8000001e4e7808 */ /* 0x008fe20001800000 */
[----:B------:R-:W-:Y:S01]  /*29b0*/  MUFU.TANH R39, R39 ;  /* 0x0000002700277308 */ /* 0x000fe20000002400 */
[----:B------:R-:W-:Y:S01]  /*29c0*/  FMNMX.FTZ R9, R82, R84, !PT ;  /* 0x0000005452097209 */ /* 0x000fe20007810000 */
[----:B-----5:R-:W-:Y:S01]  /*29d0*/  FMUL.FTZ R31, R41, UR6 ;  /* 0x00000006291f7c20 */ /* 0x020fe20008410000 */
[----:B------:R-:W-:Y:S01]  /*29e0*/  ISETP.GT.AND P2, PT, R10, 0x10, PT ;  /* 0x000000100a00780c */ /* 0x000fe20003f44270 */
[----:B------:R-:W-:Y:S01]  /*29f0*/  ULDC UR14, c[0x0][0x988] ;  /* 0x00026200000e7ab9 */ /* 0x000fe20000000800 */
[----:B------:R-:W-:Y:S01]  /*2a00*/  FSEL R76, R76, -INF , P1 ;  /* 0xff8000004c4c7808 */ /* 0x000fe20000800000 */
[----:B------:R-:W-:Y:S01]  /*2a10*/  FMUL.FTZ R45, R45, UR6 ;  /* 0x000000062d2d7c20 */ /* 0x000fe20008410000 */
[----:B------:R-:W-:Y:S01]  /*2a20*/  FMNMX.FTZ R9, R78, R9, !PT ;  /* 0x000000094e097209 */ /* 0x000fe20007810000 */
[----:B------:R-:W1:Y:S01]  /*2a30*/  MUFU.TANH R42, R42 ;  /* 0x0000002a002a7308 */ /* 0x000e620000002400 */
[----:B------:R-:W-:Y:S01]  /*2a40*/  ISETP.GT.AND P1, PT, R10, 0x11, PT ;  /* 0x000000110a00780c */ /* 0x000fe20003f24270 */
[----:B------:R-:W-:Y:S01]  /*2a50*/  FMUL.FTZ R49, R49, UR6 ;  /* 0x0000000631317c20 */ /* 0x000fe20008410000 */
[----:B--2---:R-:W-:Y:S01]  /*2a60*/  FSEL R74, R34, -INF , P2 ;  /* 0xff800000224a7808 */ /* 0x004fe20001000000 */
[----:B------:R-:W-:Y:S01]  /*2a70*/  FMUL.FTZ R52, R52, UR6 ;  /* 0x0000000634347c20 */ /* 0x000fe20008410000 */
[----:B------:R-:W-:Y:S01]  /*2a80*/  FMNMX.FTZ R9, R76, R9, !PT ;  /* 0x000000094c097209 */ /* 0x000fe20007810000 */
[----:B------:R-:W-:Y:S01]  /*2a90*/  FMUL.FTZ R53, R53, UR6 ;  /* 0x0000000635357c20 */ /* 0x000fe20008410000 */
[----:B------:R-:W-:Y:S01]  /*2aa0*/  ISETP.GT.AND P2, PT, R10, 0x18, PT ;  /* 0x000000180a00780c */ /* 0x000fe20003f44270 */
[----:B------:R-:W-:Y:S01]  /*2ab0*/  MUFU.TANH R24, R43 ;  /* 0x0000002b00187308 */ /* 0x000fe20000002400 */
[----:B------:R-:W-:Y:S01]  /*2ac0*/  FSEL R72, R72, -INF , P1 ;  /* 0xff80000048487808 */ /* 0x000fe20000800000 */
        /* <DEDUP_REMOVED lines=9> */
[----:B------:R-:W-:Y:S01]  /*2b60*/  ISETP.GT.AND P2, PT, R10, 0x20, PT ;  /* 0x000000200a00780c */ /* 0x000fe20003f44270 */
[----:B------:R-:W-:Y:S01]  /*2b70*/  FMUL.FTZ R64, R64, UR6 ;  /* 0x0000000640407c20 */ /* 0x000fe20008410000 */
[----:B------:R-:W-:Y:S01]  /*2b80*/  FMNMX.FTZ R9, R58, R9, !PT ;  /* 0x000000093a097209 */ /* 0x000fe20007810000 */
[----:B------:R-:W-:Y:S01]  /*2b90*/  FMUL.FTZ R65, R65, UR6 ;  /* 0x0000000641417c20 */ /* 0x000fe20008410000 */
[----:B-1----:R-:W-:Y:S01]  /*2ba0*/  FSEL R42, R42, -INF , P2 ;  /* 0xff8000002a2a7808 */ /* 0x002fe20001000000 */
[----:B------:R-:W1:Y:S01]  /*2bb0*/  MUFU.TANH R47, R47 ;  /* 0x0000002f002f7308 */ /* 0x000e620000002400 */
[----:B------:R-:W-:Y:S01]  /*2bc0*/  ISETP.GT.AND P2, PT, R10, 0x28, PT ;  /* 0x000000280a00780c */ /* 0x000fe20003f44270 */
[----:B------:R-:W-:Y:S01]  /*2bd0*/  FMUL.FTZ R68, R68, UR6 ;  /* 0x0000000644447c20 */ /* 0x000fe20008410000 */
[----:B0-----:R-:W-:Y:S01]  /*2be0*/  VIADDMNMX R35, R12, R80, R35, PT ;  /* 0x000000500c237246 */ /* 0x001fe20003800123 */
[----:B------:R-:W-:Y:S01]  /*2bf0*/  FMUL.FTZ R69, R69, UR6 ;  /* 0x0000000645457c20 */ /* 0x000fe20008410000 */
[----:B------:R-:W-:Y:S01]  /*2c00*/  R2UR UR8, R0 ;  /* 0x00000000000872ca */ /* 0x000fe200000e0000 */
[----:B------:R-:W-:Y:S01]  /*2c10*/  @UP0 ULDC UR6, c[0x0][0x44c] ;  /* 0x0001130000060ab9 */ /* 0x000fe20000000800 */
[----:B------:R-:W-:Y:S01]  /*2c20*/  ISETP.GT.AND P3, PT, R35, 0x8, PT ;  /* 0x000000082300780c */ /* 0x000fe20003f64270 */
[----:B------:R0:W-:Y:S01]  /*2c30*/  MUFU.TANH R15, R54 ;  /* 0x00000036000f7308 */ /* 0x0001e20000002400 */
[----:B--2---:R-:W-:Y:S01]  /*2c40*/  FSEL R26, R46, -INF , P2 ;  /* 0xff8000002e1a7808 */ /* 0x004fe20001000000 */
[----:B------:R-:W-:Y:S01]  /*2c50*/  UIADD3 UR4, UR7, -0x2, URZ ;  /* 0xfffffffe07047890 */ /* 0x000fe2000fffe03f */
[C---:B------:R-:W-:Y:S01]  /*2c60*/  ISETP.GT.AND P2, PT, R10.reuse, 0x30, PT ;  /* 0x000000300a00780c */ /* 0x040fe20003f44270 */
[----:B------:R-:W-:Y:S01]  /*2c70*/  UIMAD.WIDE.U32 UR6, UR42, UR6, URZ ;  /* 0x000000062a0672a5 */ /* 0x000fe2000f8e003f */
[----:B------:R-:W2:Y:S01]  /*2c80*/  S2UR UR10, SR_CgaCtaId ;  /* 0x00000000000a79c3 */ /* 0x000ea20000008800 */
[----:B------:R-:W-:Y:S01]  /*2c90*/  @UP0 ULDC UR9, c[0x0][0x450] ;  /* 0x0001140000090ab9 */ /* 0x000fe20000000800 */
[----:B------:R-:W-:Y:S01]  /*2ca0*/  UMOV UR5, UR42 ;  /* 0x0000002a00057c82 */ /* 0x000fe20008000000 */
[----:B------:R1:W3:Y:S01]  /*2cb0*/  MUFU.TANH R40, R50 ;  /* 0x0000003200287308 */ /* 0x0002e20000002400 */
[----:B0-----:R-:W-:Y:S01]  /*2cc0*/  FSEL R54, R39, -INF , P1 ;  /* 0xff80000027367808 */ /* 0x001fe20000800000 */
[----:B------:R-:W-:Y:S01]  /*2cd0*/  @UP0 USHF.R.U32.HI UR5, URZ, UR9, UR7 ;  /* 0x000000093f050299 */ /* 0x000fe20008011607 */
[----:B------:R-:W-:-:S02]  /*2ce0*/  ISETP.GT.AND P1, PT, R10, 0x21, PT ;  /* 0x000000210a00780c */ /* 0x000fc40003f24270 */
[----:B------:R-:W-:Y:S02]  /*2cf0*/  CS2R R86, SRZ ;  /* 0x0000000000567805 */ /* 0x000fe4000001ff00 */
[----:B------:R-:W-:Y:S01]  /*2d00*/  FMNMX.FTZ R9, R54, R9, !PT ;  /* 0x0000000936097209 */ /* 0x000fe20007810000 */
[----:B------:R-:W-:Y:S01]  /*2d10*/  UIADD3 UR6, UR5, UR43, -UR41 ;  /* 0x0000002b05067290 */ /* 0x000fe2000fffe829 */
[----:B------:R-:W-:Y:S01]  /*2d20*/  FSEL R24, R24, -INF , P1 ;  /* 0xff80000018187808 */ /* 0x000fe20000800000 */
[----:B------:R-:W0:Y:S01]  /*2d30*/  MUFU.TANH R51, R51 ;  /* 0x0000003300337308 */ /* 0x000e220000002400 */
[----:B------:R-:W-:Y:S01]  /*2d40*/  FMNMX.FTZ R9, R42, R9, !PT ;  /* 0x000000092a097209 */ /* 0x000fe20007810000 */
[----:B------:R-:W-:Y:S01]  /*2d50*/  UIMAD.WIDE UR6, UR6, 0x2aaaaaab, URZ ;  /* 0x2aaaaaab060678a5 */ /* 0x000fe2000f8e023f */
[----:B------:R-:W-:Y:S01]  /*2d60*/  ISETP.GT.AND P1, PT, R10, 0x29, PT ;  /* 0x000000290a00780c */ /* 0x000fe20003f24270 */
[----:B------:R-:W-:Y:S01]  /*2d70*/  UIADD3 UR5, UR8, 0x2a840, URZ ;  /* 0x0002a84008057890 */ /* 0x000fe2000fffe03f */
[----:B------:R-:W-:Y:S01]  /*2d80*/  FMNMX.FTZ R9, R24, R9, !PT ;  /* 0x0000000918097209 */ /* 0x000fe20007810000 */
[----:B------:R-:W-:Y:S01]  /*2d90*/  USHF.R.U32.HI UR6, URZ, 0x1f, UR7 ;  /* 0x0000001f3f067899 */ /* 0x000fe20008011607 */
[----:B-1----:R-:W-:Y:S01]  /*2da0*/  FSEL R50, R47, -INF , P1 ;  /* 0xff8000002f327808 */ /* 0x002fe20000800000 */
[----:B------:R-:W1:Y:S01]  /*2db0*/  MUFU.TANH R36, R55 ;  /* 0x0000003700247308 */ /* 0x000e620000002400 */
[----:B------:R-:W-:Y:S01]  /*2dc0*/  FMNMX.FTZ R9, R26, R9, !PT ;  /* 0x000000091a097209 */ /* 0x000fe20007810000 */
[----:B------:R-:W-:Y:S01]  /*2dd0*/  ULEA.HI.SX32 UR6, UR7, UR6, 0x1c ;  /* 0x0000000607067291 */ /* 0x000fe2000f8fe23f */
[----:B------:R-:W-:-:S02]  /*2de0*/  ISETP.GT.AND P1, PT, R10, 0x31, PT ;  /* 0x000000310a00780c */ /* 0x000fc40003f24270 */
[----:B------:R-:W-:Y:S02]  /*2df0*/  CS2R R80, SRZ ;  /* 0x0000000000507805 */ /* 0x000fe4000001ff00 */
[----:B---3--:R-:W-:Y:S01]  /*2e00*/  FSEL R40, R40, -INF , P2 ;  /* 0xff80000028287808 */ /* 0x008fe20001000000 */
[----:B------:R-:W-:Y:S01]  /*2e10*/  UISETP.LT.AND UP0, UPT, UR60, UR6, UPT ;  /* 0x000000063c00728c */ /* 0x000fe2000bf01270 */
[----:B------:R-:W-:Y:S01]  /*2e20*/  FMNMX.FTZ R9, R50, R9, !PT ;  /* 0x0000000932097209 */ /* 0x000fe20007810000 */
[----:B------:R-:W3:Y:S01]  /*2e30*/  MUFU.TANH R8, R8 ;  /* 0x0000000800087308 */ /* 0x000ee20000002400 */
[----:B------:R-:W-:Y:S01]  /*2e40*/  ISETP.GT.AND P2, PT, R10, 0x38, PT ;  /* 0x000000380a00780c */ /* 0x000fe20003f44270 */
[----:B--2---:R-:W-:Y:S01]  /*2e50*/  UPRMT UR5, UR10, 0x654, UR5 ;  /* 0x000006540a057896 */ /* 0x004fe20008000005 */
[----:B0-----:R-:W-:Y:S01]  /*2e60*/  FSEL R46, R51, -INF , P1 ;  /* 0xff800000332e7808 */ /* 0x001fe20000800000 */
[----:B------:R-:W-:Y:S01]  /*2e70*/  USEL UR10, UR60, UR6, !UP0 ;  /* 0x000000063c0a7287 */ /* 0x000fe2000c000000 */
[----:B------:R-:W-:-:S02]  /*2e80*/  FMNMX.FTZ R9, R40, R9, !PT ;  /* 0x0000000928097209 */ /* 0x000fc40007810000 */
[----:B------:R-:W-:Y:S01]  /*2e90*/  ISETP.GT.AND P1, PT, R10, 0x39, PT ;  /* 0x000000390a00780c */ /* 0x000fe20003f24270 */
[----:B------:R-:W0:Y:S01]  /*2ea0*/  MUFU.TANH R34, R59 ;  /* 0x0000003b00227308 */ /* 0x000e220000002400 */
[----:B------:R-:W-:Y:S01]  /*2eb0*/  FSEL R38, R15, -INF , P2 ;  /* 0xff8000000f267808 */ /* 0x000fe20001000000 */
[----:B------:R-:W-:Y:S01]  /*2ec0*/  UISETP.GE.AND UP0, UPT, UR4, UR10, UPT ;  /* 0x0000000a0400728c */ /* 0x000fe2000bf06270 */
[----:B------:R-:W-:Y:S01]  /*2ed0*/  FMNMX.FTZ R9, R46, R9, !PT ;  /* 0x000000092e097209 */ /* 0x000fe20007810000 */
[----:B------:R-:W-:Y:S01]  /*2ee0*/  SYNCS.ARRIVE.TRANS64.RED.A1T0 RZ, [UR5], RZ ;  /* 0x000000ffffff79a7 */ /* 0x000fe20008100405 */
[----:B------:R-:W-:Y:S02]  /*2ef0*/  ISETP.GT.AND P2, PT, R10, 0x40, PT ;  /* 0x000000400a00780c */ /* 0x000fe40003f44270 */
[----:B-1----:R-:W-:Y:S01]  /*2f00*/  FSEL R36, R36, -INF , P1 ;  /* 0xff80000024247808 */ /* 0x002fe20000800000 */
[----:B------:R-:W1:Y:S01]  /*2f10*/  MUFU.TANH R30, R62 ;  /* 0x0000003e001e7308 */ /* 0x000e620000002400 */
[----:B------:R-:W-:-:S02]  /*2f20*/  FMNMX.FTZ R9, R38, R9, !PT ;  /* 0x0000000926097209 */ /* 0x000fc40007810000 */
[----:B------:R-:W-:Y:S02]  /*2f30*/  ISETP.GT.AND P1, PT, R10, 0x41, PT ;  /* 0x000000410a00780c */ /* 0x000fe40003f24270 */
[----:B---3--:R-:W-:Y:S02]  /*2f40*/  FSEL R28, R8, -INF , P2 ;  /* 0xff800000081c7808 */ /* 0x008fe40001000000 */
[----:B------:R-:W-:Y:S01]  /*2f50*/  FMNMX.FTZ R9, R36, R9, !PT ;  /* 0x0000000924097209 */ /* 0x000fe20007810000 */
[----:B------:R-:W2:Y:S01]  /*2f60*/  MUFU.TANH R32, R63 ;  /* 0x0000003f00207308 */ /* 0x000ea20000002400 */
[----:B------:R-:W-:Y:S02]  /*2f70*/  ISETP.GT.AND P2, PT, R10, 0x48, PT ;  /* 0x000000480a00780c */ /* 0x000fe40003f44270 */
[----:B0-----:R-:W-:Y:S02]  /*2f80*/  FSEL R34, R34, -INF , P1 ;  /* 0xff80000022227808 */ /* 0x001fe40000800000 */
[----:B------:R-:W-:-:S02]  /*2f90*/  FMNMX.FTZ R9, R28, R9, !PT ;  /* 0x000000091c097209 */ /* 0x000fc40007810000 */
[----:B------:R-:W-:Y:S01]  /*2fa0*/  ISETP.GT.AND P1, PT, R10, 0x49, PT ;  /* 0x000000490a00780c */ /* 0x000fe20003f24270 */
[----:B------:R-:W0:Y:S01]  /*2fb0*/  MUFU.TANH R66, R66 ;  /* 0x0000004200427308 */ /* 0x000e220000002400 */
[----:B-1----:R-:W-:Y:S02]  /*2fc0*/  FSEL R30, R30, -INF , P2 ;  /* 0xff8000001e1e7808 */ /* 0x002fe40001000000 */
[----:B------:R-:W-:Y:S02]  /*2fd0*/  FMNMX.FTZ R9, R34, R9, !PT ;  /* 0x0000000922097209 */ /* 0x000fe40007810000 */
[----:B------:R-:W-:Y:S02]  /*2fe0*/  ISETP.GT.AND P2, PT, R10, 0x50, PT ;  /* 0x000000500a00780c */ /* 0x000fe40003f44270 */
[----:B------:R-:W-:Y:S01]  /*2ff0*/  FMNMX.FTZ R9, R30, R9, !PT ;  /* 0x000000091e097209 */ /* 0x000fe20007810000 */
[----:B------:R-:W1:Y:S01]  /*3000*/  MUFU.TANH R67, R67 ;  /* 0x0000004300437308 */ /* 0x000e620000002400 */
[----:B--2---:R-:W-:-:S02]  /*3010*/  FSEL R32, R32, -INF , P1 ;  /* 0xff80000020207808 */ /* 0x004fc40000800000 */
[----:B------:R-:W-:Y:S02]  /*3020*/  ISETP.GT.AND P1, PT, R10, 0x51, PT ;  /* 0x000000510a00780c */ /* 0x000fe40003f24270 */
[----:B------:R-:W-:-:S03]  /*3030*/  FMNMX.FTZ R8, R32, R9, !PT ;  /* 0x0000000920087209 */ /* 0x000fc60007810000 */
[----:B------:R-:W2:Y:S01]  /*3040*/  MUFU.TANH R70, R70 ;  /* 0x0000004600467308 */ /* 0x000ea20000002400 */
[----:B0-----:R-:W-:Y:S02]  /*3050*/  FSEL R15, R66, -INF , P2 ;  /* 0xff800000420f7808 */ /* 0x001fe40001000000 */
[----:B------:R-:W-:Y:S02]  /*3060*/  ISETP.GT.AND P2, PT, R10, 0x58, PT ;  /* 0x000000580a00780c */ /* 0x000fe40003f44270 */
[----:B------:R-:W-:-:S03]  /*3070*/  FMNMX.FTZ R8, R15, R8, !PT ;  /* 0x000000080f087209 */ /* 0x000fc60007810000 */
[----:B------:R-:W0:Y:S01]  /*3080*/  MUFU.TANH R71, R71 ;  /* 0x0000004700477308 */ /* 0x000e220000002400 */
[----:B-1----:R-:W-:Y:S02]  /*3090*/  FSEL R9, R67, -INF , P1 ;  /* 0xff80000043097808 */ /* 0x002fe40000800000 */
[----:B------:R-:W-:Y:S02]  /*30a0*/  CS2R R66, SRZ ;  /* 0x0000000000427805 */ /* 0x000fe4000001ff00 */
[----:B------:R-:W-:Y:S02]  /*30b0*/  ISETP.GT.AND P1, PT, R10, 0x59, PT ;  /* 0x000000590a00780c */ /* 0x000fe40003f24270 */
[----:B------:R-:W-:Y:S01]  /*30c0*/  FMNMX.FTZ R37, R9, R8, !PT ;  /* 0x0000000809257209 */ /* 0x000fe20007810000 */
[----:B------:R1:W-:Y:S01]  /*30d0*/  MUFU.TANH R43, R44 ;  /* 0x0000002c002b7308 */ /* 0x0003e20000002400 */
[----:B--2---:R-:W-:Y:S02]  /*30e0*/  FSEL R10, R70, -INF , P2 ;  /* 0xff800000460a7808 */ /* 0x004fe40001000000 */
[----:B------:R-:W-:-:S02]  /*30f0*/  ISETP.GT.AND P2, PT, R35, 0x1, PT ;  /* 0x000000012300780c */ /* 0x000fc40003f44270 */
[----:B------:R-:W-:-:S03]  /*3100*/  FMNMX.FTZ R37, R10, R37, !PT ;  /* 0x000000250a257209 */ /* 0x000fc60007810000 */
[----:B------:R-:W-:Y:S01]  /*3110*/  MUFU.TANH R11, R11 ;  /* 0x0000000b000b7308 */ /* 0x000fe20000002400 */
[----:B0-----:R-:W-:Y:S02]  /*3120*/  FSEL R8, R71, -INF , P1 ;  /* 0xff80000047087808 */ /* 0x001fe40000800000 */
[----:B------:R-:W-:Y:S02]  /*3130*/  CS2R R70, SRZ ;  /* 0x0000000000467805 */ /* 0x000fe4000001ff00 */
[----:B------:R-:W-:Y:S02]  /*3140*/  ISETP.GT.AND P1, PT, R35, RZ, PT ;  /* 0x000000ff2300720c */ /* 0x000fe40003f24270 */
[----:B------:R-:W-:Y:S01]  /*3150*/  FMNMX.FTZ R37, R8, R37, !PT ;  /* 0x0000002508257209 */ /* 0x000fe20007810000 */
[----:B------:R-:W-:Y:S04]  /*3160*/  MUFU.TANH R13, R13 ;  /* 0x0000000d000d7308 */ /* 0x000fe80000002400 */
[----:B-1----:R-:W0:Y:S04]  /*3170*/  SHFL.BFLY PT, R44, R37, 0x2, 0x1f ;  /* 0x0c401f00252c7f89 */ /* 0x002e2800000e0000 */
[----:B------:R-:W1:Y:S08]  /*3180*/  MUFU.TANH R14, R14 ;  /* 0x0000000e000e7308 */ /* 0x000e700000002400 */
[----:B------:R-:W2:Y:S08]  /*3190*/  MUFU.TANH R20, R20 ;  /* 0x0000001400147308 */ /* 0x000eb00000002400 */
[----:B------:R-:W3:Y:S01]  /*31a0*/  MUFU.TANH R25, R25 ;  /* 0x0000001900197308 */ /* 0x000ee20000002400 */
[----:B-1----:R-:W-:-:S02]  /*31b0*/  FSEL R39, R14, -INF , P3 ;  /* 0xff8000000e277808 */ /* 0x002fc40001800000 */
[----:B0-----:R-:W-:Y:S02]  /*31c0*/  FMNMX.FTZ R44, R37, R44, !PT ;  /* 0x0000002c252c7209 */ /* 0x001fe40007810000 */
[----:B------:R-:W-:-:S03]  /*31d0*/  ISETP.GT.AND P3, PT, R35, 0x18, PT ;  /* 0x000000182300780c */ /* 0x000fc60003f64270 */
[----:B------:R-:W0:Y:S01]  /*31e0*/  SHFL.BFLY PT, R37, R44, 0x1, 0x1f ;  /* 0x0c201f002c257f89 */ /* 0x000e2200000e0000 */
[----:B------:R-:W1:Y:S08]  /*31f0*/  MUFU.TANH R21, R21 ;  /* 0x0000001500157308 */ /* 0x000e700000002400 */
[----:B------:R4:W-:Y:S08]  /*3200*/  MUFU.TANH R47, R48 ;  /* 0x00000030002f7308 */ /* 0x0009f00000002400 */
[----:B------:R-:W5:Y:S01]  /*3210*/  MUFU.TANH R29, R29 ;  /* 0x0000001d001d7308 */ /* 0x000f620000002400 */
[----:B----4-:R-:W-:-:S02]  /*3220*/  FSEL R48, R13, -INF , P2 ;  /* 0xff8000000d307808 */ /* 0x010fc40001000000 */
[----:B------:R-:W-:Y:S02]  /*3230*/  ISETP.GT.AND P2, PT, R35, 0x10, PT ;  /* 0x000000102300780c */ /* 0x000fe40003f44270 */
[----:B0-----:R-:W-:-:S03]  /*3240*/  FMNMX.FTZ R12, R44, R37, !PT ;  /* 0x000000252c0c7209 */ /* 0x001fc60007810000 */
[----:B------:R-:W0:Y:S01]  /*3250*/  MUFU.TANH R27, R27 ;  /* 0x0000001b001b7308 */ /* 0x000e220000002400 */
[----:B------:R-:W-:Y:S02]  /*3260*/  FSEL R37, R11, -INF , P1 ;  /* 0xff8000000b257808 */ /* 0x000fe40000800000 */
[----:B------:R-:W-:Y:S01]  /*3270*/  ISETP.GT.AND P1, PT, R35, 0x9, PT ;  /* 0x000000092300780c */ /* 0x000fe20003f24270 */
[----:B------:R-:W-:Y:S01]  /*3280*/  FMUL.FTZ R13, R12, UR14 ;  /* 0x0000000e0c0d7c20 */ /* 0x000fe20008410000 */
[----:B------:R-:W-:Y:S02]  /*3290*/  FMNMX.FTZ R14, R37, R48, !PT ;  /* 0x00000030250e7209 */ /* 0x000fe40007810000 */
[----:B--2---:R-:W-:Y:S01]  /*32a0*/  FSEL R41, R20, -INF , P1 ;  /* 0xff80000014297808 */ /* 0x004fe20000800000 */
[----:B------:R-:W2:Y:S01]  /*32b0*/  MUFU.TANH R33, R33 ;  /* 0x0000002100217308 */ /* 0x000ea20000002400 */
[----:B------:R-:W-:Y:S02]  /*32c0*/  FMNMX.FTZ R14, R39, R14, !PT ;  /* 0x0000000e270e7209 */ /* 0x000fe40007810000 */
[----:B------:R-:W-:-:S02]  /*32d0*/  ISETP.GT.AND P1, PT, R35, 0x11, PT ;  /* 0x000000112300780c */ /* 0x000fc40003f24270 */
[----:B---3--:R-:W-:Y:S02]  /*32e0*/  FSEL R25, R25, -INF , P2 ;  /* 0xff80000019197808 */ /* 0x008fe40001000000 */
[----:B------:R-:W-:Y:S01]  /*32f0*/  FMNMX.FTZ R14, R41, R14, !PT ;  /* 0x0000000e290e7209 */ /* 0x000fe20007810000 */
[----:B------:R-:W3:Y:S01]  /*3300*/  MUFU.TANH R31, R31 ;  /* 0x0000001f001f7308 */ /* 0x000ee20000002400 */
[----:B-1----:R-:W-:Y:S02]  /*3310*/  FSEL R21, R21, -INF , P1 ;  /* 0xff80000015157808 */ /* 0x002fe40000800000 */
[----:B------:R-:W-:Y:S02]  /*3320*/  FMNMX.FTZ R14, R25, R14, !PT ;  /* 0x0000000e190e7209 */ /* 0x000fe40007810000 */
[----:B------:R-:W-:Y:S02]  /*3330*/  FSETP.NEU.FTZ.AND P2, PT, R12, -INF , PT ;  /* 0xff8000000c00780b */ /* 0x000fe40003f5d000 */
[----:B------:R-:W-:Y:S01]  /*3340*/  ISETP.GT.AND P1, PT, R35, 0x19, PT ;  /* 0x000000192300780c */ /* 0x000fe20003f24270 */
[----:B------:R-:W1:Y:S01]  /*3350*/  MUFU.TANH R45, R45 ;  /* 0x0000002d002d7308 */ /* 0x000e620000002400 */
[----:B-----5:R-:W-:-:S02]  /*3360*/  FSEL R29, R29, -INF , P3 ;  /* 0xff8000001d1d7808 */ /* 0x020fc40001800000 */
[----:B------:R-:W-:Y:S02]  /*3370*/  FMNMX.FTZ R14, R21, R14, !PT ;  /* 0x0000000e150e7209 */ /* 0x000fe40007810000 */
[----:B------:R-:W-:Y:S02]  /*3380*/  FSEL R13, R13, RZ, P2 ;  /* 0x000000ff0d0d7208 */ /* 0x000fe40001000000 */
[----:B------:R-:W-:Y:S01]  /*3390*/  ISETP.GT.AND P2, PT, R35, 0x20, PT ;  /* 0x000000202300780c */ /* 0x000fe20003f44270 */
[----:B------:R-:W4:Y:S01]  /*33a0*/  MUFU.TANH R49, R49 ;  /* 0x0000003100317308 */ /* 0x000f220000002400 */
[----:B0-----:R-:W-:Y:S01]  /*33b0*/  FSEL R27, R27, -INF , P1 ;  /* 0xff8000001b1b7808 */ /* 0x001fe20000800000 */
[--C-:B------:R-:W-:Y:S01]  /*33c0*/  FFMA.FTZ R62, R54, UR14, -R13.reuse ;  /* 0x0000000e363e7c23 */ /* 0x100fe2000801080d */
[----:B------:R-:W-:Y:S01]  /*33d0*/  FMNMX.FTZ R14, R29, R14, !PT ;  /* 0x0000000e1d0e7209 */ /* 0x000fe20007810000 */
[--C-:B------:R-:W-:Y:S01]  /*33e0*/  FFMA.FTZ R63, R42, UR14, -R13.reuse ;  /* 0x0000000e2a3f7c23 */ /* 0x100fe2000801080d */
[----:B------:R-:W-:Y:S01]  /*33f0*/  ISETP.GT.AND P1, PT, R35, 0x21, PT ;  /* 0x000000212300780c */ /* 0x000fe20003f24270 */
[--C-:B------:R-:W-:Y:S01]  /*3400*/  FFMA.FTZ R137, R15, UR14, -R13.reuse ;  /* 0x0000000e0f897c23 */ /* 0x100fe2000801080d */
[----:B--2---:R-:W-:Y:S01]  /*3410*/  FSEL R33, R33, -INF , P2 ;  /* 0xff80000021217808 */ /* 0x004fe20001000000 */
[----:B------:R-:W0:Y:S01]  /*3420*/  MUFU.TANH R51, R52 ;  /* 0x0000003400337308 */ /* 0x000e220000002400 */
[----:B------:R-:W-:Y:S01]  /*3430*/  FMNMX.FTZ R14, R27, R14, !PT ;  /* 0x0000000e1b0e7209 */ /* 0x000fe20007810000 */
[--C-:B------:R-:W-:Y:S01]  /*3440*/  FFMA.FTZ R143, R30, UR14, -R13.reuse ;  /* 0x0000000e1e8f7c23 */ /* 0x100fe2000801080d */
[----:B------:R-:W-:Y:S01]  /*3450*/  ISETP.GT.AND P2, PT, R35, 0x28, PT ;  /* 0x000000282300780c */ /* 0x000fe20003f44270 */
[--C-:B------:R-:W-:Y:S01]  /*3460*/  FFMA.FTZ R30, R32, UR14, -R13.reuse ;  /* 0x0000000e201e7c23 */ /* 0x100fe2000801080d */
[----:B---3--:R-:W-:Y:S01]  /*3470*/  FSEL R31, R31, -INF , P1 ;  /* 0xff8000001f1f7808 */ /* 0x008fe20000800000 */
[--C-:B------:R-:W-:Y:S01]  /*3480*/  FFMA.FTZ R157, R82, UR14, -R13.reuse ;  /* 0x0000000e529d7c23 */ /* 0x100fe2000801080d */
[----:B------:R-:W-:Y:S01]  /*3490*/  FMNMX.FTZ R20, R33, R14, !PT ;  /* 0x0000000e21147209 */ /* 0x000fe20007810000 */
[----:B------:R-:W2:Y:S01]  /*34a0*/  MUFU.TANH R53, R53 ;  /* 0x0000003500357308 */ /* 0x000ea20000002400 */
[----:B------:R-:W-:Y:S01]  /*34b0*/  ISETP.GT.AND P1, PT, R35, 0x29, PT ;  /* 0x000000292300780c */ /* 0x000fe20003f24270 */
[--C-:B------:R-:W-:Y:S01]  /*34c0*/  FFMA.FTZ R84, R84, UR14, -R13.reuse ;  /* 0x0000000e54547c23 */ /* 0x100fe2000801080d */
[----:B------:R-:W-:Y:S01]  /*34d0*/  FSEL R43, R43, -INF , P2 ;  /* 0xff8000002b2b7808 */ /* 0x000fe20001000000 */
[--C-:B------:R-:W-:Y:S01]  /*34e0*/  FFMA.FTZ R159, R78, UR14, -R13.reuse ;  /* 0x0000000e4e9f7c23 */ /* 0x100fe2000801080d */
[----:B------:R-:W-:Y:S01]  /*34f0*/  FMNMX.FTZ R20, R31, R20, !PT ;  /* 0x000000141f147209 */ /* 0x000fe20007810000 */
[--C-:B------:R-:W-:Y:S01]  /*3500*/  FFMA.FTZ R76, R76, UR14, -R13.reuse ;  /* 0x0000000e4c4c7c23 */ /* 0x100fe2000801080d */
[----:B------:R-:W-:Y:S01]  /*3510*/  ISETP.GT.AND P2, PT, R35, 0x30, PT ;  /* 0x000000302300780c */ /* 0x000fe20003f44270 */
[----:B------:R-:W3:Y:S01]  /*3520*/  MUFU.TANH R56, R56 ;  /* 0x0000003800387308 */ /* 0x000ee20000002400 */
[----:B-1----:R-:W-:Y:S01]  /*3530*/  FSEL R45, R45, -INF , P1 ;  /* 0xff8000002d2d7808 */ /* 0x002fe20000800000 */
[--C-:B------:R-:W-:Y:S01]  /*3540*/  FFMA.FTZ R153, R74, UR14, -R13.reuse ;  /* 0x0000000e4a997c23 */ /* 0x100fe2000801080d */
[----:B------:R-:W-:Y:S01]  /*3550*/  FMNMX.FTZ R20, R43, R20, !PT ;  /* 0x000000142b147209 */ /* 0x000fe20007810000 */
[--C-:B------:R-:W-:Y:S01]  /*3560*/  FFMA.FTZ R26, R26, UR14, -R13.reuse ;  /* 0x0000000e1a1a7c23 */ /* 0x100fe2000801080d */
[----:B------:R-:W-:Y:S01]  /*3570*/  ISETP.GT.AND P1, PT, R35, 0x31, PT ;  /* 0x000000312300780c */ /* 0x000fe20003f24270 */
[--C-:B------:R-:W-:Y:S01]  /*3580*/  FFMA.FTZ R72, R72, UR14, -R13.reuse ;  /* 0x0000000e48487c23 */ /* 0x100fe2000801080d */
[----:B------:R-:W-:Y:S01]  /*3590*/  FSEL R47, R47, -INF , P2 ;  /* 0xff8000002f2f7808 */ /* 0x000fe20001000000 */
[----:B------:R-:W1:Y:S01]  /*35a0*/  MUFU.TANH R55, R57 ;  /* 0x0000003900377308 */ /* 0x000e620000002400 */
[----:B------:R-:W-:Y:S01]  /*35b0*/  FMNMX.FTZ R20, R45, R20, !PT ;  /* 0x000000142d147209 */ /* 0x000fe20007810000 */
[--C-:B------:R-:W-:Y:S01]  /*35c0*/  FFMA.FTZ R36, R36, UR14, -R13.reuse ;  /* 0x0000000e24247c23 */ /* 0x100fe2000801080d */
[----:B------:R-:W-:Y:S01]  /*35d0*/  ISETP.GT.AND P2, PT, R35, 0x38, PT ;  /* 0x000000382300780c */ /* 0x000fe20003f44270 */
[--C-:B------:R-:W-:Y:S01]  /*35e0*/  FFMA.FTZ R9, R9, UR14, -R13.reuse ;  /* 0x0000000e09097c23 */ /* 0x100fe2000801080d */
[----:B----4-:R-:W-:Y:S01]  /*35f0*/  FSEL R49, R49, -INF , P1 ;  /* 0xff80000031317808 */ /* 0x010fe20000800000 */
[--C-:B------:R-:W-:Y:S01]  /*3600*/  FFMA.FTZ R139, R10, UR14, -R13.reuse ;  /* 0x0000000e0a8b7c23 */ /* 0x100fe2000801080d */
[----:B------:R-:W-:Y:S01]  /*3610*/  FMNMX.FTZ R44, R47, R20, !PT ;  /* 0x000000142f2c7209 */ /* 0x000fe20007810000 */
[----:B------:R4:W5:Y:S01]  /*3620*/  MUFU.TANH R59, R60 ;  /* 0x0000003c003b7308 */ /* 0x0009620000002400 */
[----:B------:R-:W-:Y:S01]  /*3630*/  ISETP.GT.AND P1, PT, R35, 0x39, PT ;  /* 0x000000392300780c */ /* 0x000fe20003f24270 */
[--C-:B------:R-:W-:Y:S01]  /*3640*/  FFMA.FTZ R141, R28, UR14, -R13.reuse ;  /* 0x0000000e1c8d7c23 */ /* 0x100fe2000801080d */
[----:B0-----:R-:W-:Y:S01]  /*3650*/  FSEL R51, R51, -INF , P2 ;  /* 0xff80000033337808 */ /* 0x001fe20001000000 */
[--C-:B------:R-:W-:Y:S01]  /*3660*/  FFMA.FTZ R28, R34, UR14, -R13.reuse ;  /* 0x0000000e221c7c23 */ /* 0x100fe2000801080d */
[----:B------:R-:W-:Y:S01]  /*3670*/  FMNMX.FTZ R44, R49, R44, !PT ;  /* 0x0000002c312c7209 */ /* 0x000fe20007810000 */
[--C-:B------:R-:W-:Y:S01]  /*3680*/  FFMA.FTZ R50, R50, UR14, -R13.reuse ;  /* 0x0000000e32327c23 */ /* 0x100fe2000801080d */
[----:B------:R-:W-:Y:S01]  /*3690*/  ISETP.GT.AND P2, PT, R35, 0x40, PT ;  /* 0x000000402300780c */ /* 0x000fe20003f44270 */
[----:B------:R-:W0:Y:S01]  /*36a0*/  MUFU.TANH R61, R61 ;  /* 0x0000003d003d7308 */ /* 0x000e220000002400 */
[----:B--2---:R-:W-:Y:S01]  /*36b0*/  FSEL R52, R53, -INF , P1 ;  /* 0xff80000035347808 */ /* 0x004fe20000800000 */
[--C-:B------:R-:W-:Y:S01]  /*36c0*/  FFMA.FTZ R145, R40, UR14, -R13.reuse ;  /* 0x0000000e28917c23 */ /* 0x100fe2000801080d */
[----:B------:R-:W-:Y:S01]  /*36d0*/  FMNMX.FTZ R11, R51, R44, !PT ;  /* 0x0000002c330b7209 */ /* 0x000fe20007810000 */
[--C-:B------:R-:W-:Y:S01]  /*36e0*/  FFMA.FTZ R147, R38, UR14, -R13.reuse ;  /* 0x0000000e26937c23 */ /* 0x100fe2000801080d */
[----:B------:R-:W-:Y:S01]  /*36f0*/  ISETP.GT.AND P1, PT, R35, 0x41, PT ;  /* 0x000000412300780c */ /* 0x000fe20003f24270 */
[----:B------:R-:W-:Y:S01]  /*3700*/  FFMA.FTZ R8, R8, UR14, -R13 ;  /* 0x0000000e08087c23 */ /* 0x000fe2000801080d */
[----:B---3--:R-:W-:Y:S01]  /*3710*/  FSEL R53, R56, -INF , P2 ;  /* 0xff80000038357808 */ /* 0x008fe20001000000 */
[----:B------:R-:W2:Y:S01]  /*3720*/  MUFU.TANH R64, R64 ;  /* 0x0000004000407308 */ /* 0x000ea20000002400 */
[----:B------:R-:W-:-:S02]  /*3730*/  FMNMX.FTZ R44, R52, R11, !PT ;  /* 0x0000000b342c7209 */ /* 0x000fc40007810000 */
[----:B------:R-:W-:Y:S02]  /*3740*/  CS2R R82, SRZ ;  /* 0x0000000000527805 */ /* 0x000fe4000001ff00 */
[----:B------:R-:W-:Y:S02]  /*3750*/  ISETP.GT.AND P2, PT, R35, 0x48, PT ;  /* 0x000000482300780c */ /* 0x000fe40003f44270 */
[----:B------:R-:W-:Y:S02]  /*3760*/  CS2R R78, SRZ ;  /* 0x00000000004e7805 */ /* 0x000fe4000001ff00 */
[----:B-1----:R-:W-:Y:S02]  /*3770*/  FSEL R55, R55, -INF , P1 ;  /* 0xff80000037377808 */ /* 0x002fe40000800000 */
[----:B------:R-:W-:Y:S02]  /*3780*/  CS2R R74, SRZ ;  /* 0x00000000004a7805 */ /* 0x000fe4000001ff00 */
[----:B----4-:R-:W-:Y:S01]  /*3790*/  FMNMX.FTZ R60, R53, R44, !PT ;  /* 0x0000002c353c7209 */ /* 0x010fe20007810000 */
[----:B------:R-:W1:Y:S01]  /*37a0*/  MUFU.TANH R65, R65 ;  /* 0x0000004100417308 */ /* 0x000e620000002400 */
[----:B------:R-:W-:-:S02]  /*37b0*/  ISETP.GT.AND P1, PT, R35, 0x49, PT ;  /* 0x000000492300780c */ /* 0x000fc40003f24270 */
[----:B-----5:R-:W-:Y:S02]  /*37c0*/  FSEL R56, R59, -INF , P2 ;  /* 0xff8000003b387808 */ /* 0x020fe40001000000 */
[----:B------:R-:W-:Y:S02]  /*37d0*/  FMNMX.FTZ R11, R55, R60, !PT ;  /* 0x0000003c370b7209 */ /* 0x000fe40007810000 */
[----:B------:R-:W-:Y:S01]  /*37e0*/  ISETP.GT.AND P2, PT, R35, 0x50, PT ;  /* 0x000000502300780c */ /* 0x000fe20003f44270 */
[----:B------:R-:W3:Y:S01]  /*37f0*/  MUFU.TANH R68, R68 ;  /* 0x0000004400447308 */ /* 0x000ee20000002400 */
[----:B0-----:R-:W-:Y:S01]  /*3800*/  FSEL R57, R61, -INF , P1 ;  /* 0xff8000003d397808 */ /* 0x001fe20000800000 */
[----:B------:R-:W-:Y:S01]  /*3810*/  FFMA.FTZ R61, R58, UR14, -R13 ;  /* 0x0000000e3a3d7c23 */ /* 0x000fe2000801080d */
[----:B------:R-:W-:Y:S02]  /*3820*/  FMNMX.FTZ R60, R56, R11, !PT ;  /* 0x0000000b383c7209 */ /* 0x000fe40007810000 */
[----:B------:R-:W-:-:S02]  /*3830*/  ISETP.GT.AND P1, PT, R35, 0x51, PT ;  /* 0x000000512300780c */ /* 0x000fc40003f24270 */
[----:B--2---:R-:W-:Y:S01]  /*3840*/  FSEL R58, R64, -INF , P2 ;  /* 0xff800000403a7808 */ /* 0x004fe20001000000 */
[----:B------:R-:W0:Y:S01]  /*3850*/  MUFU.TANH R69, R69 ;  /* 0x0000004500457308 */ /* 0x000e220000002400 */
[----:B------:R-:W-:Y:S02]  /*3860*/  FMNMX.FTZ R11, R57, R60, !PT ;  /* 0x0000003c390b7209 */ /* 0x000fe40007810000 */
[----:B------:R-:W-:Y:S02]  /*3870*/  ISETP.GT.AND P2, PT, R35, 0x58, PT ;  /* 0x000000582300780c */ /* 0x000fe40003f44270 */
[----:B-1----:R-:W-:Y:S02]  /*3880*/  FSEL R59, R65, -INF , P1 ;  /* 0xff800000413b7808 */ /* 0x002fe40000800000 */
[----:B------:R-:W-:Y:S02]  /*3890*/  CS2R R64, SRZ ;  /* 0x0000000000407805 */ /* 0x000fe4000001ff00 */
[----:B------:R-:W-:Y:S01]  /*38a0*/  FMNMX.FTZ R54, R58, R11, !PT ;  /* 0x0000000b3a367209 */ /* 0x000fe20007810000 */
[----:B------:R-:W-:Y:S01]  /*38b0*/  MUFU.EX2 R157, R157 ;  /* 0x0000009d009d7308 */ /* 0x000fe20000000800 */
[----:B------:R-:W-:-:S02]  /*38c0*/  ISETP.GT.AND P1, PT, R35, 0x59, PT ;  /* 0x000000592300780c */ /* 0x000fc40003f24270 */
[----:B---3--:R-:W-:Y:S02]  /*38d0*/  FSEL R35, R68, -INF , P2 ;  /* 0xff80000044237808 */ /* 0x008fe40001000000 */
[----:B------:R-:W-:-:S03]  /*38e0*/  FMNMX.FTZ R60, R59, R54, !PT ;  /* 0x000000363b3c7209 */ /* 0x000fc60007810000 */
[----:B------:R1:W2:Y:S01]  /*38f0*/  MUFU.EX2 R14, R84 ;  /* 0x00000054000e7308 */ /* 0x0002a20000000800 */
[----:B0-----:R-:W-:Y:S02]  /*3900*/  FSEL R54, R69, -INF , P1 ;  /* 0xff80000045367808 */ /* 0x001fe40000800000 */
[----:B------:R-:W-:Y:S02]  /*3910*/  CS2R R68, SRZ ;  /* 0x0000000000447805 */ /* 0x000fe4000001ff00 */
[----:B------:R-:W-:Y:S01]  /*3920*/  FMNMX.FTZ R11, R35, R60, !PT ;  /* 0x0000003c230b7209 */ /* 0x000fe20007810000 */
[--C-:B------:R-:W-:Y:S01]  /*3930*/  FFMA.FTZ R60, R24, UR14, -R13.reuse ;  /* 0x0000000e183c7c23 */ /* 0x100fe2000801080d */
[----:B------:R-:W-:Y:S02]  /*3940*/  FFMA.FTZ R24, R46, UR14, -R13 ;  /* 0x0000000e2e187c23 */ /* 0x000fe4000801080d */
[----:B------:R-:W-:Y:S01]  /*3950*/  FMNMX.FTZ R11, R54, R11, !PT ;  /* 0x0000000b360b7209 */ /* 0x000fe20007810000 */
[----:B------:R-:W0:Y:S01]  /*3960*/  MUFU.EX2 R159, R159 ;  /* 0x0000009f009f7308 */ /* 0x000e220000000800 */
[----:B-1----:R-:W-:-:S03]  /*3970*/  CS2R R84, SRZ ;  /* 0x0000000000547805 */ /* 0x002fc6000001ff00 */
[----:B------:R-:W1:Y:S04]  /*3980*/  SHFL.BFLY PT, R42, R11, 0x2, 0x1f ;  /* 0x0c401f000b2a7f89 */ /* 0x000e6800000e0000 */
[----:B------:R3:W4:Y:S08]  /*3990*/  MUFU.EX2 R20, R76 ;  /* 0x0000004c00147308 */ /* 0x0007300000000800 */
[----:B------:R-:W5:Y:S01]  /*39a0*/  MUFU.EX2 R153, R153 ;  /* 0x0000009900997308 */ /* 0x000f620000000800 */
[----:B---3--:R-:W-:-:S07]  /*39b0*/  CS2R R76, SRZ ;  /* 0x00000000004c7805 */ /* 0x008fce000001ff00 */
[----:B------:R-:W-:Y:S01]  /*39c0*/  MUFU.EX2 R151, R26 ;  /* 0x0000001a00977308 */ /* 0x000fe20000000800 */
[----:B-1----:R-:W-:-:S07]  /*39d0*/  FMNMX.FTZ R42, R11, R42, !PT ;  /* 0x0000002a0b2a7209 */ /* 0x002fce0007810000 */
[----:B------:R1:W3:Y:S01]  /*39e0*/  MUFU.EX2 R44, R72 ;  /* 0x00000048002c7308 */ /* 0x0002e20000000800 */
[----:B------:R-:W0:Y:S07]  /*39f0*/  SHFL.BFLY PT, R11, R42, 0x1, 0x1f ;  /* 0x0c201f002a0b7f89 */ /* 0x000e2e00000e0000 */
[----:B------:R2:W-:Y:S01]  /*3a00*/  MUFU.EX2 R26, R36 ;  /* 0x00000024001a7308 */ /* 0x0005e20000000800 */
[----:B-1----:R-:W-:-:S07]  /*3a10*/  CS2R R72, SRZ ;  /* 0x0000000000487805 */ /* 0x002fce000001ff00 */
[----:B------:R-:W-:Y:S01]  /*3a20*/  MUFU.EX2 R34, R9 ;  /* 0x0000000900227308 */ /* 0x000fe20000000800 */
[----:B--2---:R-:W-:Y:S01]  /*3a30*/  FADD.FTZ R36, R157, R14 ;  /* 0x0000000e9d247221 */ /* 0x004fe20000010000 */
[----:B------:R-:W-:-:S06]  /*3a40*/  F2FP.BF16.F32.PACK_AB R157, R14, R157 ;  /* 0x0000009d0e9d723e */ /* 0x000fcc00000010ff */
[----:B------:R-:W-:Y:S01]  /*3a50*/  MUFU.EX2 R61, R61 ;  /* 0x0000003d003d7308 */ /* 0x000fe20000000800 */
[----:B0-----:R-:W-:-:S04]  /*3a60*/  FMNMX.FTZ R11, R42, R11, !PT ;  /* 0x0000000b2a0b7209 */ /* 0x001fc80007810000 */
[C---:B------:R-:W-:Y:S01]  /*3a70*/  FSETP.NEU.FTZ.AND P1, PT, R11.reuse, -INF , PT ;  /* 0xff8000000b00780b */ /* 0x040fe20003f3d000 */
[----:B------:R-:W-:Y:S02]  /*3a80*/  FMUL.FTZ R15, R11, UR14 ;  /* 0x0000000e0b0f7c20 */ /* 0x000fe40008410000 */
[----:B------:R-:W-:Y:S03]  /*3a90*/  MUFU.EX2 R62, R62 ;  /* 0x0000003e003e7308 */ /* 0x000fe60000000800 */
[----:B------:R-:W-:Y:S01]  /*3aa0*/  FSEL R32, R15, RZ, P1 ;  /* 0x000000ff0f207208 */ /* 0x000fe20000800000 */
[----:B------:R-:W-:Y:S01]  /*3ab0*/  FADD.FTZ R15, R159, R36 ;  /* 0x000000249f0f7221 */ /* 0x000fe20000010000 */
[----:B------:R-:W-:Y:S02]  /*3ac0*/  PLOP3.LUT P1, PT, PT, PT, UP0, 0x80, 0x0 ;  /* 0x000000000000781c */ /* 0x000fe40003f2f008 */
[----:B----4-:R-:W-:Y:S01]  /*3ad0*/  F2FP.BF16.F32.PACK_AB R159, R20, R159 ;  /* 0x0000009f149f723e */ /* 0x010fe200000010ff */
[--C-:B------:R-:W-:Y:S01]  /*3ae0*/  FFMA.FTZ R37, R37, UR14, -R32.reuse ;  /* 0x0000000e25257c23 */ /* 0x100fe20008010820 */
[--C-:B------:R-:W-:Y:S01]  /*3af0*/  FFMA.FTZ R48, R48, UR14, -R32.reuse ;  /* 0x0000000e30307c23 */ /* 0x100fe20008010820 */
[--C-:B------:R-:W-:Y:S01]  /*3b00*/  FFMA.FTZ R39, R39, UR14, -R32.reuse ;  /* 0x0000000e27277c23 */ /* 0x100fe20008010820 */
[--C-:B------:R-:W-:Y:S01]  /*3b10*/  FFMA.FTZ R41, R41, UR14, -R32.reuse ;  /* 0x0000000e29297c23 */ /* 0x100fe20008010820 */
[--C-:B------:R-:W-:Y:S01]  /*3b20*/  FFMA.FTZ R25, R25, UR14, -R32.reuse ;  /* 0x0000000e19197c23 */ /* 0x100fe20008010820 */
[--C-:B------:R-:W-:Y:S01]  /*3b30*/  FFMA.FTZ R21, R21, UR14, -R32.reuse ;  /* 0x0000000e15157c23 */ /* 0x100fe20008010820 */
[----:B------:R-:W-:Y:S01]  /*3b40*/  MUFU.EX2 R37, R37 ;  /* 0x0000002500257308 */ /* 0x000fe20000000800 */
[--C-:B------:R-:W-:Y:S01]  /*3b50*/  FFMA.FTZ R29, R29, UR14, -R32.reuse ;  /* 0x0000000e1d1d7c23 */ /* 0x100fe20008010820 */
[--C-:B------:R-:W-:Y:S01]  /*3b60*/  FFMA.FTZ R27, R27, UR14, -R32.reuse ;  /* 0x0000000e1b1b7c23 */ /* 0x100fe20008010820 */
[--C-:B------:R-:W-:Y:S01]  /*3b70*/  FFMA.FTZ R33, R33, UR14, -R32.reuse ;  /* 0x0000000e21217c23 */ /* 0x100fe20008010820 */
[----:B------:R-:W-:Y:S01]  /*3b80*/  FADD.FTZ R36, R20, R15 ;  /* 0x0000000f14247221 */ /* 0x000fe20000010000 */
[--C-:B------:R-:W-:Y:S01]  /*3b90*/  FFMA.FTZ R31, R31, UR14, -R32.reuse ;  /* 0x0000000e1f1f7c23 */ /* 0x100fe20008010820 */
[--C-:B------:R-:W-:Y:S01]  /*3ba0*/  FFMA.FTZ R43, R43, UR14, -R32.reuse ;  /* 0x0000000e2b2b7c23 */ /* 0x100fe20008010820 */
[----:B------:R-:W-:Y:S01]  /*3bb0*/  FFMA.FTZ R45, R45, UR14, -R32 ;  /* 0x0000000e2d2d7c23 */ /* 0x000fe20008010820 */
[----:B------:R-:W0:Y:S01]  /*3bc0*/  MUFU.EX2 R48, R48 ;  /* 0x0000003000307308 */ /* 0x000e220000000800 */
[----:B-----5:R-:W-:Y:S01]  /*3bd0*/  FADD.FTZ R15, R153, R36 ;  /* 0x00000024990f7221 */ /* 0x020fe20000010000 */
[--C-:B------:R-:W-:Y:S01]  /*3be0*/  FFMA.FTZ R47, R47, UR14, -R32.reuse ;  /* 0x0000000e2f2f7c23 */ /* 0x100fe20008010820 */
[--C-:B------:R-:W-:Y:S01]  /*3bf0*/  FFMA.FTZ R49, R49, UR14, -R32.reuse ;  /* 0x0000000e31317c23 */ /* 0x100fe20008010820 */
[--C-:B------:R-:W-:Y:S01]  /*3c00*/  FFMA.FTZ R51, R51, UR14, -R32.reuse ;  /* 0x0000000e33337c23 */ /* 0x100fe20008010820 */
[--C-:B------:R-:W-:Y:S01]  /*3c10*/  FFMA.FTZ R52, R52, UR14, -R32.reuse ;  /* 0x0000000e34347c23 */ /* 0x100fe20008010820 */
[--C-:B------:R-:W-:Y:S01]  /*3c20*/  FFMA.FTZ R53, R53, UR14, -R32.reuse ;  /* 0x0000000e35357c23 */ /* 0x100fe20008010820 */
[--C-:B------:R-:W-:Y:S01]  /*3c30*/  FFMA.FTZ R55, R55, UR14, -R32.reuse ;  /* 0x0000000e37377c23 */ /* 0x100fe20008010820 */
[----:B------:R-:W1:Y:S01]  /*3c40*/  MUFU.EX2 R39, R39 ;  /* 0x0000002700277308 */ /* 0x000e620000000800 */
[--C-:B------:R-:W-:Y:S01]  /*3c50*/  FFMA.FTZ R56, R56, UR14, -R32.reuse ;  /* 0x0000000e38387c23 */ /* 0x100fe20008010820 */
[--C-:B------:R-:W-:Y:S01]  /*3c60*/  FFMA.FTZ R57, R57, UR14, -R32.reuse ;  /* 0x0000000e39397c23 */ /* 0x100fe20008010820 */
[--C-:B------:R-:W-:Y:S01]  /*3c70*/  FFMA.FTZ R58, R58, UR14, -R32.reuse ;  /* 0x0000000e3a3a7c23 */ /* 0x100fe20008010820 */
[--C-:B------:R-:W-:Y:S01]  /*3c80*/  FFMA.FTZ R59, R59, UR14, -R32.reuse ;  /* 0x0000000e3b3b7c23 */ /* 0x100fe20008010820 */
[--C-:B------:R-:W-:Y:S01]  /*3c90*/  FFMA.FTZ R35, R35, UR14, -R32.reuse ;  /* 0x0000000e23237c23 */ /* 0x100fe20008010820 */
[----:B------:R-:W-:Y:S01]  /*3ca0*/  FFMA.FTZ R32, R54, UR14, -R32 ;  /* 0x0000000e36207c23 */ /* 0x000fe20008010820 */
[----:B---3--:R-:W-:Y:S01]  /*3cb0*/  F2FP.BF16.F32.PACK_AB R153, R44, R153 ;  /* 0x000000992c99723e */ /* 0x008fe200000010ff */
[----:B------:R2:W3:Y:S01]  /*3cc0*/  MUFU.EX2 R158, R41 ;  /* 0x00000029009e7308 */ /* 0x0004e20000000800 */
[----:B0-----:R-:W-:Y:S01]  /*3cd0*/  FADD.FTZ R10, R37, R48 ;  /* 0x00000030250a7221 */ /* 0x001fe20000010000 */
[----:B------:R-:W-:-:S02]  /*3ce0*/  F2FP.BF16.F32.PACK_AB R155, R62, R61 ;  /* 0x0000003d3e9b723e */ /* 0x000fc400000010ff */
[----:B------:R-:W-:Y:S02]  /*3cf0*/  F2FP.BF16.F32.PACK_AB R156, R48, R37 ;  /* 0x00000025309c723e */ /* 0x000fe400000010ff */
[----:B------:R-:W-:Y:S02]  /*3d00*/  CS2R R36, SRZ ;  /* 0x0000000000247805 */ /* 0x000fe4000001ff00 */
[----:B------:R-:W0:Y:S01]  /*3d10*/  MUFU.EX2 R25, R25 ;  /* 0x0000001900197308 */ /* 0x000e220000000800 */
[----:B-1----:R-:W-:Y:S01]  /*3d20*/  FADD.FTZ R9, R39, R10 ;  /* 0x0000000a27097221 */ /* 0x002fe20000010000 */
[----:B--2---:R-:W-:-:S06]  /*3d30*/  CS2R R40, SRZ ;  /* 0x0000000000287805 */ /* 0x004fcc000001ff00 */
[----:B------:R-:W1:Y:S01]  /*3d40*/  MUFU.EX2 R152, R21 ;  /* 0x0000001500987308 */ /* 0x000e620000000800 */
[C---:B---3--:R-:W-:Y:S01]  /*3d50*/  FADD.FTZ R10, R158.reuse, R9 ;  /* 0x000000099e0a7221 */ /* 0x048fe20000010000 */
[----:B------:R-:W-:Y:S02]  /*3d60*/  F2FP.BF16.F32.PACK_AB R158, R158, R39 ;  /* 0x000000279e9e723e */ /* 0x000fe400000010ff */
[----:B------:R-:W-:-:S04]  /*3d70*/  CS2R R38, SRZ ;  /* 0x0000000000267805 */ /* 0x000fc8000001ff00 */
[----:B------:R-:W2:Y:S01]  /*3d80*/  MUFU.EX2 R29, R29 ;  /* 0x0000001d001d7308 */ /* 0x000ea20000000800 */
[----:B0-----:R-:W-:Y:S01]  /*3d90*/  FADD.FTZ R9, R25, R10 ;  /* 0x0000000a19097221 */ /* 0x001fe20000010000 */
[----:B------:R-:W-:-:S04]  /*3da0*/  FADD.FTZ R10, R44, R15 ;  /* 0x0000000f2c0a7221 */ /* 0x000fc80000010000 */
[----:B------:R-:W-:Y:S02]  /*3db0*/  FADD.FTZ R13, R61, R10 ;  /* 0x0000000a3d0d7221 */ /* 0x000fe40000010000 */
[----:B------:R-:W0:Y:S01]  /*3dc0*/  MUFU.EX2 R154, R27 ;  /* 0x0000001b009a7308 */ /* 0x000e220000000800 */
[----:B-1----:R-:W-:Y:S01]  /*3dd0*/  FADD.FTZ R0, R152, R9 ;  /* 0x0000000998007221 */ /* 0x002fe20000010000 */
[----:B------:R-:W-:Y:S01]  /*3de0*/  FADD.FTZ R10, R62, R13 ;  /* 0x0000000d3e0a7221 */ /* 0x000fe20000010000 */
[----:B------:R-:W-:-:S05]  /*3df0*/  F2FP.BF16.F32.PACK_AB R152, R152, R25 ;  /* 0x000000199898723e */ /* 0x000fca00000010ff */
        /* <DEDUP_REMOVED lines=12> */
[----:B------:R0:W3:Y:S01]  /*3ec0*/  MUFU.EX2 R150, R45 ;  /* 0x0000002d00967308 */ /* 0x0000e20000000800 */
[C---:B-1----:R-:W-:Y:S01]  /*3ed0*/  FADD.FTZ R10, R60.reuse, R13 ;  /* 0x0000000d3c0a7221 */ /* 0x042fe20000010000 */
[----:B------:R-:W-:Y:S02]  /*3ee0*/  F2FP.BF16.F32.PACK_AB R149, R60, R63 ;  /* 0x0000003f3c95723e */ /* 0x000fe400000010ff */
[----:B------:R-:W-:Y:S02]  /*3ef0*/  CS2R R62, SRZ ;  /* 0x00000000003e7805 */ /* 0x000fe4000001ff00 */
[----:B------:R-:W-:Y:S01]  /*3f00*/  CS2R R60, SRZ ;  /* 0x00000000003c7805 */ /* 0x000fe2000001ff00 */
[----:B------:R-:W-:Y:S01]  /*3f10*/  FADD.FTZ R13, R151, R10 ;  /* 0x0000000a970d7221 */ /* 0x000fe20000010000 */
        /* <DEDUP_REMOVED lines=9> */
[----:B------:R-:W-:-:S06]  /*3fb0*/  F2FP.BF16.F32.PACK_AB R151, R50, R151 ;  /* 0x000000973297723e */ /* 0x000fcc00000010ff */
        /* <DEDUP_REMOVED lines=11> */
[----:B------:R-:W-:Y:S02]  /*4070*/  F2FP.BF16.F32.PACK_AB R145, R24, R145 ;  /* 0x000000911891723e */ /* 0x000fe400000010ff */
[----:B------:R-:W-:-:S04]  /*4080*/  CS2R R24, SRZ ;  /* 0x0000000000187805 */ /* 0x000fc8000001ff00 */
[----:B------:R-:W0:Y:S01]  /*4090*/  MUFU.EX2 R52, R52 ;  /* 0x0000003400347308 */ /* 0x000e220000000800 */
[----:B-1----:R-:W-:-:S07]  /*40a0*/  FADD.FTZ R9, R51, R0 ;  /* 0x0000000033097221 */ /* 0x002fce0000010000 */
[----:B------:R-:W1:Y:S01]  /*40b0*/  MUFU.EX2 R53, R53 ;  /* 0x0000003500357308 */ /* 0x000e620000000800 */
[----:B--2---:R-:W-:Y:S01]  /*40c0*/  FADD.FTZ R13, R147, R10 ;  /* 0x0000000a930d7221 */ /* 0x004fe20000010000 */
[----:B------:R-:W-:-:S03]  /*40d0*/  F2FP.BF16.F32.PACK_AB R147, R26, R147 ;  /* 0x000000931a93723e */ /* 0x000fc600000010ff */
[----:B------:R-:W-:Y:S01]  /*40e0*/  FADD.FTZ R10, R26, R13 ;  /* 0x0000000d1a0a7221 */ /* 0x000fe20000010000 */
[----:B------:R-:W-:Y:S02]  /*40f0*/  CS2R R26, SRZ ;  /* 0x00000000001a7805 */ /* 0x000fe4000001ff00 */
[----:B------:R-:W2:Y:S01]  /*4100*/  MUFU.EX2 R141, R141 ;  /* 0x0000008d008d7308 */ /* 0x000ea20000000800 */
[C---:B0-----:R-:W-:Y:S01]  /*4110*/  FADD.FTZ R0, R52.reuse, R9 ;  /* 0x0000000934007221 */ /* 0x041fe20000010000 */
[----:B------:R-:W-:Y:S02]  /*4120*/  F2FP.BF16.F32.PACK_AB R146, R52, R51 ;  /* 0x000000333492723e */ /* 0x000fe400000010ff */
[----:B------:R-:W-:-:S04]  /*4130*/  CS2R R50, SRZ ;  /* 0x0000000000327805 */ /* 0x000fc8000001ff00 */
[----:B------:R0:W3:Y:S01]  /*4140*/  MUFU.EX2 R140, R55 ;  /* 0x00000037008c7308 */ /* 0x0000e20000000800 */
[----:B-1----:R-:W-:-:S07]  /*4150*/  FADD.FTZ R9, R53, R0 ;  /* 0x0000000035097221 */ /* 0x002fce0000010000 */
        /* <DEDUP_REMOVED lines=11> */
[----:B------:R-:W1:Y:S01]  /*4210*/  MUFU.EX2 R57, R57 ;  /* 0x0000003900397308 */ /* 0x000e620000000800 */
[----:B0-----:R-:W-:-:S07]  /*4220*/  FADD.FTZ R10, R56, R9 ;  /* 0x00000009380a7221 */ /* 0x001fce0000010000 */
[----:B------:R-:W0:Y:S01]  /*4230*/  MUFU.EX2 R30, R30 ;  /* 0x0000001e001e7308 */ /* 0x000e220000000800 */
[----:B--2---:R-:W-:-:S07]  /*4240*/  FADD.FTZ R9, R143, R0 ;  /* 0x000000008f097221 */ /* 0x004fce0000010000 */
[----:B------:R-:W2:Y:S01]  /*4250*/  MUFU.EX2 R137, R137 ;  /* 0x0000008900897308 */ /* 0x000ea20000000800 */
[C---:B-1----:R-:W-:Y:S01]  /*4260*/  FADD.FTZ R13, R57.reuse, R10 ;  /* 0x0000000a390d7221 */ /* 0x042fe20000010000 */
[----:B------:R-:W-:Y:S02]  /*4270*/  F2FP.BF16.F32.PACK_AB R142, R57, R56 ;  /* 0x00000038398e723e */ /* 0x000fe400000010ff */
[----:B------:R-:W-:-:S04]  /*4280*/  CS2R R56, SRZ ;  /* 0x0000000000387805 */ /* 0x000fc8000001ff00 */
[----:B------:R-:W1:Y:S01]  /*4290*/  MUFU.EX2 R58, R58 ;  /* 0x0000003a003a7308 */ /* 0x000e620000000800 */
[C---:B0-----:R-:W-:Y:S01]  /*42a0*/  FADD.FTZ R10, R30.reuse, R9 ;  /* 0x000000091e0a7221 */ /* 0x041fe20000010000 */
[----:B------:R-:W-:Y:S02]  /*42b0*/  F2FP.BF16.F32.PACK_AB R143, R30, R143 ;  /* 0x0000008f1e8f723e */ /* 0x000fe400000010ff */
[----:B------:R-:W-:-:S04]  /*42c0*/  CS2R R30, SRZ ;  /* 0x00000000001e7805 */ /* 0x000fc8000001ff00 */
[----:B------:R-:W0:Y:S01]  /*42d0*/  MUFU.EX2 R59, R59 ;  /* 0x0000003b003b7308 */ /* 0x000e220000000800 */
[----:B--2---:R-:W-:Y:S01]  /*42e0*/  FADD.FTZ R9, R137, R10 ;  /* 0x0000000a89097221 */ /* 0x004fe20000010000 */
[----:B------:R-:W-:-:S03]  /*42f0*/  F2FP.BF16.F32.PACK_AB R137, R34, R137 ;  /* 0x000000892289723e */ /* 0x000fc600000010ff */
[----:B------:R-:W-:-:S03]  /*4300*/  FADD.FTZ R10, R34, R9 ;  /* 0x00000009220a7221 */ /* 0x000fc60000010000 */
[----:B------:R-:W2:Y:S01]  /*4310*/  MUFU.EX2 R139, R139 ;  /* 0x0000008b008b7308 */ /* 0x000ea20000000800 */
[----:B-1----:R-:W-:-:S07]  /*4320*/  FADD.FTZ R14, R58, R13 ;  /* 0x0000000d3a0e7221 */ /* 0x002fce0000010000 */
[----:B------:R-:W1:Y:S01]  /*4330*/  MUFU.EX2 R35, R35 ;  /* 0x0000002300237308 */ /* 0x000e620000000800 */
[C---:B0-----:R-:W-:Y:S01]  /*4340*/  FADD.FTZ R14, R59.reuse, R14 ;  /* 0x0000000e3b0e7221 */ /* 0x041fe20000010000 */
[----:B------:R-:W-:Y:S02]  /*4350*/  F2FP.BF16.F32.PACK_AB R136, R59, R58 ;  /* 0x0000003a3b88723e */ /* 0x000fe400000010ff */
[----:B------:R-:W-:-:S04]  /*4360*/  CS2R R58, SRZ ;  /* 0x00000000003a7805 */ /* 0x000fc8000001ff00 */
[----:B------:R-:W0:Y:S01]  /*4370*/  MUFU.EX2 R32, R32 ;  /* 0x0000002000207308 */ /* 0x000e220000000800 */
[----:B--2---:R-:W-:Y:S01]  /*4380*/  FADD.FTZ R13, R139, R10 ;  /* 0x0000000a8b0d7221 */ /* 0x004fe20000010000 */
[----:B------:R-:W-:-:S06]  /*4390*/  IMAD.MOV.U32 R10, RZ, RZ, 0x3f800000 ;  /* 0x3f800000ff0a7424 */ /* 0x000fcc00078e00ff */
[----:B------:R-:W2:Y:S01]  /*43a0*/  MUFU.EX2 R0, R8 ;  /* 0x0000000800007308 */ /* 0x000ea20000000800 */
[----:B-1----:R-:W-:-:S04]  /*43b0*/  FADD.FTZ R9, R35, R14 ;  /* 0x0000000e23097221 */ /* 0x002fc80000010000 */
[C---:B0-----:R-:W-:Y:S01]  /*43c0*/  FADD.FTZ R9, R32.reuse, R9 ;  /* 0x0000000920097221 */ /* 0x041fe20000010000 */
[----:B------:R-:W-:Y:S02]  /*43d0*/  F2FP.BF16.F32.PACK_AB R138, R32, R35 ;  /* 0x00000023208a723e */ /* 0x000fe400000010ff */
[----:B------:R-:W-:Y:S02]  /*43e0*/  CS2R R34, SRZ ;  /* 0x0000000000227805 */ /* 0x000fe4000001ff00 */
[----:B------:R-:W-:Y:S01]  /*43f0*/  CS2R R32, SRZ ;  /* 0x0000000000207805 */ /* 0x000fe2000001ff00 */
[C---:B--2---:R-:W-:Y:S01]  /*4400*/  FADD.FTZ R8, R0.reuse, R13 ;  /* 0x0000000d00087221 */ /* 0x044fe20000010000 */
[----:B------:R-:W-:Y:S01]  /*4410*/  F2FP.BF16.F32.PACK_AB R139, R0, R139 ;  /* 0x0000008b008b723e */ /* 0x000fe200000010ff */
[----:B------:R-:W-:Y:S01]  /*4420*/  IMAD.MOV.U32 R0, RZ, RZ, 0x3f800000 ;  /* 0x3f800000ff007424 */ /* 0x000fe200078e00ff */
[----:B------:R-:W-:Y:S06]  /*4430*/  @!P1 BRA `(.L_x_2385) ;  /* 0x0000002800a09947 */ /* 0x000fec0003800000 */
[----:B------:R-:W-:Y:S01]  /*4440*/  MOV R13, R12 ;  /* 0x0000000c000d7202 */ /* 0x000fe20000000f00 */
[----:B------:R-:W-:Y:S01]  /*4450*/  IMAD.MOV.U32 R14, RZ, RZ, R11 ;  /* 0x000000ffff0e7224 */ /* 0x000fe200078e000b */
[----:B------:R-:W-:Y:S01]  /*4460*/  UMOV UR5, UR38 ;  /* 0x0000002600057c82 */ /* 0x000fe20008000000 */
[----:B------:R-:W-:Y:S01]  /*4470*/  IMAD.MOV.U32 R0, RZ, RZ, 0x3f800000 ;  /* 0x3f800000ff007424 */ /* 0x000fe200078e00ff */
[----:B------:R-:W-:Y:S01]  /*4480*/  UMOV UR6, UR39 ;  /* 0x0000002700067c82 */ /* 0x000fe20008000000 */
[----:B------:R-:W-:Y:S01]  /*4490*/  IMAD.MOV.U32 R87, RZ, RZ, RZ ;  /* 0x000000ffff577224 */ /* 0x000fe200078e00ff */
[----:B------:R-:W-:Y:S01]  /*44a0*/  ULDC UR7, c[0x0][0x9d8] ;  /* 0x0002760000077ab9 */ /* 0x000fe20000000800 */
[----:B------:R-:W-:-:S05]  /*44b0*/  ULDC UR34, c[0x0][0x988] ;  /* 0x0002620000227ab9 */ /* 0x000fca0000000800 */
.L_x_2396:
[----:B------:R-:W-:-:S04]  /*44c0*/  UISETP.NE.AND UP0, UPT, UR6, 0x1, UPT ;  /* 0x000000010600788c */ /* 0x000fc8000bf05270 */
[----:B------:R-:W-:-:S04]  /*44d0*/  USEL UR38, URZ, 0x1, UP0 ;  /* 0x000000013f267887 */ /* 0x000fc80008000000 */
[----:B------:R-:W-:Y:S01]  /*44e0*/  ULOP3.LUT UR38, UR5, UR38, URZ, 0x3c, !UPT ;  /* 0x0000002605267292 */ /* 0x000fe2000f8e3c3f */
[----:B------:R-:W-:Y:S11]  /*44f0*/  @!P0 BRA `(.L_x_2386) ;  /* 0x0000000000048947 */ /* 0x000ff60003800000 */
[----:B------:R-:W-:Y:S01]  /*4500*/  BPT.TRAP 0x1 ;  /* 0x000000040000795c */ /* 0x000fe20000300000 */
.L_x_2386:
        /* <DEDUP_REMOVED lines=9> */
.L_x_2387:
[----:B-1----:R-:W-:Y:S05]  /*45a0*/  @P1 BRA `(.L_x_2388) ;  /* 0x0000000000081947 */ /* 0x002fea0003800000 */
[----:B------:R-:W1:Y:S02]  /*45b0*/  SYNCS.PHASECHK.TRANS64.TRYWAIT P1, [UR8+0x2a830], R11 ;  /* 0x02a8300bff0075a7 */ /* 0x000e640008020148 */
[----:B-1----:R-:W-:Y:S05]  /*45c0*/  @!P1 BRA `(.L_x_2389) ;  /* 0x000000ec005c9947 */ /* 0x002fea0003800000 */
.L_x_2388:
        /* <DEDUP_REMOVED lines=86> */
[----:B------:R-:W-:Y:S01]  /*4b30*/  R2UR UR28, R2 ;  /* 0x00000000021c72ca */ /* 0x000fe200000e0000 */
[----:B------:R-:W-:Y:S01]  /*4b40*/  UIADD3 UR30, UR9, 0x4, URZ ;  /* 0x00000004091e7890 */ /* 0x000fe2000fffe03f */
[----:B------:R-:W-:Y:S01]  /*4b50*/  R2UR UR29, R3 ;  /* 0x00000000031d72ca */ /* 0x000fe200000e0000 */
[----:B------:R-:W-:Y:S01]  /*4b60*/  UMOV UR31, 0x40000040 ;  /* 0x40000040001f7882 */ /* 0x000fe20000000000 */
[----:B------:R-:W-:Y:S02]  /*4b70*/  WARPGROUP.DEPBAR.LE gsb0, 0x0 ;  /* 0x00008000000079c5 */ /* 0x000fe40000010000 */
[----:B------:R-:W-:-:S09]  /*4b80*/  WARPGROUP.ARRIVE ;  /* 0x00000000000079c5 */ /* 0x000fd20000000000 */
        /* <DEDUP_REMOVED lines=51> */
.L_x_2390:
[----:B------:R-:W-:Y:S01]  /*4ec0*/  ULEA UR9, UR6, UR40, 0x3 ;  /* 0x0000002806097291 */ /* 0x000fe2000f8e183f */
[----:B------:R-:W-:-:S05]  /*4ed0*/  IMAD.U32 R0, RZ, RZ, UR5 ;  /* 0x00000005ff007e24 */ /* 0x000fca000f8e00ff */
[----:B------:R-:W-:-:S04]  /*4ee0*/  SHF.L.U32 R0, R0, 0x1f, RZ ;  /* 0x0000001f00007819 */ /* 0x000fc800000006ff */
[----:B------:R2:W3:Y:S01]  /*4ef0*/  SYNCS.PHASECHK.TRANS64.TRYWAIT P1, [UR9+0x2a850], R0 ;  /* 0x02a85000ff0075a7 */ /* 0x0004e20008020149 */
[----:B------:R-:W-:Y:S05]  /*4f00*/  @!P0 BRA `(.L_x_2391) ;  /* 0x0000000000048947 */ /* 0x000fea0003800000 */
[----:B------:R-:W-:Y:S01]  /*4f10*/  BPT.TRAP 0x1 ;  /* 0x000000040000795c */ /* 0x000fe20000300000 */
.L_x_2391:
[----:B---3--:R-:W-:Y:S05]  /*4f20*/  @P1 BRA `(.L_x_2392) ;  /* 0x0000000000081947 */ /* 0x008fea0003800000 */
[----:B------:R-:W3:Y:S02]  /*4f30*/  SYNCS.PHASECHK.TRANS64.TRYWAIT P1, [UR9+0x2a850], R0 ;  /* 0x02a85000ff0075a7 */ /* 0x000ee40008020149 */
[----:B---3--:R-:W-:Y:S05]  /*4f40*/  @!P1 BRA `(.L_x_2393) ;  /* 0x000000e400149947 */ /* 0x008fea0003800000 */
.L_x_2392:
        /* <DEDUP_REMOVED lines=37> */
.L_x_2394:
[----:B------:R-:W-:Y:S01]  /*51a0*/  UISETP.NE.AND UP0, UPT, UR61, URZ, UPT ;  /* 0x0000003f3d00728c */ /* 0x000fe2000bf05270 */
[----:B01----:R-:W-:Y:S01]  /*51b0*/  FMUL.FTZ R11, R97, UR7 ;  /* 0x00000007610b7c20 */ /* 0x003fe20008410000 */
[----:B------:R-:W-:Y:S01]  /*51c0*/  FMUL.FTZ R15, R100, UR7 ;  /* 0x00000007640f7c20 */ /* 0x000fe20008410000 */
[----:B------:R-:W-:Y:S01]  /*51d0*/  FMUL.FTZ R10, R88, UR7 ;  /* 0x00000007580a7c20 */ /* 0x000fe20008410000 */
[----:B------:R-:W-:Y:S01]  /*51e0*/  FMUL.FTZ R137, R91, UR7 ;  /* 0x000000075b897c20 */ /* 0x000fe20008410000 */
[----:B------:R0:W-:Y:S01]  /*51f0*/  MUFU.TANH R20, R11 ;  /* 0x0000000b00147308 */ /* 0x0001e20000002400 */
[----:B------:R-:W-:Y:S01]  /*5200*/  PLOP3.LUT P1, PT, PT, PT, UP0, 0x80, 0x0 ;  /* 0x000000000000781c */ /* 0x000fe20003f2f008 */
[----:B--2---:R-:W-:Y:S01]  /*5210*/  FMUL.FTZ R0, R89, UR7 ;  /* 0x0000000759007c20 */ /* 0x004fe20008410000 */
[----:B------:R-:W-:Y:S01]  /*5220*/  PLOP3.LUT P2, PT, PT, PT, UP0, 0x80, 0x0 ;  /* 0x000000000000781c */ /* 0x000fe20003f4f008 */
[----:B------:R-:W-:Y:S01]  /*5230*/  FMUL.FTZ R92, R92, UR7 ;  /* 0x000000075c5c7c20 */ /* 0x000fe20008410000 */
[----:B------:R-:W-:Y:S01]  /*5240*/  FMUL.FTZ R12, R93, UR7 ;  /* 0x000000075d0c7c20 */ /* 0x000fe20008410000 */
[----:B------:R-:W-:Y:S01]  /*5250*/  @UP0 ULDC UR5, c[0x0][0x44c] ;  /* 0x0001130000050ab9 */ /* 0x000fe20000000800 */
[----:B------:R-:W-:Y:S01]  /*5260*/  FMUL.FTZ R96, R96, UR7 ;  /* 0x0000000760607c20 */ /* 0x000fe20008410000 */
[----:B------:R1:W-:Y:S01]  /*5270*/  MUFU.TANH R88, R15 ;  /* 0x0000000f00587308 */ /* 0x0003e20000002400 */
[----:B0-----:R-:W-:-:S02]  /*5280*/  VIADD R11, R18, UR42 ;  /* 0x0000002a120b7c36 */ /* 0x001fc40008000000 */
[----:B------:R-:W-:Y:S01]  /*5290*/  FMUL.FTZ R112, R112, UR7 ;  /* 0x0000000770707c20 */ /* 0x000fe20008410000 */
[----:B------:R-:W-:Y:S01]  /*52a0*/  FMUL.FTZ R139, R94, UR7 ;  /* 0x000000075e8b7c20 */ /* 0x000fe20008410000 */
[----:B------:R-:W-:Y:S01]  /*52b0*/  FMUL.FTZ R104, R104, UR7 ;  /* 0x0000000768687c20 */ /* 0x000fe20008410000 */
[----:B------:R-:W-:Y:S01]  /*52c0*/  FMUL.FTZ R100, R103, UR7 ;  /* 0x0000000767647c20 */ /* 0x000fe20008410000 */
[----:B------:R-:W-:Y:S01]  /*52d0*/  FMUL.FTZ R101, R101, UR7 ;  /* 0x0000000765657c20 */ /* 0x000fe20008410000 */
[----:B------:R-:W-:Y:S01]  /*52e0*/  FMUL.FTZ R109, R109, UR7 ;  /* 0x000000076d6d7c20 */ /* 0x000fe20008410000 */
[----:B------:R-:W0:Y:S01]  /*52f0*/  MUFU.TANH R10, R10 ;  /* 0x0000000a000a7308 */ /* 0x000e220000002400 */
[----:B-1----:R-:W-:Y:S01]  /*5300*/  @P1 IMAD.HI.U32 R15, R11, UR5, RZ ;  /* 0x000000050b0f1c27 */ /* 0x002fe2000f8e00ff */
[----:B------:R-:W-:-:S03]  /*5310*/  @UP0 ULDC UR5, c[0x0][0x450] ;  /* 0x0001140000050ab9 */ /* 0x000fc60000000800 */
[----:B------:R-:W-:Y:S01]  /*5320*/  FMUL.FTZ R108, R108, UR7 ;  /* 0x000000076c6c7c20 */ /* 0x000fe20008410000 */
[----:B------:R-:W-:Y:S01]  /*5330*/  FMUL.FTZ R138, R95, UR7 ;  /* 0x000000075f8a7c20 */ /* 0x000fe20008410000 */
[----:B------:R-:W-:Y:S01]  /*5340*/  FMUL.FTZ R105, R105, UR7 ;  /* 0x0000000769697c20 */ /* 0x000fe20008410000 */
[----:B------:R-:W-:Y:S01]  /*5350*/  @P2 SHF.R.U32.HI R11, RZ, UR5, R15 ;  /* 0x00000005ff0b2c19 */ /* 0x000fe2000801160f */
[----:B------:R-:W-:Y:S01]  /*5360*/  UIMAD UR5, UR4, -0x60, URZ ;  /* 0xffffffa0040578a4 */ /* 0x000fe2000f8e023f */
[----:B------:R-:W-:Y:S01]  /*5370*/  MOV R15, UR41 ;  /* 0x00000029000f7c02 */ /* 0x000fe20008000f00 */
[----:B------:R-:W1:Y:S01]  /*5380*/  MUFU.TANH R0, R0 ;  /* 0x0000000000007308 */ /* 0x000e620000002400 */
[----:B------:R-:W-:Y:S01]  /*5390*/  FMUL.FTZ R97, R98, UR7 ;  /* 0x0000000762617c20 */ /* 0x000fe20008410000 */
[----:B------:R-:W2:Y:S01]  /*53a0*/  SHFL.IDX PT, R91, R11, RZ, 0x1c1f ;  /* 0x001c1fff0b5b7589 */ /* 0x000ea200000e0000 */
[----:B------:R-:W-:Y:S01]  /*53b0*/  FMUL.FTZ R98, R99, UR7 ;  /* 0x0000000763627c20 */ /* 0x000fe20008410000 */
[----:B------:R-:W-:-:S02]  /*53c0*/  IMAD.U32 R140, RZ, RZ, UR5 ;  /* 0x00000005ff8c7e24 */ /* 0x000fc4000f8e00ff */
[----:B------:R-:W-:Y:S01]  /*53d0*/  FMUL.FTZ R136, R90, UR7 ;  /* 0x000000075a887c20 */ /* 0x000fe20008410000 */
[----:B------:R-:W-:Y:S01]  /*53e0*/  FMUL.FTZ R99, R102, UR7 ;  /* 0x0000000766637c20 */ /* 0x000fe20008410000 */
[----:B------:R-:W-:Y:S01]  /*53f0*/  FMUL.FTZ R106, R106, UR7 ;  /* 0x000000076a6a7c20 */ /* 0x000fe20008410000 */
[----:B------:R-:W3:Y:S01]  /*5400*/  MUFU.TANH R92, R92 ;  /* 0x0000005c005c7308 */ /* 0x000ee20000002400 */
[----:B------:R-:W-:Y:S01]  /*5410*/  IADD3 R140, -R17, 0x1, R140 ;  /* 0x00000001118c7810 */ /* 0x000fe20007ffe18c */
[----:B------:R-:W-:Y:S01]  /*5420*/  FMUL.FTZ R102, R107, UR7 ;  /* 0x000000076b667c20 */ /* 0x000fe20008410000 */
[----:B------:R-:W-:Y:S01]  /*5430*/  FMUL.FTZ R116, R116, UR7 ;  /* 0x0000000774747c20 */ /* 0x000fe20008410000 */
[----:B------:R-:W-:Y:S01]  /*5440*/  FMUL.FTZ R117, R117, UR7 ;  /* 0x0000000775757c20 */ /* 0x000fe20008410000 */
[----:B------:R-:W-:Y:S01]  /*5450*/  IADD3 R140, -R15, UR43, R140 ;  /* 0x0000002b0f8c7c10 */ /* 0x000fe2000fffe18c */
        /* <DEDUP_REMOVED lines=11> */
[----:B------:R-:W4:Y:S01]  /*5510*/  SHFL.IDX PT, R11, R11, 0x1, 0x1c1f ;  /* 0x003c1f000b0b7f89 */ /* 0x000f2200000e0000 */
[----:B--2---:R-:W-:Y:S01]  /*5520*/  IMAD.IADD R91, R140, 0x1, R91 ;  /* 0x000000018c5b7824 */ /* 0x004fe200078e025b */
[----:B------:R-:W-:Y:S01]  /*5530*/  UMOV UR14, UR34 ;  /* 0x00000022000e7c82 */ /* 0x000fe20008000000 */
[----:B------:R-:W2:Y:S01]  /*5540*/  S2UR UR6, SR_CgaCtaId ;  /* 0x00000000000679c3 */ /* 0x000ea20000008800 */
[----:B------:R-:W-:-:S02]  /*5550*/  UIADD3 UR8, UR8, 0x2a840, URZ ;  /* 0x0002a84008087890 */ /* 0x000fc4000fffe03f */
[C---:B------:R-:W-:Y:S01]  /*5560*/  ISETP.GT.AND P1, PT, R91.reuse, RZ, PT ;  /* 0x000000ff5b00720c */ /* 0x040fe20003f24270 */
[----:B------:R1:W-:Y:S01]  /*5570*/  MUFU.TANH R94, R112 ;  /* 0x00000070005e7308 */ /* 0x0003e20000002400 */
[C---:B------:R-:W-:Y:S02]  /*5580*/  ISETP.GT.AND P2, PT, R91.reuse, 0x1, PT ;  /* 0x000000015b00780c */ /* 0x040fe40003f44270 */
[----:B0-----:R-:W-:Y:S02]  /*5590*/  FSEL R113, R10, -INF , P1 ;  /* 0xff8000000a717808 */ /* 0x001fe40000800000 */
[----:B------:R-:W-:Y:S02]  /*55a0*/  ISETP.GT.AND P1, PT, R91, 0x8, PT ;  /* 0x000000085b00780c */ /* 0x000fe40003f24270 */
[----:B------:R-:W-:Y:S01]  /*55b0*/  FMNMX.FTZ R21, R113, R14, !PT ;  /* 0x0000000e71157209 */ /* 0x000fe20007810000 */
[----:B------:R0:W-:Y:S01]  /*55c0*/  MUFU.TANH R103, R104 ;  /* 0x0000006800677308 */ /* 0x0001e20000002400 */
[----:B-1----:R-:W-:-:S02]  /*55d0*/  FSEL R112, R0, -INF , P2 ;  /* 0xff80000000707808 */ /* 0x002fc40001000000 */
[----:B------:R-:W-:Y:S02]  /*55e0*/  ISETP.GT.AND P2, PT, R91, 0x9, PT ;  /* 0x000000095b00780c */ /* 0x000fe40003f44270 */
[----:B------:R-:W-:-:S03]  /*55f0*/  FMNMX.FTZ R21, R112, R21, !PT ;  /* 0x0000001570157209 */ /* 0x000fc60007810000 */
[----:B------:R-:W1:Y:S01]  /*5600*/  MUFU.TANH R89, R101 ;  /* 0x0000006500597308 */ /* 0x000e620000002400 */
[----:B0-----:R-:W-:Y:S01]  /*5610*/  FMUL.FTZ R104, R110, UR7 ;  /* 0x000000076e687c20 */ /* 0x001fe20008410000 */
[----:B---3--:R-:W-:Y:S01]  /*5620*/  FSEL R110, R92, -INF , P1 ;  /* 0xff8000005c6e7808 */ /* 0x008fe20000800000 */
[----:B----4-:R-:W-:Y:S01]  /*5630*/  IMAD.IADD R140, R140, 0x1, R11 ;  /* 0x000000018c8c7824 */ /* 0x010fe200078e020b */
[----:B------:R-:W-:Y:S01]  /*5640*/  ISETP.GT.AND P1, PT, R91, 0x10, PT ;  /* 0x000000105b00780c */ /* 0x000fe20003f24270 */
[----:B--2---:R-:W-:Y:S01]  /*5650*/  UPRMT UR8, UR6, 0x654, UR8 ;  /* 0x0000065406087896 */ /* 0x004fe20008000008 */
[----:B------:R-:W-:Y:S02]  /*5660*/  FMNMX.FTZ R0, R110, R21, !PT ;  /* 0x000000156e007209 */ /* 0x000fe40007810000 */
[----:B------:R0:W-:Y:S01]  /*5670*/  MUFU.TANH R93, R109 ;  /* 0x0000006d005d7308 */ /* 0x0001e20000002400 */
[C---:B------:R-:W-:Y:S02]  /*5680*/  ISETP.GT.AND P3, PT, R140.reuse, 0x8, PT ;  /* 0x000000088c00780c */ /* 0x040fe40003f64270 */
[----:B------:R-:W-:-:S03]  /*5690*/  ISETP.GT.AND P4, PT, R140, 0x9, PT ;  /* 0x000000098c00780c */ /* 0x000fc60003f84270 */
[----:B------:R-:W-:Y:S02]  /*56a0*/  SYNCS.ARRIVE.TRANS64.RED.A1T0 RZ, [UR8], RZ ;  /* 0x000000ffffff79a7 */ /* 0x000fe40008100408 */
[----:B------:R5:W-:Y:S01]  /*56b0*/  MUFU.TANH R95, R108 ;  /* 0x0000006c005f7308 */ /* 0x000be20000002400 */
[----:B0-----:R-:W-:Y:S02]  /*56c0*/  FSEL R109, R12, -INF , P2 ;  /* 0xff8000000c6d7808 */ /* 0x001fe40001000000 */
[----:B------:R-:W-:-:S04]  /*56d0*/  ISETP.GT.AND P2, PT, R91, 0x11, PT ;  /* 0x000000115b00780c */ /* 0x000fc80003f44270 */
[----:B------:R-:W-:Y:S01]  /*56e0*/  FSEL R107, R20, -INF , P2 ;  /* 0xff800000146b7808 */ /* 0x000fe20001000000 */
[----:B------:R0:W-:Y:S01]  /*56f0*/  MUFU.TANH R141, R15 ;  /* 0x0000000f008d7308 */ /* 0x0001e20000002400 */
[----:B-----5:R-:W-:Y:S02]  /*5700*/  FSEL R108, R96, -INF , P1 ;  /* 0xff800000606c7808 */ /* 0x020fe40000800000 */
[C---:B------:R-:W-:Y:S02]  /*5710*/  ISETP.GT.AND P1, PT, R91.reuse, 0x18, PT ;  /* 0x000000185b00780c */ /* 0x040fe40003f24270 */
[----:B------:R-:W-:-:S03]  /*5720*/  ISETP.GT.AND P2, PT, R91, 0x19, PT ;  /* 0x000000195b00780c */ /* 0x000fc60003f44270 */
[----:B------:R1:W2:Y:S01]  /*5730*/  MUFU.TANH R90, R105 ;  /* 0x00000069005a7308 */ /* 0x0002a20000002400 */
[----:B0-----:R-:W-:-:S04]  /*5740*/  FMNMX.FTZ R15, R109, R0, !PT ;  /* 0x000000006d0f7209 */ /* 0x001fc80007810000 */
[----:B------:R-:W-:-:S03]  /*5750*/  FMNMX.FTZ R0, R108, R15, !PT ;  /* 0x0000000f6c007209 */ /* 0x000fc60007810000 */
[----:B------:R0:W-:Y:S01]  /*5760*/  MUFU.TANH R101, R106 ;  /* 0x0000006a00657308 */ /* 0x0001e20000002400 */
[----:B------:R-:W-:Y:S02]  /*5770*/  FMNMX.FTZ R15, R107, R0, !PT ;  /* 0x000000006b0f7209 */ /* 0x000fe40007810000 */
[----:B-1----:R-:W-:Y:S02]  /*5780*/  FSEL R105, R89, -INF , P2 ;  /* 0xff80000059697808 */ /* 0x002fe40001000000 */
[----:B------:R-:W-:-:S03]  /*5790*/  ISETP.GT.AND P2, PT, R91, 0x21, PT ;  /* 0x000000215b00780c */ /* 0x000fc60003f44270 */
[----:B------:R-:W1:Y:S01]  /*57a0*/  MUFU.TANH R116, R116 ;  /* 0x0000007400747308 */ /* 0x000e620000002400 */
[----:B0-----:R-:W-:Y:S02]  /*57b0*/  FSEL R106, R88, -INF , P1 ;  /* 0xff800000586a7808 */ /* 0x001fe40000800000 */
[----:B------:R-:W-:Y:S02]  /*57c0*/  ISETP.GT.AND P1, PT, R91, 0x20, PT ;  /* 0x000000205b00780c */ /* 0x000fe40003f24270 */
[----:B------:R-:W-:Y:S02]  /*57d0*/  FMNMX.FTZ R0, R106, R15, !PT ;  /* 0x0000000f6a007209 */ /* 0x000fe40007810000 */
[----:B------:R-:W-:Y:S01]  /*57e0*/  FSEL R103, R103, -INF , P1 ;  /* 0xff80000067677808 */ /* 0x000fe20000800000 */
[----:B------:R-:W0:Y:S01]  /*57f0*/  MUFU.TANH R117, R117 ;  /* 0x0000007500757308 */ /* 0x000e220000002400 */
[----:B------:R-:W-:Y:S02]  /*5800*/  FMNMX.FTZ R0, R105, R0, !PT ;  /* 0x0000000069007209 */ /* 0x000fe40007810000 */
[----:B------:R-:W-:-:S02]  /*5810*/  ISETP.GT.AND P1, PT, R91, 0x28, PT ;  /* 0x000000285b00780c */ /* 0x000fc40003f24270 */
[----:B--2---:R-:W-:Y:S02]  /*5820*/  FSEL R96, R90, -INF , P2 ;  /* 0xff8000005a607808 */ /* 0x004fe40001000000 */
[----:B------:R-:W-:Y:S01]  /*5830*/  FMNMX.FTZ R15, R103, R0, !PT ;  /* 0x00000000670f7209 */ /* 0x000fe20007810000 */
[----:B------:R-:W2:Y:S01]  /*5840*/  MUFU.TANH R10, R120 ;  /* 0x00000078000a7308 */ /* 0x000ea20000002400 */
[----:B------:R-:W-:Y:S02]  /*5850*/  ISETP.GT.AND P2, PT, R91, 0x29, PT ;  /* 0x000000295b00780c */ /* 0x000fe40003f44270 */
[----:B------:R-:W-:Y:S02]  /*5860*/  FSEL R95, R95, -INF , P1 ;  /* 0xff8000005f5f7808 */ /* 0x000fe40000800000 */
[----:B------:R-:W-:Y:S02]  /*5870*/  FMNMX.FTZ R0, R96, R15, !PT ;  /* 0x0000000f60007209 */ /* 0x000fe40007810000 */
[----:B------:R-:W-:Y:S01]  /*5880*/  ISETP.GT.AND P1, PT, R91, 0x30, PT ;  /* 0x000000305b00780c */ /* 0x000fe20003f24270 */
[----:B------:R3:W4:Y:S01]  /*5890*/  MUFU.TANH R12, R121 ;  /* 0x00000079000c7308 */ /* 0x0007220000002400 */
[----:B------:R-:W-:-:S02]  /*58a0*/  FSEL R93, R93, -INF , P2 ;  /* 0xff8000005d5d7808 */ /* 0x000fc40001000000 */
[----:B------:R-:W-:Y:S02]  /*58b0*/  FMNMX.FTZ R0, R95, R0, !PT ;  /* 0x000000005f007209 */ /* 0x000fe40007810000 */
[----:B------:R-:W-:Y:S02]  /*58c0*/  ISETP.GT.AND P2, PT, R91, 0x31, PT ;  /* 0x000000315b00780c */ /* 0x000fe40003f44270 */
[----:B------:R-:W-:Y:S01]  /*58d0*/  FSEL R94, R94, -INF , P1 ;  /* 0xff8000005e5e7808 */ /* 0x000fe20000800000 */
[----:B------:R-:W5:Y:S01]  /*58e0*/  MUFU.TANH R124, R124 ;  /* 0x0000007c007c7308 */ /* 0x000f620000002400 */
[----:B------:R-:W-:Y:S01]  /*58f0*/  FMNMX.FTZ R21, R93, R0, !PT ;  /* 0x000000005d157209 */ /* 0x000fe20007810000 */
[----:B---3--:R-:W-:Y:S01]  /*5900*/  FMUL.FTZ R121, R130, UR7 ;  /* 0x0000000782797c20 */ /* 0x008fe20008410000 */
[----:B------:R-:W-:Y:S02]  /*5910*/  ISETP.GT.AND P1, PT, R91, 0x38, PT ;  /* 0x000000385b00780c */ /* 0x000fe40003f24270 */
[----:B------:R-:W-:-:S02]  /*5920*/  FSEL R15, R141, -INF , P2 ;  /* 0xff8000008d0f7808 */ /* 0x000fc40001000000 */
[----:B------:R-:W-:Y:S01]  /*5930*/  FMNMX.FTZ R0, R94, R21, !PT ;  /* 0x000000155e007209 */ /* 0x000fe20007810000 */
[----:B------:R3:W5:Y:S01]  /*5940*/  MUFU.TANH R88, R125 ;  /* 0x0000007d00587308 */ /* 0x0007620000002400 */
[----:B------:R-:W-:Y:S02]  /*5950*/  ISETP.GT.AND P2, PT, R91, 0x39, PT ;  /* 0x000000395b00780c */ /* 0x000fe40003f44270 */
[----:B-1----:R-:W-:Y:S01]  /*5960*/  FSEL R20, R116, -INF , P1 ;  /* 0xff80000074147808 */ /* 0x002fe20000800000 */
[----:B------:R-:W-:Y:S01]  /*5970*/  FMUL.FTZ R116, R122, UR7 ;  /* 0x000000077a747c20 */ /* 0x000fe20008410000 */
[----:B------:R-:W-:Y:S01]  /*5980*/  FMNMX.FTZ R21, R15, R0, !PT ;  /* 0x000000000f157209 */ /* 0x000fe20007810000 */
[----:B------:R-:W-:Y:S01]  /*5990*/  FMUL.FTZ R122, R131, UR7 ;  /* 0x00000007837a7c20 */ /* 0x000fe20008410000 */
[----:B------:R-:W-:Y:S01]  /*59a0*/  ISETP.GT.AND P1, PT, R91, 0x40, PT ;  /* 0x000000405b00780c */ /* 0x000fe20003f24270 */
[----:B------:R-:W1:Y:S01]  /*59b0*/  MUFU.TANH R128, R128 ;  /* 0x0000008000807308 */ /* 0x000e620000002400 */
[----:B0-----:R-:W-:Y:S01]  /*59c0*/  FSEL R0, R117, -INF , P2 ;  /* 0xff80000075007808 */ /* 0x001fe20001000000 */
[----:B---3--:R-:W-:Y:S01]  /*59d0*/  FMUL.FTZ R125, R135, UR7 ;  /* 0x00000007877d7c20 */ /* 0x008fe20008410000 */
[----:B------:R-:W-:-:S02]  /*59e0*/  FMNMX.FTZ R21, R20, R21, !PT ;  /* 0x0000001514157209 */ /* 0x000fc40007810000 */
[C---:B------:R-:W-:Y:S02]  /*59f0*/  ISETP.GT.AND P2, PT, R91.reuse, 0x41, PT ;  /* 0x000000415b00780c */ /* 0x040fe40003f44270 */
[----:B--2---:R-:W-:Y:S01]  /*5a00*/  FSEL R10, R10, -INF , P1 ;  /* 0xff8000000a0a7808 */ /* 0x004fe20000800000 */
[----:B------:R-:W0:Y:S01]  /*5a10*/  MUFU.TANH R129, R129 ;  /* 0x0000008100817308 */ /* 0x000e220000002400 */
[----:B------:R-:W-:Y:S02]  /*5a20*/  FMNMX.FTZ R21, R0, R21, !PT ;  /* 0x0000001500157209 */ /* 0x000fe40007810000 */
[C---:B------:R-:W-:Y:S02]  /*5a30*/  ISETP.GT.AND P1, PT, R91.reuse, 0x48, PT ;  /* 0x000000485b00780c */ /* 0x040fe40003f24270 */
[----:B----4-:R-:W-:Y:S02]  /*5a40*/  FSEL R12, R12, -INF , P2 ;  /* 0xff8000000c0c7808 */ /* 0x010fe40001000000 */
[----:B------:R-:W-:Y:S01]  /*5a50*/  FMNMX.FTZ R89, R10, R21, !PT ;  /* 0x000000150a597209 */ /* 0x000fe20007810000 */
[----:B------:R-:W2:Y:S01]  /*5a60*/  MUFU.TANH R132, R132 ;  /* 0x0000008400847308 */ /* 0x000ea20000002400 */
[----:B------:R-:W-:-:S02]  /*5a70*/  ISETP.GT.AND P2, PT, R91, 0x49, PT ;  /* 0x000000495b00780c */ /* 0x000fc40003f44270 */
[----:B-----5:R-:W-:Y:S01]  /*5a80*/  FSEL R21, R124, -INF , P1 ;  /* 0xff8000007c157808 */ /* 0x020fe20000800000 */
[----:B------:R-:W-:Y:S01]  /*5a90*/  FMUL.FTZ R124, R111, UR7 ;  /* 0x000000076f7c7c20 */ /* 0x000fe20008410000 */
[----:B------:R-:W-:Y:S02]  /*5aa0*/  FMNMX.FTZ R90, R12, R89, !PT ;  /* 0x000000590c5a7209 */ /* 0x000fe40007810000 */
[----:B------:R-:W-:Y:S01]  /*5ab0*/  ISETP.GT.AND P1, PT, R91, 0x50, PT ;  /* 0x000000505b00780c */ /* 0x000fe20003f24270 */
[----:B------:R-:W3:Y:S01]  /*5ac0*/  MUFU.TANH R133, R133 ;  /* 0x0000008500857308 */ /* 0x000ee20000002400 */
[----:B------:R-:W-:Y:S02]  /*5ad0*/  FSEL R88, R88, -INF , P2 ;  /* 0xff80000058587808 */ /* 0x000fe40001000000 */
[----:B------:R-:W-:Y:S02]  /*5ae0*/  FMNMX.FTZ R117, R21, R90, !PT ;  /* 0x0000005a15757209 */ /* 0x000fe40007810000 */
[----:B------:R-:W-:-:S02]  /*5af0*/  ISETP.GT.AND P2, PT, R91, 0x51, PT ;  /* 0x000000515b00780c */ /* 0x000fc40003f44270 */
[----:B-1----:R-:W-:Y:S01]  /*5b00*/  FSEL R89, R128, -INF , P1 ;  /* 0xff80000080597808 */ /* 0x002fe20000800000 */
[----:B------:R-:W-:Y:S01]  /*5b10*/  FMUL.FTZ R128, R114, UR7 ;  /* 0x0000000772807c20 */ /* 0x000fe20008410000 */
[----:B------:R-:W-:Y:S01]  /*5b20*/  FMNMX.FTZ R92, R88, R117, !PT ;  /* 0x00000075585c7209 */ /* 0x000fe20007810000 */
[----:B------:R-:W-:Y:S01]  /*5b30*/  FMUL.FTZ R117, R119, UR7 ;  /* 0x0000000777757c20 */ /* 0x000fe20008410000 */
[----:B------:R-:W-:Y:S01]  /*5b40*/  ISETP.GT.AND P1, PT, R91, 0x58, PT ;  /* 0x000000585b00780c */ /* 0x000fe20003f24270 */
[----:B------:R-:W-:Y:S01]  /*5b50*/  FMUL.FTZ R119, R126, UR7 ;  /* 0x000000077e777c20 */ /* 0x000fe20008410000 */
[----:B0-----:R-:W-:Y:S01]  /*5b60*/  FSEL R90, R129, -INF , P2 ;  /* 0xff800000815a7808 */ /* 0x001fe20001000000 */
[----:B------:R-:W-:Y:S01]  /*5b70*/  FMUL.FTZ R129, R115, UR7 ;  /* 0x0000000773817c20 */ /* 0x000fe20008410000 */
[----:B------:R-:W-:Y:S01]  /*5b80*/  FMNMX.FTZ R111, R89, R92, !PT ;  /* 0x0000005c596f7209 */ /* 0x000fe20007810000 */
[----:B------:R-:W0:Y:S01]  /*5b90*/  MUFU.TANH R136, R136 ;  /* 0x0000008800887308 */ /* 0x000e220000002400 */
[----:B------:R-:W-:-:S02]  /*5ba0*/  ISETP.GT.AND P2, PT, R91, 0x59, PT ;  /* 0x000000595b00780c */ /* 0x000fc40003f44270 */
[----:B--2---:R-:W-:Y:S02]  /*5bb0*/  FSEL R91, R132, -INF , P1 ;  /* 0xff800000845b7808 */ /* 0x004fe40000800000 */
[----:B------:R-:W-:Y:S02]  /*5bc0*/  FMNMX.FTZ R114, R90, R111, !PT ;  /* 0x0000006f5a727209 */ /* 0x000fe40007810000 */
[----:B---3--:R-:W-:Y:S01]  /*5bd0*/  FSEL R92, R133, -INF , P2 ;  /* 0xff800000855c7808 */ /* 0x008fe20001000000 */
[----:B------:R-:W1:Y:S01]  /*5be0*/  MUFU.TANH R137, R137 ;  /* 0x0000008900897308 */ /* 0x000e620000002400 */
[----:B------:R-:W-:Y:S01]  /*5bf0*/  FMNMX.FTZ R111, R91, R114, !PT ;  /* 0x000000725b6f7209 */ /* 0x000fe20007810000 */
[----:B------:R-:W-:Y:S01]  /*5c00*/  FMUL.FTZ R114, R118, UR7 ;  /* 0x0000000776727c20 */ /* 0x000fe20008410000 */
[----:B------:R-:W-:Y:S01]  /*5c10*/  ISETP.GT.AND P1, PT, R140, RZ, PT ;  /* 0x000000ff8c00720c */ /* 0x000fe20003f24270 */
[----:B------:R-:W-:Y:S01]  /*5c20*/  FMUL.FTZ R118, R123, UR7 ;  /* 0x000000077b767c20 */ /* 0x000fe20008410000 */
[----:B------:R-:W-:Y:S01]  /*5c30*/  FMNMX.FTZ R111, R92, R111, !PT ;  /* 0x0000006f5c6f7209 */ /* 0x000fe20007810000 */
[----:B------:R-:W-:Y:S01]  /*5c40*/  FMUL.FTZ R123, R134, UR7 ;  /* 0x00000007867b7c20 */ /* 0x000fe20008410000 */
[----:B------:R-:W-:Y:S01]  /*5c50*/  ISETP.GT.AND P2, PT, R140, 0x1, PT ;  /* 0x000000018c00780c */ /* 0x000fe20003f44270 */
[----:B------:R-:W2:Y:S01]  /*5c60*/  MUFU.TANH R139, R139 ;  /* 0x0000008b008b7308 */ /* 0x000ea20000002400 */
[----:B0-----:R-:W-:Y:S01]  /*5c70*/  FSEL R136, R136, -INF , P1 ;  /* 0xff80000088887808 */ /* 0x001fe20000800000 */
[----:B------:R-:W0:Y:S06]  /*5c80*/  SHFL.BFLY PT, R120, R111, 0x2, 0x1f ;  /* 0x0c401f006f787f89 */ /* 0x000e2c00000e0000 */
[----:B------:R-:W3:Y:S01]  /*5c90*/  MUFU.TANH R138, R138 ;  /* 0x0000008a008a7308 */ /* 0x000ee20000002400 */
[----:B-1----:R-:W-:-:S02]  /*5ca0*/  FSEL R137, R137, -INF , P2 ;  /* 0xff80000089897808 */ /* 0x002fc40001000000 */
[----:B------:R-:W-:-:S05]  /*5cb0*/  ISETP.GT.AND P2, PT, R140, 0x10, PT ;  /* 0x000000108c00780c */ /* 0x000fca0003f44270 */
[----:B------:R-:W1:Y:S01]  /*5cc0*/  MUFU.TANH R97, R97 ;  /* 0x0000006100617308 */ /* 0x000e620000002400 */
[----:B--2---:R-:W-:Y:S02]  /*5cd0*/  FSEL R139, R139, -INF , P3 ;  /* 0xff8000008b8b7808 */ /* 0x004fe40001800000 */
[----:B------:R-:W-:-:S05]  /*5ce0*/  ISETP.GT.AND P3, PT, R140, 0x11, PT ;  /* 0x000000118c00780c */ /* 0x000fca0003f64270 */
[----:B------:R-:W2:Y:S01]  /*5cf0*/  MUFU.TANH R98, R98 ;  /* 0x0000006200627308 */ /* 0x000ea20000002400 */
[----:B---3--:R-:W-:Y:S02]  /*5d00*/  FSEL R138, R138, -INF , P4 ;  /* 0xff8000008a8a7808 */ /* 0x008fe40002000000 */
[----:B0-----:R-:W-:Y:S01]  /*5d10*/  FMNMX.FTZ R115, R111, R120, !PT ;  /* 0x000000786f737209 */ /* 0x001fe20007810000 */
[----:B------:R-:W-:-:S04]  /*5d20*/  FMUL.FTZ R120, R127, UR7 ;  /* 0x000000077f787c20 */ /* 0x000fc80008410000 */
[----:B------:R-:W0:Y:S01]  /*5d30*/  SHFL.BFLY PT, R126, R115, 0x1, 0x1f ;  /* 0x0c201f00737e7f89 */ /* 0x000e2200000e0000 */
[----:B------:R-:W-:Y:S01]  /*5d40*/  MUFU.TANH R99, R99 ;  /* 0x0000006300637308 */ /* 0x000fe20000002400 */
[----:B-1----:R-:W-:Y:S02]  /*5d50*/  FSEL R111, R97, -INF , P2 ;  /* 0xff800000616f7808 */ /* 0x002fe40001000000 */
[----:B------:R-:W-:-:S05]  /*5d60*/  ISETP.GT.AND P2, PT, R140, 0x18, PT ;  /* 0x000000188c00780c */ /* 0x000fca0003f44270 */
[----:B------:R-:W1:Y:S01]  /*5d70*/  MUFU.TANH R100, R100 ;  /* 0x0000006400647308 */ /* 0x000e620000002400 */
[----:B--2---:R-:W-:Y:S02]  /*5d80*/  FSEL R98, R98, -INF , P3 ;  /* 0xff80000062627808 */ /* 0x004fe40001800000 */
[----:B------:R-:W-:-:S05]  /*5d90*/  ISETP.GT.AND P3, PT, R140, 0x19, PT ;  /* 0x000000198c00780c */ /* 0x000fca0003f64270 */
[----:B------:R-:W2:Y:S01]  /*5da0*/  MUFU.TANH R102, R102 ;  /* 0x0000006600667308 */ /* 0x000ea20000002400 */
[----:B0-----:R-:W-:-:S07]  /*5db0*/  FMNMX.FTZ R11, R115, R126, !PT ;  /* 0x0000007e730b7209 */ /* 0x001fce0007810000 */
[----:B------:R-:W0:Y:S01]  /*5dc0*/  MUFU.TANH R104, R104 ;  /* 0x0000006800687308 */ /* 0x000e220000002400 */
[----:B------:R-:W-:Y:S02]  /*5dd0*/  FMNMX.FTZ R126, R136, R13, !PT ;  /* 0x0000000d887e7209 */ /* 0x000fe40007810000 */
[C---:B------:R-:W-:Y:S01]  /*5de0*/  FSETP.NEU.FTZ.AND P1, PT, R11.reuse, -INF , PT ;  /* 0xff8000000b00780b */ /* 0x040fe20003f3d000 */
[----:B------:R-:W-:Y:S01]  /*5df0*/  FMUL.FTZ R115, R11, UR14 ;  /* 0x0000000e0b737c20 */ /* 0x000fe20008410000 */
[----:B------:R-:W-:Y:S02]  /*5e00*/  FMNMX.FTZ R126, R137, R126, !PT ;  /* 0x0000007e897e7209 */ /* 0x000fe40007810000 */
[----:B-1----:R-:W-:Y:S01]  /*5e10*/  FSEL R100, R100, -INF , P3 ;  /* 0xff80000064647808 */ /* 0x002fe20001800000 */
[----:B------:R-:W1:Y:S01]  /*5e20*/  MUFU.TANH R124, R124 ;  /* 0x0000007c007c7308 */ /* 0x000e620000002400 */
[----:B------:R-:W-:Y:S02]  /*5e30*/  FMNMX.FTZ R127, R139, R126, !PT ;  /* 0x0000007e8b7f7209 */ /* 0x000fe40007810000 */
[----:B------:R-:W-:-:S02]  /*5e40*/  FSEL R115, R115, RZ, P1 ;  /* 0x000000ff73737208 */ /* 0x000fc40000800000 */
[----:B------:R-:W-:Y:S02]  /*5e50*/  FMNMX.FTZ R126, R138, R127, !PT ;  /* 0x0000007f8a7e7209 */ /* 0x000fe40007810000 */
[----:B------:R-:W-:Y:S01]  /*5e60*/  ISETP.GT.AND P3, PT, R140, 0x21, PT ;  /* 0x000000218c00780c */ /* 0x000fe20003f64270 */
[--C-:B------:R-:W-:Y:S01]  /*5e70*/  FFMA.FTZ R97, R113, UR14, -R115.reuse ;  /* 0x0000000e71617c23 */ /* 0x100fe20008010873 */
[----:B------:R-:W-:Y:S01]  /*5e80*/  FMNMX.FTZ R127, R111, R126, !PT ;  /* 0x0000007e6f7f7209 */ /* 0x000fe20007810000 */
[--C-:B------:R-:W-:Y:S01]  /*5e90*/  FFMA.FTZ R156, R112, UR14, -R115.reuse ;  /* 0x0000000e709c7c23 */ /* 0x100fe20008010873 */
[----:B------:R-:W-:Y:S01]  /*5ea0*/  FSEL R113, R99, -INF , P2 ;  /* 0xff80000063717808 */ /* 0x000fe20001000000 */
[----:B------:R-:W3:Y:S01]  /*5eb0*/  MUFU.TANH R128, R128 ;  /* 0x0000008000807308 */ /* 0x000ee20000002400 */
[----:B------:R-:W-:Y:S01]  /*5ec0*/  FMNMX.FTZ R112, R98, R127, !PT ;  /* 0x0000007f62707209 */ /* 0x000fe20007810000 */
[--C-:B------:R-:W-:Y:S01]  /*5ed0*/  FFMA.FTZ R158, R110, UR14, -R115.reuse ;  /* 0x0000000e6e9e7c23 */ /* 0x100fe20008010873 */
[----:B------:R-:W-:Y:S01]  /*5ee0*/  ISETP.GT.AND P2, PT, R140, 0x20, PT ;  /* 0x000000208c00780c */ /* 0x000fe20003f44270 */
[--C-:B------:R-:W-:Y:S01]  /*5ef0*/  FFMA.FTZ R126, R109, UR14, -R115.reuse ;  /* 0x0000000e6d7e7c23 */ /* 0x100fe20008010873 */
[----:B------:R-:W-:Y:S01]  /*5f00*/  FMNMX.FTZ R99, R113, R112, !PT ;  /* 0x0000007071637209 */ /* 0x000fe20007810000 */
[--C-:B------:R-:W-:Y:S01]  /*5f10*/  FFMA.FTZ R152, R108, UR14, -R115.reuse ;  /* 0x0000000e6c987c23 */ /* 0x100fe20008010873 */
[----:B------:R-:W-:Y:S01]  /*5f20*/  FSEL R112, R101, -INF , P2 ;  /* 0xff80000065707808 */ /* 0x000fe20001000000 */
[----:B------:R-:W4:Y:S01]  /*5f30*/  MUFU.TANH R129, R129 ;  /* 0x0000008100817308 */ /* 0x000f220000002400 */
[----:B------:R-:W-:Y:S01]  /*5f40*/  FMNMX.FTZ R99, R100, R99, !PT ;  /* 0x0000006364637209 */ /* 0x000fe20007810000 */
[--C-:B------:R-:W-:Y:S01]  /*5f50*/  FFMA.FTZ R154, R106, UR14, -R115.reuse ;  /* 0x0000000e6a9a7c23 */ /* 0x100fe20008010873 */
[----:B------:R-:W-:Y:S01]  /*5f60*/  ISETP.GT.AND P2, PT, R140, 0x28, PT ;  /* 0x000000288c00780c */ /* 0x000fe20003f44270 */
[--C-:B------:R-:W-:Y:S01]  /*5f70*/  FFMA.FTZ R148, R103, UR14, -R115.reuse ;  /* 0x0000000e67947c23 */ /* 0x100fe20008010873 */
[----:B--2---:R-:W-:Y:S01]  /*5f80*/  FSEL R102, R102, -INF , P3 ;  /* 0xff80000066667808 */ /* 0x004fe20001800000 */
[--C-:B------:R-:W-:Y:S01]  /*5f90*/  FFMA.FTZ R150, R95, UR14, -R115.reuse ;  /* 0x0000000e5f967c23 */ /* 0x100fe20008010873 */
[----:B------:R-:W-:Y:S01]  /*5fa0*/  FMNMX.FTZ R99, R112, R99, !PT ;  /* 0x0000006370637209 */ /* 0x000fe20007810000 */
[----:B------:R-:W2:Y:S01]  /*5fb0*/  MUFU.TANH R114, R114 ;  /* 0x0000007200727308 */ /* 0x000ea20000002400 */
        /* <DEDUP_REMOVED lines=8> */
[----:B-1----:R-:W-:Y:S01]  /*6040*/  FSEL R104, R124, -INF , P3 ;  /* 0xff8000007c687808 */ /* 0x002fe20001800000 */
[--C-:B------:R-:W-:Y:S01]  /*6050*/  FFMA.FTZ R21, R88, UR14, -R115.reuse ;  /* 0x0000000e58157c23 */ /* 0x100fe20008010873 */
[----:B------:R-:W-:Y:S01]  /*6060*/  FMNMX.FTZ R101, R110, R101, !PT ;  /* 0x000000656e657209 */ /* 0x000fe20007810000 */
[--C-:B------:R-:W-:Y:S01]  /*6070*/  FFMA.FTZ R20, R89, UR14, -R115.reuse ;  /* 0x0000000e59147c23 */ /* 0x100fe20008010873 */
[----:B------:R-:W-:Y:S01]  /*6080*/  ISETP.GT.AND P3, PT, R140, 0x31, PT ;  /* 0x000000318c00780c */ /* 0x000fe20003f64270 */
[--C-:B------:R-:W-:Y:S01]  /*6090*/  FFMA.FTZ R88, R91, UR14, -R115.reuse ;  /* 0x0000000e5b587c23 */ /* 0x100fe20008010873 */
[----:B---3--:R-:W-:Y:S01]  /*60a0*/  FSEL R109, R128, -INF , P2 ;  /* 0xff800000806d7808 */ /* 0x008fe20001000000 */
        /* <DEDUP_REMOVED lines=8> */
[----:B------:R-:W3:Y:S01]  /*6130*/  MUFU.TANH R118, R118 ;  /* 0x0000007600767308 */ /* 0x000ee20000002400 */
[----:B------:R-:W-:Y:S01]  /*6140*/  ISETP.GT.AND P3, PT, R140, 0x39, PT ;  /* 0x000000398c00780c */ /* 0x000fe20003f64270 */
[--C-:B------:R-:W-:Y:S01]  /*6150*/  FFMA.FTZ R15, R15, UR14, -R115.reuse ;  /* 0x0000000e0f0f7c23 */ /* 0x100fe20008010873 */
[----:B--2---:R-:W-:Y:S01]  /*6160*/  FSEL R114, R114, -INF , P2 ;  /* 0xff80000072727808 */ /* 0x004fe20001000000 */
[--C-:B------:R-:W-:Y:S01]  /*6170*/  FFMA.FTZ R89, R90, UR14, -R115.reuse ;  /* 0x0000000e5a597c23 */ /* 0x100fe20008010873 */
[----:B------:R-:W-:Y:S01]  /*6180*/  ISETP.GT.AND P2, PT, R140, 0x40, PT ;  /* 0x000000408c00780c */ /* 0x000fe20003f44270 */
[----:B------:R-:W-:Y:S01]  /*6190*/  FFMA.FTZ R91, R92, UR14, -R115 ;  /* 0x0000000e5c5b7c23 */ /* 0x000fe20008010873 */
[----:B0-----:R-:W-:Y:S01]  /*61a0*/  FSEL R117, R117, -INF , P3 ;  /* 0xff80000075757808 */ /* 0x001fe20001800000 */
[----:B------:R0:W-:Y:S01]  /*61b0*/  MUFU.EX2 R99, R126 ;  /* 0x0000007e00637308 */ /* 0x0001e20000000800 */
[----:B------:R-:W-:-:S02]  /*61c0*/  ISETP.GT.AND P3, PT, R140, 0x41, PT ;  /* 0x000000418c00780c */ /* 0x000fc40003f64270 */
[----:B-1----:R-:W-:Y:S02]  /*61d0*/  FSEL R116, R116, -INF , P2 ;  /* 0xff80000074747808 */ /* 0x002fe40001000000 */
[----:B------:R-:W-:-:S03]  /*61e0*/  ISETP.GT.AND P2, PT, R140, 0x48, PT ;  /* 0x000000488c00780c */ /* 0x000fc60003f44270 */
[----:B------:R-:W1:Y:S01]  /*61f0*/  MUFU.TANH R119, R119 ;  /* 0x0000007700777308 */ /* 0x000e620000002400 */
[----:B0-----:R-:W-:Y:S01]  /*6200*/  FFMA.FTZ R126, R107, UR14, -R115 ;  /* 0x0000000e6b7e7c23 */ /* 0x001fe20008010873 */
[----:B------:R-:W-:Y:S02]  /*6210*/  FMNMX.FTZ R107, R108, R101, !PT ;  /* 0x000000656c6b7209 */ /* 0x000fe40007810000 */
[----:B---3--:R-:W-:Y:S02]  /*6220*/  FSEL R118, R118, -INF , P3 ;  /* 0xff80000076767808 */ /* 0x008fe40001800000 */
[----:B------:R-:W-:Y:S02]  /*6230*/  FMNMX.FTZ R124, R114, R107, !PT ;  /* 0x0000006b727c7209 */ /* 0x000fe40007810000 */
[----:B------:R-:W0:Y:S01]  /*6240*/  MUFU.TANH R120, R120 ;  /* 0x0000007800787308 */ /* 0x000e220000002400 */
[----:B------:R-:W-:Y:S02]  /*6250*/  ISETP.GT.AND P3, PT, R140, 0x49, PT ;  /* 0x000000498c00780c */ /* 0x000fe40003f64270 */
[----:B------:R-:W-:-:S04]  /*6260*/  FMNMX.FTZ R107, R117, R124, !PT ;  /* 0x0000007c756b7209 */ /* 0x000fc80007810000 */
[----:B------:R-:W-:Y:S01]  /*6270*/  FMNMX.FTZ R107, R116, R107, !PT ;  /* 0x0000006b746b7209 */ /* 0x000fe20007810000 */
[----:B------:R-:W2:Y:S01]  /*6280*/  MUFU.TANH R121, R121 ;  /* 0x0000007900797308 */ /* 0x000ea20000002400 */
[----:B-1----:R-:W-:Y:S02]  /*6290*/  FSEL R119, R119, -INF , P2 ;  /* 0xff80000077777808 */ /* 0x002fe40001000000 */
[----:B------:R-:W-:Y:S02]  /*62a0*/  FMNMX.FTZ R106, R118, R107, !PT ;  /* 0x0000006b766a7209 */ /* 0x000fe40007810000 */
[----:B------:R-:W-:Y:S02]  /*62b0*/  ISETP.GT.AND P2, PT, R140, 0x50, PT ;  /* 0x000000508c00780c */ /* 0x000fe40003f44270 */
[----:B------:R-:W-:Y:S01]  /*62c0*/  FMNMX.FTZ R107, R119, R106, !PT ;  /* 0x0000006a776b7209 */ /* 0x000fe20007810000 */
[----:B------:R-:W1:Y:S01]  /*62d0*/  MUFU.TANH R122, R122 ;  /* 0x0000007a007a7308 */ /* 0x000e620000002400 */
[----:B0-----:R-:W-:-:S02]  /*62e0*/  FSEL R120, R120, -INF , P3 ;  /* 0xff80000078787808 */ /* 0x001fc40001800000 */
[----:B------:R-:W-:Y:S02]  /*62f0*/  ISETP.GT.AND P3, PT, R140, 0x51, PT ;  /* 0x000000518c00780c */ /* 0x000fe40003f64270 */
[----:B------:R-:W-:-:S03]  /*6300*/  FMNMX.FTZ R106, R120, R107, !PT ;  /* 0x0000006b786a7209 */ /* 0x000fc60007810000 */
[----:B------:R-:W0:Y:S01]  /*6310*/  MUFU.TANH R123, R123 ;  /* 0x0000007b007b7308 */ /* 0x000e220000002400 */
[----:B--2---:R-:W-:Y:S02]  /*6320*/  FSEL R121, R121, -INF , P2 ;  /* 0xff80000079797808 */ /* 0x004fe40001000000 */
[----:B------:R-:W-:Y:S02]  /*6330*/  ISETP.GT.AND P2, PT, R140, 0x58, PT ;  /* 0x000000588c00780c */ /* 0x000fe40003f44270 */
[----:B------:R-:W-:Y:S01]  /*6340*/  FMNMX.FTZ R103, R121, R106, !PT ;  /* 0x0000006a79677209 */ /* 0x000fe20007810000 */
[--C-:B------:R-:W-:Y:S02]  /*6350*/  FFMA.FTZ R106, R96, UR14, -R115.reuse ;  /* 0x0000000e606a7c23 */ /* 0x100fe40008010873 */
[----:B------:R-:W2:Y:S01]  /*6360*/  MUFU.TANH R125, R125 ;  /* 0x0000007d007d7308 */ /* 0x000ea20000002400 */
[----:B-1----:R-:W-:Y:S02]  /*6370*/  FSEL R122, R122, -INF , P3 ;  /* 0xff8000007a7a7808 */ /* 0x002fe40001800000 */
[----:B------:R-:W-:Y:S01]  /*6380*/  ISETP.GT.AND P3, PT, R140, 0x59, PT ;  /* 0x000000598c00780c */ /* 0x000fe20003f64270 */
[----:B------:R-:W-:Y:S01]  /*6390*/  FFMA.FTZ R140, R10, UR14, -R115 ;  /* 0x0000000e0a8c7c23 */ /* 0x000fe20008010873 */
[----:B------:R-:W-:-:S03]  /*63a0*/  FMNMX.FTZ R96, R122, R103, !PT ;  /* 0x000000677a607209 */ /* 0x000fc60007810000 */
[----:B------:R-:W-:Y:S01]  /*63b0*/  MUFU.EX2 R97, R97 ;  /* 0x0000006100617308 */ /* 0x000fe20000000800 */
[----:B0-----:R-:W-:-:S04]  /*63c0*/  FSEL R123, R123, -INF , P2 ;  /* 0xff8000007b7b7808 */ /* 0x001fc80001000000 */
[----:B------:R-:W-:-:S03]  /*63d0*/  FMNMX.FTZ R96, R123, R96, !PT ;  /* 0x000000607b607209 */ /* 0x000fc60007810000 */
[----:B------:R-:W-:Y:S01]  /*63e0*/  MUFU.EX2 R156, R156 ;  /* 0x0000009c009c7308 */ /* 0x000fe20000000800 */
[----:B--2---:R-:W-:-:S04]  /*63f0*/  FSEL R125, R125, -INF , P3 ;  /* 0xff8000007d7d7808 */ /* 0x004fc80001800000 */
[----:B------:R-:W-:-:S03]  /*6400*/  FMNMX.FTZ R96, R125, R96, !PT ;  /* 0x000000607d607209 */ /* 0x000fc60007810000 */
[----:B------:R-:W-:Y:S02]  /*6410*/  MUFU.EX2 R158, R158 ;  /* 0x0000009e009e7308 */ /* 0x000fe40000000800 */
[----:B------:R-:W0:Y:S06]  /*6420*/  SHFL.BFLY PT, R107, R96, 0x2, 0x1f ;  /* 0x0c401f00606b7f89 */ /* 0x000e2c00000e0000 */
[----:B------:R-:W-:Y:S08]  /*6430*/  MUFU.EX2 R152, R152 ;  /* 0x0000009800987308 */ /* 0x000ff00000000800 */
[----:B------:R-:W-:Y:S08]  /*6440*/  MUFU.EX2 R101, R126 ;  /* 0x0000007e00657308 */ /* 0x000ff00000000800 */
[----:B------:R-:W-:Y:S01]  /*6450*/  MUFU.EX2 R154, R154 ;  /* 0x0000009a009a7308 */ /* 0x000fe20000000800 */
[----:B0-----:R-:W-:Y:S01]  /*6460*/  FMNMX.FTZ R0, R96, R107, !PT ;  /* 0x0000006b60007209 */ /* 0x001fe20007810000 */
[----:B------:R-:W-:-:S04]  /*6470*/  FFMA.FTZ R107, R12, UR14, -R115 ;  /* 0x0000000e0c6b7c23 */ /* 0x000fc80008010873 */
[----:B------:R-:W0:Y:S02]  /*6480*/  SHFL.BFLY PT, R127, R0, 0x1, 0x1f ;  /* 0x0c201f00007f7f89 */ /* 0x000e2400000e0000 */
[----:B------:R-:W-:Y:S08]  /*6490*/  MUFU.EX2 R105, R105 ;  /* 0x0000006900697308 */ /* 0x000ff00000000800 */
[----:B------:R-:W-:Y:S08]  /*64a0*/  MUFU.EX2 R148, R148 ;  /* 0x0000009400947308 */ /* 0x000ff00000000800 */
[----:B------:R-:W-:Y:S01]  /*64b0*/  MUFU.EX2 R103, R106 ;  /* 0x0000006a00677308 */ /* 0x000fe20000000800 */
[----:B0-----:R-:W-:-:S07]  /*64c0*/  FMNMX.FTZ R12, R0, R127, !PT ;  /* 0x0000007f000c7209 */ /* 0x001fce0007810000 */
[----:B------:R-:W-:Y:S01]  /*64d0*/  MUFU.EX2 R150, R150 ;  /* 0x0000009600967308 */ /* 0x000fe20000000800 */
[C---:B------:R-:W-:Y:S01]  /*64e0*/  FSETP.NEU.FTZ.AND P2, PT, R12.reuse, -INF , PT ;  /* 0xff8000000c00780b */ /* 0x040fe20003f5d000 */
[----:B------:R-:W-:-:S06]  /*64f0*/  FMUL.FTZ R0, R12, UR14 ;  /* 0x0000000e0c007c20 */ /* 0x000fcc0008410000 */
[----:B------:R-:W-:Y:S01]  /*6500*/  MUFU.EX2 R93, R93 ;  /* 0x0000005d005d7308 */ /* 0x000fe20000000800 */
[----:B------:R-:W-:Y:S02]  /*6510*/  FSEL R115, R0, RZ, P2 ;  /* 0x000000ff00737208 */ /* 0x000fe40001000000 */
[----:B------:R-:W-:-:S03]  /*6520*/  FSEL R0, R12, RZ, P2 ;  /* 0x000000ff0c007208 */ /* 0x000fc60001000000 */
[----:B------:R-:W-:Y:S01]  /*6530*/  FFMA.FTZ R153, R111, UR14, -R115 ;  /* 0x0000000e6f997c23 */ /* 0x000fe20008010873 */
[----:B------:R-:W-:Y:S01]  /*6540*/  FSEL R111, R11, RZ, P1 ;  /* 0x000000ff0b6f7208 */ /* 0x000fe20000800000 */
[----:B------:R-:W-:Y:S01]  /*6550*/  FADD.FTZ R0, -R0, R13 ;  /* 0x0000000d00007221 */ /* 0x000fe20000010100 */
[--C-:B------:R-:W-:Y:S01]  /*6560*/  FFMA.FTZ R157, R136, UR14, -R115.reuse ;  /* 0x0000000e889d7c23 */ /* 0x100fe20008010873 */
[--C-:B------:R-:W-:Y:S01]  /*6570*/  FFMA.FTZ R90, R137, UR14, -R115.reuse ;  /* 0x0000000e895a7c23 */ /* 0x100fe20008010873 */
[--C-:B------:R-:W-:Y:S01]  /*6580*/  FFMA.FTZ R159, R139, UR14, -R115.reuse ;  /* 0x0000000e8b9f7c23 */ /* 0x100fe20008010873 */
[----:B------:R-:W-:Y:S01]  /*6590*/  FADD.FTZ R111, -R111, R14 ;  /* 0x0000000e6f6f7221 */ /* 0x000fe20000010100 */
[----:B------:R-:W-:Y:S01]  /*65a0*/  FMUL.FTZ R0, R0, UR14 ;  /* 0x0000000e00007c20 */ /* 0x000fe20008410000 */
[--C-:B------:R-:W-:Y:S01]  /*65b0*/  FFMA.FTZ R92, R138, UR14, -R115.reuse ;  /* 0x0000000e8a5c7c23 */ /* 0x100fe20008010873 */
[----:B------:R-:W-:Y:S01]  /*65c0*/  MUFU.EX2 R157, R157 ;  /* 0x0000009d009d7308 */ /* 0x000fe20000000800 */
[----:B------:R-:W-:Y:S01]  /*65d0*/  FMUL.FTZ R111, R111, UR14 ;  /* 0x0000000e6f6f7c20 */ /* 0x000fe20008410000 */
[--C-:B------:R-:W-:Y:S01]  /*65e0*/  FFMA.FTZ R94, R98, UR14, -R115.reuse ;  /* 0x0000000e625e7c23 */ /* 0x100fe20008010873 */
[--C-:B------:R-:W-:Y:S01]  /*65f0*/  FFMA.FTZ R155, R113, UR14, -R115.reuse ;  /* 0x0000000e719b7c23 */ /* 0x100fe20008010873 */
[--C-:B------:R-:W-:Y:S01]  /*6600*/  FFMA.FTZ R96, R100, UR14, -R115.reuse ;  /* 0x0000000e64607c23 */ /* 0x100fe20008010873 */
[--C-:B------:R-:W-:Y:S01]  /*6610*/  FFMA.FTZ R14, R104, UR14, -R115.reuse ;  /* 0x0000000e680e7c23 */ /* 0x100fe20008010873 */
[--C-:B------:R-:W-:Y:S01]  /*6620*/  FFMA.FTZ R149, R112, UR14, -R115.reuse ;  /* 0x0000000e70957c23 */ /* 0x100fe20008010873 */
[--C-:B------:R-:W-:Y:S01]  /*6630*/  FFMA.FTZ R98, R102, UR14, -R115.reuse ;  /* 0x0000000e66627c23 */ /* 0x100fe20008010873 */
[----:B------:R-:W0:Y:S01]  /*6640*/  MUFU.EX2 R10, R111 ;  /* 0x0000006f000a7308 */ /* 0x000e220000000800 */
[--C-:B------:R-:W-:Y:S01]  /*6650*/  FFMA.FTZ R151, R110, UR14, -R115.reuse ;  /* 0x0000000e6e977c23 */ /* 0x100fe20008010873 */
        /* <DEDUP_REMOVED lines=9> */
[----:B------:R-:W-:-:S05]  /*66f0*/  FFMA.FTZ R123, R123, UR14, -R115 ;  /* 0x0000000e7b7b7c23 */ /* 0x000fca0008010873 */
        /* <DEDUP_REMOVED lines=8> */
[----:B------:R-:W-:-:S04]  /*6780*/  FADD.FTZ R13, R99, R104 ;  /* 0x00000068630d7221 */ /* 0x000fc80000010000 */
[----:B------:R-:W-:Y:S02]  /*6790*/  FADD.FTZ R104, R152, R13 ;  /* 0x0000000d98687221 */ /* 0x000fe40000010000 */
[----:B------:R-:W2:Y:S01]  /*67a0*/  MUFU.EX2 R153, R153 ;  /* 0x0000009900997308 */ /* 0x000ea20000000800 */
[----:B0-----:R-:W-:Y:S01]  /*67b0*/  FADD.FTZ R9, R159, R8 ;  /* 0x000000089f097221 */ /* 0x001fe20000010000 */
[----:B------:R-:W-:Y:S01]  /*67c0*/  FADD.FTZ R13, R101, R104 ;  /* 0x00000068650d7221 */ /* 0x000fe20000010000 */
[----:B------:R-:W-:-:S03]  /*67d0*/  FFMA.FTZ R104, R118, UR14, -R115 ;  /* 0x0000000e76687c23 */ /* 0x000fc60008010873 */
[----:B------:R-:W-:Y:S02]  /*67e0*/  FADD.FTZ R106, R154, R13 ;  /* 0x0000000d9a6a7221 */ /* 0x000fe40000010000 */
[----:B------:R-:W0:Y:S01]  /*67f0*/  MUFU.EX2 R94, R94 ;  /* 0x0000005e005e7308 */ /* 0x000e220000000800 */
[----:B-1----:R-:W-:Y:S01]  /*6800*/  FADD.FTZ R8, R92, R9 ;  /* 0x000000095c087221 */ /* 0x002fe20000010000 */
[----:B------:R-:W-:-:S04]  /*6810*/  FADD.FTZ R13, R105, R106 ;  /* 0x0000006a690d7221 */ /* 0x000fc80000010000 */
[----:B------:R-:W-:Y:S02]  /*6820*/  FADD.FTZ R106, R148, R13 ;  /* 0x0000000d946a7221 */ /* 0x000fe40000010000 */
[----:B------:R-:W1:Y:S01]  /*6830*/  MUFU.EX2 R155, R155 ;  /* 0x0000009b009b7308 */ /* 0x000e620000000800 */
[----:B--2---:R-:W-:Y:S01]  /*6840*/  FADD.FTZ R9, R153, R8 ;  /* 0x0000000899097221 */ /* 0x004fe20000010000 */
[----:B------:R-:W-:Y:S01]  /*6850*/  FADD.FTZ R13, R103, R106 ;  /* 0x0000006a670d7221 */ /* 0x000fe20000010000 */
[--C-:B------:R-:W-:Y:S01]  /*6860*/  FFMA.FTZ R106, R120, UR14, -R115.reuse ;  /* 0x0000000e786a7c23 */ /* 0x100fe20008010873 */
[----:B------:R-:W-:Y:S02]  /*6870*/  FFMA.FTZ R115, R125, UR14, -R115 ;  /* 0x0000000e7d737c23 */ /* 0x000fe40008010873 */
        /* <DEDUP_REMOVED lines=64> */
.L_x_2395:
[----:B------:R-:W0:Y:S01]  /*6c80*/  S2UR UR5, SR_CgaCtaId ;  /* 0x00000000000579c3 */ /* 0x000e220000008800 */
[----:B------:R-:W-:Y:S01]  /*6c90*/  UISETP.GT.AND UP0, UPT, UR4, UR10, UPT ;  /* 0x0000000a0400728c */ /* 0x000fe2000bf04270 */
[----:B------:R-:W-:Y:S01]  /*6ca0*/  F2FP.BF16.F32.PACK_AB R151, R14, R151 ;  /* 0x000000970e97723e */ /* 0x000fe200000010ff */
[----:B------:R-:W-:Y:S01]  /*6cb0*/  UIADD3 UR9, UR9, 0x2a860, URZ ;  /* 0x0002a86009097890 */ /* 0x000fe2000fffe03f */
[----:B------:R-:W-:Y:S01]  /*6cc0*/  F2FP.BF16.F32.PACK_AB R156, R156, R97 ;  /* 0x000000619c9c723e */ /* 0x000fe200000010ff */
[----:B------:R-:W-:Y:S01]  /*6cd0*/  UIADD3 UR4, UR4, -0x1, URZ ;  /* 0xffffffff04047890 */ /* 0x000fe2000fffe03f */
[----:B------:R-:W-:Y:S01]  /*6ce0*/  F2FP.BF16.F32.PACK_AB R157, R90, R157 ;  /* 0x0000009d5a9d723e */ /* 0x000fe200000010ff */
[----:B------:R-:W-:Y:S01]  /*6cf0*/  UMOV UR6, UR39 ;  /* 0x0000002700067c82 */ /* 0x000fe20008000000 */
[----:B------:R-:W-:Y:S01]  /*6d00*/  PLOP3.LUT P1, PT, PT, PT, UP0, 0x80, 0x0 ;  /* 0x000000000000781c */ /* 0x000fe20003f2f008 */
        /* <DEDUP_REMOVED lines=27> */
.L_x_2385:
[----:B------:R-:W-:-:S06]  /*6ec0*/  UISETP.GE.AND UP0, UPT, UR4, UR60, UPT ;  /* 0x0000003c0400728c */ /* 0x000fcc000bf06270 */
[----:B------:R-:W-:-:S13]  /*6ed0*/  PLOP3.LUT P1, PT, PT, PT, UP0, 0x80, 0x0 ;  /* 0x000000000000781c */ /* 0x000fda0003f2f008 */
[----:B------:R-:W-:Y:S05]  /*6ee0*/  @!P1 BRA `(.L_x_2397) ;  /* 0x0000002000c09947 */ /* 0x000fea0003800000 */
[----:B------:R-:W-:Y:S01]  /*6ef0*/  IMAD.MOV.U32 R13, RZ, RZ, R12 ;  /* 0x000000ffff0d7224 */ /* 0x000fe200078e000c */
[----:B------:R-:W-:Y:S01]  /*6f00*/  UMOV UR5, UR38 ;  /* 0x0000002600057c82 */ /* 0x000fe20008000000 */
[----:B------:R-:W-:Y:S01]  /*6f10*/  IMAD.MOV.U32 R14, RZ, RZ, R11 ;  /* 0x000000ffff0e7224 */ /* 0x000fe200078e000b */
[----:B------:R-:W-:Y:S01]  /*6f20*/  UMOV UR6, UR39 ;  /* 0x0000002700067c82 */ /* 0x000fe20008000000 */
[----:B------:R-:W-:Y:S01]  /*6f30*/  ULDC UR7, c[0x0][0x9d8] ;  /* 0x0002760000077ab9 */ /* 0x000fe20000000800 */
[----:B------:R-:W-:-:S05]  /*6f40*/  ULDC UR10, c[0x0][0x988] ;  /* 0x00026200000a7ab9 */ /* 0x000fca0000000800 */
.L_x_2408:
[----:B------:R-:W-:-:S04]  /*6f50*/  UIADD3 UR9, UR6, 0x1, URZ ;  /* 0x0000000106097890 */ /* 0x000fc8000fffe03f */
[----:B------:R-:W-:-:S04]  /*6f60*/  UISETP.NE.AND UP0, UPT, UR9, 0x2, UPT ;  /* 0x000000020900788c */ /* 0x000fc8000bf05270 */
[----:B------:R-:W-:Y:S02]  /*6f70*/  USEL UR9, UR9, URZ, UP0 ;  /* 0x0000003f09097287 */ /* 0x000fe40008000000 */
[----:B------:R-:W-:-:S04]  /*6f80*/  USEL UR38, URZ, 0x1, UP0 ;  /* 0x000000013f267887 */ /* 0x000fc80008000000 */
[----:B------:R-:W-:Y:S01]  /*6f90*/  ULOP3.LUT UR38, UR5, UR38, URZ, 0x3c, !UPT ;  /* 0x0000002605267292 */ /* 0x000fe2000f8e3c3f */
[----:B------:R-:W-:Y:S01]  /*6fa0*/  UMOV UR39, UR9 ;  /* 0x0000000900277c82 */ /* 0x000fe20008000000 */
[----:B------:R-:W-:Y:S10]  /*6fb0*/  @!P0 BRA `(.L_x_2398) ;  /* 0x0000000000048947 */ /* 0x000ff40003800000 */
[----:B------:R-:W-:Y:S01]  /*6fc0*/  BPT.TRAP 0x1 ;  /* 0x000000040000795c */ /* 0x000fe20000300000 */
.L_x_2398:
[----:B------:R-:W-:Y:S01]  /*6fd0*/  ULEA UR8, UR39, UR40, 0x3 ;  /* 0x0000002827087291 */ /* 0x000fe2000f8e183f */
[----:B------:R-:W-:-:S05]  /*6fe0*/  IMAD.U32 R11, RZ, RZ, UR38 ;  /* 0x00000026ff0b7e24 */ /* 0x000fca000f8e00ff */
[----:B------:R-:W-:-:S04]  /*6ff0*/  SHF.L.U32 R11, R11, 0x1f, RZ ;  /* 0x0000001f0b0b7819 */ /* 0x000fc800000006ff */
[----:B------:R0:W1:Y:S01]  /*7000*/  SYNCS.PHASECHK.TRANS64.TRYWAIT P1, [UR8+0x2a830], R11 ;  /* 0x02a8300bff0075a7 */ /* 0x0000620008020148 */
[----:B------:R-:W-:Y:S05]  /*7010*/  @!P0 BRA `(.L_x_2399) ;  /* 0x0000000000048947 */ /* 0x000fea0003800000 */
[----:B------:R-:W-:Y:S01]  /*7020*/  BPT.TRAP 0x1 ;  /* 0x000000040000795c */ /* 0x000fe20000300000 */
.L_x_2399:
[----:B-1----:R-:W-:Y:S05]  /*7030*/  @P1 BRA `(.L_x_2400) ;  /* 0x0000000000081947 */ /* 0x002fea0003800000 */
[----:B------:R-:W1:Y:S02]  /*7040*/  SYNCS.PHASECHK.TRANS64.TRYWAIT P1, [UR8+0x2a830], R11 ;  /* 0x02a8300bff0075a7 */ /* 0x000e640008020148 */
[----:B-1----:R-:W-:Y:S05]  /*7050*/  @!P1 BRA `(.L_x_2401) ;  /* 0x000000c000e89947 */ /* 0x002fea0003800000 */
.L_x_2400:
        /* <DEDUP_REMOVED lines=143> */
.L_x_2402:
[----:B------:R-:W-:Y:S01]  /*7950*/  ULEA UR8, UR6, UR40, 0x3 ;  /* 0x0000002806087291 */ /* 0x000fe2000f8e183f */
[----:B------:R-:W-:-:S04]  /*7960*/  MOV R0, UR5 ;  /* 0x0000000500007c02 */ /* 0x000fc80008000f00 */
[----:B------:R-:W-:-:S04]  /*7970*/  SHF.L.U32 R0, R0, 0x1f, RZ ;  /* 0x0000001f00007819 */ /* 0x000fc800000006ff */
[----:B------:R2:W3:Y:S01]  /*7980*/  SYNCS.PHASECHK.TRANS64.TRYWAIT P1, [UR8+0x2a850], R0 ;  /* 0x02a85000ff0075a7 */ /* 0x0004e20008020148 */
[----:B------:R-:W-:Y:S05]  /*7990*/  @!P0 BRA `(.L_x_2403) ;  /* 0x0000000000048947 */ /* 0x000fea0003800000 */
[----:B------:R-:W-:Y:S01]  /*79a0*/  BPT.TRAP 0x1 ;  /* 0x000000040000795c */ /* 0x000fe20000300000 */
.L_x_2403:
[----:B---3--:R-:W-:Y:S05]  /*79b0*/  @P1 BRA `(.L_x_2404) ;  /* 0x0000000000081947 */ /* 0x008fea0003800000 */
[----:B------:R-:W3:Y:S02]  /*79c0*/  SYNCS.PHASECHK.TRANS64.TRYWAIT P1, [UR8+0x2a850], R0 ;  /* 0x02a85000ff0075a7 */ /* 0x000ee40008020148 */
[----:B---3--:R-:W-:Y:S05]  /*79d0*/  @!P1 BRA `(.L_x_2405) ;  /* 0x000000b800a09947 */ /* 0x008fea0003800000 */
.L_x_2404:
        /* <DEDUP_REMOVED lines=37> */
.L_x_2406:
        /* <DEDUP_REMOVED lines=58> */
[----:B------:R-:W-:Y:S01]  /*7fd0*/  UMOV UR14, UR10 ;  /* 0x0000000a000e7c82 */ /* 0x000fe20008000000 */
[----:B------:R-:W1:Y:S01]  /*7fe0*/  S2UR UR6, SR_CgaCtaId ;  /* 0x00000000000679c3 */ /* 0x000e620000008800 */
[----:B------:R-:W-:-:S02]  /*7ff0*/  ULEA UR5, UR9, UR40, 0x3 ;  /* 0x0000002809057291 */ /* 0x000fc4000f8e183f */
[----:B------:R-:W3:Y:S01]  /*8000*/  MUFU.TANH R88, R88 ;  /* 0x0000005800587308 */ /* 0x000ee20000002400 */
[----:B--2---:R-:W-:Y:S01]  /*8010*/  FMNMX.FTZ R11, R21, R0, !PT ;  /* 0x00000000150b7209 */ /* 0x004fe20007810000 */
[----:B------:R-:W-:-:S06]  /*8020*/  UIADD3 UR5, UR5, 0x2a840, URZ ;  /* 0x0002a84005057890 */ /* 0x000fcc000fffe03f */
[----:B------:R-:W2:Y:S01]  /*8030*/  MUFU.TANH R140, R140 ;  /* 0x0000008c008c7308 */ /* 0x000ea20000002400 */
[----:B0-----:R-:W-:-:S07]  /*8040*/  FMNMX.FTZ R111, R139, R10, !PT ;  /* 0x0000000a8b6f7209 */ /* 0x001fce0007810000 */
[----:B------:R-:W0:Y:S01]  /*8050*/  MUFU.TANH R89, R89 ;  /* 0x0000005900597308 */ /* 0x000e220000002400 */
[----:B---3--:R-:W-:Y:S01]  /*8060*/  FMNMX.FTZ R0, R88, R11, !PT ;  /* 0x0000000b58007209 */ /* 0x008fe20007810000 */
[----:B-1----:R-:W-:-:S06]  /*8070*/  UPRMT UR5, UR6, 0x654, UR5 ;  /* 0x0000065406057896 */ /* 0x002fcc0008000005 */
[----:B------:R-:W1:Y:S01]  /*8080*/  MUFU.TANH R141, R141 ;  /* 0x0000008d008d7308 */ /* 0x000e620000002400 */
[----:B--2---:R-:W-:Y:S02]  /*8090*/  FMNMX.FTZ R10, R140, R111, !PT ;  /* 0x0000006f8c0a7209 */ /* 0x004fe40007810000 */
        /* <DEDUP_REMOVED lines=25> */
[----:B------:R-:W-:-:S06]  /*8230*/  FMUL.FTZ R111, R131, UR7 ;  /* 0x00000007836f7c20 */ /* 0x000fcc0008410000 */
        /* <DEDUP_REMOVED lines=31> */
[----:B0-----:R-:W-:Y:S01]  /*8430*/  FMNMX.FTZ R10, R116, R121, !PT ;  /* 0x00000079740a7209 */ /* 0x001fe20007810000 */
[----:B------:R-:W-:-:S06]  /*8440*/  FMUL.FTZ R121, R135, UR7 ;  /* 0x0000000787797c20 */ /* 0x000fcc0008410000 */
        /* <DEDUP_REMOVED lines=20> */
[----:B---3--:R-:W-:-:S05]  /*8590*/  FMNMX.FTZ R10, R121, R10, !PT ;  /* 0x0000000a790a7209 */ /* 0x008fca0007810000 */
[----:B------:R-:W0:Y:S01]  /*85a0*/  SHFL.BFLY PT, R125, R10, 0x2, 0x1f ;  /* 0x0c401f000a7d7f89 */ /* 0x000e2200000e0000 */
[----:B--2---:R-:W-:-:S05]  /*85b0*/  FMNMX.FTZ R124, R0, R11, !PT ;  /* 0x0000000b007c7209 */ /* 0x004fca0007810000 */
[----:B------:R-:W1:Y:S01]  /*85c0*/  SHFL.BFLY PT, R11, R124, 0x1, 0x1f ;  /* 0x0c201f007c0b7f89 */ /* 0x000e6200000e0000 */
[----:B0-----:R-:W-:-:S05]  /*85d0*/  FMNMX.FTZ R125, R10, R125, !PT ;  /* 0x0000007d0a7d7209 */ /* 0x001fca0007810000 */
[----:B------:R-:W0:Y:S01]  /*85e0*/  SHFL.BFLY PT, R12, R125, 0x1, 0x1f ;  /* 0x0c201f007d0c7f89 */ /* 0x000e2200000e0000 */
[----:B-1----:R-:W-:-:S05]  /*85f0*/  FMNMX.FTZ R11, R124, R11, !PT ;  /* 0x0000000b7c0b7209 */ /* 0x002fca0007810000 */
[C---:B------:R-:W-:Y:S01]  /*8600*/  FADD.FTZ R14, -R11.reuse, R14 ;  /* 0x0000000e0b0e7221 */ /* 0x040fe20000010100 */
[----:B------:R-:W-:-:S03]  /*8610*/  FMUL.FTZ R126, R11, UR14 ;  /* 0x0000000e0b7e7c20 */ /* 0x000fc60008410000 */
[----:B------:R-:W-:Y:S01]  /*8620*/  FMUL.FTZ R14, R14, UR14 ;  /* 0x0000000e0e0e7c20 */ /* 0x000fe20008410000 */
[--C-:B------:R-:W-:Y:S01]  /*8630*/  FFMA.FTZ R156, R136, UR14, -R126.reuse ;  /* 0x0000000e889c7c23 */ /* 0x100fe2000801087e */
[--C-:B------:R-:W-:Y:S01]  /*8640*/  FFMA.FTZ R158, R138, UR14, -R126.reuse ;  /* 0x0000000e8a9e7c23 */ /* 0x100fe2000801087e */
[--C-:B------:R-:W-:Y:S01]  /*8650*/  FFMA.FTZ R152, R140, UR14, -R126.reuse ;  /* 0x0000000e8c987c23 */ /* 0x100fe2000801087e */
[----:B------:R1:W-:Y:S01]  /*8660*/  MUFU.EX2 R10, R14 ;  /* 0x0000000e000a7308 */ /* 0x0003e20000000800 */
[--C-:B------:R-:W-:Y:S01]  /*8670*/  FFMA.FTZ R127, R141, UR14, -R126.reuse ;  /* 0x0000000e8d7f7c23 */ /* 0x100fe2000801087e */
        /* <DEDUP_REMOVED lines=8> */
[----:B0-----:R-:W-:Y:S01]  /*8700*/  FMNMX.FTZ R12, R125, R12, !PT ;  /* 0x0000000c7d0c7209 */ /* 0x001fe20007810000 */
[--C-:B------:R-:W-:Y:S01]  /*8710*/  FFMA.FTZ R125, R139, UR14, -R126.reuse ;  /* 0x0000000e8b7d7c23 */ /* 0x100fe2000801087e */
[--C-:B------:R-:W-:Y:S01]  /*8720*/  FFMA.FTZ R109, R109, UR14, -R126.reuse ;  /* 0x0000000e6d6d7c23 */ /* 0x100fe2000801087e */
[--C-:B------:R-:W-:Y:S01]  /*8730*/  FFMA.FTZ R146, R112, UR14, -R126.reuse ;  /* 0x0000000e70927c23 */ /* 0x100fe2000801087e */
[--C-:B------:R-:W-:Y:S01]  /*8740*/  FFMA.FTZ R113, R113, UR14, -R126.reuse ;  /* 0x0000000e71717c23 */ /* 0x100fe2000801087e */
[C---:B------:R-:W-:Y:S01]  /*8750*/  FADD.FTZ R0, -R12.reuse, R13 ;  /* 0x0000000d0c007221 */ /* 0x040fe20000010100 */
[----:B-1----:R-:W-:Y:S01]  /*8760*/  FMUL.FTZ R14, R12, UR14 ;  /* 0x0000000e0c0e7c20 */ /* 0x002fe20008410000 */
[----:B------:R-:W-:Y:S01]  /*8770*/  FFMA.FTZ R13, R137, UR14, -R126 ;  /* 0x0000000e890d7c23 */ /* 0x000fe2000801087e */
        /* <DEDUP_REMOVED lines=19> */
[----:B------:R-:W-:Y:S01]  /*88b0*/  FFMA.FTZ R100, R100, UR14, -R14 ;  /* 0x0000000e64647c23 */ /* 0x000fe2000801080e */
[----:B------:R-:W-:Y:S01]  /*88c0*/  FFMA.FTZ R140, R114, UR14, -R126 ;  /* 0x0000000e728c7c23 */ /* 0x000fe2000801087e */
[----:B------:R-:W-:Y:S01]  /*88d0*/  FFMA.FTZ R141, R101, UR14, -R14 ;  /* 0x0000000e658d7c23 */ /* 0x000fe2000801080e */
[----:B------:R-:W-:Y:S01]  /*88e0*/  FFMA.FTZ R115, R115, UR14, -R126 ;  /* 0x0000000e73737c23 */ /* 0x000fe2000801087e */
[----:B------:R-:W-:Y:S01]  /*88f0*/  FFMA.FTZ R102, R102, UR14, -R14 ;  /* 0x0000000e66667c23 */ /* 0x000fe2000801080e */
[----:B------:R-:W1:Y:S01]  /*8900*/  MUFU.EX2 R157, R157 ;  /* 0x0000009d009d7308 */ /* 0x000e620000000800 */
[----:B0-----:R-:W-:Y:S01]  /*8910*/  FFMA.FTZ R9, R10, R9, R13 ;  /* 0x000000090a097223 */ /* 0x001fe2000001000d */
[----:B------:R-:W-:Y:S01]  /*8920*/  FFMA.FTZ R142, R116, UR14, -R126 ;  /* 0x0000000e748e7c23 */ /* 0x000fe2000801087e */
[----:B------:R-:W-:Y:S01]  /*8930*/  FFMA.FTZ R143, R103, UR14, -R14 ;  /* 0x0000000e678f7c23 */ /* 0x000fe2000801080e */
[----:B------:R-:W-:Y:S01]  /*8940*/  FFMA.FTZ R117, R117, UR14, -R126 ;  /* 0x0000000e75757c23 */ /* 0x000fe2000801087e */
[----:B------:R-:W-:Y:S01]  /*8950*/  FADD.FTZ R9, R156, R9 ;  /* 0x000000099c097221 */ /* 0x000fe20000010000 */
[----:B------:R-:W-:Y:S01]  /*8960*/  FFMA.FTZ R104, R104, UR14, -R14 ;  /* 0x0000000e68687c23 */ /* 0x000fe2000801080e */
[----:B------:R-:W-:Y:S01]  /*8970*/  FFMA.FTZ R136, R118, UR14, -R126 ;  /* 0x0000000e76887c23 */ /* 0x000fe2000801087e */
[----:B------:R-:W0:Y:S01]  /*8980*/  MUFU.EX2 R20, R20 ;  /* 0x0000001400147308 */ /* 0x000e220000000800 */
[----:B------:R-:W-:Y:S01]  /*8990*/  FADD.FTZ R106, R158, R9 ;  /* 0x000000099e6a7221 */ /* 0x000fe20000010000 */
[----:B------:R-:W-:Y:S01]  /*89a0*/  FFMA.FTZ R110, R110, UR14, -R14 ;  /* 0x0000000e6e6e7c23 */ /* 0x000fe2000801080e */
[----:B------:R-:W-:Y:S01]  /*89b0*/  FFMA.FTZ R119, R119, UR14, -R126 ;  /* 0x0000000e77777c23 */ /* 0x000fe2000801087e */
[----:B------:R-:W-:Y:S01]  /*89c0*/  FFMA.FTZ R111, R111, UR14, -R14 ;  /* 0x0000000e6f6f7c23 */ /* 0x000fe2000801080e */
[----:B------:R-:W-:Y:S01]  /*89d0*/  FFMA.FTZ R138, R122, UR14, -R126 ;  /* 0x0000000e7a8a7c23 */ /* 0x000fe2000801087e */
[----:B------:R-:W-:Y:S01]  /*89e0*/  FFMA.FTZ R120, R120, UR14, -R14 ;  /* 0x0000000e78787c23 */ /* 0x000fe2000801080e */
[----:B------:R-:W-:Y:S01]  /*89f0*/  FFMA.FTZ R123, R123, UR14, -R126 ;  /* 0x0000000e7b7b7c23 */ /* 0x000fe2000801087e */
[----:B------:R-:W2:Y:S01]  /*8a00*/  MUFU.EX2 R159, R159 ;  /* 0x0000009f009f7308 */ /* 0x000ea20000000800 */
[----:B-1----:R-:W-:Y:S01]  /*8a10*/  FFMA.FTZ R15, R0, R8, R157 ;  /* 0x00000008000f7223 */ /* 0x002fe2000001009d */
[----:B------:R-:W-:-:S06]  /*8a20*/  FFMA.FTZ R14, R121, UR14, -R14 ;  /* 0x0000000e790e7c23 */ /* 0x000fcc000801080e */
        /* <DEDUP_REMOVED lines=88> */
.L_x_2407:
        /* <DEDUP_REMOVED lines=36> */
.L_x_2397:
        /* <DEDUP_REMOVED lines=67> */
.L_x_2409:
[----:B------:R-:W-:Y:S01]  /*9620*/  ULEA UR5, UR39, UR40, 0x3 ;  /* 0x0000002827057291 */ /* 0x000fe2000f8e183f */
[----:B------:R-:W-:-:S05]  /*9630*/  IMAD.U32 R0, RZ, RZ, UR38 ;  /* 0x00000026ff007e24 */ /* 0x000fca000f8e00ff */
[----:B------:R-:W-:-:S04]  /*9640*/  SHF.L.U32 R0, R0, 0x1f, RZ ;  /* 0x0000001f00007819 */ /* 0x000fc800000006ff */
[----:B------:R0:W1:Y:S01]  /*9650*/  SYNCS.PHASECHK.TRANS64.TRYWAIT P1, [UR5+0x2a850], R0 ;  /* 0x02a85000ff0075a7 */ /* 0x0000620008020145 */
[----:B------:R-:W-:Y:S05]  /*9660*/  @!P0 BRA `(.L_x_2410) ;  /* 0x0000000000048947 */ /* 0x000fea0003800000 */
[----:B------:R-:W-:Y:S01]  /*9670*/  BPT.TRAP 0x1 ;  /* 0x000000040000795c */ /* 0x000fe20000300000 */
.L_x_2410:
[----:B-1----:R-:W-:Y:S05]  /*9680*/  @P1 BRA `(.L_x_2411) ;  /* 0x0000000000081947 */ /* 0x002fea0003800000 */
[----:B------:R-:W1:Y:S02]  /*9690*/  SYNCS.PHASECHK.TRANS64.TRYWAIT P1, [UR5+0x2a850], R0 ;  /* 0x02a85000ff0075a7 */ /* 0x000e640008020145 */
[----:B-1----:R-:W-:Y:S05]  /*96a0*/  @!P1 BRA `(.L_x_2412) ;  /* 0x0000009c00849947 */ /* 0x002fea0003800000 */
.L_x_2411:
[----:B------:R-:W-:Y:S01]  /*96b0*/  UIADD3 UR40, UR40, 0x400, URZ ;  /* 0x0000040028287890 */ /* 0x000fe2000fffe03f */
[----:B------:R-:W-:Y:S01]  /*96c0*/  WARPGROUP.ARRIVE ;  /* 0x00000000000079c5 */ /* 0x000fe20000000000 */
[----:B------:R-:W-:Y:S01]  /*96d0*/  UMOV UR7, 0x40000040 ;  /* 0x4000004000077882 */ /* 0x000fe20000000000 */
[----:B01----:R-:W0:Y:S01]  /*96e0*/  SHFL.BFLY PT, R0, R9, 0x2, 0x1f ;  /* 0x0c401f0009007f89 */ /* 0x003e2200000e0000 */
[----:B------:R-:W-:Y:S01]  /*96f0*/  USHF.R.U32.HI UR40, URZ, 0x4, UR40 ;  /* 0x000000043f287899 */ /* 0x000fe20008011628 */
[----:B------:R-:W-:Y:S02]  /*9700*/  IMAD.U32 R7, RZ, RZ, UR14 ;  /* 0x0000000eff077e24 */ /* 0x000fe4000f8e00ff */
[----:B------:R-:W1:Y:S01]  /*9710*/  SHFL.BFLY PT, R3, R8, 0x2, 0x1f ;  /* 0x0c401f0008037f89 */ /* 0x000e6200000e0000 */
[----:B------:R-:W-:Y:S01]  /*9720*/  ULOP3.LUT UR40, UR40, 0x3fff, URZ, 0xc0, !UPT ;  /* 0x00003fff28287892 */ /* 0x000fe2000f8ec03f */
[----:B------:R-:W-:-:S03]  /*9730*/  IMAD.MOV.U32 R96, RZ, RZ, -0x800000 ;  /* 0xff800000ff607424 */ /* 0x000fc600078e00ff */
[----:B------:R-:W-:-:S04]  /*9740*/  ULOP3.LUT UR4, UR40, 0x3000000, URZ, 0xfc, !UPT ;  /* 0x0300000028047892 */ /* 0x000fc8000f8efc3f */
[----:B------:R-:W-:-:S07]  /*9750*/  UIMAD UR4, UR39, 0x600, UR4 ;  /* 0x00000600270478a4 */ /* 0x000fce000f8e0204 */
[----:B------:R-:W-:Y:S02]  /*9760*/  UMOV UR6, UR4 ;  /* 0x0000000400067c82 */ /* 0x000fe40008000000 */
[----:B------:R-:W-:Y:S01]  /*9770*/  HGMMA.64x128x16.F32.BF16 R24, R156, gdesc[UR4].tnspB, R24, gsb0 ;  /* 0x41e000049c187df0 */ /* 0x000fe20008001818 */
[----:B------:R-:W-:Y:S01]  /*9780*/  UIADD3 UR6, UR4, 0x80, URZ ;  /* 0x0000008004067890 */ /* 0x000fe2000fffe03f */
[----:B0-----:R-:W-:Y:S01]  /*9790*/  FADD.FTZ R0, R0, R9 ;  /* 0x0000000900007221 */ /* 0x001fe20000010000 */
[----:B------:R-:W-:Y:S01]  /*97a0*/  UMOV UR7, 0x40000040 ;  /* 0x4000004000077882 */ /* 0x000fe20000000000 */
[----:B-1----:R-:W-:Y:S01]  /*97b0*/  FADD.FTZ R2, R3, R8 ;  /* 0x0000000803027221 */ /* 0x002fe20000010000 */
[----:B------:R-:W-:Y:S02]  /*97c0*/  IMAD.U32 R8, RZ, RZ, UR14 ;  /* 0x0000000eff087e24 */ /* 0x000fe4000f8e00ff */
[----:B------:R-:W0:Y:S04]  /*97d0*/  SHFL.BFLY PT, R3, R0, 0x1, 0x1f ;  /* 0x0c201f0000037f89 */ /* 0x000e2800000e0000 */
[----:B------:R-:W1:Y:S01]  /*97e0*/  SHFL.BFLY PT, R5, R2, 0x1, 0x1f ;  /* 0x0c201f0002057f89 */ /* 0x000e6200000e0000 */
[----:B0-----:R-:W-:Y:S01]  /*97f0*/  FADD.FTZ R10, R0, R3 ;  /* 0x00000003000a7221 */ /* 0x001fe20000010000 */
[----:B------:R-:W-:-:S02]  /*9800*/  IMAD.MOV.U32 R0, RZ, RZ, -0x800000 ;  /* 0xff800000ff007424 */ /* 0x000fc400078e00ff */
[----:B-1----:R-:W-:Y:S02]  /*9810*/  FADD.FTZ R13, R2, R5 ;  /* 0x00000005020d7221 */ /* 0x002fe40000010000 */
[----:B------:R-:W-:Y:S02]  /*9820*/  FSETP.NE.FTZ.AND P1, PT, R10, RZ, PT ;  /* 0x000000ff0a00720b */ /* 0x000fe40003f35000 */
[----:B------:R-:W-:Y:S02]  /*9830*/  CS2R R4, SRZ ;  /* 0x0000000000047805 */ /* 0x000fe4000001ff00 */
        /* <DEDUP_REMOVED lines=35> */
[----:B0-23--:R-:W-:Y:S05]  /*9a70*/  @!P0 BRA `(.L_x_2413) ;  /* 0x0000000000048947 */ /* 0x00dfea0003800000 */
[----:B------:R-:W-:Y:S01]  /*9a80*/  BPT.TRAP 0x1 ;  /* 0x000000040000795c */ /* 0x000fe20000300000 */
.L_x_2413:
        /* <DEDUP_REMOVED lines=18> */
[-C--:B------:R-:W-:Y:S01]  /*9bb0*/  FMUL.FTZ R49, R49, R4.reuse ;  /* 0x0000000431317220 */ /* 0x080fe20000410000 */
[----:B------:R-:W-:Y:S01]  /*9bc0*/  MOV R180, UR6 ;  /* 0x0000000600b47c02 */ /* 0x000fe20008000f00 */
        /* <DEDUP_REMOVED lines=57> */
.L_x_2377:
        /* <DEDUP_REMOVED lines=12> */
[----:B------:R-:W-:Y:S01]  /*a020*/  ULDC.64 UR10, c[0x0][0xc00] ;  /* 0x00030000000a7ab9 */ /* 0x000fe20000000a00 */
[----:B------:R-:W-:Y:S02]  /*a030*/  R2UR UR14, R161 ;  /* 0x00000000a10e72ca */ /* 0x000fe400000e0000 */
[----:B------:R-:W-:Y:S02]  /*a040*/  R2UR UR13, R179 ;  /* 0x00000000b30d72ca */ /* 0x000fe400000e0000 */
[----:B------:R-:W-:Y:S02]  /*a050*/  R2UR UR15, R160 ;  /* 0x00000000a00f72ca */ /* 0x000fe400000e0000 */
[----:B------:R-:W-:-:S07]  /*a060*/  R2UR UR19, R177 ;  /* 0x00000000b11372ca */ /* 0x000fce00000e0000 */
[----:B------:R-:W-:Y:S02]  /*a070*/  USHF.L.U32 UR4, UR14, 0x2, URZ ;  /* 0x000000020e047899 */ /* 0x000fe4000800063f */
[----:B------:R-:W-:Y:S02]  /*a080*/  USHF.L.U64.HI UR12, UR14, 0x2, UR13 ;  /* 0x000000020e0c7899 */ /* 0x000fe4000801020d */
[----:B------:R-:W-:-:S04]  /*a090*/  UIADD3 UR7, UP0, UR4, UR10, URZ ;  /* 0x0000000a04077290 */ /* 0x000fc8000ff1e03f */
[----:B------:R-:W-:Y:S01]  /*a0a0*/  UIADD3.X UR8, UR12, UR11, URZ, UP0, !UPT ;  /* 0x0000000b0c087290 */ /* 0x000fe200087fe43f */
        /* <DEDUP_REMOVED lines=26> */
[----:B------:R-:W-:Y:S02]  /*a250*/  LOP3.LUT R30, R7, R8, RZ, 0x3c, !PT ;  /* 0x00000008071e7212 */ /* 0x000fe400078e3cff */
[----:B------:R-:W-:Y:S02]  /*a260*/  SHF.R.U64 R6, R6, 0x3, RZ ;  /* 0x0000000306067819 */ /* 0x000fe400000012ff */
[----:B------:R-:W-:-:S02]  /*a270*/  SHF.R.U64 R10, R10, 0x3, RZ ;  /* 0x000000030a0a7819 */ /* 0x000fc400000012ff */
[----:B------:R-:W-:Y:S02]  /*a280*/  LOP3.LUT R8, R101, 0x380, RZ, 0xc0, !PT ;  /* 0x0000038065087812 */ /* 0x000fe400078ec0ff */
[----:B------:R-:W-:Y:S02]  /*a290*/  SHF.R.U64 R12, R12, 0x3, RZ ;  /* 0x000000030c0c7819 */ /* 0x000fe400000012ff */
[----:B------:R-:W-:Y:S02]  /*a2a0*/  LOP3.LUT R32, R6, R23, RZ, 0x3c, !PT ;  /* 0x0000001706207212 */ /* 0x000fe400078e3cff */
[----:B------:R-:W-:Y:S02]  /*a2b0*/  LOP3.LUT R28, R10, R35, RZ, 0x3c, !PT ;  /* 0x000000230a1c7212 */ /* 0x000fe400078e3cff */
[----:B------:R-:W-:Y:S02]  /*a2c0*/  SHF.R.U64 R8, R8, 0x3, RZ ;  /* 0x0000000308087819 */ /* 0x000fe400000012ff */
[----:B------:R-:W-:-:S02]  /*a2d0*/  LOP3.LUT R10, R103, 0x380, RZ, 0xc0, !PT ;  /* 0x00000380670a7812 */ /* 0x000fc400078ec0ff */
[----:B------:R-:W-:Y:S02]  /*a2e0*/  LOP3.LUT R23, R34, 0x380, RZ, 0xc0, !PT ;  /* 0x0000038022177812 */ /* 0x000fe400078ec0ff */
[----:B------:R-:W-:Y:S02]  /*a2f0*/  LOP3.LUT R14, R12, R99, RZ, 0x3c, !PT ;  /* 0x000000630c0e7212 */ /* 0x000fe400078e3cff */
[----:B------:R-:W-:Y:S02]  /*a300*/  LOP3.LUT R12, R8, R101, RZ, 0x3c, !PT ;  /* 0x00000065080c7212 */ /* 0x000fe400078e3cff */
[----:B------:R-:W-:Y:S02]  /*a310*/  SHF.R.U64 R10, R10, 0x3, RZ ;  /* 0x000000030a0a7819 */ /* 0x000fe400000012ff */
[----:B------:R-:W-:Y:S02]  /*a320*/  SHF.R.U64 R23, R23, 0x3, RZ ;  /* 0x0000000317177819 */ /* 0x000fe400000012ff */
[----:B------:R-:W-:-:S02]  /*a330*/  MOV R26, R4 ;  /* 0x00000004001a7202 */ /* 0x000fc40000000f00 */
[----:B------:R-:W-:Y:S02]  /*a340*/  F2FP.BF16.F32.PACK_AB R4, R3, R2 ;  /* 0x000000020304723e */ /* 0x000fe400000010ff */
[----:B------:R-:W-:Y:S02]  /*a350*/  F2FP.BF16.F32.PACK_AB R5, R91, R90 ;  /* 0x0000005a5b05723e */ /* 0x000fe400000010ff */
[----:B------:R-:W-:Y:S02]  /*a360*/  F2FP.BF16.F32.PACK_AB R6, R21, R20 ;  /* 0x000000141506723e */ /* 0x000fe400000010ff */
[----:B------:R-:W-:Y:S02]  /*a370*/  F2FP.BF16.F32.PACK_AB R7, R93, R92 ;  /* 0x0000005c5d07723e */ /* 0x000fe400000010ff */
[----:B------:R-:W-:Y:S02]  /*a380*/  MOV R99, R14 ;  /* 0x0000000e00637202 */ /* 0x000fe40000000f00 */
[----:B------:R-:W-:Y:S01]  /*a390*/  MOV R98, R12 ;  /* 0x0000000c00627202 */ /* 0x000fe20000000f00 */
[----:B------:R0:W-:Y:S01]  /*a3a0*/  STSM.16.M88.4 [R26], R4 ;  /* 0x000000041a007844 */ /* 0x0001e20000000200 */
[----:B------:R-:W-:-:S02]  /*a3b0*/  LOP3.LUT R10, R10, R103, RZ, 0x3c, !PT ;  /* 0x000000670a0a7212 */ /* 0x000fc400078e3cff */
        /* <DEDUP_REMOVED lines=15> */
[----:B------:R-:W-:Y:S01]  /*a4b0*/  STSM.16.M88.4 [R101], R28 ;  /* 0x0000001c65007844 */ /* 0x000fe20000000200 */
[----:B------:R-:W-:Y:S02]  /*a4c0*/  F2FP.BF16.F32.PACK_AB R34, R53, R52 ;  /* 0x000000343522723e */ /* 0x000fe400000010ff */
        /* <DEDUP_REMOVED lines=14> */
[----:B------:R-:W-:Y:S01]  /*a5b0*/  F2FP.BF16.F32.PACK_AB R12, R73, R72 ;  /* 0x00000048490c723e */ /* 0x000fe200000010ff */
[----:B------:R-:W-:Y:S01]  /*a5c0*/  ULDC.64 UR8, c[0x0][0xc08] ;  /* 0x0003020000087ab9 */ /* 0x000fe20000000a00 */
        /* <DEDUP_REMOVED lines=13> */
[----:B------:R-:W-:-:S07]  /*a6a0*/  ISETP.NE.AND.EX P0, PT, RZ, UR11, PT, P0 ;  /* 0x0000000bff007c0c */ /* 0x000fce000bf05300 */
        /* <DEDUP_REMOVED lines=20> */
[----:B------:R-:W-:Y:S01]  /*a7f0*/  VIADD R11, R18, UR42 ;  /* 0x0000002a120b7c36 */ /* 0x000fe20008000000 */
[----:B------:R-:W-:Y:S01]  /*a800*/  UISETP.NE.U32.AND UP0, UPT, UR10, URZ, UPT ;  /* 0x0000003f0a00728c */ /* 0x000fe2000bf05070 */
[----:B------:R0:W5:Y:S01]  /*a810*/  @P4 LDG.E R23, desc[UR36][R4.64] ;  /* 0x0000002404174981 */ /* 0x000162000c1e1900 */
[----:B------:R-:W-:Y:S01]  /*a820*/  UMOV UR4, URZ ;  /* 0x0000003f00047c82 */ /* 0x000fe20008000000 */
[----:B------:R-:W-:Y:S01]  /*a830*/  USEL UR16, UR15, URZ, UP1 ;  /* 0x0000003f0f107287 */ /* 0x000fe20008800000 */
[----:B------:R-:W-:Y:S01]  /*a840*/  IMAD.MOV.U32 R7, RZ, RZ, R11 ;  /* 0x000000ffff077224 */ /* 0x000fe200078e000b */
[----:B------:R-:W-:-:S04]  /*a850*/  UISETP.NE.AND.EX UP0, UPT, UR11, URZ, UPT, UP0 ;  /* 0x0000003f0b00728c */ /* 0x000fc8000bf05300 */
[----:B------:R-:W-:Y:S01]  /*a860*/  USEL UR7, UR14, URZ, !UP0 ;  /* 0x0000003f0e077287 */ /* 0x000fe2000c000000 */
[----:B------:R-:W-:Y:S01]  /*a870*/  ULDC.64 UR10, c[0x0][UR18+0x220] ;  /* 0x00008800120a7abb */ /* 0x000fe20008000a00 */
[----:B------:R-:W-:Y:S01]  /*a880*/  USEL UR17, UR13, URZ, !UP0 ;  /* 0x0000003f0d117287 */ /* 0x000fe2000c000000 */
[----:B0-----:R-:W-:Y:S01]  /*a890*/  @P1 IMAD.HI.U32 R4, R11, R6, RZ ;  /* 0x000000060b041227 */ /* 0x001fe200078e00ff */
[----:B------:R-:W-:Y:S01]  /*a8a0*/  ULDC.64 UR8, c[0x0][UR18+0x218] ;  /* 0x0000860012087abb */ /* 0x000fe20008000a00 */
[----:B------:R-:W-:Y:S01]  /*a8b0*/  UIMAD UR11, UR11, UR7, URZ ;  /* 0x000000070b0b72a4 */ /* 0x000fe2000f8e023f */
[----:B------:R-:W-:Y:S01]  /*a8c0*/  ULDC.64 UR12, c[0x0][UR18+0x228] ;  /* 0x00008a00120c7abb */ /* 0x000fe20008000a00 */
[----:B------:R-:W-:Y:S02]  /*a8d0*/  UIMAD.WIDE.U32 UR14, UR8, UR19, URZ ;  /* 0x00000013080e72a5 */ /* 0x000fe4000f8e003f */
[----:B------:R-:W-:Y:S01]  /*a8e0*/  UIMAD UR19, UR9, UR19, URZ ;  /* 0x00000013091372a4 */ /* 0x000fe2000f8e023f */
[----:B-1----:R-:W-:Y:S01]  /*a8f0*/  @P1 SHF.R.U32.HI R7, RZ, R9, R4 ;  /* 0x00000009ff071219 */ /* 0x002fe20000011604 */
[----:B------:R-:W-:-:S02]  /*a900*/  UIMAD.WIDE.U32 UR20, UR12, UR16, URZ ;  /* 0x000000100c1472a5 */ /* 0x000fc4000f8e003f */
[----:B------:R-:W-:Y:S02]  /*a910*/  UIMAD.WIDE.U32 UR8, UR10, UR7, URZ ;  /* 0x000000070a0872a5 */ /* 0x000fe4000f8e003f */
[----:B------:R-:W-:Y:S01]  /*a920*/  UIMAD UR12, UR13, UR16, URZ ;  /* 0x000000100d0c72a4 */ /* 0x000fe2000f8e023f */
[----:B------:R-:W-:Y:S01]  /*a930*/  IMAD.MOV R9, RZ, RZ, -R7 ;  /* 0x000000ffff097224 */ /* 0x000fe200078e0a07 */
[----:B------:R-:W-:Y:S01]  /*a940*/  UIMAD UR11, UR10, UR17, UR11 ;  /* 0x000000110a0b72a4 */ /* 0x000fe2000f8e020b */
[----:B------:R-:W-:Y:S01]  /*a950*/  MOV R4, UR20 ;  /* 0x0000001400047c02 */ /* 0x000fe20008000f00 */
[----:B------:R-:W-:Y:S02]  /*a960*/  UIADD3 UR12, UR21, UR12, URZ ;  /* 0x0000000c150c7290 */ /* 0x000fe4000fffe03f */
[----:B------:R-:W-:Y:S01]  /*a970*/  IMAD.U32 R5, RZ, RZ, UR21 ;  /* 0x00000015ff057e24 */ /* 0x000fe2000f8e00ff */
[----:B------:R-:W-:Y:S01]  /*a980*/  UIADD3 UR10, UR9, UR11, URZ ;  /* 0x0000000b090a7290 */ /* 0x000fe2000fffe03f */
[----:B------:R-:W-:Y:S01]  /*a990*/  IMAD R9, R26, R9, R11 ;  /* 0x000000091a097224 */ /* 0x000fe200078e020b */
[----:B------:R-:W-:Y:S01]  /*a9a0*/  UIADD3 UR19, UR15, UR19, URZ ;  /* 0x000000130f137290 */ /* 0x000fe2000fffe03f */
[----:B------:R-:W-:Y:S01]  /*a9b0*/  SHF.R.S32.HI R5, RZ, 0x1f, R7 ;  /* 0x0000001fff057819 */ /* 0x000fe20000011407 */
[----:B------:R-:W-:Y:S01]  /*a9c0*/  IMAD.U32 R8, RZ, RZ, UR12 ;  /* 0x0000000cff087e24 */ /* 0x000fe2000f8e00ff */
[----:B------:R-:W-:Y:S01]  /*a9d0*/  ULDC.64 UR12, c[0x0][0xba8] ;  /* 0x0002ea00000c7ab9 */ /* 0x000fe20000000a00 */
[----:B------:R-:W-:Y:S01]  /*a9e0*/  SHF.R.S32.HI R6, RZ, 0x1f, R9 ;  /* 0x0000001fff067819 */ /* 0x000fe20000011409 */
[----:B------:R-:W-:Y:S01]  /*a9f0*/  @!UP1 ULDC UR12, c[0x0][0xb50] ;  /* 0x0002d400000c9ab9 */ /* 0x000fe20000000800 */
[----:B------:R-:W-:Y:S01]  /*aa00*/  @!UP1 ULDC UR13, c[0x0][0xb54] ;  /* 0x0002d500000d9ab9 */ /* 0x000fe20000000800 */
[----:B--2---:R-:W-:-:S13]  /*aa10*/  @P0 R2UR UR4, R34 ;  /* 0x00000000220402ca */ /* 0x004fda00000e0000 */
[----:B------:R-:W-:Y:S02]  /*aa20*/  UIADD3 UR14, UP0, UP2, UR8, UR14, UR4 ;  /* 0x0000000e080e7290 */ /* 0x000fe4000fa1e004 */
[----:B------:R-:W-:Y:S01]  /*aa30*/  USHF.R.S32.HI UR11, URZ, 0x1f, UR4 ;  /* 0x0000001f3f0b7899 */ /* 0x000fe20008011404 */
[----:B------:R-:W-:-:S03]  /*aa40*/  ULDC.64 UR8, c[0x0][UR18+0x210] ;  /* 0x0000840012087abb */ /* 0x000fc60008000a00 */
[----:B------:R-:W-:Y:S01]  /*aa50*/  UIADD3.X UR10, UR10, UR19, UR11, UP0, UP2 ;  /* 0x000000130a0a7290 */ /* 0x000fe200087e440b */
[----:B------:R-:W-:Y:S01]  /*aa60*/  IADD3 R4, P2, P3, R7, UR14, R4 ;  /* 0x0000000e07047c10 */ /* 0x000fe2000fb5e004 */
[----:B------:R-:W-:-:S04]  /*aa70*/  IMAD R7, R9, UR9, RZ ;  /* 0x0000000909077c24 */ /* 0x000fc8000f8e02ff */
[----:B------:R-:W-:Y:S01]  /*aa80*/  IADD3.X R5, R5, UR10, R8, P2, P3 ;  /* 0x0000000a05057c10 */ /* 0x000fe200097e6408 */
[----:B------:R-:W-:Y:S02]  /*aa90*/  IMAD R7, R6, UR8, R7 ;  /* 0x0000000806077c24 */ /* 0x000fe4000f8e0207 */
        /* <DEDUP_REMOVED lines=9> */
.L_x_2416:
[----:B------:R-:W-:Y:S01]  /*ab30*/  SHFL.IDX PT, R4, R9, RZ, 0x1c1f ;  /* 0x001c1fff09047589 */ /* 0x000fe200000e0000 */
[----:B------:R-:W-:Y:S01]  /*ab40*/  VIADD R12, R198, UR42 ;  /* 0x0000002ac60c7c36 */ /* 0x000fe20008000000 */
[----:B------:R-:W-:Y:S01]  /*ab50*/  LOP3.LUT P0, RZ, R181, 0x3, RZ, 0xc0, !PT ;  /* 0x00000003b5ff7812 */ /* 0x000fe2000780c0ff */
[----:B-----5:R-:W-:Y:S01]  /*ab60*/  IMAD R23, R23, R26, RZ ;  /* 0x0000001a17177224 */ /* 0x020fe200078e02ff */
[----:B------:R-:W0:Y:S01]  /*ab70*/  SHFL.IDX PT, R5, R10, RZ, 0x1c1f ;  /* 0x001c1fff0a057589 */ /* 0x000e2200000e0000 */
[C---:B------:R-:W-:Y:S01]  /*ab80*/  VIADD R8, R12.reuse, 0x8 ;  /* 0x000000080c087836 */ /* 0x040fe20000000000 */
[----:B------:R-:W-:Y:S02]  /*ab90*/  PLOP3.LUT P3, PT, PT, PT, UP1, 0x80, 0x0 ;  /* 0x000000000000781c */ /* 0x000fe40003f6f018 */
[----:B------:R-:W-:Y:S01]  /*aba0*/  SHFL.IDX PT, R6, R9, 0x1, 0x1c1f ;  /* 0x003c1f0009067f89 */ /* 0x000fe200000e0000 */
[-C--:B------:R-:W-:Y:S02]  /*abb0*/  ISETP.GE.OR P2, PT, R12, R23.reuse, P0 ;  /* 0x000000170c00720c */ /* 0x080fe40000746670 */
[-C--:B------:R-:W-:Y:S01]  /*abc0*/  ISETP.GE.OR P0, PT, R8, R23.reuse, P0 ;  /* 0x000000170800720c */ /* 0x080fe20000706670 */
[----:B------:R-:W1:Y:S10]  /*abd0*/  SHFL.IDX PT, R7, R10, 0x1, 0x1c1f ;  /* 0x003c1f000a077f89 */ /* 0x000e7400000e0000 */
[----:B0-----:R0:W-:Y:S01]  /*abe0*/  @!P2 ST.E desc[UR36][R4.64], R96 ;  /* 0x000000600400a985 */ /* 0x0011e2000c101924 */
[----:B------:R-:W-:-:S03]  /*abf0*/  ISETP.GE.AND P2, PT, R12, R23, PT ;  /* 0x000000170c00720c */ /* 0x000fc60003f46270 */
[----:B-1----:R0:W-:Y:S01]  /*ac00*/  @!P0 ST.E desc[UR36][R6.64], R0 ;  /* 0x0000000006008985 */ /* 0x0021e2000c101924 */
[----:B------:R-:W-:Y:S01]  /*ac10*/  ISETP.GE.AND P0, PT, R8, R23, PT ;  /* 0x000000170800720c */ /* 0x000fe20003f06270 */
[----:B------:R-:W-:-:S12]  /*ac20*/  @P3 BRA `(.L_x_2417) ;  /* 0x00000008008c3947 */ /* 0x000fd80003800000 */
[----:B------:R-:W-:Y:S01]  /*ac30*/  IMAD R3, R178, 0x40, R16 ;  /* 0x00000040b2037824 */ /* 0x000fe200078e0210 */
[----:B------:R-:W-:Y:S01]  /*ac40*/  ULDC.64 UR12, c[0x0][0xaa0] ;  /* 0x0002a800000c7ab9 */ /* 0x000fe20000000a00 */
[----:B------:R-:W-:Y:S02]  /*ac50*/  R2UR UR14, R177 ;  /* 0x00000000b10e72ca */ /* 0x000fe400000e0000 */
[----:B------:R-:W-:-:S03]  /*ac60*/  IMAD.WIDE R24, R3, 0x2, R24 ;  /* 0x0000000203187825 */ /* 0x000fc600078e0218 */
[C---:B------:R-:W-:Y:S02]  /*ac70*/  IADD3 R9, P6, R24.reuse, 0x1000, RZ ;  /* 0x0000100018097810 */ /* 0x040fe40007fde0ff */
[C---:B------:R-:W-:Y:S02]  /*ac80*/  IADD3 R13, P5, R24.reuse, 0x2000, RZ ;  /* 0x00002000180d7810 */ /* 0x040fe40007fbe0ff */
[----:B------:R-:W-:Y:S02]  /*ac90*/  LOP3.LUT R8, R9, 0x380, RZ, 0xc0, !PT ;  /* 0x0000038009087812 */ /* 0x000fe400078ec0ff */
[----:B------:R-:W-:Y:S02]  /*aca0*/  IADD3 R29, P4, R24, 0x3000, RZ ;  /* 0x00003000181d7810 */ /* 0x000fe40007f9e0ff */
[----:B------:R-:W-:Y:S02]  /*acb0*/  SHF.R.U64 R8, R8, 0x3, RZ ;  /* 0x0000000308087819 */ /* 0x000fe400000012ff */
[----:B------:R-:W-:-:S02]  /*acc0*/  IADD3 R33, P3, R24, 0x4000, RZ ;  /* 0x0000400018217810 */ /* 0x000fc40007f7e0ff */
[----:B------:R-:W-:Y:S02]  /*acd0*/  LOP3.LUT R8, R8, R9, RZ, 0x3c, !PT ;  /* 0x0000000908087212 */ /* 0x000fe400078e3cff */
[----:B------:R-:W-:Y:S02]  /*ace0*/  IADD3.X R9, RZ, R25, RZ, P6, !PT ;  /* 0x00000019ff097210 */ /* 0x000fe400037fe4ff */
[C---:B------:R-:W-:Y:S02]  /*acf0*/  IADD3 R3, P6, R24.reuse, 0x7000, RZ ;  /* 0x0000700018037810 */ /* 0x040fe40007fde0ff */
[C---:B------:R-:W-:Y:S02]  /*ad00*/  IADD3 R37, P2, R24.reuse, 0x5000, RZ ;  /* 0x0000500018257810 */ /* 0x040fe40007f5e0ff */
[C---:B------:R-:W-:Y:S01]  /*ad10*/  IADD3 R41, P0, R24.reuse, 0x6000, RZ ;  /* 0x0000600018297810 */ /* 0x040fe20007f1e0ff */
[----:B------:R-:W-:Y:S01]  /*ad20*/  IMAD.X R45, RZ, RZ, R25, P6 ;  /* 0x000000ffff2d7224 */ /* 0x000fe200030e0619 */
[----:B0-----:R-:W-:Y:S01]  /*ad30*/  LOP3.LUT R5, R24, 0x380, RZ, 0xc0, !PT ;  /* 0x0000038018057812 */ /* 0x001fe200078ec0ff */
[----:B------:R-:W-:Y:S01]  /*ad40*/  UIMAD UR10, UR11, UR12, URZ ;  /* 0x0000000c0b0a72a4 */ /* 0x000fe2000f8e023f */
[----:B------:R-:W-:Y:S01]  /*ad50*/  LOP3.LUT R0, R3, 0x380, RZ, 0xc0, !PT ;  /* 0x0000038003007812 */ /* 0x000fe200078ec0ff */
[----:B------:R-:W-:Y:S01]  /*ad60*/  UIMAD.WIDE.U32 UR8, UR4, UR12, URZ ;  /* 0x0000000c040872a5 */ /* 0x000fe2000f8e003f */
[----:B------:R-:W-:Y:S01]  /*ad70*/  LOP3.LUT R12, R13, 0x380, RZ, 0xc0, !PT ;  /* 0x000003800d0c7812 */ /* 0x000fe200078ec0ff */
[----:B------:R-:W5:Y:S01]  /*ad80*/  LD.E.128 R8, desc[UR36][R8.64] ;  /* 0x0000002408087980 */ /* 0x000f62000c101d00 */
[----:B------:R-:W-:-:S02]  /*ad90*/  LOP3.LUT R28, R29, 0x380, RZ, 0xc0, !PT ;  /* 0x000003801d1c7812 */ /* 0x000fc400078ec0ff */
[----:B------:R-:W-:Y:S02]  /*ada0*/  LOP3.LUT R32, R33, 0x380, RZ, 0xc0, !PT ;  /* 0x0000038021207812 */ /* 0x000fe400078ec0ff */
[----:B------:R-:W-:Y:S02]  /*adb0*/  LOP3.LUT R36, R37, 0x380, RZ, 0xc0, !PT ;  /* 0x0000038025247812 */ /* 0x000fe400078ec0ff */
[----:B------:R-:W-:Y:S02]  /*adc0*/  LOP3.LUT R40, R41, 0x380, RZ, 0xc0, !PT ;  /* 0x0000038029287812 */ /* 0x000fe400078ec0ff */
[----:B------:R-:W-:Y:S02]  /*add0*/  SHF.R.U64 R5, R5, 0x3, RZ ;  /* 0x0000000305057819 */ /* 0x000fe400000012ff */
[----:B------:R-:W-:Y:S02]  /*ade0*/  SHF.R.U64 R0, R0, 0x3, RZ ;  /* 0x0000000300007819 */ /* 0x000fe400000012ff */
[----:B------:R-:W-:-:S02]  /*adf0*/  SHF.R.U64 R12, R12, 0x3, RZ ;  /* 0x000000030c0c7819 */ /* 0x000fc400000012ff */
[----:B------:R-:W-:Y:S02]  /*ae00*/  SHF.R.U64 R28, R28, 0x3, RZ ;  /* 0x000000031c1c7819 */ /* 0x000fe400000012ff */
[----:B------:R-:W-:Y:S02]  /*ae10*/  SHF.R.U64 R32, R32, 0x3, RZ ;  /* 0x0000000320207819 */ /* 0x000fe400000012ff */
[----:B------:R-:W-:Y:S02]  /*ae20*/  SHF.R.U64 R36, R36, 0x3, RZ ;  /* 0x0000000324247819 */ /* 0x000fe400000012ff */
[----:B------:R-:W-:Y:S02]  /*ae30*/  SHF.R.U64 R40, R40, 0x3, RZ ;  /* 0x0000000328287819 */ /* 0x000fe400000012ff */
[----:B------:R-:W-:Y:S02]  /*ae40*/  LOP3.LUT R24, R5, R24, RZ, 0x3c, !PT ;  /* 0x0000001805187212 */ /* 0x000fe400078e3cff */
[----:B------:R-:W-:-:S02]  /*ae50*/  LOP3.LUT R44, R0, R3, RZ, 0x3c, !PT ;  /* 0x00000003002c7212 */ /* 0x000fc400078e3cff */
[----:B------:R-:W0:Y:S01]  /*ae60*/  @P1 LDC R3, c[0x0][0xbec] ;  /* 0x0002fb00ff031b82 */ /* 0x000e220000000800 */
        /* <DEDUP_REMOVED lines=10> */
[----:B------:R1:W5:Y:S01]  /*af10*/  LD.E.128 R4, desc[UR36][R24.64] ;  /* 0x0000002418047980 */ /* 0x000362000c101d00 */
[----:B------:R-:W-:Y:S01]  /*af20*/  UIMAD UR10, UR4, UR13, UR10 ;  /* 0x0000000d040a72a4 */ /* 0x000fe2000f8e020a */
[----:B------:R-:W-:-:S02]  /*af30*/  IMAD R0, R22, 0x20, R178 ;  /* 0x0000002016007824 */ /* 0x000fc400078e02b2 */
[----:B------:R-:W5:Y:S04]  /*af40*/  LD.E.128 R12, desc[UR36][R12.64] ;  /* 0x000000240c0c7980 */ /* 0x000f68000c101d00 */
[----:B------:R-:W5:Y:S01]  /*af50*/  LD.E.128 R28, desc[UR36][R28.64] ;  /* 0x000000241c1c7980 */ /* 0x000f62000c101d00 */
[----:B-1----:R-:W1:Y:S01]  /*af60*/  @P1 LDC R25, c[0x0][0xbf0] ;  /* 0x0002fc00ff191b82 */ /* 0x002e620000000800 */
[----:B------:R-:W-:Y:S01]  /*af70*/  UIADD3 UR9, UR9, UR10, URZ ;  /* 0x0000000a09097290 */ /* 0x000fe2000fffe03f */
[----:B------:R-:W-:Y:S01]  /*af80*/  IADD3 R20, R0, UR42, RZ ;  /* 0x0000002a00147c10 */ /* 0x000fe2000fffe0ff */
[----:B------:R-:W5:Y:S01]  /*af90*/  LD.E.128 R32, desc[UR36][R32.64] ;  /* 0x0000002420207980 */ /* 0x000f62000c101d00 */
[----:B------:R-:W-:Y:S02]  /*afa0*/  ULDC.64 UR10, c[0x0][0xae8] ;  /* 0x0002ba00000a7ab9 */ /* 0x000fe40000000a00 */
[----:B------:R-:W-:Y:S01]  /*afb0*/  UIMAD.WIDE.U32 UR8, UR14, UR10, UR8 ;  /* 0x0000000a0e0872a5 */ /* 0x000fe2000f8e0008 */
[----:B------:R-:W5:Y:S01]  /*afc0*/  LD.E.128 R36, desc[UR36][R36.64] ;  /* 0x0000002424247980 */ /* 0x000f62000c101d00 */
[----:B------:R-:W-:Y:S01]  /*afd0*/  USHF.R.S32.HI UR4, URZ, 0x1f, UR7 ;  /* 0x0000001f3f047899 */ /* 0x000fe20008011407 */
[----:B0-----:R-:W-:Y:S01]  /*afe0*/  @P1 IMAD.HI.U32 R0, R20, R3, RZ ;  /* 0x0000000314001227 */ /* 0x001fe200078e00ff */
[----:B------:R-:W-:Y:S01]  /*aff0*/  UIMAD UR9, UR14, UR11, UR9 ;  /* 0x0000000b0e0972a4 */ /* 0x000fe2000f8e0209 */
[----:B------:R-:W5:Y:S02]  /*b000*/  LD.E.128 R40, desc[UR36][R40.64] ;  /* 0x0000002428287980 */ /* 0x000f64000c101d00 */
[----:B------:R-:W-:-:S02]  /*b010*/  ULDC.64 UR10, c[0x0][0xaf0] ;  /* 0x0002bc00000a7ab9 */ /* 0x000fc40000000a00 */
[----:B------:R-:W-:Y:S01]  /*b020*/  UIMAD UR4, UR4, UR10, URZ ;  /* 0x0000000a040472a4 */ /* 0x000fe2000f8e023f */
[----:B------:R-:W-:Y:S01]  /*b030*/  IMAD.MOV.U32 R21, RZ, RZ, R20 ;  /* 0x000000ffff157224 */ /* 0x000fe200078e0014 */
[----:B------:R-:W-:Y:S01]  /*b040*/  UIMAD.WIDE.U32 UR8, UR7, UR10, UR8 ;  /* 0x0000000a070872a5 */ /* 0x000fe2000f8e0008 */
[----:B------:R-:W5:Y:S01]  /*b050*/  LD.E.128 R44, desc[UR36][R44.64] ;  /* 0x000000242c2c7980 */ /* 0x000f62000c101d00 */
[----:B------:R-:W-:-:S03]  /*b060*/  UIMAD UR4, UR7, UR11, UR4 ;  /* 0x0000000b070472a4 */ /* 0x000fc6000f8e0204 */
[----:B------:R-:W-:Y:S01]  /*b070*/  ULDC.64 UR10, c[0x0][0xae0] ;  /* 0x0002b800000a7ab9 */ /* 0x000fe20000000a00 */
[----:B-1----:R-:W-:Y:S01]  /*b080*/  @P1 SHF.R.U32.HI R21, RZ, R25, R0 ;  /* 0x00000019ff151219 */ /* 0x002fe20000011600 */
[----:B------:R-:W-:Y:S02]  /*b090*/  UIADD3 UR4, UR9, UR4, URZ ;  /* 0x0000000409047290 */ /* 0x000fe4000fffe03f */
[----:B------:R-:W-:Y:S01]  /*b0a0*/  IMAD.U32 R3, RZ, RZ, UR9 ;  /* 0x00000009ff037e24 */ /* 0x000fe2000f8e00ff */
[----:B------:R-:W-:Y:S01]  /*b0b0*/  @!PT LDS RZ, [RZ] ;  /* 0x00000000fffff984 */ /* 0x000fe20000000800 */
[----:B------:R-:W-:Y:S01]  /*b0c0*/  @!PT LDS RZ, [RZ] ;  /* 0x00000000fffff984 */ /* 0x000fe20000000800 */
[----:B------:R-:W-:Y:S01]  /*b0d0*/  @!PT LDS RZ, [RZ] ;  /* 0x00000000fffff984 */ /* 0x000fe20000000800 */
[----:B------:R-:W-:Y:S01]  /*b0e0*/  @!PT LDS RZ, [RZ] ;  /* 0x00000000fffff984 */ /* 0x000fe20000000800 */
[----:B------:R0:W-:Y:S06]  /*b0f0*/  MEMBAR.ALL.CTA ;  /* 0x0000000000007992 */ /* 0x0001ec0000008000 */
[----:B0-----:R-:W0:Y:S01]  /*b100*/  FENCE.VIEW.ASYNC.S ;  /* 0x00000000000073c6 */ /* 0x001e220000000000 */
[--C-:B------:R-:W-:Y:S01]  /*b110*/  SHF.R.S32.HI R0, RZ, 0x1f, R21.reuse ;  /* 0x0000001fff007819 */ /* 0x100fe20000011415 */
[----:B------:R-:W-:-:S02]  /*b120*/  IMAD.MOV R25, RZ, RZ, -R21 ;  /* 0x000000ffff197224 */ /* 0x000fc400078e0a15 */
[----:B------:R-:W-:Y:S01]  /*b130*/  IMAD.U32 R2, RZ, RZ, UR8 ;  /* 0x00000008ff027e24 */ /* 0x000fe2000f8e00ff */
[----:B------:R-:W-:Y:S01]  /*b140*/  ULDC.64 UR8, c[0x0][0xad8] ;  /* 0x0002b60000087ab9 */ /* 0x000fe20000000a00 */
[----:B------:R-:W-:Y:S02]  /*b150*/  IMAD R0, R0, UR10, RZ ;  /* 0x0000000a00007c24 */ /* 0x000fe4000f8e02ff */
[----:B------:R-:W-:Y:S02]  /*b160*/  IMAD R25, R26, R25, R20 ;  /* 0x000000191a197224 */ /* 0x000fe400078e0214 */
[----:B------:R-:W-:Y:S02]  /*b170*/  IMAD.U32 R3, RZ, RZ, UR4 ;  /* 0x00000004ff037e24 */ /* 0x000fe4000f8e00ff */
[C---:B------:R-:W-:Y:S01]  /*b180*/  IMAD R49, R21.reuse, UR11, R0 ;  /* 0x0000000b15317c24 */ /* 0x040fe2000f8e0200 */
[----:B------:R-:W-:Y:S01]  /*b190*/  SHF.R.S32.HI R0, RZ, 0x1f, R25 ;  /* 0x0000001fff007819 */ /* 0x000fe20000011419 */
[----:B------:R-:W-:-:S04]  /*b1a0*/  IMAD.WIDE.U32 R2, R21, UR10, R2 ;  /* 0x0000000a15027c25 */ /* 0x000fc8000f8e0002 */
[----:B------:R-:W-:Y:S02]  /*b1b0*/  IMAD.IADD R3, R3, 0x1, R49 ;  /* 0x0000000103037824 */ /* 0x000fe400078e0231 */
[----:B------:R-:W-:Y:S02]  /*b1c0*/  IMAD R20, R0, UR8, RZ ;  /* 0x0000000800147c24 */ /* 0x000fe4000f8e02ff */
[----:B------:R-:W-:Y:S02]  /*b1d0*/  VIADD R26, R178, UR42 ;  /* 0x0000002ab21a7c36 */ /* 0x000fe40008000000 */
        /* <DEDUP_REMOVED lines=21> */
[CC--:B-1----:R-:W-:Y:S02]  /*b330*/  @!P2 LEA R2, P4, R16.reuse, R20.reuse, 0x1 ;  /* 0x000000141002a211 */ /* 0x0c2fe400078808ff */
[C---:B------:R-:W-:Y:S02]  /*b340*/  @!P3 LEA R20, P5, R19.reuse, R20, 0x1 ;  /* 0x000000141314b211 */ /* 0x040fe400078a08ff */
[-C--:B--2---:R-:W-:Y:S02]  /*b350*/  @!P2 LEA.HI.X R3, R16, R0.reuse, R202, 0x1, P4 ;  /* 0x000000001003a211 */ /* 0x084fe400020f0cca */
[----:B------:R-:W-:-:S03]  /*b360*/  @!P3 LEA.HI.X R21, R19, R0, R201, 0x1, P5 ;  /* 0x000000001315b211 */ /* 0x000fc600028f0cc9 */
[----:B-----5:R3:W-:Y:S04]  /*b370*/  @!P2 ST.E.128 desc[UR36][R2.64], R4 ;  /* 0x000000040200a985 */ /* 0x0207e8000c101d24 */
[----:B------:R3:W-:Y:S02]  /*b380*/  @!P3 ST.E.128 desc[UR36][R20.64], R32 ;  /* 0x000000201400b985 */ /* 0x0007e4000c101d24 */
.L_x_2419:
[----:B------:R-:W-:Y:S05]  /*b390*/  BSYNC B1 ;  /* 0x0000000000017941 */ /* 0x000fea0003800000 */
.L_x_2418:
[----:B--2---:R2:W4:Y:S01]  /*b3a0*/  SHFL.IDX PT, R0, R25, 0x1, 0x181f ;  /* 0x00381f0019007f89 */ /* 0x00452200000e0000 */
        /* <DEDUP_REMOVED lines=12> */
.L_x_2421:
[----:B------:R-:W-:Y:S05]  /*b470*/  BSYNC B1 ;  /* 0x0000000000017941 */ /* 0x000fea0003800000 */
.L_x_2420:
        /* <DEDUP_REMOVED lines=13> */
.L_x_2423:
[----:B------:R-:W-:Y:S05]  /*b550*/  BSYNC B1 ;  /* 0x0000000000017941 */ /* 0x000fea0003800000 */
.L_x_2422:
[----:B0-----:R-:W-:Y:S01]  /*b560*/  VIADD R0, R26, 0x60 ;  /* 0x000000601a007836 */ /* 0x001fe20000000000 */
[----:B--2-4-:R-:W4:Y:S04]  /*b570*/  SHFL.IDX PT, R25, R25, 0x3, 0x181f ;  /* 0x00781f0019197f89 */ /* 0x014f2800000e0000 */
[----:B------:R-:W-:Y:S01]  /*b580*/  ISETP.GE.AND P0, PT, R0, R23, PT ;  /* 0x000000170000720c */ /* 0x000fe20003f06270 */
[----:B------:R-:W0:-:S12]  /*b590*/  SHFL.IDX PT, R24, R24, 0x3, 0x181f ;  /* 0x00781f0018187f89 */ /* 0x000e1800000e0000 */
        /* <DEDUP_REMOVED lines=12> */
.L_x_2417:
        /* <DEDUP_REMOVED lines=12> */
[----:B------:R-:W-:Y:S01]  /*b720*/  BSSY B1, `(.L_x_2425) ;  /* 0x0000067000017945 */ /* 0x000fe20003800000 */
[----:B------:R-:W-:Y:S01]  /*b730*/  ULDC.64 UR10, c[0x0][0xb38] ;  /* 0x0002ce00000a7ab9 */ /* 0x000fe20000000a00 */
[----:B------:R-:W-:Y:S01]  /*b740*/  PRMT R97, RZ, 0x654, R97 ;  /* 0x00000654ff617816 */ /* 0x000fe20000000061 */
[----:B------:R-:W-:-:S04]  /*b750*/  UIMAD.WIDE.U32 UR8, UR15, UR10, UR8 ;  /* 0x0000000a0f0872a5 */ /* 0x000fc8000f8e0008 */
[----:B------:R-:W-:Y:S01]  /*b760*/  UIMAD UR9, UR15, UR11, UR9 ;  /* 0x0000000b0f0972a4 */ /* 0x000fe2000f8e0209 */
[----:B------:R2:W-:Y:S02]  /*b770*/  SYNCS.ARRIVE.TRANS64.RED.A1T0 RZ, [R97+URZ], RZ ;  /* 0x000000ff61ff79a7 */ /* 0x0005e4000810043f */
[----:B------:R-:W-:Y:S02]  /*b780*/  ULDC.64 UR10, c[0x0][0xb40] ;  /* 0x0002d000000a7ab9 */ /* 0x000fe40000000a00 */
[----:B------:R-:W-:Y:S02]  /*b790*/  UIMAD UR4, UR4, UR10, URZ ;  /* 0x0000000a040472a4 */ /* 0x000fe4000f8e023f */
[----:B------:R-:W-:Y:S01]  /*b7a0*/  UIMAD.WIDE.U32 UR8, UR7, UR10, UR8 ;  /* 0x0000000a070872a5 */ /* 0x000fe2000f8e0008 */
[----:B0-----:R-:W-:Y:S01]  /*b7b0*/  @P1 IMAD.HI.U32 R0, R11, R0, RZ ;  /* 0x000000000b001227 */ /* 0x001fe200078e00ff */
[----:B------:R-:W-:-:S03]  /*b7c0*/  UIMAD UR4, UR7, UR11, UR4 ;  /* 0x0000000b070472a4 */ /* 0x000fc6000f8e0204 */
[----:B------:R-:W-:Y:S01]  /*b7d0*/  ULDC.64 UR10, c[0x0][0xb48] ;  /* 0x0002d200000a7ab9 */ /* 0x000fe20000000a00 */
[----:B------:R-:W-:Y:S01]  /*b7e0*/  UIADD3 UR9, UR9, UR4, URZ ;  /* 0x0000000409097290 */ /* 0x000fe2000fffe03f */
[----:B-1----:R-:W-:-:S03]  /*b7f0*/  @P1 SHF.R.U32.HI R7, RZ, R5, R0 ;  /* 0x00000005ff071219 */ /* 0x002fc60000011600 */
[----:B------:R-:W-:Y:S01]  /*b800*/  UIMAD.WIDE.U32 UR8, UR14, UR10, UR8 ;  /* 0x0000000a0e0872a5 */ /* 0x000fe2000f8e0008 */
[--C-:B------:R-:W-:Y:S01]  /*b810*/  SHF.R.S32.HI R0, RZ, 0x1f, R7.reuse ;  /* 0x0000001fff007819 */ /* 0x100fe20000011407 */
[----:B------:R-:W-:Y:S02]  /*b820*/  IMAD.MOV R9, RZ, RZ, -R7 ;  /* 0x000000ffff097224 */ /* 0x000fe400078e0a07 */
        /* <DEDUP_REMOVED lines=86> */
.L_x_2426:
[----:B------:R-:W-:Y:S05]  /*bd90*/  BSYNC B1 ;  /* 0x0000000000017941 */ /* 0x000fea0003800000 */
.L_x_2425:
        /* <DEDUP_REMOVED lines=69> */
.L_x_2415:
[----:B------:R-:W-:Y:S01]  /*c1f0*/  R2UR UR4, R161 ;  /* 0x00000000a10472ca */ /* 0x000fe200000e0000 */
[----:B------:R-:W-:Y:S01]  /*c200*/  ULDC.64 UR8, c[0x0][0xc00] ;  /* 0x0003000000087ab9 */ /* 0x000fe20000000a00 */
[----:B------:R-:W-:Y:S01]  /*c210*/  R2UR UR7, R23 ;  /* 0x00000000170772ca */ /* 0x000fe200000e0000 */
[----:B------:R-:W-:-:S04]  /*c220*/  UISETP.NE.U32.AND UP0, UPT, UR8, URZ, UPT ;  /* 0x0000003f0800728c */ /* 0x000fc8000bf05070 */
[----:B------:R-:W-:-:S03]  /*c230*/  UISETP.NE.AND.EX UP0, UPT, UR9, URZ, UPT, UP0 ;  /* 0x0000003f0900728c */ /* 0x000fc6000bf05300 */
[----:B------:R-:W-:-:S03]  /*c240*/  ULDC.64 UR8, c[0x0][0xc00] ;  /* 0x0003000000087ab9 */ /* 0x000fc60000000a00 */
[----:B------:R-:W-:Y:S01]  /*c250*/  UIMAD.WIDE UR8, UR4, 0x4, UR8 ;  /* 0x00000004040878a5 */ /* 0x000fe2000f8e0208 */
[----:B------:R-:W-:-:S05]  /*c260*/  PLOP3.LUT P1, PT, PT, PT, UP0, 0x80, 0x0 ;  /* 0x000000000000781c */ /* 0x000fca0003f2f008 */
[----:B------:R-:W-:Y:S02]  /*c270*/  IMAD.U32 R2, RZ, RZ, UR8 ;  /* 0x00000008ff027e24 */ /* 0x000fe4000f8e00ff */
[----:B------:R-:W-:Y:S01]  /*c280*/  IMAD.U32 R3, RZ, RZ, UR9 ;  /* 0x00000009ff037e24 */ /* 0x000fe2000f8e00ff */
[----:B------:R-:W-:Y:S02]  /*c290*/  ULDC.64 UR8, c[0x0][0xc08] ;  /* 0x0003020000087ab9 */ /* 0x000fe40000000a00 */
[----:B------:R-:W-:-:S03]  /*c2a0*/  UISETP.NE.U32.AND UP1, UPT, UR8, URZ, UPT ;  /* 0x0000003f0800728c */ /* 0x000fc6000bf25070 */
[----:B------:R-:W2:Y:S01]  /*c2b0*/  @P1 LDG.E R6, desc[UR36][R2.64] ;  /* 0x0000002402061981 */ /* 0x000ea2000c1e1900 */
[----:B------:R-:W-:-:S06]  /*c2c0*/  UISETP.NE.AND.EX UP1, UPT, UR9, URZ, UPT, UP1 ;  /* 0x0000003f0900728c */ /* 0x000fcc000bf25310 */
[----:B------:R-:W-:-:S05]  /*c2d0*/  PLOP3.LUT P2, PT, PT, PT, UP1, 0x80, 0x0 ;  /* 0x000000000000781c */ /* 0x000fca0003f4f018 */
[----:B------:R-:W-:Y:S02]  /*c2e0*/  @UP1 ULDC.64 UR8, c[0x0][0xc08] ;  /* 0x0003020000081ab9 */ /* 0x000fe40000000a00 */
[----:B------:R-:W-:-:S03]  /*c2f0*/  @UP1 UIMAD.WIDE UR8, UR4, 0x4, UR8 ;  /* 0x00000004040818a5 */ /* 0x000fc6000f8e0208 */
[----:B------:R-:W-:Y:S02]  /*c300*/  ULDC UR4, c[0x0][0xa88] ;  /* 0x0002a20000047ab9 */ /* 0x000fe40000000800 */
[----:B------:R-:W-:Y:S01]  /*c310*/  IMAD.U32 R0, RZ, RZ, UR4 ;  /* 0x00000004ff007e24 */ /* 0x000fe2000f8e00ff */
[----:B------:R-:W-:Y:S01]  /*c320*/  MOV R4, UR8 ;  /* 0x0000000800047c02 */ /* 0x000fe20008000f00 */
        /* <DEDUP_REMOVED lines=14> */
.L_x_2427:
[----:B------:R-:W-:Y:S01]  /*c410*/  R2UR UR7, R161 ;  /* 0x00000000a10772ca */ /* 0x000fe200000e0000 */
[----:B------:R-:W-:Y:S01]  /*c420*/  BSSY B1, `(.L_x_2428) ;  /* 0x000003d000017945 */ /* 0x000fe20003800000 */
[----:B------:R-:W-:-:S11]  /*c430*/  R2UR UR8, R179 ;  /* 0x00000000b30872ca */ /* 0x000fd600000e0000 */
[----:B------:R-:W-:Y:S02]  /*c440*/  USEL UR7, UR7, URZ, !UP0 ;  /* 0x0000003f07077287 */ /* 0x000fe4000c000000 */
[----:B------:R-:W-:Y:S01]  /*c450*/  USEL UR10, UR8, URZ, !UP0 ;  /* 0x0000003f080a7287 */ /* 0x000fe2000c000000 */
[----:B------:R-:W-:Y:S11]  /*c460*/  @P0 BRA `(.L_x_2429) ;  /* 0x0000000000e00947 */ /* 0x000ff60003800000 */
[----:B------:R-:W0:Y:S01]  /*c470*/  S2R R3, SR_TID.X ;  /* 0x0000000000037919 */ /* 0x000e220000002100 */
[----:B------:R-:W1:Y:S01]  /*c480*/  LDC R9, c[0x0][0xbe8] ;  /* 0x0002fa00ff097b82 */ /* 0x000e620000000800 */
[----:B------:R-:W-:Y:S02]  /*c490*/  IMAD.U32 R4, RZ, RZ, UR42 ;  /* 0x0000002aff047e24 */ /* 0x000fe4000f8e00ff */
[----:B-1---5:R-:W-:-:S03]  /*c4a0*/  IMAD R2, R0, R9, RZ ;  /* 0x0000000900027224 */ /* 0x022fc600078e02ff */
        /* <DEDUP_REMOVED lines=17> */
[----:B------:R-:W-:Y:S02]  /*c5c0*/  UIMAD.WIDE.U32 UR16, UR8, UR19, URZ ;  /* 0x00000013081072a5 */ /* 0x000fe4000f8e003f */
[----:B------:R-:W-:Y:S01]  /*c5d0*/  UIMAD UR13, UR13, UR7, URZ ;  /* 0x000000070d0d72a4 */ /* 0x000fe2000f8e023f */
[----:B0-----:R-:W-:Y:S01]  /*c5e0*/  @P0 IMAD.HI.U32 R2, R4, R3, RZ ;  /* 0x0000000304020227 */ /* 0x001fe200078e00ff */
[----:B------:R-:W-:Y:S02]  /*c5f0*/  UIMAD UR19, UR9, UR19, URZ ;  /* 0x00000013091372a4 */ /* 0x000fe4000f8e023f */
[----:B------:R-:W-:Y:S02]  /*c600*/  UIMAD.WIDE.U32 UR8, UR12, UR7, URZ ;  /* 0x000000070c0872a5 */ /* 0x000fe4000f8e003f */
[----:B------:R-:W-:-:S02]  /*c610*/  UIMAD.WIDE.U32 UR22, UR14, UR11, URZ ;  /* 0x0000000b0e1672a5 */ /* 0x000fc4000f8e003f */
[----:B------:R-:W-:Y:S01]  /*c620*/  UIMAD UR11, UR15, UR11, URZ ;  /* 0x0000000b0f0b72a4 */ /* 0x000fe2000f8e023f */
[----:B-1----:R-:W-:Y:S01]  /*c630*/  @P0 SHF.R.U32.HI R5, RZ, R7, R2 ;  /* 0x00000007ff050219 */ /* 0x002fe20000011602 */
[----:B------:R-:W-:Y:S02]  /*c640*/  UIMAD UR13, UR12, UR10, UR13 ;  /* 0x0000000a0c0d72a4 */ /* 0x000fe4000f8e020d */
[----:B------:R-:W-:Y:S01]  /*c650*/  UIADD3 UR16, UP1, UP2, UR8, UR16, UR4 ;  /* 0x0000001008107290 */ /* 0x000fe2000fa3e004 */
[----:B------:R-:W-:Y:S01]  /*c660*/  IMAD.U32 R2, RZ, RZ, UR22 ;  /* 0x00000016ff027e24 */ /* 0x000fe2000f8e00ff */
[----:B------:R-:W-:Y:S01]  /*c670*/  UIADD3 UR8, UR23, UR11, URZ ;  /* 0x0000000b17087290 */ /* 0x000fe2000fffe03f */
[--C-:B------:R-:W-:Y:S01]  /*c680*/  IMAD.MOV R7, RZ, RZ, -R5.reuse ;  /* 0x000000ffff077224 */ /* 0x100fe200078e0a05 */
[----:B------:R-:W-:Y:S01]  /*c690*/  UIADD3 UR19, UR17, UR19, URZ ;  /* 0x0000001311137290 */ /* 0x000fe2000fffe03f */
[----:B------:R-:W-:Y:S01]  /*c6a0*/  MOV R3, UR23 ;  /* 0x0000001700037c02 */ /* 0x000fe20008000f00 */
[----:B------:R-:W-:Y:S01]  /*c6b0*/  UIADD3 UR11, UR9, UR13, URZ ;  /* 0x0000000d090b7290 */ /* 0x000fe2000fffe03f */
[----:B------:R-:W-:Y:S01]  /*c6c0*/  IMAD R7, R9, R7, R4 ;  /* 0x0000000709077224 */ /* 0x000fe200078e0204 */
[----:B------:R-:W-:Y:S01]  /*c6d0*/  IADD3 R2, P0, P1, R5, UR16, R2 ;  /* 0x0000001005027c10 */ /* 0x000fe2000f91e002 */
[----:B------:R-:W-:Y:S01]  /*c6e0*/  IMAD.U32 R6, RZ, RZ, UR8 ;  /* 0x00000008ff067e24 */ /* 0x000fe2000f8e00ff */
[----:B------:R-:W-:Y:S01]  /*c6f0*/  UIADD3.X UR11, UR11, UR19, UR20, UP1, UP2 ;  /* 0x000000130b0b7290 */ /* 0x000fe20008fe4414 */
[----:B------:R-:W-:Y:S01]  /*c700*/  SHF.R.S32.HI R5, RZ, 0x1f, R5 ;  /* 0x0000001fff057819 */ /* 0x000fe20000011405 */
[----:B------:R-:W-:Y:S01]  /*c710*/  ULDC.64 UR8, c[0x0][UR18+0x210] ;  /* 0x0000840012087abb */ /* 0x000fe20008000a00 */
[----:B------:R-:W-:Y:S01]  /*c720*/  SHF.R.S32.HI R4, RZ, 0x1f, R7 ;  /* 0x0000001fff047819 */ /* 0x000fe20000011407 */
[----:B------:R-:W-:Y:S01]  /*c730*/  IMAD R9, R7, UR9, RZ ;  /* 0x0000000907097c24 */ /* 0x000fe2000f8e02ff */
[----:B------:R-:W-:Y:S01]  /*c740*/  ULDC.64 UR12, c[0x0][0xba8] ;  /* 0x0002ea00000c7ab9 */ /* 0x000fe20000000a00 */
[----:B------:R-:W-:Y:S01]  /*c750*/  IADD3.X R3, R5, UR11, R6, P0, P1 ;  /* 0x0000000b05037c10 */ /* 0x000fe200087e2406 */
[----:B------:R-:W-:Y:S01]  /*c760*/  @!UP0 ULDC UR12, c[0x0][0xb50] ;  /* 0x0002d400000c8ab9 */ /* 0x000fe20000000800 */
[----:B------:R-:W-:Y:S01]  /*c770*/  IMAD R9, R4, UR8, R9 ;  /* 0x0000000804097c24 */ /* 0x000fe2000f8e0209 */
[----:B------:R-:W-:Y:S01]  /*c780*/  @!UP0 ULDC UR13, c[0x0][0xb54] ;  /* 0x0002d500000d8ab9 */ /* 0x000fe20000000800 */
[----:B------:R-:W-:-:S04]  /*c790*/  IMAD.WIDE.U32 R2, R7, UR8, R2 ;  /* 0x0000000807027c25 */ /* 0x000fc8000f8e0002 */
[----:B------:R-:W-:Y:S01]  /*c7a0*/  IMAD.IADD R3, R3, 0x1, R9 ;  /* 0x0000000103037824 */ /* 0x000fe200078e0209 */
[----:B------:R-:W-:-:S04]  /*c7b0*/  LEA R4, P0, R2, UR12, 0x2 ;  /* 0x0000000c02047c11 */ /* 0x000fc8000f8010ff */
[----:B------:R-:W-:Y:S01]  /*c7c0*/  LEA.HI.X R5, R2, UR13, R3, 0x2, P0 ;  /* 0x0000000d02057c11 */ /* 0x000fe200080f1403 */
[----:B------:R-:W-:-:S05]  /*c7d0*/  IMAD.MOV.U32 R3, RZ, RZ, -0x800000 ;  /* 0xff800000ff037424 */ /* 0x000fca00078e00ff */
[----:B------:R0:W-:Y:S03]  /*c7e0*/  STG.E desc[UR36][R4.64], R3 ;  /* 0x0000000304007986 */ /* 0x0001e6000c101924 */
.L_x_2429:
[----:B------:R-:W-:Y:S05]  /*c7f0*/  BSYNC B1 ;  /* 0x0000000000017941 */ /* 0x000fea0003800000 */
.L_x_2428:
[----:B------:R-:W-:-:S13]  /*c800*/  R2UR UR8, R23 ;  /* 0x00000000170872ca */ /* 0x000fda00000e0000 */
[----:B------:R-:W-:-:S06]  /*c810*/  UISETP.GT.AND UP0, UPT, UR8, 0x1, UPT ;  /* 0x000000010800788c */ /* 0x000fcc000bf04270 */
[----:B------:R-:W-:-:S13]  /*c820*/  PLOP3.LUT P0, PT, PT, PT, UP0, 0x80, 0x0 ;  /* 0x000000000000781c */ /* 0x000fda0003f0f008 */
[----:B------:R-:W-:Y:S05]  /*c830*/  @P0 BRA `(.L_x_2424) ;  /* 0x0000000400a80947 */ /* 0x000fea0003800000 */
[----:B------:R-:W1:Y:S01]  /*c840*/  LDC R11, c[0x0][0xbe8] ;  /* 0x0002fa00ff0b7b82 */ /* 0x000e620000000800 */
[----:B------:R-:W-:Y:S01]  /*c850*/  ULDC.64 UR12, c[0x0][0xaa0] ;  /* 0x0002a800000c7ab9 */ /* 0x000fe20000000a00 */
[----:B------:R-:W-:Y:S01]  /*c860*/  R2UR UR14, R177 ;  /* 0x00000000b10e72ca */ /* 0x000fe200000e0000 */
[----:B------:R-:W-:Y:S01]  /*c870*/  UIMAD UR11, UR20, UR12, URZ ;  /* 0x0000000c140b72a4 */ /* 0x000fe2000f8e023f */
[----:B------:R-:W-:Y:S01]  /*c880*/  IMAD R2, R22, 0x20, R178 ;  /* 0x0000002016027824 */ /* 0x000fe200078e02b2 */
[----:B------:R-:W-:Y:S01]  /*c890*/  UIMAD.WIDE.U32 UR8, UR4, UR12, URZ ;  /* 0x0000000c040872a5 */ /* 0x000fe2000f8e003f */
[----:B------:R-:W-:Y:S01]  /*c8a0*/  BSSY B1, `(.L_x_2430) ;  /* 0x0000039000017945 */ /* 0x000fe20003800000 */
[----:B------:R-:W-:Y:S01]  /*c8b0*/  UIMAD UR11, UR4, UR13, UR11 ;  /* 0x0000000d040b72a4 */ /* 0x000fe2000f8e020b */
[----:B------:R-:W-:Y:S02]  /*c8c0*/  VIADD R6, R2, UR42 ;  /* 0x0000002a02067c36 */ /* 0x000fe40008000000 */
[----:B------:R-:W-:Y:S01]  /*c8d0*/  ULDC.64 UR12, c[0x0][0xae8] ;  /* 0x0002ba00000c7ab9 */ /* 0x000fe20000000a00 */
[----:B------:R-:W-:Y:S01]  /*c8e0*/  UIADD3 UR9, UR9, UR11, URZ ;  /* 0x0000000b09097290 */ /* 0x000fe2000fffe03f */
[----:B0-----:R-:W-:-:S03]  /*c8f0*/  IMAD.MOV.U32 R5, RZ, RZ, R6 ;  /* 0x000000ffff057224 */ /* 0x001fc600078e0006 */
[----:B------:R-:W-:-:S04]  /*c900*/  UIMAD.WIDE.U32 UR8, UR14, UR12, UR8 ;  /* 0x0000000c0e0872a5 */ /* 0x000fc8000f8e0008 */
[----:B------:R-:W-:-:S03]  /*c910*/  UIMAD UR9, UR14, UR13, UR9 ;  /* 0x0000000d0e0972a4 */ /* 0x000fc6000f8e0209 */
[----:B------:R-:W-:Y:S01]  /*c920*/  ULDC.64 UR12, c[0x0][0xaf0] ;  /* 0x0002bc00000c7ab9 */ /* 0x000fe20000000a00 */
[----:B-1----:R-:W-:Y:S01]  /*c930*/  ISETP.NE.AND P0, PT, R11, 0x1, PT ;  /* 0x000000010b00780c */ /* 0x002fe20003f05270 */
[----:B------:R-:W-:Y:S02]  /*c940*/  UIMAD UR10, UR10, UR12, URZ ;  /* 0x0000000c0a0a72a4 */ /* 0x000fe4000f8e023f */
[----:B------:R-:W-:Y:S02]  /*c950*/  UIMAD.WIDE.U32 UR8, UR7, UR12, UR8 ;  /* 0x0000000c070872a5 */ /* 0x000fe4000f8e0008 */
[----:B------:R-:W-:-:S03]  /*c960*/  UIMAD UR4, UR7, UR13, UR10 ;  /* 0x0000000d070472a4 */ /* 0x000fc6000f8e020a */
[----:B------:R-:W-:Y:S01]  /*c970*/  ULDC.64 UR10, c[0x0][0xae0] ;  /* 0x0002b800000a7ab9 */ /* 0x000fe20000000a00 */
[----:B------:R-:W-:-:S04]  /*c980*/  UIADD3 UR4, UR9, UR4, URZ ;  /* 0x0000000409047290 */ /* 0x000fc8000fffe03f */
        /* <DEDUP_REMOVED lines=17> */
[----:B------:R-:W-:Y:S02]  /*caa0*/  VIADD R6, R178, UR42 ;  /* 0x0000002ab2067c36 */ /* 0x000fe40008000000 */
[----:B-----5:R-:W-:Y:S02]  /*cab0*/  IMAD R11, R0, R11, RZ ;  /* 0x0000000b000b7224 */ /* 0x020fe400078e02ff */
[C---:B------:R-:W-:Y:S02]  /*cac0*/  IMAD R5, R7.reuse, UR9, R4 ;  /* 0x0000000907057c24 */ /* 0x040fe4000f8e0204 */
[----:B------:R-:W-:Y:S01]  /*cad0*/  IMAD.WIDE.U32 R2, R7, UR8, R2 ;  /* 0x0000000807027c25 */ /* 0x000fe2000f8e0002 */
[----:B------:R-:W-:Y:S01]  /*cae0*/  ISETP.GE.AND P2, PT, R6, R11, PT ;  /* 0x0000000b0600720c */ /* 0x000fe20003f46270 */
[----:B------:R-:W-:-:S02]  /*caf0*/  ULDC.64 UR8, c[0x0][0xa80] ;  /* 0x0002a00000087ab9 */ /* 0x000fc40000000a00 */
[----:B------:R-:W-:Y:S01]  /*cb00*/  VIADD R0, R6, 0x20 ;  /* 0x0000002006007836 */ /* 0x000fe20000000000 */
[----:B------:R-:W-:Y:S01]  /*cb10*/  LEA R4, P3, R2, UR8, 0x1 ;  /* 0x0000000802047c11 */ /* 0x000fe2000f8608ff */
[----:B------:R-:W-:-:S03]  /*cb20*/  IMAD.IADD R3, R3, 0x1, R5 ;  /* 0x0000000103037824 */ /* 0x000fc600078e0205 */
[-C--:B------:R-:W-:Y:S01]  /*cb30*/  ISETP.GE.AND P1, PT, R0, R11.reuse, PT ;  /* 0x0000000b0000720c */ /* 0x080fe20003f26270 */
[----:B------:R-:W-:Y:S01]  /*cb40*/  VIADD R0, R6, 0x40 ;  /* 0x0000004006007836 */ /* 0x000fe20000000000 */
[----:B------:R-:W-:Y:S02]  /*cb50*/  LEA.HI.X R5, R2, UR9, R3, 0x1, P3 ;  /* 0x0000000902057c11 */ /* 0x000fe400098f0c03 */
[----:B------:R0:W1:Y:S02]  /*cb60*/  SHFL.IDX PT, R2, R4, RZ, 0x181f ;  /* 0x00181fff04027589 */ /* 0x00006400000e0000 */
[----:B------:R-:W-:Y:S02]  /*cb70*/  ISETP.GE.AND P0, PT, R0, R11, PT ;  /* 0x0000000b0000720c */ /* 0x000fe40003f06270 */
[----:B------:R0:W2:Y:S01]  /*cb80*/  SHFL.IDX PT, R0, R5, RZ, 0x181f ;  /* 0x00181fff05007589 */ /* 0x0000a200000e0000 */
[----:B------:R-:W-:Y:S10]  /*cb90*/  @P2 BRA `(.L_x_2431) ;  /* 0x0000000000242947 */ /* 0x000ff40003800000 */
[----:B------:R-:W-:Y:S02]  /*cba0*/  ULDC UR4, c[0x0][0xac8] ;  /* 0x0002b20000047ab9 */ /* 0x000fe40000000800 */
[----:B------:R-:W-:Y:S02]  /*cbb0*/  ISETP.GE.AND P4, PT, R16, UR4, PT ;  /* 0x0000000410007c0c */ /* 0x000fe4000bf86270 */
[----:B------:R-:W-:-:S11]  /*cbc0*/  ISETP.GE.AND P5, PT, R19, UR4, PT ;  /* 0x0000000413007c0c */ /* 0x000fd6000bfa6270 */
[CC--:B-1----:R-:W-:Y:S02]  /*cbd0*/  @!P4 LEA R8, P2, R16.reuse, R2.reuse, 0x1 ;  /* 0x000000021008c211 */ /* 0x0c2fe400078408ff */
[C---:B------:R-:W-:Y:S02]  /*cbe0*/  @!P5 LEA R2, P3, R19.reuse, R2, 0x1 ;  /* 0x000000021302d211 */ /* 0x040fe400078608ff */
[-C--:B--2---:R-:W-:Y:S02]  /*cbf0*/  @!P4 LEA.HI.X R9, R16, R0.reuse, R202, 0x1, P2 ;  /* 0x000000001009c211 */ /* 0x084fe400010f0cca */
[----:B------:R-:W-:-:S03]  /*cc00*/  @!P5 LEA.HI.X R3, R19, R0, R201, 0x1, P3 ;  /* 0x000000001303d211 */ /* 0x000fc600018f0cc9 */
[----:B------:R3:W-:Y:S04]  /*cc10*/  @!P4 ST.E.128 desc[UR36][R8.64], RZ ;  /* 0x000000ff0800c985 */ /* 0x0007e8000c101d24 */
[----:B------:R3:W-:Y:S02]  /*cc20*/  @!P5 ST.E.128 desc[UR36][R2.64], RZ ;  /* 0x000000ff0200d985 */ /* 0x0007e4000c101d24 */
.L_x_2431:
[----:B------:R-:W-:Y:S05]  /*cc30*/  BSYNC B1 ;  /* 0x0000000000017941 */ /* 0x000fea0003800000 */
.L_x_2430:
[----:B--2---:R2:W4:Y:S01]  /*cc40*/  SHFL.IDX PT, R0, R5, 0x1, 0x181f ;  /* 0x00381f0005007f89 */ /* 0x00452200000e0000 */
[----:B------:R-:W-:Y:S03]  /*cc50*/  BSSY B1, `(.L_x_2432) ;  /* 0x000000c000017945 */ /* 0x000fe60003800000 */
[----:B-1-3--:R2:W1:Y:S01]  /*cc60*/  SHFL.IDX PT, R2, R4, 0x1, 0x181f ;  /* 0x00381f0004027f89 */ /* 0x00a46200000e0000 */
[----:B------:R-:W-:Y:S05]  /*cc70*/  @P1 BRA `(.L_x_2433) ;  /* 0x0000000000241947 */ /* 0x000fea0003800000 */
[----:B------:R-:W-:Y:S02]  /*cc80*/  ULDC UR4, c[0x0][0xac8] ;  /* 0x0002b20000047ab9 */ /* 0x000fe40000000800 */
[----:B------:R-:W-:Y:S02]  /*cc90*/  ISETP.GE.AND P3, PT, R16, UR4, PT ;  /* 0x0000000410007c0c */ /* 0x000fe4000bf66270 */
[----:B------:R-:W-:-:S11]  /*cca0*/  ISETP.GE.AND P4, PT, R19, UR4, PT ;  /* 0x0000000413007c0c */ /* 0x000fd6000bf86270 */
[CC--:B-1----:R-:W-:Y:S02]  /*ccb0*/  @!P3 LEA R8, P1, R16.reuse, R2.reuse, 0x1 ;  /* 0x000000021008b211 */ /* 0x0c2fe400078208ff */
[C---:B------:R-:W-:Y:S02]  /*ccc0*/  @!P4 LEA R2, P2, R19.reuse, R2, 0x1 ;  /* 0x000000021302c211 */ /* 0x040fe400078408ff */
[-C--:B----4-:R-:W-:Y:S02]  /*ccd0*/  @!P3 LEA.HI.X R9, R16, R0.reuse, R202, 0x1, P1 ;  /* 0x000000001009b211 */ /* 0x090fe400008f0cca */
[----:B------:R-:W-:-:S03]  /*cce0*/  @!P4 LEA.HI.X R3, R19, R0, R201, 0x1, P2 ;  /* 0x000000001303c211 */ /* 0x000fc600010f0cc9 */
[----:B------:R3:W-:Y:S04]  /*ccf0*/  @!P3 ST.E.128 desc[UR36][R8.64], RZ ;  /* 0x000000ff0800b985 */ /* 0x0007e8000c101d24 */
[----:B------:R3:W-:Y:S02]  /*cd00*/  @!P4 ST.E.128 desc[UR36][R2.64], RZ ;  /* 0x000000ff0200c985 */ /* 0x0007e4000c101d24 */
.L_x_2433:
[----:B------:R-:W-:Y:S05]  /*cd10*/  BSYNC B1 ;  /* 0x0000000000017941 */ /* 0x000fea0003800000 */
.L_x_2432:
[----:B----4-:R4:W0:Y:S01]  /*cd20*/  SHFL.IDX PT, R0, R5, 0x2, 0x181f ;  /* 0x00581f0005007f89 */ /* 0x01082200000e0000 */
        /* <DEDUP_REMOVED lines=8> */
[-C--:B0-----:R-:W-:Y:S02]  /*cdb0*/  @!P2 LEA.HI.X R9, R16, R0.reuse, R202, 0x1, P0 ;  /* 0x000000001009a211 */ /* 0x081fe400000f0cca */
[----:B------:R-:W-:-:S03]  /*cdc0*/  @!P3 LEA.HI.X R3, R19, R0, R201, 0x1, P1 ;  /* 0x000000001303b211 */ /* 0x000fc600008f0cc9 */
[----:B------:R3:W-:Y:S04]  /*cdd0*/  @!P2 ST.E.128 desc[UR36][R8.64], RZ ;  /* 0x000000ff0800a985 */ /* 0x0007e8000c101d24 */
[----:B------:R3:W-:Y:S02]  /*cde0*/  @!P3 ST.E.128 desc[UR36][R2.64], RZ ;  /* 0x000000ff0200b985 */ /* 0x0007e4000c101d24 */
.L_x_2435:
[----:B------:R-:W-:Y:S05]  /*cdf0*/  BSYNC B1 ;  /* 0x0000000000017941 */ /* 0x000fea0003800000 */
.L_x_2434:
[----:B0-----:R-:W-:Y:S01]  /*ce00*/  IADD3 R0, R6, 0x60, RZ ;  /* 0x0000006006007810 */ /* 0x001fe20007ffe0ff */
[----:B--2-4-:R-:W2:Y:S03]  /*ce10*/  SHFL.IDX PT, R5, R5, 0x3, 0x181f ;  /* 0x00781f0005057f89 */ /* 0x014ea600000e0000 */
[----:B------:R-:W-:Y:S01]  /*ce20*/  ISETP.GE.AND P0, PT, R0, R11, PT ;  /* 0x0000000b0000720c */ /* 0x000fe20003f06270 */
[----:B-1-3--:R1:W3:-:S12]  /*ce30*/  SHFL.IDX PT, R2, R4, 0x3, 0x181f ;  /* 0x00781f0004027f89 */ /* 0x00a2d800000e0000 */
[----:B-1----:R-:W-:Y:S05]  /*ce40*/  @P0 BRA `(.L_x_2424) ;  /* 0x0000000000240947 */ /* 0x002fea0003800000 */
[----:B------:R-:W-:Y:S02]  /*ce50*/  ULDC UR4, c[0x0][0xac8] ;  /* 0x0002b20000047ab9 */ /* 0x000fe40000000800 */
[----:B------:R-:W-:Y:S02]  /*ce60*/  ISETP.GE.AND P2, PT, R16, UR4, PT ;  /* 0x0000000410007c0c */ /* 0x000fe4000bf46270 */
[----:B------:R-:W-:-:S11]  /*ce70*/  ISETP.GE.AND P3, PT, R19, UR4, PT ;  /* 0x0000000413007c0c */ /* 0x000fd6000bf66270 */
[CC--:B---3--:R-:W-:Y:S02]  /*ce80*/  @!P2 LEA R6, P0, R16.reuse, R2.reuse, 0x1 ;  /* 0x000000021006a211 */ /* 0x0c8fe400078008ff */
[C---:B------:R-:W-:Y:S02]  /*ce90*/  @!P3 LEA R2, P1, R19.reuse, R2, 0x1 ;  /* 0x000000021302b211 */ /* 0x040fe400078208ff */
[-C--:B--2---:R-:W-:Y:S02]  /*cea0*/  @!P2 LEA.HI.X R7, R16, R5.reuse, R202, 0x1, P0 ;  /* 0x000000051007a211 */ /* 0x084fe400000f0cca */
[----:B------:R-:W-:-:S03]  /*ceb0*/  @!P3 LEA.HI.X R3, R19, R5, R201, 0x1, P1 ;  /* 0x000000051303b211 */ /* 0x000fc600008f0cc9 */
[----:B------:R1:W-:Y:S04]  /*cec0*/  @!P2 ST.E.128 desc[UR36][R6.64], RZ ;  /* 0x000000ff0600a985 */ /* 0x0003e8000c101d24 */
[----:B------:R1:W-:Y:S02]  /*ced0*/  @!P3 ST.E.128 desc[UR36][R2.64], RZ ;  /* 0x000000ff0200b985 */ /* 0x0003e4000c101d24 */
.L_x_2424:
[----:B------:R-:W-:Y:S05]  /*cee0*/  BSYNC B0 ;  /* 0x0000000000007941 */ /* 0x000fea0003800000 */
.L_x_2414:
[----:B------:R-:W-:Y:S02]  /*cef0*/  ULDC UR4, c[0x0][0xc3c] ;  /* 0x00030f0000047ab9 */ /* 0x000fe40000000800 */
[----:B------:R-:W-:-:S13]  /*cf00*/  ISETP.GE.AND P0, PT, R27, UR4, PT ;  /* 0x000000041b007c0c */ /* 0x000fda000bf06270 */
[----:B------:R-:W-:Y:S05]  /*cf10*/  @!P0 BRA `(.L_x_2436) ;  /* 0xffffff40000c8947 */ /* 0x000fea000383ffff */
[----:B------:R-:W-:Y:S05]  /*cf20*/  EXIT ;  /* 0x000000000000794d */ /* 0x000fea0003800000 */
.L_x_2371:
        /* <DEDUP_REMOVED lines=16> */
.L_x_2437:
        /* <DEDUP_REMOVED lines=38> */
[----:B-1----:R-:W-:Y:S02]  /*d290*/  ISETP.GT.AND P6, PT, R6, UR6, PT ;  /* 0x0000000606007c0c */ /* 0x002fe4000bfc4270 */
[----:B------:R-:W-:-:S11]  /*d2a0*/  MOV R3, R6 ;  /* 0x0000000600037202 */ /* 0x000fd60000000f00 */
[----:B------:R-:W-:Y:S05]  /*d2b0*/  @P6 BRA `(.L_x_2439) ;  /* 0x0000000000986947 */ /* 0x000fea0003800000 */
[----:B------:R-:W-:Y:S01]  /*d2c0*/  IMAD.MOV.U32 R6, RZ, RZ, R3 ;  /* 0x000000ffff067224 */ /* 0x000fe200078e0003 */
[----:B------:R-:W-:Y:S01]  /*d2d0*/  UMOV UR4, URZ ;  /* 0x0000003f00047c82 */ /* 0x000fe20008000000 */
[----:B------:R-:W-:-:S05]  /*d2e0*/  ULDC UR5, c[0x0][0xc38] ;  /* 0x00030e0000057ab9 */ /* 0x000fca0000000800 */
.L_x_2441:
        /* <DEDUP_REMOVED lines=35> */
.L_x_2439:
        /* <DEDUP_REMOVED lines=13> */
.L_x_2442:
        /* <DEDUP_REMOVED lines=14> */
[----:B0-----:R-:W-:Y:S01]  /*d6d0*/  IMAD.MOV.U32 R2, RZ, RZ, RZ ;  /* 0x000000ffff027224 */ /* 0x001fe200078e00ff */
[----:B-1----:R-:W-:-:S05]  /*d6e0*/  IADD3 R11, RZ, -R3, RZ ;  /* 0x80000003ff0b7210 */ /* 0x002fca0007ffe0ff */
        /* <DEDUP_REMOVED lines=16> */
[----:B------:R-:W-:Y:S02]  /*d7f0*/  IABS R2, R9 ;  /* 0x0000000900027213 */ /* 0x000fe40000000000 */
[----:B0-----:R-:W-:Y:S01]  /*d800*/  IADD3 R11, RZ, -R3, RZ ;  /* 0x80000003ff0b7210 */ /* 0x001fe20007ffe0ff */
        /* <DEDUP_REMOVED lines=19> */
[----:B------:R-:W-:-:S06]  /*d940*/  @P0 IADD3 R2, R2, 0x1, RZ ;  /* 0x0000000102020810 */ /* 0x000fcc0007ffe0ff */
        /* <DEDUP_REMOVED lines=8> */
.L_x_2443:
[----:B------:R-:W0:Y:S02]  /*d9d0*/  LDC.64 R2, c[0x0][0xc90] ;  /* 0x00032400ff027b82 */ /* 0x000e240000000a00 */
[----:B0-----:R-:W-:-:S05]  /*d9e0*/  IMAD.WIDE R2, R19, 0x4, R2 ;  /* 0x0000000413027825 */ /* 0x001fca00078e0202 */
[----:B------:R0:W2:Y:S01]  /*d9f0*/  LDG.E R11, desc[UR36][R2.64] ;  /* 0x00000024020b7981 */ /* 0x0000a2000c1e1900 */
[----:B------:R-:W-:Y:S02]  /*da00*/  IABS R13, R5 ;  /* 0x00000005000d7213 */ /* 0x000fe40000000000 */
[----:B0-----:R-:W-:Y:S01]  /*da10*/  MOV R2, RZ ;  /* 0x000000ff00027202 */ /* 0x001fe20000000f00 */
        /* <DEDUP_REMOVED lines=23> */
[----:B------:R-:W-:Y:S01]  /*db90*/  IMAD R13, R11, R2, RZ ;  /* 0x000000020b0d7224 */ /* 0x000fe200078e02ff */
[----:B------:R-:W-:-:S03]  /*dba0*/  IADD3 R2, -R2, RZ, RZ ;  /* 0x000000ff02027210 */ /* 0x000fc60007ffe1ff */
        /* <DEDUP_REMOVED lines=28> */
[----:B------:R-:W-:Y:S02]  /*dd70*/  @!P2 IADD3 R2, -R2, RZ, RZ ;  /* 0x000000ff0202a210 */ /* 0x000fe40007ffe1ff */
[----:B------:R-:W-:-:S05]  /*dd80*/  @!P1 LOP3.LUT R2, RZ, R11, RZ, 0x33, !PT ;  /* 0x0000000bff029212 */ /* 0x000fca00078e33ff */
[----:B------:R-:W-:-:S07]  /*dd90*/  IMAD R18, R2, R18, R3 ;  /* 0x0000001202127224 */ /* 0x000fce00078e0203 */
.L_x_2444:
[----:B------:R-:W-:-:S05]  /*dda0*/  LOP3.LUT R17, RZ, R2, RZ, 0x33, !PT ;  /* 0x00000002ff117212 */ /* 0x000fca00078e33ff */
[----:B------:R-:W-:Y:S01]  /*ddb0*/  IMAD.IADD R17, R0, 0x1, R17 ;  /* 0x0000000100117824 */ /* 0x000fe200078e0211 */
[----:B------:R-:W-:Y:S06]  /*ddc0*/  BRA `(.L_x_2445) ;  /* 0x0000000000147947 */ /* 0x000fec0003800000 */
.L_x_2440:
[----:B------:R-:W-:Y:S01]  /*ddd0*/  ULDC UR4, c[0x0][0xc3c] ;  /* 0x00030f0000047ab9 */ /* 0x000fe20000000800 */
[----:B------:R-:W-:Y:S02]  /*dde0*/  IMAD.MOV.U32 R17, RZ, RZ, RZ ;  /* 0x000000ffff117224 */ /* 0x000fe400078e00ff */
[----:B------:R-:W-:Y:S02]  /*ddf0*/  IMAD.U32 R16, RZ, RZ, UR6 ;  /* 0x00000006ff107e24 */ /* 0x000fe4000f8e00ff */
[----:B------:R-:W-:Y:S02]  /*de00*/  IMAD.MOV.U32 R18, RZ, RZ, RZ ;  /* 0x000000ffff127224 */ /* 0x000fe400078e00ff */
[----:B------:R-:W-:-:S07]  /*de10*/  IMAD.U32 R19, RZ, RZ, UR4 ;  /* 0x00000004ff137e24 */ /* 0x000fce000f8e00ff */
.L_x_2445:
[----:B------:R-:W-:-:S13]  /*de20*/  ISETP.NE.AND P0, PT, R7, RZ, PT ;  /* 0x000000ff0700720c */ /* 0x000fda0003f05270 */
[----:B------:R-:W0:Y:S01]  /*de30*/  @!P0 S2R R3, SR_CgaCtaId ;  /* 0x0000000000038919 */ /* 0x000e220000008800 */
[----:B------:R-:W-:-:S04]  /*de40*/  @!P0 MOV R0, 0x400 ;  /* 0x0000040000008802 */ /* 0x000fc80000000f00 */
[----:B0-----:R-:W-:-:S05]  /*de50*/  @!P0 LEA R0, R3, R0, 0x18 ;  /* 0x0000000003008211 */ /* 0x001fca00078ec0ff */
[----:B------:R1:W-:Y:S01]  /*de60*/  @!P0 STS.128 [R0+0x2a8d0], R16 ;  /* 0x02a8d01000008388 */ /* 0x0003e20000000c00 */
[----:B------:R-:W-:Y:S06]  /*de70*/  BAR.ARV 0x5, 0x180 ;  /* 0x0146000000007b1d */ /* 0x000fec0000002000 */
.L_x_2438:
[----:B------:R2:W-:Y:S01]  /*de80*/  STL [R1+0x14], RZ ;  /* 0x000014ff01007387 */ /* 0x0005e20000100800 */
[----:B------:R-:W-:Y:S01]  /*de90*/  ULDC UR4, c[0x0][0xc3c] ;  /* 0x00030f0000047ab9 */ /* 0x000fe20000000800 */
[----:B------:R-:W-:Y:S01]  /*dea0*/  IMAD.MOV.U32 R28, RZ, RZ, 0x1 ;  /* 0x00000001ff1c7424 */ /* 0x000fe200078e00ff */
[----:B0-----:R-:W-:Y:S02]  /*deb0*/  ISETP.GE.AND P0, PT, R19, UR4, PT ;  /* 0x0000000413007c0c */ /* 0x001fe4000bf06270 */
[----:B------:R-:W-:-:S11]  /*dec0*/  MOV R27, RZ ;  /* 0x000000ff001b7202 */ /* 0x000fd60000000f00 */
        /* <DEDUP_REMOVED lines=9> */
[C---:B-1----:R-:W-:Y:S02]  /*df60*/  LOP3.LUT R4, R5.reuse, 0x7f, RZ, 0xc0, !PT ;  /* 0x0000007f05047812 */ /* 0x042fe400078ec0ff */
[----:B--2---:R-:W-:Y:S01]  /*df70*/  R2UR UR4, R0 ;  /* 0x00000000000472ca */ /* 0x004fe200000e0000 */
[----:B------:R-:W-:-:S05]  /*df80*/  IMAD.SHL.U32 R0, R5, 0x8, RZ ;  /* 0x0000000805007824 */ /* 0x000fca00078e00ff */
        /* <DEDUP_REMOVED lines=14> */
.L_x_2511:
[----:B0-----:R-:W0:Y:S02]  /*e070*/  LDC.64 R30, c[0x0][0xc88] ;  /* 0x00032200ff1e7b82 */ /* 0x001e240000000a00 */
[----:B0-----:R-:W-:-:S06]  /*e080*/  IMAD.WIDE R30, R19, 0x4, R30 ;  /* 0x00000004131e7825 */ /* 0x001fcc00078e021e */
[----:B------:R-:W2:Y:S01]  /*e090*/  LDG.E R30, desc[UR36][R30.64] ;  /* 0x000000241e1e7981 */ /* 0x000ea2000c1e1900 */
        /* <DEDUP_REMOVED lines=13> */
[----:B-1----:R1:W5:Y:S01]  /*e170*/  @P0 LDG.E R37, desc[UR36][R2.64] ;  /* 0x0000002402250981 */ /* 0x002362000c1e1900 */
        /* <DEDUP_REMOVED lines=31> */
.L_x_2447:
        /* <DEDUP_REMOVED lines=9> */
.L_x_2448:
        /* <DEDUP_REMOVED lines=9> */
.L_x_2449:
[----:B------:R-:W4:Y:S01]  /*e490*/  LDL R4, [R1+0x4] ;  /* 0x0000040001047983 */ /* 0x000f220000100800 */
[----:B012---:R-:W0:Y:S01]  /*e4a0*/  LDC R0, c[0x0][0x448] ;  /* 0x00011200ff007b82 */ /* 0x007e220000000800 */
[----:B-----5:R-:W-:Y:S01]  /*e4b0*/  IMAD.IADD R34, R34, 0x1, -R37 ;  /* 0x0000000122227824 */ /* 0x020fe200078e0a25 */
[----:B------:R-:W-:Y:S01]  /*e4c0*/  LOP3.LUT R23, R23, 0xffffff7f, RZ, 0xc0, !PT ;  /* 0xffffff7f17177812 */ /* 0x000fe200078ec0ff */
[----:B------:R-:W-:Y:S01]  /*e4d0*/  BSSY B0, `(.L_x_2450) ;  /* 0x0000038000007945 */ /* 0x000fe20003800000 */
[----:B0-----:R-:W-:Y:S01]  /*e4e0*/  ISETP.NE.AND P0, PT, R0, 0x1, PT ;  /* 0x000000010000780c */ /* 0x001fe20003f05270 */
[----:B------:R-:W-:-:S05]  /*e4f0*/  IMAD.SHL.U32 R0, R17, 0x80, RZ ;  /* 0x0000008011007824 */ /* 0x000fca00078e00ff */
[----:B------:R-:W-:-:S07]  /*e500*/  IADD3 R0, R0, 0x7f, RZ ;  /* 0x0000007f00007810 */ /* 0x000fce0007ffe0ff */
[----:B---3--:R-:W0:Y:S01]  /*e510*/  @P0 LDC R3, c[0x0][0x44c] ;  /* 0x00011300ff030b82 */ /* 0x008e220000000800 */
[----:B------:R-:W-:-:S07]  /*e520*/  @P0 LOP3.LUT R23, R23, 0x80, RZ, 0xfc, !PT ;  /* 0x0000008017170812 */ /* 0x000fce00078efcff */
[----:B------:R-:W1:Y:S01]  /*e530*/  @P0 LDC R5, c[0x0][0x450] ;  /* 0x00011400ff050b82 */ /* 0x000e620000000800 */
[----:B0-----:R-:W-:-:S05]  /*e540*/  @P0 IMAD.HI.U32 R2, R0, R3, RZ ;  /* 0x0000000300020227 */ /* 0x001fca00078e00ff */
[----:B-1----:R-:W-:Y:S01]  /*e550*/  @P0 SHF.R.U32.HI R0, RZ, R5, R2 ;  /* 0x00000005ff000219 */ /* 0x002fe20000011602 */
[----:B------:R-:W-:-:S04]  /*e560*/  VIADD R2, R34, 0x5f ;  /* 0x0000005f22027836 */ /* 0x000fc80000000000 */
[----:B------:R-:W-:Y:S01]  /*e570*/  IMAD.HI R2, R2, 0x2aaaaaab, RZ ;  /* 0x2aaaaaab02027827 */ /* 0x000fe200078e02ff */
[----:B----4-:R-:W-:-:S05]  /*e580*/  IADD3 R3, R34, 0x60, -R4 ;  /* 0x0000006022037810 */ /* 0x010fca0007ffe804 */
[----:B------:R-:W-:Y:S01]  /*e590*/  IMAD.IADD R0, R3, 0x1, R0 ;  /* 0x0000000103007824 */ /* 0x000fe200078e0200 */
[----:B------:R-:W-:-:S03]  /*e5a0*/  SHF.R.U32.HI R3, RZ, 0x1f, R2 ;  /* 0x0000001fff037819 */ /* 0x000fc60000011602 */
[----:B------:R-:W-:Y:S01]  /*e5b0*/  IMAD.HI R4, R0, 0x2aaaaaab, RZ ;  /* 0x2aaaaaab00047827 */ /* 0x000fe200078e02ff */
[----:B------:R-:W-:Y:S02]  /*e5c0*/  LEA.HI.SX32 R0, R2, R3, 0x1c ;  /* 0x0000000302007211 */ /* 0x000fe400078fe2ff */
[----:B------:R-:W-:Y:S02]  /*e5d0*/  LOP3.LUT R2, R18, 0xff000000, RZ, 0xc0, !PT ;  /* 0xff00000012027812 */ /* 0x000fe400078ec0ff */
[----:B------:R-:W-:Y:S02]  /*e5e0*/  SHF.R.U32.HI R3, RZ, 0x1f, R4 ;  /* 0x0000001fff037819 */ /* 0x000fe40000011604 */
[----:B------:R-:W-:Y:S02]  /*e5f0*/  SHF.R.U32.HI R2, RZ, 0x8, R2 ;  /* 0x00000008ff027819 */ /* 0x000fe40000011602 */
[----:B------:R-:W-:-:S04]  /*e600*/  LEA.HI.SX32 R3, R4, R3, 0x1c ;  /* 0x0000000304037211 */ /* 0x000fc800078fe2ff */
[----:B------:R-:W-:Y:S02]  /*e610*/  VIMNMX R0, R0, R3, PT ;  /* 0x0000000300007248 */ /* 0x000fe40003fe0100 */
[----:B------:R-:W-:Y:S02]  /*e620*/  LOP3.LUT R3, R18, 0xff0000, RZ, 0xc0, !PT ;  /* 0x00ff000012037812 */ /* 0x000fe400078ec0ff */
[----:B------:R-:W-:Y:S02]  /*e630*/  ISETP.GE.AND P0, PT, R0, 0x1, PT ;  /* 0x000000010000780c */ /* 0x000fe40003f06270 */
[----:B------:R-:W-:Y:S01]  /*e640*/  LEA.HI R2, R3, R2, RZ, 0x10 ;  /* 0x0000000203027211 */ /* 0x000fe200078f80ff */
[----:B------:R-:W-:-:S03]  /*e650*/  IMAD.MOV.U32 R3, RZ, RZ, RZ ;  /* 0x000000ffff037224 */ /* 0x000fc600078e00ff */
[----:B------:R-:W-:-:S07]  /*e660*/  LOP3.LUT R36, R2, 0xff, RZ, 0xc0, !PT ;  /* 0x000000ff02247812 */ /* 0x000fce00078ec0ff */
[----:B------:R-:W-:Y:S05]  /*e670*/  @!P0 BRA `(.L_x_2451) ;  /* 0x0000000000748947 */ /* 0x000fea0003800000 */
[----:B------:R-:W-:-:S04]  /*e680*/  SHF.R.U32.HI R4, RZ, 0x10, R2 ;  /* 0x00000010ff047819 */ /* 0x000fc80000011602 */
[----:B------:R-:W-:-:S13]  /*e690*/  ISETP.NE.AND P0, PT, R4, RZ, PT ;  /* 0x000000ff0400720c */ /* 0x000fda0003f05270 */
[----:B------:R-:W0:Y:S02]  /*e6a0*/  @!P0 LDC R4, c[0x0][0x9f0] ;  /* 0x00027c00ff048b82 */ /* 0x000e240000000800 */
[-C--:B0-----:R-:W-:Y:S02]  /*e6b0*/  IABS R6, R4.reuse ;  /* 0x0000000400067213 */ /* 0x081fe40000000000 */
[----:B------:R-:W-:Y:S02]  /*e6c0*/  IADD3 R5, R4, -0x1, R0 ;  /* 0xffffffff04057810 */ /* 0x000fe40007ffe000 */
[----:B------:R-:W0:Y:S02]  /*e6d0*/  I2F.RP R8, R6 ;  /* 0x0000000600087306 */ /* 0x000e240000209400 */
[----:B------:R-:W-:-:S04]  /*e6e0*/  LOP3.LUT R2, R5, R4, RZ, 0x3c, !PT ;  /* 0x0000000405027212 */ /* 0x000fc800078e3cff */
[----:B------:R-:W-:Y:S02]  /*e6f0*/  ISETP.GE.AND P2, PT, R2, RZ, PT ;  /* 0x000000ff0200720c */ /* 0x000fe40003f46270 */
[----:B0-----:R-:W0:Y:S02]  /*e700*/  MUFU.RCP R8, R8 ;  /* 0x0000000800087308 */ /* 0x001e240000001000 */
[----:B0-----:R-:W-:-:S06]  /*e710*/  VIADD R3, R8, 0xffffffe ;  /* 0x0ffffffe08037836 */ /* 0x001fcc0000000000 */
[----:B------:R-:W0:Y:S02]  /*e720*/  F2I.FTZ.U32.TRUNC.NTZ R3, R3 ;  /* 0x0000000300037305 */ /* 0x000e24000021f000 */
[----:B0-----:R-:W-:-:S04]  /*e730*/  IMAD.MOV R2, RZ, RZ, -R3 ;  /* 0x000000ffff027224 */ /* 0x001fc800078e0a03 */
[----:B------:R-:W-:Y:S02]  /*e740*/  IMAD R7, R2, R6, RZ ;  /* 0x0000000602077224 */ /* 0x000fe400078e02ff */
[----:B------:R-:W-:-:S04]  /*e750*/  IMAD.MOV.U32 R2, RZ, RZ, RZ ;  /* 0x000000ffff027224 */ /* 0x000fc800078e00ff */
[----:B------:R-:W-:Y:S01]  /*e760*/  IMAD.HI.U32 R7, R3, R7, R2 ;  /* 0x0000000703077227 */ /* 0x000fe200078e0002 */
[----:B------:R-:W-:Y:S02]  /*e770*/  IABS R2, R5 ;  /* 0x0000000500027213 */ /* 0x000fe40000000000 */
[----:B------:R-:W-:-:S03]  /*e780*/  IABS R5, R4 ;  /* 0x0000000400057213 */ /* 0x000fc60000000000 */
[----:B------:R-:W-:Y:S01]  /*e790*/  IMAD.HI.U32 R7, R7, R2, RZ ;  /* 0x0000000207077227 */ /* 0x000fe200078e00ff */
[----:B------:R-:W-:-:S05]  /*e7a0*/  IADD3 R3, RZ, -R5, RZ ;  /* 0x80000005ff037210 */ /* 0x000fca0007ffe0ff */
        /* <DEDUP_REMOVED lines=10> */
.L_x_2451:
[----:B------:R-:W-:Y:S05]  /*e850*/  BSYNC B0 ;  /* 0x0000000000007941 */ /* 0x000fea0003800000 */
.L_x_2450:
        /* <DEDUP_REMOVED lines=23> */
.L_x_2453:
        /* <DEDUP_REMOVED lines=20> */
.L_x_2456:
[----:B------:R-:W-:Y:S05]  /*eb10*/  BSYNC B6 ;  /* 0x0000000000067941 */ /* 0x000fea0003800000 */
.L_x_2455:
[----:B------:R-:W-:Y:S01]  /*eb20*/  IADD3 R0, R22, 0x400, RZ ;  /* 0x0000040016007810 */ /* 0x000fe20007ffe0ff */
[----:B------:R-:W-:Y:S03]  /*eb30*/  BSSY B6, `(.L_x_2457) ;  /* 0x0000022000067945 */ /* 0x000fe60003800000 */
        /* <DEDUP_REMOVED lines=18> */
.L_x_2459:
        /* <DEDUP_REMOVED lines=15> */
.L_x_2458:
[----:B------:R-:W-:Y:S05]  /*ed50*/  BSYNC B6 ;  /* 0x0000000000067941 */ /* 0x000fea0003800000 */
.L_x_2457:
[----:B------:R-:W-:Y:S01]  /*ed60*/  ULDC.64 UR4, c[0x0][0x9f8] ;  /* 0x00027e0000047ab9 */ /* 0x000fe20000000a00 */
[----:B------:R-:W0:Y:S01]  /*ed70*/  S2R R2, SR_TID.X ;  /* 0x0000000000027919 */ /* 0x000e220000002100 */
[----:B------:R-:W-:Y:S01]  /*ed80*/  ISETP.NE.U32.AND P0, PT, RZ, UR4, PT ;  /* 0x00000004ff007c0c */ /* 0x000fe2000bf05070 */
[----:B------:R-:W1:Y:S03]  /*ed90*/  LDC R5, c[0x0][0x430] ;  /* 0x00010c00ff057b82 */ /* 0x000e660000000800 */
[----:B------:R-:W-:-:S13]  /*eda0*/  ISETP.NE.AND.EX P0, PT, RZ, UR5, PT, P0 ;  /* 0x00000005ff007c0c */ /* 0x000fda000bf05300 */
[----:B------:R-:W-:Y:S01]  /*edb0*/  @P0 IADD3 R24, P1, R24, UR4, RZ ;  /* 0x0000000418180c10 */ /* 0x000fe2000ff3e0ff */
[----:B------:R-:W2:Y:S01]  /*edc0*/  S2R R21, SR_TID.X ;  /* 0x0000000000157919 */ /* 0x000ea20000002100 */
[----:B------:R-:W-:Y:S01]  /*edd0*/  LOP3.LUT R23, R23, 0xffffffdf, RZ, 0xc0, !PT ;  /* 0xffffffdf17177812 */ /* 0x000fe200078ec0ff */
[----:B------:R-:W-:Y:S01]  /*ede0*/  ULDC UR4, c[0x0][0x320] ;  /* 0x0000c80000047ab9 */ /* 0x000fe20000000800 */
[----:B------:R-:W-:-:S05]  /*edf0*/  @P0 IADD3.X R25, R25, UR5, RZ, P1, !PT ;  /* 0x0000000519190c10 */ /* 0x000fca0008ffe4ff */
[----:B------:R3:W4:Y:S01]  /*ee00*/  @P0 LDG.E R31, desc[UR36][R24.64] ;  /* 0x00000024181f0981 */ /* 0x000722000c1e1900 */
[----:B-1----:R-:W-:Y:S01]  /*ee10*/  ISETP.NE.AND P2, PT, R5, 0x1, PT ;  /* 0x000000010500780c */ /* 0x002fe20003f45270 */
[----:B------:R-:W1:Y:S01]  /*ee20*/  S2R R26, SR_TID.X ;  /* 0x00000000001a7919 */ /* 0x000e620000002100 */
[----:B0-----:R-:W-:-:S04]  /*ee30*/  LOP3.LUT R2, R2, 0x7f, RZ, 0xc0, !PT ;  /* 0x0000007f02027812 */ /* 0x001fc800078ec0ff */
[----:B------:R-:W-:Y:S01]  /*ee40*/  SHF.R.U32.HI R2, RZ, 0x3, R2 ;  /* 0x00000003ff027819 */ /* 0x000fe20000011602 */
[----:B---3--:R-:W-:-:S06]  /*ee50*/  VIADD R25, R29, 0xffffffff ;  /* 0xffffffff1d197836 */ /* 0x008fcc0000000000 */
[----:B------:R-:W0:Y:S01]  /*ee60*/  @P2 LDC R3, c[0x0][0x434] ;  /* 0x00010d00ff032b82 */ /* 0x000e220000000800 */
[----:B------:R-:W-:Y:S01]  /*ee70*/  @P2 LOP3.LUT R23, R23, 0x20, RZ, 0xfc, !PT ;  /* 0x0000002017172812 */ /* 0x000fe200078efcff */
[----:B--2---:R-:W-:-:S05]  /*ee80*/  IMAD.SHL.U32 R20, R21, 0x10, RZ ;  /* 0x0000001015147824 */ /* 0x004fca00078e00ff */
[----:B------:R-:W-:Y:S02]  /*ee90*/  LOP3.LUT R20, R2, 0x70, R20, 0xf8, !PT ;  /* 0x0000007002147812 */ /* 0x000fe400078ef814 */
[----:B------:R-:W2:Y:S03]  /*eea0*/  @P2 LDC R2, c[0x0][0x438] ;  /* 0x00010e00ff022b82 */ /* 0x000ea60000000800 */
[----:B------:R-:W-:Y:S02]  /*eeb0*/  IMAD R4, R25, 0x60, R20 ;  /* 0x0000006019047824 */ /* 0x000fe400078e0214 */
[----:B-1----:R-:W-:Y:S02]  /*eec0*/  IMAD.SHL.U32 R9, R26, 0x8, RZ ;  /* 0x000000081a097824 */ /* 0x002fe400078e00ff */
[C---:B------:R-:W-:Y:S01]  /*eed0*/  IMAD.IADD R0, R4.reuse, 0x1, R37 ;  /* 0x0000000104007824 */ /* 0x040fe200078e0225 */
[----:B------:R-:W-:-:S02]  /*eee0*/  ISETP.GE.AND P0, PT, R4, R34, PT ;  /* 0x000000220400720c */ /* 0x000fc40003f06270 */
[----:B------:R-:W-:Y:S01]  /*eef0*/  LOP3.LUT R9, R9, 0x38, RZ, 0xc0, !PT ;  /* 0x0000003809097812 */ /* 0x000fe200078ec0ff */
[----:B0-----:R-:W-:Y:S01]  /*ef00*/  @P2 IMAD.HI.U32 R3, R0, R3, RZ ;  /* 0x0000000300032227 */ /* 0x001fe200078e00ff */
[----:B------:R-:W-:Y:S02]  /*ef10*/  ISETP.GT.U32.OR P0, PT, R20, 0x5f, P0 ;  /* 0x0000005f1400780c */ /* 0x000fe40000704470 */
[C---:B------:R-:W-:Y:S01]  /*ef20*/  LOP3.LUT R8, R9.reuse, 0x40, RZ, 0xfc, !PT ;  /* 0x0000004009087812 */ /* 0x040fe200078efcff */
[----:B------:R-:W-:Y:S01]  /*ef30*/  IMAD.MOV.U32 R4, RZ, RZ, R0 ;  /* 0x000000ffff047224 */ /* 0x000fe200078e0000 */
[----:B------:R-:W-:Y:S02]  /*ef40*/  ISETP.GE.AND P1, PT, R9, UR4, PT ;  /* 0x0000000409007c0c */ /* 0x000fe4000bf26270 */
[----:B--2---:R-:W-:Y:S02]  /*ef50*/  @P2 SHF.R.U32.HI R4, RZ, R2, R3 ;  /* 0x00000002ff042219 */ /* 0x004fe40000011603 */
[----:B------:R-:W-:Y:S01]  /*ef60*/  ISETP.GE.AND P2, PT, R8, UR4, PT ;  /* 0x0000000408007c0c */ /* 0x000fe2000bf46270 */
[----:B------:R-:W-:Y:S01]  /*ef70*/  ULDC UR4, c[0x0][0x2f4] ;  /* 0x0000bd0000047ab9 */ /* 0x000fe20000000800 */
[----:B------:R-:W-:-:S02]  /*ef80*/  IADD3 R3, -R4, RZ, RZ ;  /* 0x000000ff04037210 */ /* 0x000fc40007ffe1ff */
[----:B------:R-:W-:-:S03]  /*ef90*/  SEL R29, RZ, 0xffffffff, P2 ;  /* 0xffffffffff1d7807 */ /* 0x000fc60001000000 */
[----:B------:R-:W-:Y:S01]  /*efa0*/  IMAD R0, R5, R3, R0 ;  /* 0x0000000305007224 */ /* 0x000fe200078e0200 */
[----:B------:R-:W-:Y:S01]  /*efb0*/  SEL R5, RZ, 0x1, P1 ;  /* 0x00000001ff057807 */ /* 0x000fe20000800000 */
[----:B------:R-:W0:Y:S01]  /*efc0*/  @!P0 LDC.64 R2, c[0x0][0x428] ;  /* 0x00010a00ff028b82 */ /* 0x000e220000000a00 */
[----:B------:R-:W-:-:S05]  /*efd0*/  IMAD.SHL.U32 R29, R29, 0x2, RZ ;  /* 0x000000021d1d7824 */ /* 0x000fca00078e00ff */
[----:B------:R-:W-:Y:S02]  /*efe0*/  LOP3.LUT R29, R29, 0x2, R5, 0xe2, !PT ;  /* 0x000000021d1d7812 */ /* 0x000fe400078ee205 */
[----:B------:R-:W-:Y:S02]  /*eff0*/  @!P0 SHF.R.S32.HI R5, RZ, 0x1f, R4 ;  /* 0x0000001fff058819 */ /* 0x000fe40000011404 */
[----:B------:R-:W-:Y:S02]  /*f000*/  ISETP.GE.AND P2, PT, R9, UR4, PT ;  /* 0x0000000409007c0c */ /* 0x000fe4000bf46270 */
[----:B------:R-:W-:Y:S02]  /*f010*/  LOP3.LUT R23, R23, 0xfffffffb, RZ, 0xc0, !PT ;  /* 0xfffffffb17177812 */ /* 0x000fe400078ec0ff */
[----:B------:R-:W-:-:S09]  /*f020*/  LOP3.LUT R7, R9, 0x80, RZ, 0xfc, !PT ;  /* 0x0000008009077812 */ /* 0x000fd200078efcff */
[----:B------:R-:W-:-:S04]  /*f030*/  @P2 LOP3.LUT R23, R23, 0x4, RZ, 0xfc, !PT ;  /* 0x0000000417172812 */ /* 0x000fc800078efcff */
[----:B------:R-:W-:Y:S01]  /*f040*/  LOP3.LUT R23, R23, 0xfffffffd, RZ, 0xc0, !PT ;  /* 0xfffffffd17177812 */ /* 0x000fe200078ec0ff */
[----:B------:R-:W-:Y:S01]  /*f050*/  UMOV UR5, 0xffffffff ;  /* 0xffffffff00057882 */ /* 0x000fe20000000000 */
[----:B------:R-:W-:Y:S02]  /*f060*/  LOP3.LUT R26, R18, 0xffff, RZ, 0xc0, !PT ;  /* 0x0000ffff121a7812 */ /* 0x000fe400078ec0ff */
[----:B----4-:R-:W-:Y:S01]  /*f070*/  SHF.R.S32.HI R6, RZ, 0x1f, R31 ;  /* 0x0000001fff067819 */ /* 0x010fe2000001141f */
[----:B0-----:R-:W-:-:S04]  /*f080*/  @!P0 IMAD.WIDE.U32 R4, R31, R2, R4 ;  /* 0x000000021f048225 */ /* 0x001fc800078e0004 */
[----:B------:R0:W-:Y:S02]  /*f090*/  STL [R1], R6 ;  /* 0x0000000601007387 */ /* 0x0001e40000100800 */
[----:B0-----:R-:W-:-:S04]  /*f0a0*/  @!P0 IMAD R6, R6, R2, RZ ;  /* 0x0000000206068224 */ /* 0x001fc800078e02ff */
[----:B------:R-:W-:Y:S02]  /*f0b0*/  @!P0 IMAD R6, R31, R3, R6 ;  /* 0x000000031f068224 */ /* 0x000fe400078e0206 */
[----:B------:R-:W0:Y:S02]  /*f0c0*/  @!P0 LDC.64 R2, c[0x0][0x418] ;  /* 0x00010600ff028b82 */ /* 0x000e240000000a00 */
[----:B------:R-:W-:Y:S01]  /*f0d0*/  @!P0 IMAD.IADD R6, R5, 0x1, R6 ;  /* 0x0000000105068824 */ /* 0x000fe200078e0206 */
[----:B0-----:R-:W-:-:S04]  /*f0e0*/  @!P0 LEA R2, P1, R4, R2, 0x2 ;  /* 0x0000000204028211 */ /* 0x001fc800078210ff */
[----:B------:R-:W-:Y:S01]  /*f0f0*/  @!P0 LEA.HI.X R3, R4, R3, R6, 0x2, P1 ;  /* 0x0000000304038211 */ /* 0x000fe200008f1406 */
[----:B------:R-:W-:Y:S01]  /*f100*/  IMAD.MOV.U32 R4, RZ, RZ, RZ ;  /* 0x000000ffff047224 */ /* 0x000fe200078e00ff */
[----:B------:R-:W-:-:S05]  /*f110*/  ISETP.GE.AND P1, PT, R8, UR4, PT ;  /* 0x0000000408007c0c */ /* 0x000fca000bf26270 */
[----:B------:R0:W5:Y:S01]  /*f120*/  @!P0 LDG.E R4, desc[UR36][R2.64] ;  /* 0x0000002402048981 */ /* 0x000162000c1e1900 */
[----:B------:R-:W-:-:S07]  /*f130*/  ISETP.GE.AND P0, PT, R7, UR4, PT ;  /* 0x0000000407007c0c */ /* 0x000fce000bf06270 */
[----:B------:R-:W-:Y:S01]  /*f140*/  @P1 LOP3.LUT R23, R23, 0x2, RZ, 0xfc, !PT ;  /* 0x0000000217171812 */ /* 0x000fe200078efcff */
[----:B0-----:R-:W-:-:S03]  /*f150*/  IMAD.U32 R2, RZ, RZ, UR38 ;  /* 0x00000026ff027e24 */ /* 0x001fc6000f8e00ff */
[----:B------:R-:W-:-:S04]  /*f160*/  LOP3.LUT R23, R23, 0xfffffffe, RZ, 0xc0, !PT ;  /* 0xfffffffe17177812 */ /* 0x000fc800078ec0ff */
[----:B------:R-:W-:Y:S01]  /*f170*/  @P0 LOP3.LUT R23, R23, 0x1, RZ, 0xfc, !PT ;  /* 0x0000000117170812 */ /* 0x000fe200078efcff */
[----:B------:R-:W-:Y:S06]  /*f180*/  BRA.DIV UR5, `(.L_x_2460) ;  /* 0x0000004205e47947 */ /* 0x000fec000b800000 */
.L_x_2528:
        /* <DEDUP_REMOVED lines=8> */
.L_x_2461:
[----:B------:R-:W-:Y:S01]  /*f210*/  SHF.R.S32.HI R5, RZ, 0x1f, R0 ;  /* 0x0000001fff057819 */ /* 0x000fe20000011400 */
[----:B------:R-:W-:Y:S01]  /*f220*/  ULDC.64 UR4, c[0x0][0x328] ;  /* 0x0000ca0000047ab9 */ /* 0x000fe20000000a00 */
[----:B------:R-:W-:Y:S01]  /*f230*/  ULDC.64 UR6, c[0x0][0x318] ;  /* 0x0000c60000067ab9 */ /* 0x000fe20000000a00 */
[----:B------:R-:W-:Y:S01]  /*f240*/  IMAD.WIDE.U32 R2, R0, UR4, RZ ;  /* 0x0000000400027c25 */ /* 0x000fe2000f8e00ff */
        /* <DEDUP_REMOVED lines=19> */
.L_x_2529:
[----:B------:R-:W-:Y:S05]  /*f380*/  BSYNC B0 ;  /* 0x0000000000007941 */ /* 0x000fea0003800000 */
.L_x_2462:
        /* <DEDUP_REMOVED lines=11> */
[----:B------:R-:W-:Y:S01]  /*f440*/  IADD3 R3, R3, R5, RZ ;  /* 0x0000000503037210 */ /* 0x000fe20007ffe0ff */
[----:B------:R-:W-:Y:S02]  /*f450*/  IMAD R5, R27, 0x4800, R32 ;  /* 0x000048001b057824 */ /* 0x000fe400078e0220 */
        /* <DEDUP_REMOVED lines=8> */
[----:B-1----:R-:W-:Y:S02]  /*f4e0*/  LOP3.LUT R8, R8, 0x7f, RZ, 0xc0, !PT ;  /* 0x0000007f08087812 */ /* 0x002fe400078ec0ff */
[C---:B------:R-:W-:Y:S02]  /*f4f0*/  LEA R4, P0, R2.reuse, UR6, 0x1 ;  /* 0x0000000602047c11 */ /* 0x040fe4000f8008ff */
[----:B------:R-:W-:Y:S02]  /*f500*/  SHF.R.U32.HI R9, RZ, 0x3, R8 ;  /* 0x00000003ff097819 */ /* 0x000fe40000011608 */
[----:B------:R-:W0:Y:S01]  /*f510*/  S2R R8, SR_TID.X ;  /* 0x0000000000087919 */ /* 0x000e220000002100 */
[----:B------:R-:W-:Y:S02]  /*f520*/  LEA.HI.X R0, R2, UR7, R0, 0x1, P0 ;  /* 0x0000000702007c11 */ /* 0x000fe400080f0c00 */
[----:B------:R-:W-:-:S05]  /*f530*/  IMAD.IADD R6, R6, 0x1, -R9 ;  /* 0x0000000106067824 */ /* 0x000fca00078e0a09 */
        /* <DEDUP_REMOVED lines=66> */
.L_x_2543:
        /* <DEDUP_REMOVED lines=12> */
.L_x_2465:
        /* <DEDUP_REMOVED lines=10> */
.L_x_2466:
        /* <DEDUP_REMOVED lines=24> */
[----:B------:R-:W-:Y:S01]  /*fc40*/  MOV R8, 0x70 ;  /* 0x0000007000087802 */ /* 0x000fe20000000f00 */
[----:B------:R-:W0:Y:S01]  /*fc50*/  LDC.64 R2, c[0x4][R2] ;  /* 0x0100000002027b82 */ /* 0x000e220000000a00 */
[----:B------:R-:W-:Y:S02]  /*fc60*/  IMAD.U32 R5, RZ, RZ, UR7 ;  /* 0x00000007ff057e24 */ /* 0x000fe4000f8e00ff */
[----:B------:R-:W-:Y:S02]  /*fc70*/  IMAD.U32 R6, RZ, RZ, UR8 ;  /* 0x00000008ff067e24 */ /* 0x000fe4000f8e00ff */
[----:B--2---:R-:W-:-:S02]  /*fc80*/  IMAD.U32 R7, RZ, RZ, UR9 ;  /* 0x00000009ff077e24 */ /* 0x004fc4000f8e00ff */
[----:B------:R-:W-:Y:S02]  /*fc90*/  IMAD.U32 R10, RZ, RZ, UR4 ;  /* 0x00000004ff0a7e24 */ /* 0x000fe4000f8e00ff */
[----:B------:R-:W-:Y:S02]  /*fca0*/  IMAD.U32 R11, RZ, RZ, UR5 ;  /* 0x00000005ff0b7e24 */ /* 0x000fe4000f8e00ff */
[----:B------:R-:W-:Y:S02]  /*fcb0*/  IMAD.MOV.U32 R12, RZ, RZ, 0x1 ;  /* 0x00000001ff0c7424 */ /* 0x000fe400078e00ff */
[----:B------:R-:W-:-:S07]  /*fcc0*/  IMAD.MOV.U32 R13, RZ, RZ, RZ ;  /* 0x000000ffff0d7224 */ /* 0x000fce00078e00ff */
[----:B------:R-:W-:-:S07]  /*fcd0*/  LEPC R20, `(.L_x_2468) ;  /* 0x000000001014794e */ /* 0x000fce0000000000 */
[----:B0-----:R-:W-:Y:S05]  /*fce0*/  CALL.ABS.NOINC R2 ;  /* 0x0000000002007343 */ /* 0x001fea0003c00000 */
.L_x_2468:
[----:B------:R-:W-:Y:S05]  /*fcf0*/  BSYNC B6 ;  /* 0x0000000000067941 */ /* 0x000fea0003800000 */
.L_x_2467:
[----:B------:R-:W3:Y:S01]  /*fd00*/  LDL.LU R2, [R1+0x18] ;  /* 0x0000180001027983 */ /* 0x000ee20000300800 */
[----:B------:R-:W-:Y:S01]  /*fd10*/  ULDC.64 UR6, c[0x0][0x2e0] ;  /* 0x0000b80000067ab9 */ /* 0x000fe20000000a00 */
[----:B------:R-:W-:Y:S01]  /*fd20*/  IMAD.MOV.U32 R3, RZ, RZ, R35 ;  /* 0x000000ffff037224 */ /* 0x000fe200078e0023 */
[----:B------:R-:W-:Y:S01]  /*fd30*/  ULDC.64 UR4, c[0x0][0x2d8] ;  /* 0x0000b60000047ab9 */ /* 0x000fe20000000a00 */
[----:B------:R-:W4:Y:S04]  /*fd40*/  LDL.LU.64 R20, [R1+0x8] ;  /* 0x0000080001147983 */ /* 0x000f280000300a00 */
[----:B------:R0:W5:Y:S01]  /*fd50*/  LDL R10, [R1+0x4] ;  /* 0x00000400010a7983 */ /* 0x0001620000100800 */
[----:B------:R-:W1:Y:S02]  /*fd60*/  S2R R11, SR_TID.X ;  /* 0x00000000000b7919 */ /* 0x000e640000002100 */
[----:B-1----:R-:W-:-:S05]  /*fd70*/  IMAD.SHL.U32 R8, R11, 0x8, RZ ;  /* 0x000000080b087824 */ /* 0x002fca00078e00ff */
[----:B------:R-:W-:Y:S01]  /*fd80*/  LOP3.LUT R8, R8, 0x38, RZ, 0xc0, !PT ;  /* 0x0000003808087812 */ /* 0x000fe200078ec0ff */
[----:B---3--:R-:W-:Y:S02]  /*fd90*/  IMAD.MOV.U32 R0, RZ, RZ, R2 ;  /* 0x000000ffff007224 */ /* 0x008fe400078e0002 */
[----:B----4-:R-:W-:Y:S01]  /*fda0*/  IMAD.MOV.U32 R2, RZ, RZ, R20 ;  /* 0x000000ffff027224 */ /* 0x010fe200078e0014 */
[----:B------:R-:W1:Y:S01]  /*fdb0*/  S2R R21, SR_TID.X ;  /* 0x0000000000157919 */ /* 0x000e620000002100 */
[----:B------:R-:W3:Y:S01]  /*fdc0*/  LDC R20, c[0x0][0x448] ;  /* 0x00011200ff147b82 */ /* 0x000ee20000000800 */
[----:B------:R-:W-:Y:S02]  /*fdd0*/  IMAD R4, R0, UR6, RZ ;  /* 0x0000000600047c24 */ /* 0x000fe4000f8e02ff */
[----:B------:R-:W-:-:S04]  /*fde0*/  IMAD.WIDE.U32 R2, R26, UR4, R2 ;  /* 0x000000041a027c25 */ /* 0x000fc8000f8e0002 */
[----:B------:R-:W-:Y:S01]  /*fdf0*/  IMAD R3, R26, UR5, R3 ;  /* 0x000000051a037c24 */ /* 0x000fe2000f8e0203 */
[----:B------:R-:W-:Y:S01]  /*fe00*/  ULDC.64 UR4, c[0x0][0x2d0] ;  /* 0x0000b40000047ab9 */ /* 0x000fe20000000a00 */
[C---:B------:R-:W-:Y:S02]  /*fe10*/  IMAD R4, R30.reuse, UR7, R4 ;  /* 0x000000071e047c24 */ /* 0x040fe4000f8e0204 */
[----:B------:R-:W-:Y:S01]  /*fe20*/  IMAD.WIDE.U32 R2, R30, UR6, R2 ;  /* 0x000000061e027c25 */ /* 0x000fe2000f8e0002 */
[----:B---3--:R-:W-:Y:S02]  /*fe30*/  ISETP.NE.AND P6, PT, R20, 0x1, PT ;  /* 0x000000011400780c */ /* 0x008fe40003fc5270 */
[----:B------:R-:W3:Y:S01]  /*fe40*/  S2R R20, SR_TID.X ;  /* 0x0000000000147919 */ /* 0x000ee20000002100 */
[----:B-1----:R-:W-:-:S04]  /*fe50*/  LOP3.LUT R21, R21, 0x7f, RZ, 0xc0, !PT ;  /* 0x0000007f15157812 */ /* 0x002fc800078ec0ff */
[----:B------:R-:W-:-:S06]  /*fe60*/  SHF.R.U32.HI R21, RZ, 0x3, R21 ;  /* 0x00000003ff157819 */ /* 0x000fcc0000011615 */
[----:B--2---:R-:W1:Y:S08]  /*fe70*/  @P6 LDC R7, c[0x0][0x44c] ;  /* 0x00011300ff076b82 */ /* 0x004e700000000800 */
[----:B------:R-:W2:Y:S01]  /*fe80*/  @P6 LDC R6, c[0x0][0x450] ;  /* 0x00011400ff066b82 */ /* 0x000ea20000000800 */
[----:B---3--:R-:W-:-:S05]  /*fe90*/  IMAD.SHL.U32 R20, R20, 0x10, RZ ;  /* 0x0000001014147824 */ /* 0x008fca00078e00ff */
[----:B------:R-:W-:-:S05]  /*fea0*/  LOP3.LUT R20, R21, 0x70, R20, 0xf8, !PT ;  /* 0x0000007015147812 */ /* 0x000fca00078ef814 */
[----:B------:R-:W-:-:S04]  /*feb0*/  IMAD R5, R17, 0x80, R20 ;  /* 0x0000008011057824 */ /* 0x000fc800078e0214 */
[----:B-1----:R-:W-:Y:S01]  /*fec0*/  @P6 IMAD.HI.U32 R7, R5, R7, RZ ;  /* 0x0000000705076227 */ /* 0x002fe200078e00ff */
[----:B------:R-:W-:-:S04]  /*fed0*/  MOV R0, R5 ;  /* 0x0000000500007202 */ /* 0x000fc80000000f00 */
[----:B--2---:R-:W-:Y:S02]  /*fee0*/  @P6 SHF.R.U32.HI R0, RZ, R6, R7 ;  /* 0x00000006ff006219 */ /* 0x004fe40000011607 */
[----:B------:R-:W1:Y:S01]  /*fef0*/  LDC R6, c[0x0][0x448] ;  /* 0x00011200ff067b82 */ /* 0x000e620000000800 */
[----:B------:R-:W-:Y:S02]  /*ff00*/  IMAD.IADD R3, R3, 0x1, R4 ;  /* 0x0000000103037824 */ /* 0x000fe400078e0204 */
[----:B------:R-:W-:Y:S02]  /*ff10*/  IMAD.MOV R4, RZ, RZ, -R0 ;  /* 0x000000ffff047224 */ /* 0x000fe400078e0a00 */
[----:B------:R-:W-:-:S04]  /*ff20*/  IMAD.WIDE.U32 R2, R0, UR4, R2 ;  /* 0x0000000400027c25 */ /* 0x000fc8000f8e0002 */
[----:B-1----:R-:W-:Y:S01]  /*ff30*/  IMAD R4, R6, R4, R5 ;  /* 0x0000000406047224 */ /* 0x002fe200078e0205 */
[----:B------:R-:W-:-:S05]  /*ff40*/  SHF.R.S32.HI R5, RZ, 0x1f, R0 ;  /* 0x0000001fff057819 */ /* 0x000fca0000011400 */
[----:B------:R-:W-:-:S04]  /*ff50*/  IMAD R5, R5, UR4, RZ ;  /* 0x0000000405057c24 */ /* 0x000fc8000f8e02ff */
[----:B------:R-:W-:Y:S01]  /*ff60*/  IMAD R5, R0, UR5, R5 ;  /* 0x0000000500057c24 */ /* 0x000fe2000f8e0205 */
[----:B------:R-:W-:Y:S01]  /*ff70*/  SHF.R.S32.HI R0, RZ, 0x1f, R4 ;  /* 0x0000001fff007819 */ /* 0x000fe20000011404 */
[----:B------:R-:W-:Y:S02]  /*ff80*/  ULDC.64 UR4, c[0x0][0x2c8] ;  /* 0x0000b20000047ab9 */ /* 0x000fe40000000a00 */
[----:B------:R-:W-:Y:S02]  /*ff90*/  IMAD.IADD R3, R3, 0x1, R5 ;  /* 0x0000000103037824 */ /* 0x000fe400078e0205 */
[----:B------:R-:W-:Y:S02]  /*ffa0*/  IMAD R5, R0, UR4, RZ ;  /* 0x0000000400057c24 */ /* 0x000fe4000f8e02ff */
[----:B------:R-:W-:Y:S02]  /*ffb0*/  IMAD.SHL.U32 R21, R11, 0x8, RZ ;  /* 0x000000080b157824 */ /* 0x000fe400078e00ff */
[----:B------:R-:W-:-:S02]  /*ffc0*/  IMAD R0, R4, UR5, R5 ;  /* 0x0000000504007c24 */ /* 0x000fc4000f8e0205 */
[----:B------:R-:W-:Y:S01]  /*ffd0*/  IMAD.WIDE.U32 R2, R4, UR4, R2 ;  /* 0x0000000404027c25 */ /* 0x000fe2000f8e0002 */
        /* <DEDUP_REMOVED lines=14> */
[----:B0-----:R-:W-:Y:S10]  /*100c0*/  BRA.DIV UR5, `(.L_x_2469) ;  /* 0x0000003e05807947 */ /* 0x001ff4000b800000 */
[----:B------:R-:W0:Y:S01]  /*100d0*/  SHFL.IDX PT, R14, R0, RZ, 0x181f ;  /* 0x00181fff000e7589 */ /* 0x000e2200000e0000 */
[----:B-----5:R-:W-:Y:S02]  /*100e0*/  IMAD R5, R10, R6, RZ ;  /* 0x000000060a057224 */ /* 0x020fe400078e02ff */
[----:B------:R-:W-:Y:S01]  /*100f0*/  IMAD R17, R17, 0x80, R9 ;  /* 0x0000008011117824 */ /* 0x000fe200078e0209 */
[----:B------:R-:W1:Y:S03]  /*10100*/  SHFL.IDX PT, R2, R4, RZ, 0x181f ;  /* 0x00181fff04027589 */ /* 0x000e6600000e0000 */
[C---:B------:R-:W-:Y:S01]  /*10110*/  VIADD R6, R17.reuse, 0x10 ;  /* 0x0000001011067836 */ /* 0x040fe20000000000 */
[----:B------:R-:W-:-:S13]  /*10120*/  ISETP.GE.AND P1, PT, R17, R5, PT ;  /* 0x000000051100720c */ /* 0x000fda0003f26270 */
[----:B0-----:R-:W-:-:S04]  /*10130*/  @!P1 LEA R14, P4, R8, R14, 0x1 ;  /* 0x0000000e080e9211 */ /* 0x001fc800078808ff */
[----:B-1----:R-:W-:Y:S01]  /*10140*/  @!P1 IADD3.X R3, RZ, R2, RZ, P4, !PT ;  /* 0x00000002ff039210 */ /* 0x002fe200027fe4ff */
[----:B------:R-:W-:Y:S02]  /*10150*/  @!P1 IMAD.MOV.U32 R2, RZ, RZ, R14 ;  /* 0x000000ffff029224 */ /* 0x000fe400078e000e */
[----:B------:R-:W0:Y:S04]  /*10160*/  SHFL.IDX PT, R14, R0, 0x1, 0x181f ;  /* 0x00381f00000e7f89 */ /* 0x000e2800000e0000 */
[----:B------:R-:W-:Y:S04]  /*10170*/  @!P1 LDGSTS.E.BYPASS.LTC128B.128 [R33+0xc400], desc[UR36][R2.64], !P3 ;  /* 0x0c40000002219fae */ /* 0x000fe8000d901d64 */
[----:B------:R-:W-:Y:S04]  /*10180*/  @!P1 LDGSTS.E.BYPASS.LTC128B.128 [R33+0x10400], desc[UR36][R2.64+0x80], !P2 ;  /* 0x1040008002219fae */ /* 0x000fe8000d101d64 */
[----:B------:R1:W-:Y:S01]  /*10190*/  @!P1 LDGSTS.E.BYPASS.LTC128B.128 [R33+0x14400], desc[UR36][R2.64+0x100], !P0 ;  /* 0x1440010002219fae */ /* 0x0003e2000c101d64 */
[----:B------:R-:W-:Y:S01]  /*101a0*/  ISETP.GE.AND P1, PT, R6, R5, PT ;  /* 0x000000050600720c */ /* 0x000fe20003f26270 */
[----:B------:R-:W-:-:S02]  /*101b0*/  VIADD R6, R17, 0x20 ;  /* 0x0000002011067836 */ /* 0x000fc40000000000 */
[----:B-1----:R-:W1:Y:S10]  /*101c0*/  SHFL.IDX PT, R2, R4, 0x1, 0x181f ;  /* 0x00381f0004027f89 */ /* 0x002e7400000e0000 */
[----:B0-----:R-:W-:-:S05]  /*101d0*/  @!P1 LEA R14, P4, R8, R14, 0x1 ;  /* 0x0000000e080e9211 */ /* 0x001fca00078808ff */
[----:B-1----:R-:W-:Y:S02]  /*101e0*/  @!P1 IMAD.X R7, RZ, RZ, R2, P4 ;  /* 0x000000ffff079224 */ /* 0x002fe400020e0602 */
[----:B------:R-:W-:Y:S02]  /*101f0*/  @!P1 IMAD.MOV.U32 R2, RZ, RZ, R14 ;  /* 0x000000ffff029224 */ /* 0x000fe400078e000e */
[----:B------:R-:W-:Y:S01]  /*10200*/  @!P1 IMAD.MOV.U32 R3, RZ, RZ, R7 ;  /* 0x000000ffff039224 */ /* 0x000fe200078e0007 */
        /* <DEDUP_REMOVED lines=8> */
[----:B-1----:R-:W-:Y:S01]  /*10290*/  @!P1 IMAD.X R7, RZ, RZ, R2, P4 ;  /* 0x000000ffff079224 */ /* 0x002fe200020e0602 */
[----:B------:R-:W-:Y:S02]  /*102a0*/  @!P1 MOV R2, R14 ;  /* 0x0000000e00029202 */ /* 0x000fe40000000f00 */
[----:B------:R-:W0:Y:S01]  /*102b0*/  SHFL.IDX PT, R14, R0, 0x3, 0x181f ;  /* 0x00781f00000e7f89 */ /* 0x000e2200000e0000 */
[----:B------:R-:W-:-:S05]  /*102c0*/  @!P1 IMAD.MOV.U32 R3, RZ, RZ, R7 ;  /* 0x000000ffff039224 */ /* 0x000fca00078e0007 */
        /* <DEDUP_REMOVED lines=36> */
[----:B------:R-:W-:-:S03]  /*10510*/  ISETP.GE.AND P1, PT, R6, R5, PT ;  /* 0x000000050600720c */ /* 0x000fc60003f26270 */
[----:B-1----:R-:W1:Y:S10]  /*10520*/  SHFL.IDX PT, R2, R4, 0x6, 0x181f ;  /* 0x00d81f0004027f89 */ /* 0x002e7400000e0000 */
[----:B0-----:R-:W-:Y:S01]  /*10530*/  @!P1 LEA R14, P4, R8, R14, 0x1 ;  /* 0x0000000e080e9211 */ /* 0x001fe200078808ff */
[----:B------:R-:W0:Y:S04]  /*10540*/  SHFL.IDX PT, R4, R4, 0x7, 0x181f ;  /* 0x00f81f0004047f89 */ /* 0x000e2800000e0000 */
[----:B-1----:R-:W-:Y:S01]  /*10550*/  @!P1 IMAD.X R7, RZ, RZ, R2, P4 ;  /* 0x000000ffff079224 */ /* 0x002fe200020e0602 */
[----:B------:R-:W-:-:S02]  /*10560*/  @!P1 MOV R2, R14 ;  /* 0x0000000e00029202 */ /* 0x000fc40000000f00 */
[----:B------:R1:W2:Y:S01]  /*10570*/  SHFL.IDX PT, R14, R0, 0x7, 0x181f ;  /* 0x00f81f00000e7f89 */ /* 0x0002a200000e0000 */
[----:B------:R-:W-:-:S05]  /*10580*/  @!P1 IMAD.MOV.U32 R3, RZ, RZ, R7 ;  /* 0x000000ffff039224 */ /* 0x000fca00078e0007 */
[----:B------:R1:W-:Y:S04]  /*10590*/  @!P1 LDGSTS.E.BYPASS.LTC128B.128 [R33+0xf400], desc[UR36][R2.64], !P3 ;  /* 0x0f40000002219fae */ /* 0x0003e8000d901d64 */
[----:B------:R1:W-:Y:S04]  /*105a0*/  @!P1 LDGSTS.E.BYPASS.LTC128B.128 [R33+0x13400], desc[UR36][R2.64+0x80], !P2 ;  /* 0x1340008002219fae */ /* 0x0003e8000d101d64 */
[----:B0-----:R1:W-:Y:S02]  /*105b0*/  @!P1 LDGSTS.E.BYPASS.LTC128B.128 [R33+0x17400], desc[UR36][R2.64+0x100], !P0 ;  /* 0x1740010002219fae */ /* 0x0013e4000c101d64 */
.L_x_2560:
[----:B-1----:R-:W-:Y:S01]  /*105c0*/  VIADD R0, R17, 0x70 ;  /* 0x0000007011007836 */ /* 0x002fe20000000000 */
[----:B------:R-:W-:Y:S04]  /*105d0*/  BSSY B0, `(.L_x_2470) ;  /* 0x000000b000007945 */ /* 0x000fe80003800000 */
        /* <DEDUP_REMOVED lines=10> */
.L_x_2471:
[----:B------:R-:W-:Y:S05]  /*10680*/  BSYNC B0 ;  /* 0x0000000000007941 */ /* 0x000fea0003800000 */
.L_x_2470:
[----:B------:R-:W-:Y:S01]  /*10690*/  NOP ;  /* 0x0000000000007918 */ /* 0x000fe20000000000 */
[----:B------:R-:W-:-:S13]  /*106a0*/  PLOP3.LUT P0, PT, PT, PT, PT, 0x80, 0x0 ;  /* 0x000000000000781c */ /* 0x000fda0003f0f070 */
.L_x_2472:
        /* <DEDUP_REMOVED lines=20> */
.L_x_2561:
[----:B------:R-:W-:Y:S05]  /*107f0*/  BSYNC B0 ;  /* 0x0000000000007941 */ /* 0x000fea0003800000 */
.L_x_2473:
[----:B------:R-:W-:Y:S01]  /*10800*/  ISETP.GE.AND P0, PT, R0, R36, PT ;  /* 0x000000240000720c */ /* 0x000fe20003f06270 */
[----:B------:R-:W-:-:S12]  /*10810*/  BSSY B0, `(.L_x_2475) ;  /* 0x00000f6000007945 */ /* 0x000fd80003800000 */
[----:B------:R-:W-:Y:S05]  /*10820*/  @!P0 BRA `(.L_x_2476) ;  /* 0x0000000c00d08947 */ /* 0x000fea0003800000 */
[----:B------:R-:W-:Y:S01]  /*10830*/  IMAD.MOV.U32 R17, RZ, RZ, R28 ;  /* 0x000000ffff117224 */ /* 0x000fe200078e001c */
[----:B------:R-:W-:Y:S01]  /*10840*/  MOV R10, R27 ;  /* 0x0000001b000a7202 */ /* 0x000fe20000000f00 */
[----:B------:R-:W-:-:S07]  /*10850*/  IMAD.MOV.U32 R30, RZ, RZ, R25 ;  /* 0x000000ffff1e7224 */ /* 0x000fce00078e0019 */
.L_x_2489:
        /* <DEDUP_REMOVED lines=42> */
.L_x_2477:
[----:B------:R-:W-:Y:S01]  /*10b00*/  IMAD R6, R27, 0x8, R22 ;  /* 0x000000081b067824 */ /* 0x000fe200078e0216 */
[----:B------:R-:W-:Y:S01]  /*10b10*/  SHF.L.U32 R3, R28, 0x1f, RZ ;  /* 0x0000001f1c037819 */ /* 0x000fe200000006ff */
[----:B------:R-:W-:Y:S03]  /*10b20*/  BSSY B1, `(.L_x_2478) ;  /* 0x0000003000017945 */ /* 0x000fe60003800000 */
[----:B------:R-:W0:Y:S02]  /*10b30*/  SYNCS.PHASECHK.TRANS64.TRYWAIT P0, [R6+URZ+0x2a840], R3 ;  /* 0x02a84003060075a7 */ /* 0x000e24000800017f */
[----:B0-----:R-:W-:Y:S05]  /*10b40*/  @!P0 BRA `(.L_x_2479) ;  /* 0x0000003c00908947 */ /* 0x001fea0003800000 */
.L_x_2562:
[----:B------:R-:W-:Y:S05]  /*10b50*/  BSYNC B1 ;  /* 0x0000000000017941 */ /* 0x000fea0003800000 */
.L_x_2478:
        /* <DEDUP_REMOVED lines=30> */
[----:B------:R-:W-:-:S05]  /*10d40*/  LOP3.LUT R11, R11, 0x38, RZ, 0xc0, !PT ;  /* 0x000000380b0b7812 */ /* 0x000fca00078ec0ff */
[----:B------:R-:W-:-:S05]  /*10d50*/  IMAD.SHL.U32 R0, R11, 0x2, RZ ;  /* 0x000000020b007824 */ /* 0x000fca00078e00ff */
[----:B-1----:R-:W-:-:S04]  /*10d60*/  IADD3 R2, P0, R2, R0, RZ ;  /* 0x0000000002027210 */ /* 0x002fc80007f1e0ff */
[----:B0-----:R-:W-:-:S05]  /*10d70*/  IADD3.X R3, RZ, R3, RZ, P0, !PT ;  /* 0x00000003ff037210 */ /* 0x001fca00007fe4ff */
        /* <DEDUP_REMOVED lines=32> */
.L_x_2576:
        /* <DEDUP_REMOVED lines=10> */
.L_x_2481:
        /* <DEDUP_REMOVED lines=10> */
.L_x_2482:
[----:B------:R3:W-:Y:S01]  /*110c0*/  SYNCS.ARRIVE.TRANS64.A1T0 RZ, [R6+URZ+0x2a830], RZ ;  /* 0x02a830ff06ff79a7 */ /* 0x0007e2000810003f */
[----:B------:R-:W-:Y:S05]  /*110d0*/  @!P2 BRA `(.L_x_2483) ;  /* 0x000000000004a947 */ /* 0x000fea0003800000 */
[----:B------:R-:W-:Y:S01]  /*110e0*/  BPT.TRAP 0x1 ;  /* 0x000000040000795c */ /* 0x000fe20000300000 */
.L_x_2483:
[----:B-1----:R-:W-:Y:S01]  /*110f0*/  SHF.L.U32 R2, R17, 0x1f, RZ ;  /* 0x0000001f11027819 */ /* 0x002fe200000006ff */
[----:B------:R-:W-:Y:S01]  /*11100*/  IMAD R4, R10, 0x8, R22 ;  /* 0x000000080a047824 */ /* 0x000fe200078e0216 */
[----:B------:R-:W-:Y:S03]  /*11110*/  BSSY B1, `(.L_x_2484) ;  /* 0x0000003000017945 */ /* 0x000fe60003800000 */
[----:B------:R-:W1:Y:S02]  /*11120*/  SYNCS.PHASECHK.TRANS64.TRYWAIT P0, [R4+URZ+0x2a860], R2 ;  /* 0x02a86002040075a7 */ /* 0x000e64000800017f */
[----:B-1----:R-:W-:Y:S05]  /*11130*/  @!P0 BRA `(.L_x_2485) ;  /* 0x0000004000048947 */ /* 0x002fea0003800000 */
.L_x_2577:
[----:B------:R-:W-:Y:S05]  /*11140*/  BSYNC B1 ;  /* 0x0000000000017941 */ /* 0x000fea0003800000 */
.L_x_2484:
[----:B------:R-:W4:Y:S01]  /*11150*/  S2R R3, SR_TID.X ;  /* 0x0000000000037919 */ /* 0x000f220000002100 */
[----:B---3--:R-:W-:Y:S01]  /*11160*/  IMAD R6, R30, -0x60, R34 ;  /* 0xffffffa01e067824 */ /* 0x008fe200078e0222 */
[----:B------:R-:W-:Y:S01]  /*11170*/  UMOV UR4, 0xffffffff ;  /* 0xffffffff00047882 */ /* 0x000fe20000000000 */
[----:B0-----:R-:W-:Y:S01]  /*11180*/  IMAD R5, R10, 0x3000, R32 ;  /* 0x000030000a057824 */ /* 0x001fe200078e0220 */
[----:B------:R-:W-:Y:S02]  /*11190*/  LOP3.LUT P0, RZ, R29, 0x2, RZ, 0xc0, !PT ;  /* 0x000000021dff7812 */ /* 0x000fe4000780c0ff */
[----:B----4-:R-:W-:-:S04]  /*111a0*/  LOP3.LUT R3, R3, 0x7f, RZ, 0xc0, !PT ;  /* 0x0000007f03037812 */ /* 0x010fc800078ec0ff */
[----:B------:R-:W-:-:S04]  /*111b0*/  SHF.R.U32.HI R3, RZ, 0x3, R3 ;  /* 0x00000003ff037819 */ /* 0x000fc80000011603 */
[----:B------:R-:W-:Y:S01]  /*111c0*/  IADD3 R6, -R3, R6, RZ ;  /* 0x0000000603067210 */ /* 0x000fe20007ffe1ff */
        /* <DEDUP_REMOVED lines=45> */
.L_x_2591:
        /* <DEDUP_REMOVED lines=16> */
[----:B------:R-:W-:Y:S01]  /*115a0*/  IMAD R21, R21, UR4, RZ ;  /* 0x0000000415157c24 */ /* 0x000fe2000f8e02ff */
[----:B------:R-:W-:-:S03]  /*115b0*/  IADD3 R3, R3, R9, RZ ;  /* 0x0000000903037210 */ /* 0x000fc60007ffe0ff */
[C---:B------:R-:W-:Y:S02]  /*115c0*/  IMAD R21, R8.reuse, UR5, R21 ;  /* 0x0000000508157c24 */ /* 0x040fe4000f8e0215 */
[----:B------:R-:W-:-:S04]  /*115d0*/  IMAD.WIDE.U32 R2, R8, UR4, R2 ;  /* 0x0000000408027c25 */ /* 0x000fc8000f8e0002 */
[----:B------:R-:W-:-:S07]  /*115e0*/  IMAD.IADD R21, R3, 0x1, R21 ;  /* 0x0000000103157824 */ /* 0x000fce00078e0215 */
.L_x_2487:
        /* <DEDUP_REMOVED lines=10> */
.L_x_2488:
        /* <DEDUP_REMOVED lines=14> */
.L_x_2476:
[----:B------:R-:W-:Y:S05]  /*11770*/  BSYNC B0 ;  /* 0x0000000000007941 */ /* 0x000fea0003800000 */
.L_x_2475:
        /* <DEDUP_REMOVED lines=17> */
.L_x_2491:
[----:B------:R-:W-:Y:S05]  /*11890*/  BSYNC B0 ;  /* 0x0000000000007941 */ /* 0x000fea0003800000 */
.L_x_2490:
[----:B------:R-:W-:-:S13]  /*118a0*/  LOP3.LUT P0, RZ, R23, 0x10, RZ, 0xc0, !PT ;  /* 0x0000001017ff7812 */ /* 0x000fda000780c0ff */
[----:B------:R-:W-:Y:S05]  /*118b0*/  @!P0 BRA `(.L_x_2492) ;  /* 0x0000000000048947 */ /* 0x000fea0003800000 */
[----:B------:R-:W-:Y:S01]  /*118c0*/  BPT.TRAP 0x1 ;  /* 0x000000040000795c */ /* 0x000fe20000300000 */
.L_x_2492:
[----:B------:R-:W-:Y:S01]  /*118d0*/  IMAD R0, R27, 0x8, R22 ;  /* 0x000000081b007824 */ /* 0x000fe200078e0216 */
[----:B0-----:R-:W-:Y:S01]  /*118e0*/  SHF.L.U32 R3, R28, 0x1f, RZ ;  /* 0x0000001f1c037819 */ /* 0x001fe200000006ff */
[----:B------:R-:W-:Y:S01]  /*118f0*/  BSSY B0, `(.L_x_2493) ;  /* 0x0000004000007945 */ /* 0x000fe20003800000 */
[----:B------:R-:W-:Y:S02]  /*11900*/  IMAD R6, R25, -0x60, R34 ;  /* 0xffffffa019067824 */ /* 0x000fe400078e0222 */
[----:B------:R-:W0:Y:S02]  /*11910*/  SYNCS.PHASECHK.TRANS64.TRYWAIT P0, [R0+URZ+0x2a860], R3 ;  /* 0x02a86003000075a7 */ /* 0x000e24000800017f */
[----:B0-----:R-:W-:Y:S05]  /*11920*/  @!P0 BRA `(.L_x_2494) ;  /* 0x0000004000088947 */ /* 0x001fea0003800000 */
.L_x_2592:
[----:B------:R-:W-:Y:S05]  /*11930*/  BSYNC B0 ;  /* 0x0000000000007941 */ /* 0x000fea0003800000 */
.L_x_2493:
[----:B------:R-:W1:Y:S01]  /*11940*/  S2R R2, SR_TID.X ;  /* 0x0000000000027919 */ /* 0x000e620000002100 */
[----:B------:R-:W-:Y:S01]  /*11950*/  UMOV UR4, 0xffffffff ;  /* 0xffffffff00047882 */ /* 0x000fe20000000000 */
[----:B------:R-:W-:Y:S01]  /*11960*/  IMAD R7, R27, 0x3000, R32 ;  /* 0x000030001b077824 */ /* 0x000fe200078e0220 */
[----:B-1----:R-:W-:-:S04]  /*11970*/  LOP3.LUT R2, R2, 0x7f, RZ, 0xc0, !PT ;  /* 0x0000007f02027812 */ /* 0x002fc800078ec0ff */
[----:B------:R-:W-:-:S04]  /*11980*/  SHF.R.U32.HI R2, RZ, 0x3, R2 ;  /* 0x00000003ff027819 */ /* 0x000fc80000011602 */
[----:B------:R-:W-:Y:S01]  /*11990*/  IADD3 R6, -R2, R6, RZ ;  /* 0x0000000602067210 */ /* 0x000fe20007ffe1ff */
        /* <DEDUP_REMOVED lines=47> */
[----:B--2---:R-:W-:-:S04]  /*11c90*/  IADD3 R2, P4, R10, R5, RZ ;  /* 0x000000050a027210 */ /* 0x004fc80007f9e0ff */
[----:B---3--:R-:W-:-:S05]  /*11ca0*/  IADD3.X R3, RZ, R7, RZ, P4, !PT ;  /* 0x00000007ff037210 */ /* 0x008fca00027fe4ff */
[----:B------:R1:W-:Y:S04]  /*11cb0*/  LDGSTS.E.BYPASS.LTC128B.128 [R4+0x2400], desc[UR36][R2.64], !P2 ;  /* 0x0240000002047fae */ /* 0x0003e8000d101d64 */
[----:B0---4-:R1:W-:Y:S02]  /*11cc0*/  LDGSTS.E.BYPASS.LTC128B.128 [R4+0x5400], desc[UR36][R2.64+0x80], !P3 ;  /* 0x0540008002047fae */ /* 0x0113e4000d901d64 */
.L_x_2606:
        /* <DEDUP_REMOVED lines=11> */
.L_x_2496:
        /* <DEDUP_REMOVED lines=10> */
.L_x_2497:
[----:B------:R1:W-:Y:S01]  /*11e20*/  SYNCS.ARRIVE.TRANS64.A1T0 RZ, [R0+URZ+0x2a850], RZ ;  /* 0x02a850ff00ff79a7 */ /* 0x0003e2000810003f */
[----:B------:R-:W-:-:S05]  /*11e30*/  VIADD R27, R27, 0x1 ;  /* 0x000000011b1b7836 */ /* 0x000fca0000000000 */
[----:B------:R-:W-:-:S04]  /*11e40*/  ISETP.NE.AND P0, PT, R27, 0x2, PT ;  /* 0x000000021b00780c */ /* 0x000fc80003f05270 */
[----:B0-----:R-:W-:Y:S02]  /*11e50*/  SEL R3, RZ, 0x1, P0 ;  /* 0x00000001ff037807 */ /* 0x001fe40000000000 */
[----:B------:R-:W-:Y:S02]  /*11e60*/  SEL R27, R27, RZ, P0 ;  /* 0x000000ff1b1b7207 */ /* 0x000fe40000000000 */
[----:B-1----:R-:W-:-:S07]  /*11e70*/  LOP3.LUT R28, R28, R3, RZ, 0x3c, !PT ;  /* 0x000000031c1c7212 */ /* 0x002fce00078e3cff */
.L_x_2454:
[----:B------:R-:W-:Y:S05]  /*11e80*/  BSYNC B7 ;  /* 0x0000000000077941 */ /* 0x000fea0003800000 */
.L_x_2452:
        /* <DEDUP_REMOVED lines=8> */
[----:B------:R1:W2:Y:S01]  /*11f10*/  LDS.128 R16, [R22+0x2a8d0] ;  /* 0x02a8d00016107984 */ /* 0x0002a20000000c00 */
[----:B------:R-:W-:Y:S06]  /*11f20*/  BAR.ARV 0x4, 0x180 ;  /* 0x0106000000007b1d */ /* 0x000fec0000002000 */
[----:B------:R-:W-:Y:S05]  /*11f30*/  BRA `(.L_x_2499) ;  /* 0x0000000c00d47947 */ /* 0x000fea0003800000 */
.L_x_2498:
        /* <DEDUP_REMOVED lines=22> */
[----:B--2---:R-:W-:Y:S01]  /*120a0*/  @!P1 MOV R8, R2 ;  /* 0x0000000200089202 */ /* 0x004fe20000000f00 */
        /* <DEDUP_REMOVED lines=20> */
.L_x_2616:
[----:B------:R-:W-:Y:S02]  /*121f0*/  ULDC UR4, c[0x0][0xc38] ;  /* 0x00030e0000047ab9 */ /* 0x000fe40000000800 */
[----:B------:R-:W-:-:S04]  /*12200*/  IMAD.U32 R5, RZ, RZ, UR4 ;  /* 0x00000004ff057e24 */ /* 0x000fc8000f8e00ff */
[----:B-1----:R-:W-:-:S05]  /*12210*/  IMAD R14, R14, R5, RZ ;  /* 0x000000050e0e7224 */ /* 0x002fca00078e02ff */
[----:B------:R-:W-:-:S04]  /*12220*/  IADD3 R7, R7, R14, RZ ;  /* 0x0000000e07077210 */ /* 0x000fc80007ffe0ff */
[----:B------:R-:W-:-:S13]  /*12230*/  ISETP.GT.AND P6, PT, R7, R0, PT ;  /* 0x000000000700720c */ /* 0x000fda0003fc4270 */
[----:B------:R-:W-:Y:S05]  /*12240*/  @P6 BRA `(.L_x_2501) ;  /* 0x0000000000a46947 */ /* 0x000fea0003800000 */
.L_x_2504:
        /* <DEDUP_REMOVED lines=34> */
[----:B------:R0:W1:Y:S02]  /*12470*/  SHFL.IDX PT, R14, R2, 0x1f, 0x1f ;  /* 0x03e01f00020e7f89 */ /* 0x00006400000e0000 */
.L_x_2624:
[----:B------:R-:W-:Y:S02]  /*12480*/  ULDC UR4, c[0x0][0xc38] ;  /* 0x00030e0000047ab9 */ /* 0x000fe40000000800 */
[----:B------:R-:W-:-:S04]  /*12490*/  IMAD.U32 R5, RZ, RZ, UR4 ;  /* 0x00000004ff057e24 */ /* 0x000fc8000f8e00ff */
[----:B-1----:R-:W-:-:S04]  /*124a0*/  IMAD R14, R14, R5, RZ ;  /* 0x000000050e0e7224 */ /* 0x002fc800078e02ff */
[----:B------:R-:W-:-:S05]  /*124b0*/  IMAD.IADD R7, R14, 0x1, R7 ;  /* 0x000000010e077824 */ /* 0x000fca00078e0207 */
[----:B------:R-:W-:-:S13]  /*124c0*/  ISETP.GT.AND P6, PT, R7, R0, PT ;  /* 0x000000000700720c */ /* 0x000fda0003fc4270 */
[----:B------:R-:W-:Y:S05]  /*124d0*/  @!P6 BRA `(.L_x_2504) ;  /* 0xfffffffc005ce947 */ /* 0x000fea000383ffff */
.L_x_2501:
        /* <DEDUP_REMOVED lines=10> */
.L_x_2629:
[----:B------:R-:W-:-:S13]  /*12580*/  ISETP.NE.AND P0, PT, R3, RZ, PT ;  /* 0x000000ff0300720c */ /* 0x000fda0003f05270 */
[----:B------:R-:W-:Y:S05]  /*12590*/  @!P0 BRA `(.L_x_2506) ;  /* 0x0000000000108947 */ /* 0x000fea0003800000 */
[----:B------:R-:W-:Y:S01]  /*125a0*/  UMOV UR4, 0xffffffff ;  /* 0xffffffff00047882 */ /* 0x000fe20000000000 */
[----:B-1----:R-:W-:Y:S02]  /*125b0*/  VIADD R12, R12, 0xffffffff ;  /* 0xffffffff0c0c7836 */ /* 0x002fe40000000000 */
[----:B------:R-:W-:Y:S05]  /*125c0*/  BRA.DIV UR4, `(.L_x_2507) ;  /* 0x0000004604307947 */ /* 0x000fea000b800000 */
[----:B------:R4:W1:Y:S02]  /*125d0*/  SHFL.IDX PT, R6, R2, R12, 0x1f ;  /* 0x00001f0c02067589 */ /* 0x00086400000e0000 */
.L_x_2506:
[----:B---3--:R-:W-:Y:S01]  /*125e0*/  ISETP.NE.AND P0, PT, R8, 0x1, PT ;  /* 0x000000010800780c */ /* 0x008fe20003f05270 */
[----:B-1----:R-:W-:-:S04]  /*125f0*/  IMAD R16, R6, R5, R7 ;  /* 0x0000000506107224 */ /* 0x002fc800078e0207 */
[----:B------:R-:W-:-:S08]  /*12600*/  IMAD.IADD R0, R0, 0x1, -R16 ;  /* 0x0000000100007824 */ /* 0x000fd000078e0a10 */
[----:B------:R-:W-:Y:S05]  /*12610*/  @!P0 BRA `(.L_x_2508) ;  /* 0x0000000000dc8947 */ /* 0x000fea0003800000 */
[----:B--2---:R-:W-:Y:S02]  /*12620*/  IABS R5, R17 ;  /* 0x0000001100057213 */ /* 0x004fe40000000000 */
[----:B------:R-:W-:Y:S02]  /*12630*/  IABS R4, R8 ;  /* 0x0000000800047213 */ /* 0x000fe40000000000 */
[----:B------:R-:W1:Y:S08]  /*12640*/  I2F.RP R6, R5 ;  /* 0x0000000500067306 */ /* 0x000e700000209400 */
[----:B------:R-:W2:Y:S08]  /*12650*/  I2F.RP R7, R4 ;  /* 0x0000000400077306 */ /* 0x000eb00000209400 */
[----:B-1----:R-:W0:Y:S08]  /*12660*/  MUFU.RCP R6, R6 ;  /* 0x0000000600067308 */ /* 0x002e300000001000 */
[----:B--2---:R-:W-:Y:S01]  /*12670*/  MUFU.RCP R7, R7 ;  /* 0x0000000700077308 */ /* 0x004fe20000001000 */
[----:B0---4-:R-:W-:-:S02]  /*12680*/  IADD3 R2, R6, 0xffffffe, RZ ;  /* 0x0ffffffe06027810 */ /* 0x011fc40007ffe0ff */
[----:B------:R-:W-:-:S05]  /*12690*/  IABS R6, R17 ;  /* 0x0000001100067213 */ /* 0x000fca0000000000 */
        /* <DEDUP_REMOVED lines=12> */
[----:B------:R-:W-:Y:S01]  /*12760*/  @!P1 IMAD.IADD R2, R2, 0x1, -R5 ;  /* 0x0000000102029824 */ /* 0x000fe200078e0a05 */
[----:B------:R-:W-:-:S02]  /*12770*/  @!P1 IADD3 R6, R6, 0x1, RZ ;  /* 0x0000000106069810 */ /* 0x000fc40007ffe0ff */
        /* <DEDUP_REMOVED lines=27> */
[----:B------:R-:W-:-:S04]  /*12930*/  @!P1 LOP3.LUT R5, RZ, R8, RZ, 0x33, !PT ;  /* 0x00000008ff059212 */ /* 0x000fc800078e33ff */
[----:B------:R-:W-:Y:S01]  /*12940*/  IADD3 R3, -R5, RZ, RZ ;  /* 0x000000ff05037210 */ /* 0x000fe20007ffe1ff */
[----:B------:R-:W-:-:S04]  /*12950*/  IMAD R5, R8, 0x1000000, R5 ;  /* 0x0100000008057824 */ /* 0x000fc800078e0205 */
[----:B------:R-:W-:-:S04]  /*12960*/  IMAD R8, R8, R3, R6 ;  /* 0x0000000308087224 */ /* 0x000fc800078e0206 */
[----:B------:R-:W-:Y:S01]  /*12970*/  IMAD R18, R8, 0x10000, R5 ;  /* 0x0001000008127824 */ /* 0x000fe200078e0205 */
[----:B------:R-:W-:Y:S06]  /*12980*/  BRA `(.L_x_2509) ;  /* 0x0000000000f07947 */ /* 0x000fec0003800000 */
.L_x_2508:
        /* <DEDUP_REMOVED lines=19> */
[-C--:B------:R-:W-:Y:S01]  /*12ac0*/  @!P1 IADD3 R3, R3, -R4.reuse, RZ ;  /* 0x8000000403039210 */ /* 0x080fe20007ffe0ff */
        /* <DEDUP_REMOVED lines=11> */
[----:B------:R-:W-:Y:S01]  /*12b80*/  IMAD R0, R7, R2, R0 ;  /* 0x0000000207007224 */ /* 0x000fe200078e0200 */
[----:B------:R-:W-:Y:S02]  /*12b90*/  MOV R2, RZ ;  /* 0x000000ff00027202 */ /* 0x000fe40000000f00 */
        /* <DEDUP_REMOVED lines=27> */
.L_x_2509:
[----:B------:R-:W-:-:S05]  /*12d50*/  LOP3.LUT R2, RZ, R2, RZ, 0x33, !PT ;  /* 0x00000002ff027212 */ /* 0x000fca00078e33ff */
[----:B------:R-:W-:Y:S01]  /*12d60*/  IMAD.IADD R17, R17, 0x1, R2 ;  /* 0x0000000111117824 */ /* 0x000fe200078e0202 */
[----:B------:R-:W-:Y:S06]  /*12d70*/  BRA `(.L_x_2510) ;  /* 0x00000000001c7947 */ /* 0x000fec0003800000 */
.L_x_2502:
[----:B------:R-:W-:Y:S01]  /*12d80*/  UMOV UR4, URZ ;  /* 0x0000003f00047c82 */ /* 0x000fe20008000000 */
[----:B------:R-:W-:Y:S01]  /*12d90*/  UMOV UR5, URZ ;  /* 0x0000003f00057c82 */ /* 0x000fe20008000000 */
[----:B------:R-:W-:Y:S01]  /*12da0*/  ULDC UR6, c[0x0][0xc3c] ;  /* 0x00030f0000067ab9 */ /* 0x000fe20000000800 */
[----:B------:R-:W-:Y:S01]  /*12db0*/  MOV R16, R0 ;  /* 0x0000000000107202 */ /* 0x000fe20000000f00 */
[----:B------:R-:W-:Y:S02]  /*12dc0*/  IMAD.U32 R17, RZ, RZ, UR4 ;  /* 0x00000004ff117e24 */ /* 0x000fe4000f8e00ff */
[----:B------:R-:W-:Y:S02]  /*12dd0*/  IMAD.U32 R18, RZ, RZ, UR5 ;  /* 0x00000005ff127e24 */ /* 0x000fe4000f8e00ff */
[----:B------:R-:W-:-:S07]  /*12de0*/  IMAD.U32 R19, RZ, RZ, UR6 ;  /* 0x00000006ff137e24 */ /* 0x000fce000f8e00ff */
.L_x_2510:
        /* <DEDUP_REMOVED lines=10> */
.L_x_2499:
[----:B------:R-:W-:Y:S02]  /*12e90*/  ULDC UR4, c[0x0][0xc3c] ;  /* 0x00030f0000047ab9 */ /* 0x000fe40000000800 */
[----:B--2---:R-:W-:-:S13]  /*12ea0*/  ISETP.GE.AND P0, PT, R19, UR4, PT ;  /* 0x0000000413007c0c */ /* 0x004fda000bf06270 */
[----:B------:R-:W-:Y:S05]  /*12eb0*/  @!P0 BRA `(.L_x_2511) ;  /* 0xffffffb0006c8947 */ /* 0x000fea000383ffff */
[----:B------:R-:W-:Y:S05]  /*12ec0*/  BSYNC B8 ;  /* 0x0000000000087941 */ /* 0x000fea0003800000 */
.L_x_2446:
[----:B-1----:R-:W2:Y:S01]  /*12ed0*/  LDL.LU R0, [R1+0x14] ;  /* 0x0000140001007983 */ /* 0x002ea20000300800 */
[----:B------:R-:W-:Y:S01]  /*12ee0*/  BSSY B0, `(.L_x_2512) ;  /* 0x000000b000007945 */ /* 0x000fe20003800000 */
[----:B------:R-:W1:Y:S01]  /*12ef0*/  S2R R5, SR_CgaCtaId ;  /* 0x0000000000057919 */ /* 0x000e620000008800 */
[----:B--2---:R-:W-:-:S05]  /*12f00*/  VIADD R0, R0, 0x1 ;  /* 0x0000000100007836 */ /* 0x004fca0000000000 */
        /* <DEDUP_REMOVED lines=8> */
.L_x_2632:
[----:B------:R-:W-:Y:S05]  /*12f90*/  BSYNC B0 ;  /* 0x0000000000007941 */ /* 0x000fea0003800000 */
.L_x_2512:
[----:B------:R-:W-:-:S03]  /*12fa0*/  UMOV UR4, 0xffffffff ;  /* 0xffffffff00047882 */ /* 0x000fc60000000000 */
[----:B------:R-:W-:Y:S05]  /*12fb0*/  BRA.DIV UR4, `(.L_x_2514) ;  /* 0x0000003a04f07947 */ /* 0x000fea000b800000 */
[----:B-1----:R-:W1:Y:S02]  /*12fc0*/  S2R R0, SR_TID.X ;  /* 0x0000000000007919 */ /* 0x002e640000002100 */
[----:B-1----:R-:W-:-:S04]  /*12fd0*/  SHF.R.U32.HI R0, RZ, 0x5, R0 ;  /* 0x00000005ff007819 */ /* 0x002fc80000011600 */
[----:B------:R-:W-:-:S05]  /*12fe0*/  LOP3.LUT R0, R0, 0x3, RZ, 0xc0, !PT ;  /* 0x0000000300007812 */ /* 0x000fca00078ec0ff */
[----:B------:R1:W2:Y:S02]  /*12ff0*/  SHFL.IDX PT, R14, R0, RZ, 0x1f ;  /* 0x00001fff000e7589 */ /* 0x0002a400000e0000 */
.L_x_2635:
[----:B--2---:R-:W-:Y:S01]  /*13000*/  ISETP.NE.AND P0, PT, R14, RZ, PT ;  /* 0x000000ff0e00720c */ /* 0x004fe20003f05270 */
[----:B------:R-:W-:-:S12]  /*13010*/  BSSY B0, `(.L_x_2515) ;  /* 0x0000026000007945 */ /* 0x000fd80003800000 */
[----:B------:R-:W-:Y:S05]  /*13020*/  @P0 BRA `(.L_x_2516) ;  /* 0x0000000000900947 */ /* 0x000fea0003800000 */
[----:B------:R-:W-:-:S03]  /*13030*/  UMOV UR4, 0xffffffff ;  /* 0xffffffff00047882 */ /* 0x000fc60000000000 */
[----:B------:R-:W-:Y:S05]  /*13040*/  BRA.DIV UR4, `(.L_x_2517) ;  /* 0x0000003e04007947 */ /* 0x000fea000b800000 */
[----:B------:R-:W-:-:S13]  /*13050*/  ELECT P6, URZ, PT ;  /* 0x00000000003f782f */ /* 0x000fda00038c0000 */
.L_x_2638:
[----:B------:R-:W-:Y:S05]  /*13060*/  @!P6 BRA `(.L_x_2516) ;  /* 0x000000000080e947 */ /* 0x000fea0003800000 */
[----:B-1----:R-:W2:Y:S02]  /*13070*/  LDL R0, [R1+0x1c] ;  /* 0x00001c0001007983 */ /* 0x002ea40000100800 */
[----:B--2---:R-:W-:-:S13]  /*13080*/  R2UR UR4, R0 ;  /* 0x00000000000472ca */ /* 0x004fda00000e0000 */
[----:B------:R-:W-:-:S06]  /*13090*/  ULOP3.LUT UR4, UR4, 0x2, URZ, 0xfc, !UPT ;  /* 0x0000000204047892 */ /* 0x000fcc000f8efc3f */
[----:B------:R-:W-:-:S05]  /*130a0*/  IMAD.U32 R0, RZ, RZ, UR4 ;  /* 0x00000004ff007e24 */ /* 0x000fca000f8e00ff */
[----:B------:R-:W-:-:S13]  /*130b0*/  ISETP.NE.AND P0, PT, R0, 0x3, PT ;  /* 0x000000030000780c */ /* 0x000fda0003f05270 */
[----:B------:R-:W-:Y:S05]  /*130c0*/  @!P0 BRA `(.L_x_2518) ;  /* 0x0000000000048947 */ /* 0x000fea0003800000 */
[----:B------:R-:W-:Y:S01]  /*130d0*/  BPT.TRAP 0x1 ;  /* 0x000000040000795c */ /* 0x000fe20000300000 */
.L_x_2518:
[C---:B------:R-:W-:Y:S01]  /*130e0*/  IMAD R5, R27.reuse, 0x8, R4 ;  /* 0x000000081b057824 */ /* 0x040fe200078e0204 */
[----:B------:R-:W-:Y:S02]  /*130f0*/  SHF.L.U32 R0, R28, 0x1f, RZ ;  /* 0x0000001f1c007819 */ /* 0x000fe400000006ff */
[----:B------:R-:W-:Y:S02]  /*13100*/  IADD3 R27, R27, 0x1, RZ ;  /* 0x000000011b1b7810 */ /* 0x000fe40007ffe0ff */
[----:B------:R-:W1:Y:S02]  /*13110*/  SYNCS.PHASECHK.TRANS64.TRYWAIT P1, [R5+URZ+0x2a840], R0 ;  /* 0x02a84000050075a7 */ /* 0x000e64000802017f */
[----:B------:R-:W-:-:S04]  /*13120*/  ISETP.NE.AND P2, PT, R27, 0x2, PT ;  /* 0x000000021b00780c */ /* 0x000fc80003f45270 */
[----:B------:R-:W-:Y:S01]  /*13130*/  SEL R3, RZ, 0x1, P2 ;  /* 0x00000001ff037807 */ /* 0x000fe20001000000 */
[----:B-1----:R-:W-:Y:S08]  /*13140*/  @!P1 BRA `(.L_x_2519) ;  /* 0x0000003800e09947 */ /* 0x002ff00003800000 */
.L_x_2639:
[----:B------:R-:W-:Y:S02]  /*13150*/  SEL R27, R27, RZ, P2 ;  /* 0x000000ff1b1b7207 */ /* 0x000fe40001000000 */
[----:B------:R-:W-:Y:S01]  /*13160*/  LOP3.LUT R2, R28, R3, RZ, 0x3c, !PT ;  /* 0x000000031c027212 */ /* 0x000fe200078e3cff */
[----:B------:R-:W-:Y:S06]  /*13170*/  @!P0 BRA `(.L_x_2520) ;  /* 0x0000000000048947 */ /* 0x000fec0003800000 */
[----:B------:R-:W-:Y:S01]  /*13180*/  BPT.TRAP 0x1 ;  /* 0x000000040000795c */ /* 0x000fe20000300000 */
.L_x_2520:
[----:B------:R-:W-:Y:S01]  /*13190*/  IMAD R27, R27, 0x8, R4 ;  /* 0x000000081b1b7824 */ /* 0x000fe200078e0204 */
[----:B------:R-:W-:-:S04]  /*131a0*/  SHF.L.U32 R2, R2, 0x1f, RZ ;  /* 0x0000001f02027819 */ /* 0x000fc800000006ff */
[----:B------:R-:W2:Y:S02]  /*131b0*/  SYNCS.PHASECHK.TRANS64.TRYWAIT P1, [R27+URZ+0x2a840], R2 ;  /* 0x02a840021b0075a7 */ /* 0x000ea4000802017f */
[----:B--2---:R-:W-:Y:S05]  /*131c0*/  @!P1 BRA `(.L_x_2521) ;  /* 0x0000003800d49947 */ /* 0x004fea0003800000 */
.L_x_2640:
[----:B------:R-:W-:Y:S05]  /*131d0*/  @!P0 BRA `(.L_x_2522) ;  /* 0x0000000000048947 */ /* 0x000fea0003800000 */
[----:B------:R-:W-:Y:S01]  /*131e0*/  BPT.TRAP 0x1 ;  /* 0x000000040000795c */ /* 0x000fe20000300000 */
.L_x_2522:
[----:B------:R-:W3:Y:S02]  /*131f0*/  SYNCS.PHASECHK.TRANS64.TRYWAIT P1, [R5+URZ+0x2a860], R0 ;  /* 0x02a86000050075a7 */ /* 0x000ee4000802017f */
[----:B---3--:R-:W-:Y:S05]  /*13200*/  @!P1 BRA `(.L_x_2523) ;  /* 0x0000003800d89947 */ /* 0x008fea0003800000 */
.L_x_2641:
[----:B------:R-:W-:Y:S05]  /*13210*/  @!P0 BRA `(.L_x_2524) ;  /* 0x0000000000048947 */ /* 0x000fea0003800000 */
[----:B------:R-:W-:Y:S01]  /*13220*/  BPT.TRAP 0x1 ;  /* 0x000000040000795c */ /* 0x000fe20000300000 */
.L_x_2524:
[----:B----4-:R4:W0:Y:S02]  /*13230*/  SYNCS.PHASECHK.TRANS64.TRYWAIT P0, [R27+URZ+0x2a860], R2 ;  /* 0x02a860021b0075a7 */ /* 0x010824000800017f */
[----:B0-----:R-:W-:Y:S05]  /*13240*/  @!P0 NANOSLEEP.SYNCS 0x989680 ;  /* 0x009896800000895d */ /* 0x001fea0003900000 */
[----:B------:R-:W0:Y:S02]  /*13250*/  @!P0 SYNCS.PHASECHK.TRANS64 P0, [R27+URZ+0x2a860], R2 ;  /* 0x02a860021b0085a7 */ /* 0x000e24000800007f */
[----:B0-----:R-:W-:Y:S05]  /*13260*/  @!P0 BRA `(.L_x_2524) ;  /* 0xfffffffc00f08947 */ /* 0x001fea000383ffff */
.L_x_2516:
[----:B------:R-:W-:Y:S05]  /*13270*/  BSYNC B0 ;  /* 0x0000000000007941 */ /* 0x000fea0003800000 */
.L_x_2515:
[----:B------:R-:W-:Y:S05]  /*13280*/  EXIT ;  /* 0x000000000000794d */ /* 0x000fea0003800000 */
.L_x_2379:
[----:B0-----:R-:W-:-:S04]  /*13290*/  IMAD.U32 R3, RZ, RZ, UR40 ;  /* 0x00000028ff037e24 */ /* 0x001fc8000f8e00ff */
[----:B------:R0:W1:Y:S03]  /*132a0*/  SYNCS.PHASECHK.TRANS64.TRYWAIT P1, [R3+URZ+0x2a800], R0 ;  /* 0x02a80000030075a7 */ /* 0x000066000802017f */
[----:B-1----:R-:W-:Y:S05]  /*132b0*/  @!P1 NANOSLEEP.SYNCS 0x989680 ;  /* 0x009896800000995d */ /* 0x002fea0003900000 */
[----:B------:R-:W1:Y:S02]  /*132c0*/  @!P1 SYNCS.PHASECHK.TRANS64 P1, [R3+URZ+0x2a800], R0 ;  /* 0x02a80000030095a7 */ /* 0x000e64000802007f */
[----:B-1----:R-:W-:Y:S05]  /*132d0*/  @!P1 BRA `(.L_x_2379) ;  /* 0xfffffffc00ec9947 */ /* 0x002fea000383ffff */
[----:B------:R-:W-:Y:S05]  /*132e0*/  BRA `(.L_x_2525) ;  /* 0xfffffee800cc7947 */ /* 0x000fea000383ffff */
.L_x_2383:
[----:B-1----:R1:W2:Y:S02]  /*132f0*/  SYNCS.PHASECHK.TRANS64.TRYWAIT P1, [R0+URZ+0x2a830], R3 ;  /* 0x02a83003000075a7 */ /* 0x0022a4000802017f */
[----:B--2---:R-:W-:Y:S05]  /*13300*/  @!P1 NANOSLEEP.SYNCS 0x989680 ;  /* 0x009896800000995d */ /* 0x004fea0003900000 */
[----:B------:R-:W2:Y:S02]  /*13310*/  @!P1 SYNCS.PHASECHK.TRANS64 P1, [R0+URZ+0x2a830], R3 ;  /* 0x02a83003000095a7 */ /* 0x000ea4000802007f */
[----:B--2---:R-:W-:Y:S05]  /*13320*/  @!P1 BRA `(.L_x_2383) ;  /* 0xfffffffc00f09947 */ /* 0x004fea000383ffff */
[----:B------:R-:W-:Y:S05]  /*13330*/  BRA `(.L_x_2382) ;  /* 0xfffffee800e87947 */ /* 0x000fea000383ffff */
.L_x_2389:
[----:B-1----:R-:W-:-:S04]  /*13340*/  IMAD.U32 R12, RZ, RZ, UR8 ;  /* 0x00000008ff0c7e24 */ /* 0x002fc8000f8e00ff */
[----:B------:R1:W2:Y:S03]  /*13350*/  SYNCS.PHASECHK.TRANS64.TRYWAIT P1, [R12+URZ+0x2a830], R11 ;  /* 0x02a8300b0c0075a7 */ /* 0x0002a6000802017f */
[----:B--2---:R-:W-:Y:S05]  /*13360*/  @!P1 NANOSLEEP.SYNCS 0x989680 ;  /* 0x009896800000995d */ /* 0x004fea0003900000 */
[----:B------:R-:W2:Y:S02]  /*13370*/  @!P1 SYNCS.PHASECHK.TRANS64 P1, [R12+URZ+0x2a830], R11 ;  /* 0x02a8300b0c0095a7 */ /* 0x000ea4000802007f */
[----:B--2---:R-:W-:Y:S05]  /*13380*/  @!P1 BRA `(.L_x_2389) ;  /* 0xfffffffc00ec9947 */ /* 0x004fea000383ffff */
[----:B------:R-:W-:Y:S05]  /*13390*/  BRA `(.L_x_2388) ;  /* 0xffffff10008c7947 */ /* 0x000fea000383ffff */
.L_x_2393:
[----:B01----:R-:W-:-:S04]  /*133a0*/  IMAD.U32 R11, RZ, RZ, UR9 ;  /* 0x00000009ff0b7e24 */ /* 0x003fc8000f8e00ff */
[----:B------:R0:W1:Y:S03]  /*133b0*/  SYNCS.PHASECHK.TRANS64.TRYWAIT P1, [R11+URZ+0x2a850], R0 ;  /* 0x02a850000b0075a7 */ /* 0x000066000802017f */
[----:B-1----:R-:W-:Y:S05]  /*133c0*/  @!P1 NANOSLEEP.SYNCS 0x989680 ;  /* 0x009896800000995d */ /* 0x002fea0003900000 */
[----:B------:R-:W1:Y:S02]  /*133d0*/  @!P1 SYNCS.PHASECHK.TRANS64 P1, [R11+URZ+0x2a850], R0 ;  /* 0x02a850000b0095a7 */ /* 0x000e64000802007f */
[----:B-1----:R-:W-:Y:S05]  /*133e0*/  @!P1 BRA `(.L_x_2393) ;  /* 0xfffffffc00ec9947 */ /* 0x002fea000383ffff */
[----:B------:R-:W-:Y:S05]  /*133f0*/  BRA `(.L_x_2392) ;  /* 0xffffff1800d47947 */ /* 0x000fea000383ffff */
.L_x_2401:
[----:B-1----:R-:W-:-:S04]  /*13400*/  IMAD.U32 R12, RZ, RZ, UR8 ;  /* 0x00000008ff0c7e24 */ /* 0x002fc8000f8e00ff */
[----:B------:R1:W2:Y:S03]  /*13410*/  SYNCS.PHASECHK.TRANS64.TRYWAIT P1, [R12+URZ+0x2a830], R11 ;  /* 0x02a8300b0c0075a7 */ /* 0x0002a6000802017f */
[----:B--2---:R-:W-:Y:S05]  /*13420*/  @!P1 NANOSLEEP.SYNCS 0x989680 ;  /* 0x009896800000995d */ /* 0x004fea0003900000 */
[----:B------:R-:W2:Y:S02]  /*13430*/  @!P1 SYNCS.PHASECHK.TRANS64 P1, [R12+URZ+0x2a830], R11 ;  /* 0x02a8300b0c0095a7 */ /* 0x000ea4000802007f */
[----:B--2---:R-:W-:Y:S05]  /*13440*/  @!P1 BRA `(.L_x_2401) ;  /* 0xfffffffc00ec9947 */ /* 0x004fea000383ffff */
[----:B------:R-:W-:Y:S05]  /*13450*/  BRA `(.L_x_2400) ;  /* 0xffffff3c00007947 */ /* 0x000fea000383ffff */
.L_x_2405:
[----:B01----:R-:W-:-:S04]  /*13460*/  IMAD.U32 R11, RZ, RZ, UR8 ;  /* 0x00000008ff0b7e24 */ /* 0x003fc8000f8e00ff */
[----:B------:R0:W1:Y:S03]  /*13470*/  SYNCS.PHASECHK.TRANS64.TRYWAIT P1, [R11+URZ+0x2a850], R0 ;  /* 0x02a850000b0075a7 */ /* 0x000066000802017f */
[----:B-1----:R-:W-:Y:S05]  /*13480*/  @!P1 NANOSLEEP.SYNCS 0x989680 ;  /* 0x009896800000995d */ /* 0x002fea0003900000 */
[----:B------:R-:W1:Y:S02]  /*13490*/  @!P1 SYNCS.PHASECHK.TRANS64 P1, [R11+URZ+0x2a850], R0 ;  /* 0x02a850000b0095a7 */ /* 0x000e64000802007f */
[----:B-1----:R-:W-:Y:S05]  /*134a0*/  @!P1 BRA `(.L_x_2405) ;  /* 0xfffffffc00ec9947 */ /* 0x002fea000383ffff */
[----:B------:R-:W-:Y:S05]  /*134b0*/  BRA `(.L_x_2404) ;  /* 0xffffff4400487947 */ /* 0x000fea000383ffff */
.L_x_2412:
[----:B-1----:R-:W-:-:S04]  /*134c0*/  IMAD.U32 R3, RZ, RZ, UR5 ;  /* 0x00000005ff037e24 */ /* 0x002fc8000f8e00ff */
[----:B------:R1:W2:Y:S03]  /*134d0*/  SYNCS.PHASECHK.TRANS64.TRYWAIT P1, [R3+URZ+0x2a850], R0 ;  /* 0x02a85000030075a7 */ /* 0x0002a6000802017f */
[----:B--2---:R-:W-:Y:S05]  /*134e0*/  @!P1 NANOSLEEP.SYNCS 0x989680 ;  /* 0x009896800000995d */ /* 0x004fea0003900000 */
[----:B------:R-:W2:Y:S02]  /*134f0*/  @!P1 SYNCS.PHASECHK.TRANS64 P1, [R3+URZ+0x2a850], R0 ;  /* 0x02a85000030095a7 */ /* 0x000ea4000802007f */
[----:B--2---:R-:W-:Y:S05]  /*13500*/  @!P1 BRA `(.L_x_2412) ;  /* 0xfffffffc00ec9947 */ /* 0x004fea000383ffff */
[----:B------:R-:W-:Y:S05]  /*13510*/  BRA `(.L_x_2411) ;  /* 0xffffff6000647947 */ /* 0x000fea000383ffff */
.L_x_2460:
[----:B------:R-:W-:Y:S01]  /*13520*/  SHF.R.U32.HI R7, RZ, 0x5, R21 ;  /* 0x00000005ff077819 */ /* 0x000fe20000011615 */
[----:B------:R-:W-:Y:S01]  /*13530*/  BSSY B0, `(.L_x_2526) ;  /* 0x0000009000007945 */ /* 0x000fe20003800000 */
[----:B------:R-:W-:Y:S02]  /*13540*/  IMAD.MOV.U32 R12, RZ, RZ, RZ ;  /* 0x000000ffff0c7224 */ /* 0x000fe400078e00ff */
[----:B------:R-:W-:Y:S01]  /*13550*/  LOP3.LUT R7, R7, 0x3, RZ, 0xc0, !PT ;  /* 0x0000000307077812 */ /* 0x000fe200078ec0ff */
[----:B------:R-:W-:Y:S02]  /*13560*/  IMAD.MOV.U32 R11, RZ, RZ, 0x1f ;  /* 0x0000001fff0b7424 */ /* 0x000fe400078e00ff */
[----:B------:R-:W-:Y:S01]  /*13570*/  IMAD.MOV.U32 R15, RZ, RZ, -0x1 ;  /* 0xffffffffff0f7424 */ /* 0x000fe200078e00ff */
[----:B------:R-:W-:-:S07]  /*13580*/  MOV R13, R7 ;  /* 0x00000007000d7202 */ /* 0x000fce0000000f00 */
[----:B-----5:R-:W-:Y:S05]  /*13590*/  WARPSYNC.COLLECTIVE R15, `(.L_x_2527) ;  /* 0x000000000f087348 */ /* 0x020fea0003c00000 */
[----:B------:R0:W1:Y:S02]  /*135a0*/  SHFL.IDX P6, R14, R13, R12, R11 ;  /* 0x0000000c0d0e7389 */ /* 0x00006400000c000b */
[----:B01---5:R-:W-:Y:S01]  /*135b0*/  ENDCOLLECTIVE ;  /* 0x000000000000791b */ /* 0x023fe20003800000 */
.L_x_2527:
[----:B------:R-:W-:Y:S05]  /*135c0*/  BSYNC B0 ;  /* 0x0000000000007941 */ /* 0x000fea0003800000 */
.L_x_2526:
[----:B------:R-:W-:Y:S05]  /*135d0*/  BRA `(.L_x_2528) ;  /* 0xffffffb800ec7947 */ /* 0x000fea000383ffff */
.L_x_2463:
[----:B0-----:R0:W1:Y:S02]  /*135e0*/  SYNCS.PHASECHK.TRANS64.TRYWAIT P0, [R7+URZ+0x2a840], R2 ;  /* 0x02a84002070075a7 */ /* 0x001064000800017f */
[----:B-1----:R-:W-:Y:S05]  /*135f0*/  @!P0 NANOSLEEP.SYNCS 0x989680 ;  /* 0x009896800000895d */ /* 0x002fea0003900000 */
[----:B------:R-:W1:Y:S02]  /*13600*/  @!P0 SYNCS.PHASECHK.TRANS64 P0, [R7+URZ+0x2a840], R2 ;  /* 0x02a84002070085a7 */ /* 0x000e64000800007f */
[----:B-1----:R-:W-:Y:S05]  /*13610*/  @!P0 BRA `(.L_x_2463) ;  /* 0xfffffffc00f08947 */ /* 0x002fea000383ffff */
[----:B------:R-:W-:Y:S05]  /*13620*/  BRA `(.L_x_2529) ;  /* 0xffffffbc00547947 */ /* 0x000fea000383ffff */
.L_x_2464:
        /* <DEDUP_REMOVED lines=8> */
.L_x_2531:
[----:B------:R-:W-:Y:S05]  /*136b0*/  BSYNC B0 ;  /* 0x0000000000007941 */ /* 0x000fea0003800000 */
.L_x_2530:
        /* <DEDUP_REMOVED lines=9> */
.L_x_2532:
[----:B------:R-:W-:Y:S01]  /*13750*/  MOV R13, R0 ;  /* 0x00000000000d7202 */ /* 0x000fe20000000f00 */
[----:B------:R-:W-:Y:S02]  /*13760*/  IMAD.MOV.U32 R12, RZ, RZ, 0x1 ;  /* 0x00000001ff0c7424 */ /* 0x000fe400078e00ff */
[----:B------:R-:W-:-:S07]  /*13770*/  IMAD.MOV.U32 R3, RZ, RZ, R14 ;  /* 0x000000ffff037224 */ /* 0x000fce00078e000e */
[----:B------:R-:W-:Y:S05]  /*13780*/  WARPSYNC.COLLECTIVE R15, `(.L_x_2533) ;  /* 0x000000000f087348 */ /* 0x000fea0003c00000 */
[----:B------:R0:W1:Y:S02]  /*13790*/  SHFL.IDX P6, R14, R13, R12, R11 ;  /* 0x0000000c0d0e7389 */ /* 0x00006400000c000b */
[----:B01----:R-:W-:Y:S01]  /*137a0*/  ENDCOLLECTIVE ;  /* 0x000000000000791b */ /* 0x003fe20003800000 */
.L_x_2533:
        /* <DEDUP_REMOVED lines=17> */
.L_x_2534:
[----:B------:R-:W-:Y:S02]  /*138c0*/  @P1 IMAD R8, R5, 0x2, R22 ;  /* 0x0000000205081824 */ /* 0x000fe400078e0216 */
[----:B------:R-:W-:Y:S01]  /*138d0*/  IMAD.MOV.U32 R13, RZ, RZ, R0 ;  /* 0x000000ffff0d7224 */ /* 0x000fe200078e0000 */
[----:B------:R-:W-:Y:S01]  /*138e0*/  MOV R12, 0x2 ;  /* 0x00000002000c7802 */ /* 0x000fe20000000f00 */
[----:B------:R-:W-:-:S07]  /*138f0*/  IMAD.MOV.U32 R3, RZ, RZ, R14 ;  /* 0x000000ffff037224 */ /* 0x000fce00078e000e */
[----:B------:R-:W-:Y:S05]  /*13900*/  WARPSYNC.COLLECTIVE R15, `(.L_x_2535) ;  /* 0x000000000f087348 */ /* 0x000fea0003c00000 */
[----:B------:R0:W1:Y:S02]  /*13910*/  SHFL.IDX P6, R14, R13, R12, R11 ;  /* 0x0000000c0d0e7389 */ /* 0x00006400000c000b */
[----:B01----:R-:W-:Y:S01]  /*13920*/  ENDCOLLECTIVE ;  /* 0x000000000000791b */ /* 0x003fe20003800000 */
.L_x_2535:
        /* <DEDUP_REMOVED lines=17> */
.L_x_2536:
[----:B------:R-:W-:Y:S02]  /*13a40*/  @P1 IMAD R8, R5, 0x2, R22 ;  /* 0x0000000205081824 */ /* 0x000fe400078e0216 */
[----:B------:R-:W-:Y:S02]  /*13a50*/  IMAD.MOV.U32 R13, RZ, RZ, R0 ;  /* 0x000000ffff0d7224 */ /* 0x000fe400078e0000 */
[----:B------:R-:W-:Y:S02]  /*13a60*/  IMAD.MOV.U32 R12, RZ, RZ, 0x3 ;  /* 0x00000003ff0c7424 */ /* 0x000fe400078e00ff */
[----:B------:R-:W-:-:S07]  /*13a70*/  IMAD.MOV.U32 R3, RZ, RZ, R14 ;  /* 0x000000ffff037224 */ /* 0x000fce00078e000e */
[----:B------:R-:W-:Y:S05]  /*13a80*/  WARPSYNC.COLLECTIVE R15, `(.L_x_2537) ;  /* 0x000000000f087348 */ /* 0x000fea0003c00000 */
[----:B------:R0:W1:Y:S02]  /*13a90*/  SHFL.IDX P6, R14, R13, R12, R11 ;  /* 0x0000000c0d0e7389 */ /* 0x00006400000c000b */
[----:B01----:R-:W-:Y:S01]  /*13aa0*/  ENDCOLLECTIVE ;  /* 0x000000000000791b */ /* 0x003fe20003800000 */
.L_x_2537:
        /* <DEDUP_REMOVED lines=17> */
.L_x_2538:
[----:B------:R-:W-:Y:S02]  /*13bc0*/  @P1 IMAD R8, R5, 0x2, R22 ;  /* 0x0000000205081824 */ /* 0x000fe400078e0216 */
[----:B------:R-:W-:Y:S02]  /*13bd0*/  IMAD.MOV.U32 R13, RZ, RZ, R0 ;  /* 0x000000ffff0d7224 */ /* 0x000fe400078e0000 */
[----:B------:R-:W-:Y:S02]  /*13be0*/  IMAD.MOV.U32 R12, RZ, RZ, 0x4 ;  /* 0x00000004ff0c7424 */ /* 0x000fe400078e00ff */
[----:B------:R-:W-:-:S07]  /*13bf0*/  IMAD.MOV.U32 R3, RZ, RZ, R14 ;  /* 0x000000ffff037224 */ /* 0x000fce00078e000e */
[----:B------:R-:W-:Y:S05]  /*13c00*/  WARPSYNC.COLLECTIVE R15, `(.L_x_2539) ;  /* 0x000000000f087348 */ /* 0x000fea0003c00000 */
[----:B------:R0:W1:Y:S02]  /*13c10*/  SHFL.IDX P6, R14, R13, R12, R11 ;  /* 0x0000000c0d0e7389 */ /* 0x00006400000c000b */
[----:B01----:R-:W-:Y:S01]  /*13c20*/  ENDCOLLECTIVE ;  /* 0x000000000000791b */ /* 0x003fe20003800000 */
.L_x_2539:
        /* <DEDUP_REMOVED lines=17> */
.L_x_2540:
[----:B------:R-:W-:Y:S02]  /*13d40*/  @P1 IMAD R8, R5, 0x2, R22 ;  /* 0x0000000205081824 */ /* 0x000fe400078e0216 */
[----:B------:R-:W-:Y:S02]  /*13d50*/  IMAD.MOV.U32 R13, RZ, RZ, R0 ;  /* 0x000000ffff0d7224 */ /* 0x000fe400078e0000 */
[----:B------:R-:W-:Y:S02]  /*13d60*/  IMAD.MOV.U32 R12, RZ, RZ, 0x5 ;  /* 0x00000005ff0c7424 */ /* 0x000fe400078e00ff */
[----:B------:R-:W-:-:S07]  /*13d70*/  IMAD.MOV.U32 R3, RZ, RZ, R14 ;  /* 0x000000ffff037224 */ /* 0x000fce00078e000e */
[----:B------:R-:W-:Y:S05]  /*13d80*/  WARPSYNC.COLLECTIVE R15, `(.L_x_2541) ;  /* 0x000000000f087348 */ /* 0x000fea0003c00000 */
[----:B------:R0:W1:Y:S02]  /*13d90*/  SHFL.IDX P6, R14, R13, R12, R11 ;  /* 0x0000000c0d0e7389 */ /* 0x00006400000c000b */
[----:B01----:R-:W-:Y:S01]  /*13da0*/  ENDCOLLECTIVE ;  /* 0x000000000000791b */ /* 0x003fe20003800000 */
.L_x_2541:
        /* <DEDUP_REMOVED lines=10> */
.L_x_2542:
        /* <DEDUP_REMOVED lines=8> */
.L_x_2469:
[----:B------:R-:W-:Y:S02]  /*13ed0*/  IMAD.MOV.U32 R13, RZ, RZ, R4 ;  /* 0x000000ffff0d7224 */ /* 0x000fe400078e0004 */
[----:B------:R-:W-:Y:S02]  /*13ee0*/  IMAD.MOV.U32 R12, RZ, RZ, RZ ;  /* 0x000000ffff0c7224 */ /* 0x000fe400078e00ff */
[----:B------:R-:W-:Y:S02]  /*13ef0*/  IMAD.MOV.U32 R11, RZ, RZ, 0x181f ;  /* 0x0000181fff0b7424 */ /* 0x000fe400078e00ff */
[----:B------:R-:W-:Y:S02]  /*13f00*/  IMAD.MOV.U32 R15, RZ, RZ, -0x1 ;  /* 0xffffffffff0f7424 */ /* 0x000fe400078e00ff */
[----:B-----5:R-:W-:Y:S02]  /*13f10*/  IMAD R5, R10, R6, RZ ;  /* 0x000000060a057224 */ /* 0x020fe400078e02ff */
[----:B------:R-:W-:-:S07]  /*13f20*/  IMAD R17, R17, 0x80, R9 ;  /* 0x0000008011117824 */ /* 0x000fce00078e0209 */
[----:B------:R-:W-:Y:S05]  /*13f30*/  WARPSYNC.COLLECTIVE R15, `(.L_x_2544) ;  /* 0x000000000f087348 */ /* 0x000fea0003c00000 */
[----:B------:R0:W1:Y:S02]  /*13f40*/  SHFL.IDX P6, R14, R13, R12, R11 ;  /* 0x0000000c0d0e7389 */ /* 0x00006400000c000b */
[----:B01----:R-:W-:Y:S01]  /*13f50*/  ENDCOLLECTIVE ;  /* 0x000000000000791b */ /* 0x003fe20003800000 */
.L_x_2544:
[C---:B------:R-:W-:Y:S01]  /*13f60*/  VIADD R6, R17.reuse, 0x10 ;  /* 0x0000001011067836 */ /* 0x040fe20000000000 */
[----:B------:R-:W-:Y:S01]  /*13f70*/  ISETP.GE.AND P1, PT, R17, R5, PT ;  /* 0x000000051100720c */ /* 0x000fe20003f26270 */
[----:B------:R-:W-:Y:S02]  /*13f80*/  IMAD.MOV.U32 R13, RZ, RZ, R0 ;  /* 0x000000ffff0d7224 */ /* 0x000fe400078e0000 */
[----:B------:R-:W-:-:S10]  /*13f90*/  IMAD.MOV.U32 R2, RZ, RZ, R14 ;  /* 0x000000ffff027224 */ /* 0x000fd400078e000e */
[----:B------:R-:W-:Y:S05]  /*13fa0*/  WARPSYNC.COLLECTIVE R15, `(.L_x_2545) ;  /* 0x000000000f087348 */ /* 0x000fea0003c00000 */
[----:B------:R0:W1:Y:S02]  /*13fb0*/  SHFL.IDX P6, R14, R13, R12, R11 ;  /* 0x0000000c0d0e7389 */ /* 0x00006400000c000b */
[----:B01----:R-:W-:Y:S01]  /*13fc0*/  ENDCOLLECTIVE ;  /* 0x000000000000791b */ /* 0x003fe20003800000 */
.L_x_2545:
        /* <DEDUP_REMOVED lines=8> */
.L_x_2546:
        /* <DEDUP_REMOVED lines=8> */
[----:B------:R-:W-:Y:S02]  /*140d0*/  VIADD R6, R17, 0x20 ;  /* 0x0000002011067836 */ /* 0x000fe40000000000 */
[----:B0-----:R-:W-:-:S08]  /*140e0*/  IMAD.MOV.U32 R2, RZ, RZ, R14 ;  /* 0x000000ffff027224 */ /* 0x001fd000078e000e */
[----:B------:R-:W-:Y:S05]  /*140f0*/  WARPSYNC.COLLECTIVE R15, `(.L_x_2547) ;  /* 0x000000000f087348 */ /* 0x000fea0003c00000 */
[----:B------:R0:W1:Y:S02]  /*14100*/  SHFL.IDX P6, R14, R13, R12, R11 ;  /* 0x0000000c0d0e7389 */ /* 0x00006400000c000b */
[----:B01----:R-:W-:Y:S01]  /*14110*/  ENDCOLLECTIVE ;  /* 0x000000000000791b */ /* 0x003fe20003800000 */
.L_x_2547:
        /* <DEDUP_REMOVED lines=8> */
.L_x_2548:
[----:B------:R-:W-:-:S05]  /*141a0*/  @!P1 IMAD.MOV.U32 R3, RZ, RZ, R7 ;  /* 0x000000ffff039224 */ /* 0x000fca00078e0007 */
        /* <DEDUP_REMOVED lines=8> */
[----:B------:R-:W-:Y:S02]  /*14230*/  VIADD R6, R17, 0x30 ;  /* 0x0000003011067836 */ /* 0x000fe40000000000 */
[----:B0-----:R-:W-:-:S10]  /*14240*/  IMAD.MOV.U32 R2, RZ, RZ, R14 ;  /* 0x000000ffff027224 */ /* 0x001fd400078e000e */
[----:B------:R-:W-:Y:S05]  /*14250*/  WARPSYNC.COLLECTIVE R15, `(.L_x_2549) ;  /* 0x000000000f087348 */ /* 0x000fea0003c00000 */
[----:B------:R0:W1:Y:S02]  /*14260*/  SHFL.IDX P6, R14, R13, R12, R11 ;  /* 0x0000000c0d0e7389 */ /* 0x00006400000c000b */
[----:B01----:R-:W-:Y:S01]  /*14270*/  ENDCOLLECTIVE ;  /* 0x000000000000791b */ /* 0x003fe20003800000 */
.L_x_2549:
        /* <DEDUP_REMOVED lines=8> */
.L_x_2550:
        /* <DEDUP_REMOVED lines=14> */
.L_x_2551:
        /* <DEDUP_REMOVED lines=8> */
.L_x_2552:
        /* <DEDUP_REMOVED lines=14> */
.L_x_2553:
        /* <DEDUP_REMOVED lines=8> */
.L_x_2554:
        /* <DEDUP_REMOVED lines=14> */
.L_x_2555:
        /* <DEDUP_REMOVED lines=8> */
.L_x_2556:
        /* <DEDUP_REMOVED lines=13> */
.L_x_2557:
        /* <DEDUP_REMOVED lines=8> */
.L_x_2558:
        /* <DEDUP_REMOVED lines=12> */
.L_x_2559:
[----:B------:R-:W-:Y:S05]  /*14930*/  BRA `(.L_x_2560) ;  /* 0xffffffbc00207947 */ /* 0x000fea000383ffff */
.L_x_2474:
[----:B0-----:R0:W1:Y:S02]  /*14940*/  SYNCS.PHASECHK.TRANS64.TRYWAIT P0, [R22+URZ+0x2a820], R3 ;  /* 0x02a82003160075a7 */ /* 0x001064000800017f */
[----:B-1----:R-:W-:Y:S05]  /*14950*/  @!P0 NANOSLEEP.SYNCS 0x989680 ;  /* 0x009896800000895d */ /* 0x002fea0003900000 */
[----:B------:R-:W1:Y:S02]  /*14960*/  @!P0 SYNCS.PHASECHK.TRANS64 P0, [R22+URZ+0x2a820], R3 ;  /* 0x02a82003160085a7 */ /* 0x000e64000800007f */
[----:B-1----:R-:W-:Y:S05]  /*14970*/  @!P0 BRA `(.L_x_2474) ;  /* 0xfffffffc00f08947 */ /* 0x002fea000383ffff */
[----:B------:R-:W-:Y:S05]  /*14980*/  BRA `(.L_x_2561) ;  /* 0xffffffbc00987947 */ /* 0x000fea000383ffff */
.L_x_2479:
[----:B0-----:R0:W1:Y:S02]  /*14990*/  SYNCS.PHASECHK.TRANS64.TRYWAIT P0, [R6+URZ+0x2a840], R3 ;  /* 0x02a84003060075a7 */ /* 0x001064000800017f */
[----:B-1----:R-:W-:Y:S05]  /*149a0*/  @!P0 NANOSLEEP.SYNCS 0x989680 ;  /* 0x009896800000895d */ /* 0x002fea0003900000 */
[----:B------:R-:W1:Y:S02]  /*149b0*/  @!P0 SYNCS.PHASECHK.TRANS64 P0, [R6+URZ+0x2a840], R3 ;  /* 0x02a84003060085a7 */ /* 0x000e64000800007f */
[----:B-1----:R-:W-:Y:S05]  /*149c0*/  @!P0 BRA `(.L_x_2479) ;  /* 0xfffffffc00f08947 */ /* 0x002fea000383ffff */
[----:B------:R-:W-:Y:S05]  /*149d0*/  BRA `(.L_x_2562) ;  /* 0xffffffc0005c7947 */ /* 0x000fea000383ffff */
.L_x_2480:
[----:B------:R-:W-:Y:S01]  /*149e0*/  BSSY B1, `(.L_x_2563) ;  /* 0x0000008000017945 */ /* 0x000fe20003800000 */
[----:B------:R-:W-:Y:S01]  /*149f0*/  IMAD.MOV.U32 R13, RZ, RZ, R5 ;  /* 0x000000ffff0d7224 */ /* 0x000fe200078e0005 */
[----:B------:R-:W-:Y:S01]  /*14a00*/  MOV R11, 0x181f ;  /* 0x0000181f000b7802 */ /* 0x000fe20000000f00 */
[----:B------:R-:W-:Y:S02]  /*14a10*/  IMAD.MOV.U32 R12, RZ, RZ, RZ ;  /* 0x000000ffff0c7224 */ /* 0x000fe400078e00ff */
[----:B------:R-:W-:-:S07]  /*14a20*/  IMAD.MOV.U32 R15, RZ, RZ, -0x1 ;  /* 0xffffffffff0f7424 */ /* 0x000fce00078e00ff */
[----:B--2---:R-:W-:Y:S05]  /*14a30*/  WARPSYNC.COLLECTIVE R15, `(.L_x_2564) ;  /* 0x000000000f087348 */ /* 0x004fea0003c00000 */
[----:B--2---:R0:W1:Y:S02]  /*14a40*/  SHFL.IDX P6, R14, R13, R12, R11 ;  /* 0x0000000c0d0e7389 */ /* 0x00406400000c000b */
[----:B01----:R-:W-:Y:S01]  /*14a50*/  ENDCOLLECTIVE ;  /* 0x000000000000791b */ /* 0x003fe20003800000 */
.L_x_2564:
[----:B------:R-:W-:Y:S05]  /*14a60*/  BSYNC B1 ;  /* 0x0000000000017941 */ /* 0x000fea0003800000 */
.L_x_2563:
        /* <DEDUP_REMOVED lines=10> */
.L_x_2565:
[----:B------:R-:W-:Y:S02]  /*14b10*/  IMAD.MOV.U32 R13, RZ, RZ, R5 ;  /* 0x000000ffff0d7224 */ /* 0x000fe400078e0005 */
[----:B------:R-:W-:Y:S02]  /*14b20*/  IMAD.MOV.U32 R12, RZ, RZ, 0x1 ;  /* 0x00000001ff0c7424 */ /* 0x000fe400078e00ff */
[----:B------:R-:W-:Y:S01]  /*14b30*/  IMAD.SHL.U32 R35, R35, 0x8, RZ ;  /* 0x0000000823237824 */ /* 0x000fe200078e00ff */
[----:B------:R-:W-:-:S07]  /*14b40*/  MOV R2, R14 ;  /* 0x0000000e00027202 */ /* 0x000fce0000000f00 */
[----:B------:R-:W-:Y:S05]  /*14b50*/  WARPSYNC.COLLECTIVE R15, `(.L_x_2566) ;  /* 0x000000000f087348 */ /* 0x000fea0003c00000 */
[----:B------:R0:W1:Y:S02]  /*14b60*/  SHFL.IDX P6, R14, R13, R12, R11 ;  /* 0x0000000c0d0e7389 */ /* 0x00006400000c000b */
[----:B01----:R-:W-:Y:S01]  /*14b70*/  ENDCOLLECTIVE ;  /* 0x000000000000791b */ /* 0x003fe20003800000 */
.L_x_2566:
[----:B------:R-:W-:-:S05]  /*14b80*/  LOP3.LUT R35, R35, 0x38, RZ, 0xc0, !PT ;  /* 0x0000003823237812 */ /* 0x000fca00078ec0ff */
[----:B------:R-:W-:-:S05]  /*14b90*/  IMAD.SHL.U32 R0, R35, 0x2, RZ ;  /* 0x0000000223007824 */ /* 0x000fca00078e00ff */
[----:B------:R-:W-:Y:S01]  /*14ba0*/  IADD3 R2, P0, R2, R0, RZ ;  /* 0x0000000002027210 */ /* 0x000fe20007f1e0ff */
[----:B------:R-:W-:-:S04]  /*14bb0*/  IMAD.MOV.U32 R13, RZ, RZ, R9 ;  /* 0x000000ffff0d7224 */ /* 0x000fc800078e0009 */
[----:B------:R-:W-:-:S05]  /*14bc0*/  IMAD.X R3, RZ, RZ, R3, P0 ;  /* 0x000000ffff037224 */ /* 0x000fca00000e0603 */
        /* <DEDUP_REMOVED lines=10> */
.L_x_2567:
[----:B------:R-:W-:Y:S02]  /*14c70*/  IMAD.MOV.U32 R13, RZ, RZ, R5 ;  /* 0x000000ffff0d7224 */ /* 0x000fe400078e0005 */
[----:B------:R-:W-:Y:S01]  /*14c80*/  IMAD.MOV.U32 R12, RZ, RZ, 0x2 ;  /* 0x00000002ff0c7424 */ /* 0x000fe200078e00ff */
[----:B------:R-:W-:-:S07]  /*14c90*/  MOV R2, R14 ;  /* 0x0000000e00027202 */ /* 0x000fce0000000f00 */
[----:B------:R-:W-:Y:S05]  /*14ca0*/  WARPSYNC.COLLECTIVE R15, `(.L_x_2568) ;  /* 0x000000000f087348 */ /* 0x000fea0003c00000 */
[----:B------:R0:W1:Y:S02]  /*14cb0*/  SHFL.IDX P6, R14, R13, R12, R11 ;  /* 0x0000000c0d0e7389 */ /* 0x00006400000c000b */
[----:B01----:R-:W-:Y:S01]  /*14cc0*/  ENDCOLLECTIVE ;  /* 0x000000000000791b */ /* 0x003fe20003800000 */
.L_x_2568:
        /* <DEDUP_REMOVED lines=13> */
.L_x_2569:
[----:B------:R-:W-:Y:S01]  /*14da0*/  MOV R13, R5 ;  /* 0x00000005000d7202 */ /* 0x000fe20000000f00 */
[----:B------:R-:W-:Y:S02]  /*14db0*/  IMAD.MOV.U32 R12, RZ, RZ, 0x3 ;  /* 0x00000003ff0c7424 */ /* 0x000fe400078e00ff */
[----:B------:R-:W-:-:S07]  /*14dc0*/  IMAD.MOV.U32 R2, RZ, RZ, R14 ;  /* 0x000000ffff027224 */ /* 0x000fce00078e000e */
[----:B------:R-:W-:Y:S05]  /*14dd0*/  WARPSYNC.COLLECTIVE R15, `(.L_x_2570) ;  /* 0x000000000f087348 */ /* 0x000fea0003c00000 */
[----:B------:R0:W1:Y:S02]  /*14de0*/  SHFL.IDX P6, R14, R13, R12, R11 ;  /* 0x0000000c0d0e7389 */ /* 0x00006400000c000b */
[----:B01----:R-:W-:Y:S01]  /*14df0*/  ENDCOLLECTIVE ;  /* 0x000000000000791b */ /* 0x003fe20003800000 */
.L_x_2570:
        /* <DEDUP_REMOVED lines=13> */
.L_x_2571:
[----:B------:R-:W-:Y:S02]  /*14ed0*/  IMAD.MOV.U32 R13, RZ, RZ, R5 ;  /* 0x000000ffff0d7224 */ /* 0x000fe400078e0005 */
[----:B------:R-:W-:Y:S02]  /*14ee0*/  IMAD.MOV.U32 R12, RZ, RZ, 0x4 ;  /* 0x00000004ff0c7424 */ /* 0x000fe400078e00ff */
[----:B------:R-:W-:-:S07]  /*14ef0*/  IMAD.MOV.U32 R2, RZ, RZ, R14 ;  /* 0x000000ffff027224 */ /* 0x000fce00078e000e */
[----:B------:R-:W-:Y:S05]  /*14f00*/  WARPSYNC.COLLECTIVE R15, `(.L_x_2572) ;  /* 0x000000000f087348 */ /* 0x000fea0003c00000 */
[----:B------:R0:W1:Y:S02]  /*14f10*/  SHFL.IDX P6, R14, R13, R12, R11 ;  /* 0x0000000c0d0e7389 */ /* 0x00006400000c000b */
[----:B01----:R-:W-:Y:S01]  /*14f20*/  ENDCOLLECTIVE ;  /* 0x000000000000791b */ /* 0x003fe20003800000 */
.L_x_2572:
        /* <DEDUP_REMOVED lines=9> */
[----:B------:R-:W-:-:S07]  /*14fc0*/  MOV R35, R14 ;  /* 0x0000000e00237202 */ /* 0x000fce0000000f00 */
[----:B0-----:R-:W-:Y:S05]  /*14fd0*/  WARPSYNC.COLLECTIVE R15, `(.L_x_2573) ;  /* 0x000000000f087348 */ /* 0x001fea0003c00000 */
[----:B------:R1:W2:Y:S02]  /*14fe0*/  SHFL.IDX P6, R14, R13, R12, R11 ;  /* 0x0000000c0d0e7389 */ /* 0x0002a400000c000b */
[----:B012---:R-:W-:Y:S01]  /*14ff0*/  ENDCOLLECTIVE ;  /* 0x000000000000791b */ /* 0x007fe20003800000 */
.L_x_2573:
[----:B------:R-:W-:Y:S02]  /*15000*/  IMAD.MOV.U32 R13, RZ, RZ, R5 ;  /* 0x000000ffff0d7224 */ /* 0x000fe400078e0005 */
[----:B------:R-:W-:Y:S02]  /*15010*/  IMAD.MOV.U32 R12, RZ, RZ, 0x5 ;  /* 0x00000005ff0c7424 */ /* 0x000fe400078e00ff */
[----:B------:R-:W-:-:S07]  /*15020*/  IMAD.MOV.U32 R2, RZ, RZ, R14 ;  /* 0x000000ffff027224 */ /* 0x000fce00078e000e */
[----:B------:R-:W-:Y:S05]  /*15030*/  WARPSYNC.COLLECTIVE R15, `(.L_x_2574) ;  /* 0x000000000f087348 */ /* 0x000fea0003c00000 */
[----:B------:R0:W1:Y:S02]  /*15040*/  SHFL.IDX P6, R14, R13, R12, R11 ;  /* 0x0000000c0d0e7389 */ /* 0x00006400000c000b */
[----:B01----:R-:W-:Y:S01]  /*15050*/  ENDCOLLECTIVE ;  /* 0x000000000000791b */ /* 0x003fe20003800000 */
.L_x_2574:
        /* <DEDUP_REMOVED lines=13> */
.L_x_2575:
[----:B------:R-:W-:Y:S01]  /*15130*/  MOV R2, R14 ;  /* 0x0000000e00027202 */ /* 0x000fe20000000f00 */
[----:B------:R-:W-:Y:S06]  /*15140*/  BRA `(.L_x_2576) ;  /* 0xffffffbc008c7947 */ /* 0x000fec000383ffff */
.L_x_2485:
[----:B-1----:R1:W4:Y:S02]  /*15150*/  SYNCS.PHASECHK.TRANS64.TRYWAIT P0, [R4+URZ+0x2a860], R2 ;  /* 0x02a86002040075a7 */ /* 0x002324000800017f */
[----:B----4-:R-:W-:Y:S05]  /*15160*/  @!P0 NANOSLEEP.SYNCS 0x989680 ;  /* 0x009896800000895d */ /* 0x010fea0003900000 */
[----:B------:R-:W4:Y:S02]  /*15170*/  @!P0 SYNCS.PHASECHK.TRANS64 P0, [R4+URZ+0x2a860], R2 ;  /* 0x02a86002040085a7 */ /* 0x000f24000800007f */
[----:B----4-:R-:W-:Y:S05]  /*15180*/  @!P0 BRA `(.L_x_2485) ;  /* 0xfffffffc00f08947 */ /* 0x010fea000383ffff */
[----:B------:R-:W-:Y:S05]  /*15190*/  BRA `(.L_x_2577) ;  /* 0xffffffbc00e87947 */ /* 0x000fea000383ffff */
.L_x_2486:
        /* <DEDUP_REMOVED lines=8> */
.L_x_2579:
[----:B------:R-:W-:Y:S05]  /*15220*/  BSYNC B1 ;  /* 0x0000000000017941 */ /* 0x000fea0003800000 */
.L_x_2578:
[----:B------:R-:W-:Y:S01]  /*15230*/  IMAD.MOV.U32 R13, RZ, RZ, R18 ;  /* 0x000000ffff0d7224 */ /* 0x000fe200078e0012 */
[----:B------:R-:W-:Y:S01]  /*15240*/  MOV R11, 0x181f ;  /* 0x0000181f000b7802 */ /* 0x000fe20000000f00 */
[----:B------:R-:W-:Y:S02]  /*15250*/  IMAD.MOV.U32 R12, RZ, RZ, RZ ;  /* 0x000000ffff0c7224 */ /* 0x000fe400078e00ff */
[----:B------:R-:W-:Y:S02]  /*15260*/  IMAD.MOV.U32 R15, RZ, RZ, -0x1 ;  /* 0xffffffffff0f7424 */ /* 0x000fe400078e00ff */
[----:B------:R-:W-:Y:S02]  /*15270*/  IMAD.MOV.U32 R3, RZ, RZ, R14 ;  /* 0x000000ffff037224 */ /* 0x000fe400078e000e */
[----:B------:R-:W-:-:S07]  /*15280*/  IMAD R5, R5, 0x2, R22 ;  /* 0x0000000205057824 */ /* 0x000fce00078e0216 */
[----:B------:R-:W-:Y:S05]  /*15290*/  WARPSYNC.COLLECTIVE R15, `(.L_x_2580) ;  /* 0x000000000f087348 */ /* 0x000fea0003c00000 */
[----:B------:R0:W1:Y:S02]  /*152a0*/  SHFL.IDX P6, R14, R13, R12, R11 ;  /* 0x0000000c0d0e7389 */ /* 0x00006400000c000b */
[----:B01----:R-:W-:Y:S01]  /*152b0*/  ENDCOLLECTIVE ;  /* 0x000000000000791b */ /* 0x003fe20003800000 */
.L_x_2580:
[----:B------:R-:W-:Y:S02]  /*152c0*/  IMAD.MOV.U32 R13, RZ, RZ, R24 ;  /* 0x000000ffff0d7224 */ /* 0x000fe400078e0018 */
[----:B------:R-:W-:Y:S02]  /*152d0*/  IMAD.MOV.U32 R12, RZ, RZ, 0x1 ;  /* 0x00000001ff0c7424 */ /* 0x000fe400078e00ff */
[----:B------:R-:W-:-:S07]  /*152e0*/  IMAD.MOV.U32 R2, RZ, RZ, R14 ;  /* 0x000000ffff027224 */ /* 0x000fce00078e000e */
[----:B------:R-:W-:Y:S05]  /*152f0*/  WARPSYNC.COLLECTIVE R15, `(.L_x_2581) ;  /* 0x000000000f087348 */ /* 0x000fea0003c00000 */
[----:B------:R0:W1:Y:S02]  /*15300*/  SHFL.IDX P6, R14, R13, R12, R11 ;  /* 0x0000000c0d0e7389 */ /* 0x00006400000c000b */
[----:B01----:R-:W-:Y:S01]  /*15310*/  ENDCOLLECTIVE ;  /* 0x000000000000791b */ /* 0x003fe20003800000 */
.L_x_2581:
[----:B------:R-:W-:-:S05]  /*15320*/  IADD3 R2, P1, R2, R0, RZ ;  /* 0x0000000002027210 */ /* 0x000fca0007f3e0ff */
[----:B------:R-:W-:Y:S01]  /*15330*/  IMAD.X R3, RZ, RZ, R3, P1 ;  /* 0x000000ffff037224 */ /* 0x000fe200008e0603 */
[----:B------:R-:W-:-:S04]  /*15340*/  LOP3.LUT P1, RZ, R29, 0x1, RZ, 0xc0, !PT ;  /* 0x000000011dff7812 */ /* 0x000fc8000782c0ff */
[----:B------:R-:W-:Y:S02]  /*15350*/  ISETP.LT.OR P2, PT, R6, 0x1, !P1 ;  /* 0x000000010600780c */ /* 0x000fe40004f41670 */
[----:B------:R-:W-:-:S11]  /*15360*/  MOV R13, R18 ;  /* 0x00000012000d7202 */ /* 0x000fd60000000f00 */
        /* <DEDUP_REMOVED lines=10> */
.L_x_2582:
[----:B------:R-:W-:Y:S02]  /*15410*/  IMAD.MOV.U32 R13, RZ, RZ, R24 ;  /* 0x000000ffff0d7224 */ /* 0x000fe400078e0018 */
[----:B------:R-:W-:Y:S02]  /*15420*/  IMAD.MOV.U32 R12, RZ, RZ, 0x2 ;  /* 0x00000002ff0c7424 */ /* 0x000fe400078e00ff */
[----:B------:R-:W-:-:S07]  /*15430*/  IMAD.MOV.U32 R2, RZ, RZ, R14 ;  /* 0x000000ffff027224 */ /* 0x000fce00078e000e */
[----:B------:R-:W-:Y:S05]  /*15440*/  WARPSYNC.COLLECTIVE R15, `(.L_x_2583) ;  /* 0x000000000f087348 */ /* 0x000fea0003c00000 */
[----:B------:R0:W1:Y:S02]  /*15450*/  SHFL.IDX P6, R14, R13, R12, R11 ;  /* 0x0000000c0d0e7389 */ /* 0x00006400000c000b */
[----:B01----:R-:W-:Y:S01]  /*15460*/  ENDCOLLECTIVE ;  /* 0x000000000000791b */ /* 0x003fe20003800000 */
.L_x_2583:
        /* <DEDUP_REMOVED lines=14> */
.L_x_2584:
[----:B------:R-:W-:Y:S02]  /*15550*/  IMAD.MOV.U32 R13, RZ, RZ, R24 ;  /* 0x000000ffff0d7224 */ /* 0x000fe400078e0018 */
[----:B------:R-:W-:Y:S02]  /*15560*/  IMAD.MOV.U32 R12, RZ, RZ, 0x3 ;  /* 0x00000003ff0c7424 */ /* 0x000fe400078e00ff */
[----:B------:R-:W-:-:S07]  /*15570*/  IMAD.MOV.U32 R2, RZ, RZ, R14 ;  /* 0x000000ffff027224 */ /* 0x000fce00078e000e */
[----:B------:R-:W-:Y:S05]  /*15580*/  WARPSYNC.COLLECTIVE R15, `(.L_x_2585) ;  /* 0x000000000f087348 */ /* 0x000fea0003c00000 */
[----:B------:R0:W1:Y:S02]  /*15590*/  SHFL.IDX P6, R14, R13, R12, R11 ;  /* 0x0000000c0d0e7389 */ /* 0x00006400000c000b */
[----:B01----:R-:W-:Y:S01]  /*155a0*/  ENDCOLLECTIVE ;  /* 0x000000000000791b */ /* 0x003fe20003800000 */
.L_x_2585:
        /* <DEDUP_REMOVED lines=14> */
.L_x_2586:
[----:B------:R-:W-:Y:S01]  /*15690*/  IMAD.MOV.U32 R13, RZ, RZ, R24 ;  /* 0x000000ffff0d7224 */ /* 0x000fe200078e0018 */
[----:B------:R-:W-:Y:S01]  /*156a0*/  MOV R12, 0x4 ;  /* 0x00000004000c7802 */ /* 0x000fe20000000f00 */
[----:B------:R-:W-:-:S07]  /*156b0*/  IMAD.MOV.U32 R2, RZ, RZ, R14 ;  /* 0x000000ffff027224 */ /* 0x000fce00078e000e */
[----:B------:R-:W-:Y:S05]  /*156c0*/  WARPSYNC.COLLECTIVE R15, `(.L_x_2587) ;  /* 0x000000000f087348 */ /* 0x000fea0003c00000 */
[----:B------:R0:W1:Y:S02]  /*156d0*/  SHFL.IDX P6, R14, R13, R12, R11 ;  /* 0x0000000c0d0e7389 */ /* 0x00006400000c000b */
[----:B01----:R-:W-:Y:S01]  /*156e0*/  ENDCOLLECTIVE ;  /* 0x000000000000791b */ /* 0x003fe20003800000 */
.L_x_2587:
        /* <DEDUP_REMOVED lines=14> */
.L_x_2588:
[----:B------:R-:W-:Y:S02]  /*157d0*/  IMAD.MOV.U32 R13, RZ, RZ, R24 ;  /* 0x000000ffff0d7224 */ /* 0x000fe400078e0018 */
[----:B------:R-:W-:Y:S02]  /*157e0*/  IMAD.MOV.U32 R12, RZ, RZ, 0x5 ;  /* 0x00000005ff0c7424 */ /* 0x000fe400078e00ff */
[----:B------:R-:W-:-:S07]  /*157f0*/  IMAD.MOV.U32 R2, RZ, RZ, R14 ;  /* 0x000000ffff027224 */ /* 0x000fce00078e000e */
[----:B------:R-:W-:Y:S05]  /*15800*/  WARPSYNC.COLLECTIVE R15, `(.L_x_2589) ;  /* 0x000000000f087348 */ /* 0x000fea0003c00000 */
[----:B------:R0:W1:Y:S02]  /*15810*/  SHFL.IDX P6, R14, R13, R12, R11 ;  /* 0x0000000c0d0e7389 */ /* 0x00006400000c000b */
[----:B01----:R-:W-:Y:S01]  /*15820*/  ENDCOLLECTIVE ;  /* 0x000000000000791b */ /* 0x003fe20003800000 */
.L_x_2589:
[----:B------:R-:W-:-:S05]  /*15830*/  IADD3 R2, P2, R2, R0, RZ ;  /* 0x0000000002027210 */ /* 0x000fca0007f5e0ff */
        /* <DEDUP_REMOVED lines=12> */
.L_x_2590:
[----:B------:R-:W-:Y:S01]  /*15900*/  @!PT LDS RZ, [RZ] ;  /* 0x00000000fffff984 */ /* 0x000fe20000000800 */
[----:B------:R-:W-:Y:S01]  /*15910*/  @!PT LDS RZ, [RZ] ;  /* 0x00000000fffff984 */ /* 0x000fe20000000800 */
[----:B------:R-:W-:Y:S01]  /*15920*/  @!PT LDS RZ, [RZ] ;  /* 0x00000000fffff984 */ /* 0x000fe20000000800 */
[----:B------:R1:W-:Y:S01]  /*15930*/  LDGSTS.E.BYPASS.LTC128B.128 [R5+0x5400], desc[UR36][R2.64+0x80], !P2 ;  /* 0x0540008002057fae */ /* 0x0003e2000d101d64 */
[----:B------:R-:W-:Y:S05]  /*15940*/  BRA `(.L_x_2591) ;  /* 0xffffffb800d47947 */ /* 0x000fea000383ffff */
.L_x_2494:
[----:B0-----:R0:W1:Y:S02]  /*15950*/  SYNCS.PHASECHK.TRANS64.TRYWAIT P0, [R0+URZ+0x2a860], R3 ;  /* 0x02a86003000075a7 */ /* 0x001064000800017f */
[----:B-1----:R-:W-:Y:S05]  /*15960*/  @!P0 NANOSLEEP.SYNCS 0x989680 ;  /* 0x009896800000895d */ /* 0x002fea0003900000 */
[----:B------:R-:W1:Y:S02]  /*15970*/  @!P0 SYNCS.PHASECHK.TRANS64 P0, [R0+URZ+0x2a860], R3 ;  /* 0x02a86003000085a7 */ /* 0x000e64000800007f */
[----:B-1----:R-:W-:Y:S05]  /*15980*/  @!P0 BRA `(.L_x_2494) ;  /* 0xfffffffc00f08947 */ /* 0x002fea000383ffff */
[----:B------:R-:W-:Y:S05]  /*15990*/  BRA `(.L_x_2592) ;  /* 0xffffffbc00e47947 */ /* 0x000fea000383ffff */
.L_x_2495:
        /* <DEDUP_REMOVED lines=8> */
.L_x_2594:
[----:B------:R-:W-:Y:S05]  /*15a20*/  BSYNC B0 ;  /* 0x0000000000007941 */ /* 0x000fea0003800000 */
.L_x_2593:
        /* <DEDUP_REMOVED lines=12> */
.L_x_2595:
[C---:B------:R-:W-:Y:S02]  /*15af0*/  ISETP.LT.OR P4, PT, R6.reuse, 0x1, !P0 ;  /* 0x000000010600780c */ /* 0x040fe40004781670 */
[----:B------:R-:W-:Y:S01]  /*15b00*/  ISETP.LT.OR P3, PT, R6, 0x1, P1 ;  /* 0x000000010600780c */ /* 0x000fe20000f61670 */
        /* <DEDUP_REMOVED lines=10> */
.L_x_2596:
        /* <DEDUP_REMOVED lines=13> */
.L_x_2597:
[----:B------:R-:W-:Y:S02]  /*15c80*/  IMAD.MOV.U32 R13, RZ, RZ, R24 ;  /* 0x000000ffff0d7224 */ /* 0x000fe400078e0018 */
[----:B------:R-:W-:Y:S01]  /*15c90*/  IMAD.MOV.U32 R12, RZ, RZ, 0x2 ;  /* 0x00000002ff0c7424 */ /* 0x000fe200078e00ff */
[----:B------:R-:W-:-:S13]  /*15ca0*/  IADD3 R2, P2, R14, R5, RZ ;  /* 0x000000050e027210 */ /* 0x000fda0007f5e0ff */
[----:B------:R-:W-:Y:S05]  /*15cb0*/  WARPSYNC.COLLECTIVE R15, `(.L_x_2598) ;  /* 0x000000000f087348 */ /* 0x000fea0003c00000 */
[----:B------:R0:W1:Y:S02]  /*15cc0*/  SHFL.IDX P6, R14, R13, R12, R11 ;  /* 0x0000000c0d0e7389 */ /* 0x00006400000c000b */
[----:B01----:R-:W-:Y:S01]  /*15cd0*/  ENDCOLLECTIVE ;  /* 0x000000000000791b */ /* 0x003fe20003800000 */
.L_x_2598:
        /* <DEDUP_REMOVED lines=13> */
.L_x_2599:
[----:B------:R-:W-:Y:S02]  /*15db0*/  IMAD.MOV.U32 R13, RZ, RZ, R24 ;  /* 0x000000ffff0d7224 */ /* 0x000fe400078e0018 */
[----:B------:R-:W-:Y:S02]  /*15dc0*/  IMAD.MOV.U32 R12, RZ, RZ, 0x3 ;  /* 0x00000003ff0c7424 */ /* 0x000fe400078e00ff */
[----:B------:R-:W-:-:S07]  /*15dd0*/  IMAD.MOV.U32 R10, RZ, RZ, R14 ;  /* 0x000000ffff0a7224 */ /* 0x000fce00078e000e */
[----:B------:R-:W-:Y:S05]  /*15de0*/  WARPSYNC.COLLECTIVE R15, `(.L_x_2600) ;  /* 0x000000000f087348 */ /* 0x000fea0003c00000 */
[----:B------:R0:W1:Y:S02]  /*15df0*/  SHFL.IDX P6, R14, R13, R12, R11 ;  /* 0x0000000c0d0e7389 */ /* 0x00006400000c000b */
[----:B01----:R-:W-:Y:S01]  /*15e00*/  ENDCOLLECTIVE ;  /* 0x000000000000791b */ /* 0x003fe20003800000 */
.L_x_2600:
[----:B------:R-:W-:-:S04]  /*15e10*/  IADD3 R2, P2, R10, R5, RZ ;  /* 0x000000050a027210 */ /* 0x000fc80007f5e0ff */
[----:B------:R-:W-:-:S05]  /*15e20*/  IADD3.X R3, RZ, R7, RZ, P2, !PT ;  /* 0x00000007ff037210 */ /* 0x000fca00017fe4ff */
        /* <DEDUP_REMOVED lines=12> */
.L_x_2601:
[----:B------:R-:W-:Y:S02]  /*15ef0*/  IMAD.MOV.U32 R13, RZ, RZ, R24 ;  /* 0x000000ffff0d7224 */ /* 0x000fe400078e0018 */
[----:B------:R-:W-:Y:S01]  /*15f00*/  IMAD.MOV.U32 R12, RZ, RZ, 0x4 ;  /* 0x00000004ff0c7424 */ /* 0x000fe200078e00ff */
[----:B------:R-:W-:-:S13]  /*15f10*/  IADD3 R2, P2, R14, R5, RZ ;  /* 0x000000050e027210 */ /* 0x000fda0007f5e0ff */
[----:B------:R-:W-:Y:S05]  /*15f20*/  WARPSYNC.COLLECTIVE R15, `(.L_x_2602) ;  /* 0x000000000f087348 */ /* 0x000fea0003c00000 */
[----:B------:R0:W1:Y:S02]  /*15f30*/  SHFL.IDX P6, R14, R13, R12, R11 ;  /* 0x0000000c0d0e7389 */ /* 0x00006400000c000b */
[----:B01----:R-:W-:Y:S01]  /*15f40*/  ENDCOLLECTIVE ;  /* 0x000000000000791b */ /* 0x003fe20003800000 */
.L_x_2602:
        /* <DEDUP_REMOVED lines=13> */
.L_x_2603:
[----:B------:R-:W-:Y:S02]  /*16020*/  IMAD.MOV.U32 R13, RZ, RZ, R24 ;  /* 0x000000ffff0d7224 */ /* 0x000fe400078e0018 */
[----:B------:R-:W-:Y:S02]  /*16030*/  IMAD.MOV.U32 R12, RZ, RZ, 0x5 ;  /* 0x00000005ff0c7424 */ /* 0x000fe400078e00ff */
[----:B------:R-:W-:-:S07]  /*16040*/  IMAD.MOV.U32 R10, RZ, RZ, R14 ;  /* 0x000000ffff0a7224 */ /* 0x000fce00078e000e */
[----:B------:R-:W-:Y:S05]  /*16050*/  WARPSYNC.COLLECTIVE R15, `(.L_x_2604) ;  /* 0x000000000f087348 */ /* 0x000fea0003c00000 */
[----:B------:R0:W1:Y:S02]  /*16060*/  SHFL.IDX P6, R14, R13, R12, R11 ;  /* 0x0000000c0d0e7389 */ /* 0x00006400000c000b */
[----:B01----:R-:W-:Y:S01]  /*16070*/  ENDCOLLECTIVE ;  /* 0x000000000000791b */ /* 0x003fe20003800000 */
.L_x_2604:
        /* <DEDUP_REMOVED lines=12> */
.L_x_2605:
[----:B------:R-:W-:Y:S05]  /*16140*/  BRA `(.L_x_2606) ;  /* 0xffffffb800e07947 */ /* 0x000fea000383ffff */
.L_x_2500:
[----:B------:R-:W-:Y:S01]  /*16150*/  BSSY B0, `(.L_x_2607) ;  /* 0x0000008000007945 */ /* 0x000fe20003800000 */
[----:B------:R-:W-:Y:S01]  /*16160*/  MOV R13, R16 ;  /* 0x00000010000d7202 */ /* 0x000fe20000000f00 */
[----:B------:R-:W-:Y:S02]  /*16170*/  IMAD.MOV.U32 R12, RZ, RZ, RZ ;  /* 0x000000ffff0c7224 */ /* 0x000fe400078e00ff */
[----:B------:R-:W-:Y:S02]  /*16180*/  IMAD.MOV.U32 R11, RZ, RZ, 0x1f ;  /* 0x0000001fff0b7424 */ /* 0x000fe400078e00ff */
[----:B------:R-:W-:-:S07]  /*16190*/  IMAD.MOV.U32 R15, RZ, RZ, -0x1 ;  /* 0xffffffffff0f7424 */ /* 0x000fce00078e00ff */
[----:B------:R-:W-:Y:S05]  /*161a0*/  WARPSYNC.COLLECTIVE R15, `(.L_x_2608) ;  /* 0x000000000f087348 */ /* 0x000fea0003c00000 */
[----:B------:R0:W1:Y:S02]  /*161b0*/  SHFL.IDX P6, R14, R13, R12, R11 ;  /* 0x0000000c0d0e7389 */ /* 0x00006400000c000b */
[----:B01----:R-:W-:Y:S01]  /*161c0*/  ENDCOLLECTIVE ;  /* 0x000000000000791b */ /* 0x003fe20003800000 */
.L_x_2608:
[----:B------:R-:W-:Y:S05]  /*161d0*/  BSYNC B0 ;  /* 0x0000000000007941 */ /* 0x000fea0003800000 */
.L_x_2607:
[----:B------:R-:W-:Y:S01]  /*161e0*/  IMAD.MOV.U32 R13, RZ, RZ, R16 ;  /* 0x000000ffff0d7224 */ /* 0x000fe200078e0010 */
[----:B------:R-:W-:Y:S01]  /*161f0*/  MOV R15, 0xffffffff ;  /* 0xffffffff000f7802 */ /* 0x000fe20000000f00 */
[----:B------:R-:W-:Y:S02]  /*16200*/  IMAD.MOV.U32 R12, RZ, RZ, 0x1 ;  /* 0x00000001ff0c7424 */ /* 0x000fe400078e00ff */
[----:B------:R-:W-:Y:S02]  /*16210*/  IMAD.MOV.U32 R11, RZ, RZ, 0x1f ;  /* 0x0000001fff0b7424 */ /* 0x000fe400078e00ff */
[----:B------:R-:W-:Y:S02]  /*16220*/  IMAD.IADD R9, R19, 0x1, R10 ;  /* 0x0000000113097824 */ /* 0x000fe400078e020a */
[----:B------:R-:W-:-:S07]  /*16230*/  IMAD.MOV.U32 R0, RZ, RZ, R14 ;  /* 0x000000ffff007224 */ /* 0x000fce00078e000e */
[----:B------:R-:W-:Y:S05]  /*16240*/  WARPSYNC.COLLECTIVE R15, `(.L_x_2609) ;  /* 0x000000000f087348 */ /* 0x000fea0003c00000 */
[----:B------:R0:W1:Y:S02]  /*16250*/  SHFL.IDX P6, R14, R13, R12, R11 ;  /* 0x0000000c0d0e7389 */ /* 0x00006400000c000b */
[----:B01----:R-:W-:Y:S01]  /*16260*/  ENDCOLLECTIVE ;  /* 0x000000000000791b */ /* 0x003fe20003800000 */
.L_x_2609:
        /* <DEDUP_REMOVED lines=23> */
.L_x_2610:
[----:B------:R-:W-:Y:S01]  /*163e0*/  IMAD.MOV.U32 R12, RZ, RZ, 0x2 ;  /* 0x00000002ff0c7424 */ /* 0x000fe200078e00ff */
[----:B------:R-:W-:-:S04]  /*163f0*/  SEL R6, R14, RZ, P1 ;  /* 0x000000ff0e067207 */ /* 0x000fc80000800000 */
[----:B------:R-:W-:-:S05]  /*16400*/  IADD3 R6, R13, R6, RZ ;  /* 0x000000060d067210 */ /* 0x000fca0007ffe0ff */
[----:B------:R-:W-:-:S07]  /*16410*/  IMAD.MOV.U32 R13, RZ, RZ, R6 ;  /* 0x000000ffff0d7224 */ /* 0x000fce00078e0006 */
[----:B------:R-:W-:Y:S05]  /*16420*/  WARPSYNC.COLLECTIVE R15, `(.L_x_2611) ;  /* 0x000000000f087348 */ /* 0x000fea0003c00000 */
[----:B------:R0:W1:Y:S02]  /*16430*/  SHFL.UP P6, R14, R13, R12, R11 ;  /* 0x0400000c0d0e7389 */ /* 0x00006400000c000b */
[----:B01----:R-:W-:Y:S01]  /*16440*/  ENDCOLLECTIVE ;  /* 0x000000000000791b */ /* 0x003fe20003800000 */
.L_x_2611:
[----:B------:R-:W-:Y:S01]  /*16450*/  IMAD.MOV.U32 R12, RZ, RZ, 0x4 ;  /* 0x00000004ff0c7424 */ /* 0x000fe200078e00ff */
[----:B------:R-:W-:-:S05]  /*16460*/  SEL R3, R14, RZ, P2 ;  /* 0x000000ff0e037207 */ /* 0x000fca0001000000 */
[----:B------:R-:W-:Y:S01]  /*16470*/  IMAD.IADD R2, R6, 0x1, R3 ;  /* 0x0000000106027824 */ /* 0x000fe200078e0203 */
[----:B------:R-:W-:-:S03]  /*16480*/  MOV R6, RZ ;  /* 0x000000ff00067202 */ /* 0x000fc60000000f00 */
[----:B------:R-:W-:-:S07]  /*16490*/  IMAD.MOV.U32 R13, RZ, RZ, R2 ;  /* 0x000000ffff0d7224 */ /* 0x000fce00078e0002 */
[----:B------:R-:W-:Y:S05]  /*164a0*/  WARPSYNC.COLLECTIVE R15, `(.L_x_2612) ;  /* 0x000000000f087348 */ /* 0x000fea0003c00000 */
[----:B------:R0:W1:Y:S02]  /*164b0*/  SHFL.UP P6, R14, R13, R12, R11 ;  /* 0x0400000c0d0e7389 */ /* 0x00006400000c000b */
[----:B01----:R-:W-:Y:S01]  /*164c0*/  ENDCOLLECTIVE ;  /* 0x000000000000791b */ /* 0x003fe20003800000 */
.L_x_2612:
[----:B------:R-:W-:Y:S02]  /*164d0*/  MOV R12, 0x8 ;  /* 0x00000008000c7802 */ /* 0x000fe40000000f00 */
[----:B------:R-:W-:-:S05]  /*164e0*/  SEL R3, R14, RZ, P3 ;  /* 0x000000ff0e037207 */ /* 0x000fca0001800000 */
[----:B------:R-:W-:-:S04]  /*164f0*/  IMAD.IADD R3, R2, 0x1, R3 ;  /* 0x0000000102037824 */ /* 0x000fc800078e0203 */
[----:B------:R-:W-:-:S07]  /*16500*/  IMAD.MOV.U32 R13, RZ, RZ, R3 ;  /* 0x000000ffff0d7224 */ /* 0x000fce00078e0003 */
[----:B------:R-:W-:Y:S05]  /*16510*/  WARPSYNC.COLLECTIVE R15, `(.L_x_2613) ;  /* 0x000000000f087348 */ /* 0x000fea0003c00000 */
[----:B------:R0:W1:Y:S02]  /*16520*/  SHFL.UP P6, R14, R13, R12, R11 ;  /* 0x0400000c0d0e7389 */ /* 0x00006400000c000b */
[----:B01----:R-:W-:Y:S01]  /*16530*/  ENDCOLLECTIVE ;  /* 0x000000000000791b */ /* 0x003fe20003800000 */
.L_x_2613:
[----:B------:R-:W-:Y:S01]  /*16540*/  IMAD.MOV.U32 R12, RZ, RZ, 0x10 ;  /* 0x00000010ff0c7424 */ /* 0x000fe200078e00ff */
[----:B------:R-:W-:-:S05]  /*16550*/  SEL R4, R14, RZ, P4 ;  /* 0x000000ff0e047207 */ /* 0x000fca0002000000 */
[----:B------:R-:W-:-:S04]  /*16560*/  IMAD.IADD R4, R3, 0x1, R4 ;  /* 0x0000000103047824 */ /* 0x000fc800078e0204 */
[----:B------:R-:W-:-:S07]  /*16570*/  IMAD.MOV.U32 R13, RZ, RZ, R4 ;  /* 0x000000ffff0d7224 */ /* 0x000fce00078e0004 */
[----:B------:R-:W-:Y:S05]  /*16580*/  WARPSYNC.COLLECTIVE R15, `(.L_x_2614) ;  /* 0x000000000f087348 */ /* 0x000fea0003c00000 */
[----:B------:R0:W1:Y:S02]  /*16590*/  SHFL.UP P6, R14, R13, R12, R11 ;  /* 0x0400000c0d0e7389 */ /* 0x00006400000c000b */
[----:B01----:R-:W-:Y:S01]  /*165a0*/  ENDCOLLECTIVE ;  /* 0x000000000000791b */ /* 0x003fe20003800000 */
.L_x_2614:
        /* <DEDUP_REMOVED lines=8> */
.L_x_2615:
[----:B------:R-:W-:Y:S05]  /*16630*/  BRA `(.L_x_2616) ;  /* 0xffffffb800ec7947 */ /* 0x000fea000383ffff */
.L_x_2503:
[----:B------:R-:W-:Y:S01]  /*16640*/  BSSY B0, `(.L_x_2617) ;  /* 0x0000007000007945 */ /* 0x000fe20003800000 */
[----:B------:R-:W-:Y:S02]  /*16650*/  IMAD.MOV.U32 R12, RZ, RZ, 0x1 ;  /* 0x00000001ff0c7424 */ /* 0x000fe400078e00ff */
[----:B------:R-:W-:Y:S02]  /*16660*/  IMAD.MOV.U32 R11, RZ, RZ, RZ ;  /* 0x000000ffff0b7224 */ /* 0x000fe400078e00ff */
[----:B------:R-:W-:-:S07]  /*16670*/  IMAD.MOV.U32 R15, RZ, RZ, -0x1 ;  /* 0xffffffffff0f7424 */ /* 0x000fce00078e00ff */
[----:B------:R-:W-:Y:S05]  /*16680*/  WARPSYNC.COLLECTIVE R15, `(.L_x_2618) ;  /* 0x000000000f087348 */ /* 0x000fea0003c00000 */
[----:B------:R0:W1:Y:S02]  /*16690*/  SHFL.UP P6, R14, R13, R12, R11 ;  /* 0x0400000c0d0e7389 */ /* 0x00006400000c000b */
[----:B01----:R-:W-:Y:S01]  /*166a0*/  ENDCOLLECTIVE ;  /* 0x000000000000791b */ /* 0x003fe20003800000 */
.L_x_2618:
[----:B------:R-:W-:Y:S05]  /*166b0*/  BSYNC B0 ;  /* 0x0000000000007941 */ /* 0x000fea0003800000 */
.L_x_2617:
        /* <DEDUP_REMOVED lines=8> */
.L_x_2619:
[----:B------:R-:W-:Y:S01]  /*16740*/  IMAD.MOV.U32 R12, RZ, RZ, 0x4 ;  /* 0x00000004ff0c7424 */ /* 0x000fe200078e00ff */
[----:B------:R-:W-:-:S04]  /*16750*/  SEL R2, R14, RZ, P2 ;  /* 0x000000ff0e027207 */ /* 0x000fc80001000000 */
[----:B------:R-:W-:-:S05]  /*16760*/  IADD3 R2, R13, R2, RZ ;  /* 0x000000020d027210 */ /* 0x000fca0007ffe0ff */
[----:B------:R-:W-:-:S07]  /*16770*/  IMAD.MOV.U32 R13, RZ, RZ, R2 ;  /* 0x000000ffff0d7224 */ /* 0x000fce00078e0002 */
[----:B------:R-:W-:Y:S05]  /*16780*/  WARPSYNC.COLLECTIVE R15, `(.L_x_2620) ;  /* 0x000000000f087348 */ /* 0x000fea0003c00000 */
[----:B------:R0:W1:Y:S02]  /*16790*/  SHFL.UP P6, R14, R13, R12, R11 ;  /* 0x0400000c0d0e7389 */ /* 0x00006400000c000b */
[----:B01----:R-:W-:Y:S01]  /*167a0*/  ENDCOLLECTIVE ;  /* 0x000000000000791b */ /* 0x003fe20003800000 */
.L_x_2620:
[----:B------:R-:W-:Y:S01]  /*167b0*/  IMAD.MOV.U32 R12, RZ, RZ, 0x8 ;  /* 0x00000008ff0c7424 */ /* 0x000fe200078e00ff */
[----:B------:R-:W-:-:S05]  /*167c0*/  SEL R3, R14, RZ, P3 ;  /* 0x000000ff0e037207 */ /* 0x000fca0001800000 */
[----:B------:R-:W-:-:S04]  /*167d0*/  IMAD.IADD R3, R2, 0x1, R3 ;  /* 0x0000000102037824 */ /* 0x000fc800078e0203 */
[----:B------:R-:W-:-:S07]  /*167e0*/  IMAD.MOV.U32 R13, RZ, RZ, R3 ;  /* 0x000000ffff0d7224 */ /* 0x000fce00078e0003 */
[----:B------:R-:W-:Y:S05]  /*167f0*/  WARPSYNC.COLLECTIVE R15, `(.L_x_2621) ;  /* 0x000000000f087348 */ /* 0x000fea0003c00000 */
[----:B------:R0:W1:Y:S02]  /*16800*/  SHFL.UP P6, R14, R13, R12, R11 ;  /* 0x0400000c0d0e7389 */ /* 0x00006400000c000b */
[----:B01----:R-:W-:Y:S01]  /*16810*/  ENDCOLLECTIVE ;  /* 0x000000000000791b */ /* 0x003fe20003800000 */
.L_x_2621:
[----:B------:R-:W-:Y:S02]  /*16820*/  MOV R12, 0x10 ;  /* 0x00000010000c7802 */ /* 0x000fe40000000f00 */
[----:B------:R-:W-:-:S05]  /*16830*/  SEL R4, R14, RZ, P4 ;  /* 0x000000ff0e047207 */ /* 0x000fca0002000000 */
[----:B------:R-:W-:-:S04]  /*16840*/  IMAD.IADD R4, R3, 0x1, R4 ;  /* 0x0000000103047824 */ /* 0x000fc800078e0204 */
[----:B------:R-:W-:-:S07]  /*16850*/  IMAD.MOV.U32 R13, RZ, RZ, R4 ;  /* 0x000000ffff0d7224 */ /* 0x000fce00078e0004 */
[----:B------:R-:W-:Y:S05]  /*16860*/  WARPSYNC.COLLECTIVE R15, `(.L_x_2622) ;  /* 0x000000000f087348 */ /* 0x000fea0003c00000 */
[----:B------:R0:W1:Y:S02]  /*16870*/  SHFL.UP P6, R14, R13, R12, R11 ;  /* 0x0400000c0d0e7389 */ /* 0x00006400000c000b */
[----:B01----:R-:W-:Y:S01]  /*16880*/  ENDCOLLECTIVE ;  /* 0x000000000000791b */ /* 0x003fe20003800000 */
.L_x_2622:
        /* <DEDUP_REMOVED lines=8> */
.L_x_2623:
[----:B------:R-:W-:Y:S05]  /*16910*/  BRA `(.L_x_2624) ;  /* 0xffffffb800d87947 */ /* 0x000fea000383ffff */
.L_x_2505:
[----:B------:R-:W-:Y:S01]  /*16920*/  BSSY B0, `(.L_x_2625) ;  /* 0x0000006000007945 */ /* 0x000fe20003800000 */
[----:B------:R-:W-:Y:S01]  /*16930*/  PLOP3.LUT P6, PT, P6, PT, PT, 0x8, 0x0 ;  /* 0x000000000000781c */ /* 0x000fe200037ce170 */
[----:B------:R-:W-:-:S12]  /*16940*/  IMAD.MOV.U32 R15, RZ, RZ, -0x1 ;  /* 0xffffffffff0f7424 */ /* 0x000fd800078e00ff */
[----:B0-----:R-:W-:Y:S05]  /*16950*/  WARPSYNC.COLLECTIVE R15, `(.L_x_2626) ;  /* 0x000000000f087348 */ /* 0x001fea0003c00000 */
[----:B------:R-:W-:Y:S01]  /*16960*/  VOTE.ANY R14, PT, P6 ;  /* 0x00000000000e7806 */ /* 0x000fe200030e0100 */
[----:B0-----:R-:W-:Y:S06]  /*16970*/  ENDCOLLECTIVE ;  /* 0x000000000000791b */ /* 0x001fec0003800000 */
.L_x_2626:
[----:B------:R-:W-:Y:S05]  /*16980*/  BSYNC B0 ;  /* 0x0000000000007941 */ /* 0x000fea0003800000 */
.L_x_2625:
[----:B------:R-:W-:Y:S01]  /*16990*/  IMAD.MOV.U32 R3, RZ, RZ, R14 ;  /* 0x000000ffff037224 */ /* 0x000fe200078e000e */
[----:B------:R-:W-:Y:S01]  /*169a0*/  MOV R11, 0x1f ;  /* 0x0000001f000b7802 */ /* 0x000fe20000000f00 */
[----:B------:R-:W-:Y:S02]  /*169b0*/  IMAD.MOV.U32 R13, RZ, RZ, R17 ;  /* 0x000000ffff0d7224 */ /* 0x000fe400078e0011 */
[----:B------:R0:W1:Y:S01]  /*169c0*/  POPC R12, R3 ;  /* 0x00000003000c7309 */ /* 0x0000620000000000 */
[----:B------:R-:W-:-:S07]  /*169d0*/  IMAD.MOV.U32 R15, RZ, RZ, -0x1 ;  /* 0xffffffffff0f7424 */ /* 0x000fce00078e00ff */
[----:B01----:R-:W-:Y:S05]  /*169e0*/  WARPSYNC.COLLECTIVE R15, `(.L_x_2627) ;  /* 0x000000000f087348 */ /* 0x003fea0003c00000 */
[----:B-1----:R1:W2:Y:S02]  /*169f0*/  SHFL.IDX P6, R14, R13, R12, R11 ;  /* 0x0000000c0d0e7389 */ /* 0x0022a400000c000b */
[----:B012---:R-:W-:Y:S01]  /*16a00*/  ENDCOLLECTIVE ;  /* 0x000000000000791b */ /* 0x007fe20003800000 */
.L_x_2627:
[----:B------:R-:W-:Y:S02]  /*16a10*/  IMAD.IADD R19, R12, 0x1, R19 ;  /* 0x000000010c137824 */ /* 0x000fe400078e0213 */
[----:B------:R-:W-:Y:S02]  /*16a20*/  IMAD.MOV.U32 R13, RZ, RZ, R8 ;  /* 0x000000ffff0d7224 */ /* 0x000fe400078e0008 */
[----:B------:R-:W-:-:S07]  /*16a30*/  IMAD.MOV.U32 R17, RZ, RZ, R14 ;  /* 0x000000ffff117224 */ /* 0x000fce00078e000e */
[----:B------:R-:W-:Y:S05]  /*16a40*/  WARPSYNC.COLLECTIVE R15, `(.L_x_2628) ;  /* 0x000000000f087348 */ /* 0x000fea0003c00000 */
[----:B------:R0:W1:Y:S02]  /*16a50*/  SHFL.IDX P6, R14, R13, R12, R11 ;  /* 0x0000000c0d0e7389 */ /* 0x00006400000c000b */
[----:B01----:R-:W-:Y:S01]  /*16a60*/  ENDCOLLECTIVE ;  /* 0x000000000000791b */ /* 0x003fe20003800000 */
.L_x_2628:
[----:B------:R-:W-:Y:S01]  /*16a70*/  IMAD.MOV.U32 R8, RZ, RZ, R14 ;  /* 0x000000ffff087224 */ /* 0x000fe200078e000e */
[----:B------:R-:W-:Y:S06]  /*16a80*/  BRA `(.L_x_2629) ;  /* 0xffffffb800bc7947 */ /* 0x000fec000383ffff */
.L_x_2507:
[----:B------:R-:W-:Y:S01]  /*16a90*/  BSSY B0, `(.L_x_2630) ;  /* 0x0000007000007945 */ /* 0x000fe20003800000 */
[----:B------:R-:W-:Y:S01]  /*16aa0*/  IMAD.MOV.U32 R13, RZ, RZ, R2 ;  /* 0x000000ffff0d7224 */ /* 0x000fe200078e0002 */
[----:B------:R-:W-:Y:S01]  /*16ab0*/  MOV R15, 0xffffffff ;  /* 0xffffffff000f7802 */ /* 0x000fe20000000f00 */
[----:B------:R-:W-:-:S07]  /*16ac0*/  IMAD.MOV.U32 R11, RZ, RZ, 0x1f ;  /* 0x0000001fff0b7424 */ /* 0x000fce00078e00ff */
[----:B0-23--:R-:W-:Y:S05]  /*16ad0*/  WARPSYNC.COLLECTIVE R15, `(.L_x_2631) ;  /* 0x000000000f087348 */ /* 0x00dfea0003c00000 */
[----:B------:R1:W4:Y:S02]  /*16ae0*/  SHFL.IDX P6, R14, R13, R12, R11 ;  /* 0x0000000c0d0e7389 */ /* 0x00032400000c000b */
[----:B01234-:R-:W-:Y:S01]  /*16af0*/  ENDCOLLECTIVE ;  /* 0x000000000000791b */ /* 0x01ffe20003800000 */
.L_x_2631:
[----:B------:R-:W-:Y:S05]  /*16b00*/  BSYNC B0 ;  /* 0x0000000000007941 */ /* 0x000fea0003800000 */
.L_x_2630:
[----:B------:R-:W-:Y:S01]  /*16b10*/  IMAD.MOV.U32 R6, RZ, RZ, R14 ;  /* 0x000000ffff067224 */ /* 0x000fe200078e000e */
[----:B------:R-:W-:Y:S06]  /*16b20*/  BRA `(.L_x_2506) ;  /* 0xffffffb800ac7947 */ /* 0x000fec000383ffff */
.L_x_2513:
[----:B-1----:R1:W2:Y:S02]  /*16b30*/  SYNCS.PHASECHK.TRANS64.TRYWAIT P0, [R4+URZ+0x2a820], R0 ;  /* 0x02a82000040075a7 */ /* 0x0022a4000800017f */
[----:B--2---:R-:W-:Y:S05]  /*16b40*/  @!P0 NANOSLEEP.SYNCS 0x989680 ;  /* 0x009896800000895d */ /* 0x004fea0003900000 */
[----:B------:R-:W2:Y:S02]  /*16b50*/  @!P0 SYNCS.PHASECHK.TRANS64 P0, [R4+URZ+0x2a820], R0 ;  /* 0x02a82000040085a7 */ /* 0x000ea4000800007f */
[----:B--2---:R-:W-:Y:S05]  /*16b60*/  @!P0 BRA `(.L_x_2513) ;  /* 0xfffffffc00f08947 */ /* 0x004fea000383ffff */
[----:B------:R-:W-:Y:S05]  /*16b70*/  BRA `(.L_x_2632) ;  /* 0xffffffc400047947 */ /* 0x000fea000383ffff */
.L_x_2514:
        /* <DEDUP_REMOVED lines=8> */
[----:B01----:R-:W-:Y:S05]  /*16c00*/  WARPSYNC.COLLECTIVE R15, `(.L_x_2634) ;  /* 0x000000000f087348 */ /* 0x003fea0003c00000 */
[----:B------:R2:W3:Y:S02]  /*16c10*/  SHFL.IDX P6, R14, R13, R12, R11 ;  /* 0x0000000c0d0e7389 */ /* 0x0004e400000c000b */
[----:B0123--:R-:W-:Y:S01]  /*16c20*/  ENDCOLLECTIVE ;  /* 0x000000000000791b */ /* 0x00ffe20003800000 */
.L_x_2634:
[----:B------:R-:W-:Y:S05]  /*16c30*/  BSYNC B0 ;  /* 0x0000000000007941 */ /* 0x000fea0003800000 */
.L_x_2633:
[----:B------:R-:W-:Y:S05]  /*16c40*/  BRA `(.L_x_2635) ;  /* 0xffffffc000ec7947 */ /* 0x000fea000383ffff */
.L_x_2517:
[----:B------:R-:W-:Y:S01]  /*16c50*/  BSSY B1, `(.L_x_2636) ;  /* 0x0000006000017945 */ /* 0x000fe20003800000 */
[----:B------:R-:W-:-:S07]  /*16c60*/  IMAD.MOV.U32 R15, RZ, RZ, -0x1 ;  /* 0xffffffffff0f7424 */ /* 0x000fce00078e00ff */
[----:B01----:R-:W-:Y:S05]  /*16c70*/  WARPSYNC.COLLECTIVE R15, `(.L_x_2637) ;  /* 0x000000000f0c7348 */ /* 0x003fea0003c00000 */
[----:B------:R-:W-:Y:S02]  /*16c80*/  ELECT P6, UR62, PT ;  /* 0x00000000003e782f */ /* 0x000fe400038c0000 */
[----:B------:R-:W-:Y:S01]  /*16c90*/  MOV R14, UR62 ;  /* 0x0000003e000e7c02 */ /* 0x000fe20008000f00 */
[----:B01----:R-:W-:Y:S10]  /*16ca0*/  ENDCOLLECTIVE ;  /* 0x000000000000791b */ /* 0x003ff40003800000 */
.L_x_2637:
[----:B------:R-:W-:Y:S05]  /*16cb0*/  BSYNC B1 ;  /* 0x0000000000017941 */ /* 0x000fea0003800000 */
.L_x_2636:
[----:B------:R-:W-:Y:S05]  /*16cc0*/  BRA `(.L_x_2638) ;  /* 0xffffffc000e47947 */ /* 0x000fea000383ffff */
.L_x_2519:
[----:B-1----:R1:W2:Y:S02]  /*16cd0*/  SYNCS.PHASECHK.TRANS64.TRYWAIT P1, [R5+URZ+0x2a840], R0 ;  /* 0x02a84000050075a7 */ /* 0x0022a4000802017f */
[----:B--2---:R-:W-:Y:S05]  /*16ce0*/  @!P1 NANOSLEEP.SYNCS 0x989680 ;  /* 0x009896800000995d */ /* 0x004fea0003900000 */
[----:B------:R-:W2:Y:S02]  /*16cf0*/  @!P1 SYNCS.PHASECHK.TRANS64 P1, [R5+URZ+0x2a840], R0 ;  /* 0x02a84000050095a7 */ /* 0x000ea4000802007f */
[----:B--2---:R-:W-:Y:S05]  /*16d00*/  @!P1 BRA `(.L_x_2519) ;  /* 0xfffffffc00f09947 */ /* 0x004fea000383ffff */
[----:B------:R-:W-:Y:S05]  /*16d10*/  BRA `(.L_x_2639) ;  /* 0xffffffc4000c7947 */ /* 0x000fea000383ffff */
.L_x_2521:
[----:B--2---:R2:W3:Y:S02]  /*16d20*/  SYNCS.PHASECHK.TRANS64.TRYWAIT P1, [R27+URZ+0x2a840], R2 ;  /* 0x02a840021b0075a7 */ /* 0x0044e4000802017f */
[----:B---3--:R-:W-:Y:S05]  /*16d30*/  @!P1 NANOSLEEP.SYNCS 0x989680 ;  /* 0x009896800000995d */ /* 0x008fea0003900000 */
[----:B------:R-:W3:Y:S02]  /*16d40*/  @!P1 SYNCS.PHASECHK.TRANS64 P1, [R27+URZ+0x2a840], R2 ;  /* 0x02a840021b0095a7 */ /* 0x000ee4000802007f */
[----:B---3--:R-:W-:Y:S05]  /*16d50*/  @!P1 BRA `(.L_x_2521) ;  /* 0xfffffffc00f09947 */ /* 0x008fea000383ffff */
[----:B------:R-:W-:Y:S05]  /*16d60*/  BRA `(.L_x_2640) ;  /* 0xffffffc400187947 */ /* 0x000fea000383ffff */
.L_x_2523:
[----:B---3--:R3:W4:Y:S02]  /*16d70*/  SYNCS.PHASECHK.TRANS64.TRYWAIT P1, [R5+URZ+0x2a860], R0 ;  /* 0x02a86000050075a7 */ /* 0x008724000802017f */
[----:B----4-:R-:W-:Y:S05]  /*16d80*/  @!P1 NANOSLEEP.SYNCS 0x989680 ;  /* 0x009896800000995d */ /* 0x010fea0003900000 */
[----:B------:R-:W4:Y:S02]  /*16d90*/  @!P1 SYNCS.PHASECHK.TRANS64 P1, [R5+URZ+0x2a860], R0 ;  /* 0x02a86000050095a7 */ /* 0x000f24000802007f */
[----:B----4-:R-:W-:Y:S05]  /*16da0*/  @!P1 BRA `(.L_x_2523) ;  /* 0xfffffffc00f09947 */ /* 0x010fea000383ffff */
[----:B------:R-:W-:Y:S05]  /*16db0*/  BRA `(.L_x_2641) ;  /* 0xffffffc400147947 */ /* 0x000fea000383ffff */
.L_x_2642:
        /* <DEDUP_REMOVED lines=12> */
.L_x_3211:


//--------------------- .text._ZN7cutlass13device_kernelIN5flash11enable_sm90INS1_16FlashAttnFwdSm90INS1_25CollectiveMainloopFwdSm90ILi2EN4cute5tupleIJNS5_1CILi1EEES8_S8_EEENS6_IJNS7_ILi128EEENS7_ILi96EEENS7_ILi192EEEEEELi128ENS_10bfloat16_tEfNS_4arch4Sm90ELb1ELb0ELb1ELb1ELb1ELb1ELb0ELb1ELb1ELb1ELb1ELb0EEENS1_21CollectiveEpilogueFwdINS6_IJSA_SA_SB_EEES9_SE_SG_Li256ELb1ELb1ELb1ELb0EEENS1_36VarlenDynamicPersistentTileSchedulerILi128ELi96ELi256ELi128ELb1ELb1ELb1ELb1ELb1ELb1EEEEEEEEEvNT_6ParamsE --------------------------
	.section	.text._ZN7cutlass13device_kernelIN5flash11enable_sm90INS1_16FlashAttnFwdSm90INS1_25CollectiveMainloopFwdSm90ILi2EN4cute5tupleIJNS5_1CILi1EEES8_S8_EEENS6_IJNS7_ILi128EEENS7_ILi96EEENS7_ILi192EEEEEELi128ENS_10bfloat16_tEfNS_4arch4Sm90ELb1ELb0ELb1ELb1ELb1ELb1ELb0ELb1ELb1ELb1ELb1ELb0EEENS1_21CollectiveEpilogueFwdINS6_IJSA_SA_SB_EEES9_SE_SG_Li256ELb1ELb1ELb1ELb0EEENS1_36VarlenDynamicPersistentTileSchedulerILi128ELi96ELi256ELi128ELb1ELb1ELb1ELb1ELb1ELb1EEEEEEEEEvNT_6ParamsE,"ax",@progbits
	.align	128
.text._ZN7cutlass13device_kernelIN5flash11enable_sm90INS1_16FlashAttnFwdSm90INS1_25CollectiveMainloopFwdSm90ILi2EN4cute5tupleIJNS5_1CILi1EEES8_S8_EEENS6_IJNS7_ILi128EEENS7_ILi96EEENS7_ILi192EEEEEELi128ENS_10bfloat16_tEfNS_4arch4Sm90ELb1ELb0ELb1ELb1ELb1ELb1ELb0ELb1ELb1ELb1ELb1ELb0EEENS1_21CollectiveEpilogueFwdINS6_IJSA_SA_SB_EEES9_SE_SG_Li256ELb1ELb1ELb1ELb0EEENS1_36VarlenDynamicPersistentTileSchedulerILi128ELi96ELi256ELi128ELb1ELb1ELb1ELb1ELb1ELb1EEEEEEEEEvNT_6ParamsE:
        .type           _ZN7cutlass13device_kernelIN5flash11enable_sm90INS1_16FlashAttnFwdSm90INS1_25CollectiveMainloopFwdSm90ILi2EN4cute5tupleIJNS5_1CILi1EEES8_S8_EEENS6_IJNS7_ILi128EEENS7_ILi96EEENS7_ILi192EEEEEELi128ENS_10bfloat16_tEfNS_4arch4Sm90ELb1ELb0ELb1ELb1ELb1ELb1ELb0ELb1ELb1ELb1ELb1ELb0EEENS1_21CollectiveEpilogueFwdINS6_IJSA_SA_SB_EEES9_SE_SG_Li256ELb1ELb1ELb1ELb0EEENS1_36VarlenDynamicPersistentTileSchedulerILi128ELi96ELi256ELi128ELb1ELb1ELb1ELb1ELb1ELb1EEEEEEEEEvNT_6ParamsE,@function
        .size           _ZN7cutlass13device_kernelIN5flash11enable_sm90INS1_16FlashAttnFwdSm90INS1_25CollectiveMainloopFwdSm90ILi2EN4cute5tupleIJNS5_1CILi1EEES8_S8_EEENS6_IJNS7_ILi128EEENS7_ILi96EEENS7_ILi192EEEEEELi128ENS_10bfloat16_tEfNS_4arch4Sm90ELb1ELb0ELb1ELb1ELb1ELb1ELb0ELb1ELb1ELb1ELb1ELb0EEENS1_21CollectiveEpilogueFwdINS6_IJSA_SA_SB_EEES9_SE_SG_Li256ELb1ELb1ELb1ELb0EEENS1_36VarlenDynamicPersistentTileSchedulerILi128ELi96ELi256ELi128ELb1ELb1ELb1ELb1ELb1ELb1EEEEEEEEEvNT_6ParamsE,(.L_x_3212 - _ZN7cutlass13device_kernelIN5flash11enable_sm90INS1_16FlashAttnFwdSm90INS1_25CollectiveMainloopFwdSm90ILi2EN4cute5tupleIJNS5_1CILi1EEES8_S8_EEENS6_IJNS7_ILi128EEENS7_ILi96EEENS7_ILi192EEEEEELi128ENS_10bfloat16_tEfNS_4arch4Sm90ELb1ELb0ELb1ELb1ELb1ELb1ELb0ELb1ELb1ELb1ELb1ELb0EEENS1_21CollectiveEpilogueFwdINS6_IJSA_SA_SB_EEES9_SE_SG_Li256ELb1ELb1ELb1ELb0EEENS1_36VarlenDynamicPersistentTileSchedulerILi128ELi96ELi256ELi128ELb1ELb1ELb1ELb1ELb1ELb1EEEEEEEEEvNT_6ParamsE)
        .other          _ZN7cutlass13device_kernelIN5flash11enable_sm90INS1_16FlashAttnFwdSm90INS1_25CollectiveMainloopFwdSm90ILi2EN4cute5tupleIJNS5_1CILi1EEES8_S8_EEENS6_IJNS7_ILi128EEENS7_ILi96EEENS7_ILi192EEEEEELi128ENS_10bfloat16_tEfNS_4arch4Sm90ELb1ELb0ELb1ELb1ELb1ELb1ELb0ELb1ELb1ELb1ELb1ELb0EEENS1_21CollectiveEpilogueFwdINS6_IJSA_SA_SB_EEES9_SE_SG_Li256ELb1ELb1ELb1ELb0EEENS1_36VarlenDynamicPersistentTileSchedulerILi128ELi96ELi256ELi128ELb1ELb1ELb1ELb1ELb1ELb1EEEEEEEEEvNT_6ParamsE,@"STO_CUDA_ENTRY STV_DEFAULT"
_ZN7cutlass13device_kernelIN5flash11enable_sm90INS1_16FlashAttnFwdSm90INS1_25CollectiveMainloopFwdSm90ILi2EN4cute5tupleIJNS5_1CILi1EEES8_S8_EEENS6_IJNS7_ILi128EEENS7_ILi96EEENS7_ILi192EEEEEELi128ENS_10bfloat16_tEfNS_4arch4Sm90ELb1ELb0ELb1ELb1ELb1ELb1ELb0ELb1ELb1ELb1ELb1ELb0EEENS1_21CollectiveEpilogueFwdINS6_IJSA_SA_SB_EEES9_SE_SG_Li256ELb1ELb1ELb1ELb0EEENS1_36VarlenDynamicPersistentTileSchedulerILi128ELi96ELi256ELi128ELb1ELb1ELb1ELb1ELb1ELb1EEEEEEEEEvNT_6ParamsE:
        /* <DEDUP_REMOVED lines=18> */
.L_x_2644:
[----:B------:R-:W-:Y:S05]  /*0120*/  BSYNC B0 ;  /* 0x0000000000007941 */ /* 0x000fea0003800000 */
.L_x_2643:
        /* <DEDUP_REMOVED lines=41> */
.L_x_2645:
        /* <DEDUP_REMOVED lines=22> */
.L_x_2646:
        /* <DEDUP_REMOVED lines=18> */
.L_x_2647:
        /* <DEDUP_REMOVED lines=22> */
.L_x_2648:
        /* <DEDUP_REMOVED lines=22> */
.L_x_2649:
        /* <DEDUP_REMOVED lines=10> */
.L_x_2652:
        /* <DEDUP_REMOVED lines=23> */
[CC--:B------:R-:W-:Y:S01]  /*0b10*/  LEA.HI R5, R3.reuse, R0.reuse, RZ, 0x4 ;  /* 0x0000000003057211 */ /* 0x0c0fe200078f20ff */
[----:B------:R-:W-:Y:S01]  /*0b20*/  IMAD.MOV.U32 R162, RZ, RZ, RZ ;  /* 0x000000ffffa27224 */ /* 0x000fe200078e00ff */
[----:B------:R-:W-:-:S02]  /*0b30*/  LEA.HI R224, R3, R0, RZ, 0x3 ;  /* 0x0000000003e07211 */ /* 0x000fc400078f18ff */
[----:B------:R-:W-:Y:S01]  /*0b40*/  SHF.R.S32.HI R6, RZ, 0x4, R5 ;  /* 0x00000004ff067819 */ /* 0x000fe20000011405 */
[----:B------:R-:W-:Y:S01]  /*0b50*/  UIADD3 UR4, UR4, 0xc400, URZ ;  /* 0x0000c40004047890 */ /* 0x000fe2000fffe03f */
[----:B------:R-:W-:Y:S02]  /*0b60*/  LOP3.LUT R11, R224, 0xfffffff8, RZ, 0xc0, !PT ;  /* 0xfffffff8e00b7812 */ /* 0x000fe400078ec0ff */
[C---:B------:R-:W-:Y:S02]  /*0b70*/  LEA.HI R7, R5.reuse, R6, RZ, 0x1 ;  /* 0x0000000605077211 */ /* 0x040fe400078f08ff */
[----:B------:R-:W-:Y:S01]  /*0b80*/  LOP3.LUT R5, R5, 0x3fffff0, RZ, 0xc0, !PT ;  /* 0x03fffff005057812 */ /* 0x000fe200078ec0ff */
[C---:B------:R-:W-:Y:S01]  /*0b90*/  IMAD.IADD R200, R0.reuse, 0x1, -R11 ;  /* 0x0000000100c87824 */ /* 0x040fe200078e0a0b */
[----:B------:R-:W-:Y:S02]  /*0ba0*/  LOP3.LUT R7, R7, 0x1ffffffe, RZ, 0xc0, !PT ;  /* 0x1ffffffe07077812 */ /* 0x000fe400078ec0ff */
[----:B------:R-:W-:Y:S01]  /*0bb0*/  SHF.R.S32.HI R224, RZ, 0x3, R224 ;  /* 0x00000003ffe07819 */ /* 0x000fe200000114e0 */
[----:B------:R-:W-:-:S02]  /*0bc0*/  IMAD.IADD R5, R0, 0x1, -R5 ;  /* 0x0000000100057824 */ /* 0x000fc400078e0a05 */
[----:B------:R-:W-:Y:S01]  /*0bd0*/  IMAD.IADD R7, R6, 0x1, -R7 ;  /* 0x0000000106077824 */ /* 0x000fe200078e0a07 */
[----:B------:R-:W-:Y:S01]  /*0be0*/  LEA.HI R6, R3, R0, RZ, 0x5 ;  /* 0x0000000003067211 */ /* 0x000fe200078f28ff */
[----:B------:R-:W-:-:S03]  /*0bf0*/  IMAD.SHL.U32 R189, R200, 0x8, RZ ;  /* 0x00000008c8bd7824 */ /* 0x000fc600078e00ff */
[----:B------:R-:W-:Y:S01]  /*0c00*/  SHF.R.S32.HI R6, RZ, 0x5, R6 ;  /* 0x00000005ff067819 */ /* 0x000fe20000011406 */
[----:B------:R-:W-:-:S04]  /*0c10*/  VIADD R192, R189, 0x40 ;  /* 0x00000040bdc07836 */ /* 0x000fc80000000000 */
[----:B------:R-:W-:Y:S01]  /*0c20*/  IMAD.SHL.U32 R183, R6, 0x200, RZ ;  /* 0x0000020006b77824 */ /* 0x000fe200078e00ff */
[----:B--2---:R-:W-:Y:S02]  /*0c30*/  R2UR UR5, R4 ;  /* 0x00000000040572ca */ /* 0x004fe400000e0000 */
[----:B------:R-:W-:-:S04]  /*0c40*/  LEA.HI R4, R3, R0, RZ, 0x7 ;  /* 0x0000000003047211 */ /* 0x000fc800078f38ff */
[----:B------:R-:W-:Y:S02]  /*0c50*/  LOP3.LUT R227, R4, 0xffffff80, RZ, 0xc0, !PT ;  /* 0xffffff8004e37812 */ /* 0x000fe400078ec0ff */
[----:B------:R-:W-:-:S03]  /*0c60*/  SHF.R.S32.HI R16, RZ, 0x7, R4 ;  /* 0x00000007ff107819 */ /* 0x000fc60000011404 */
[----:B------:R-:W-:Y:S01]  /*0c70*/  IMAD.IADD R227, R0, 0x1, -R227 ;  /* 0x0000000100e37824 */ /* 0x000fe200078e0ae3 */
[----:B------:R-:W-:Y:S01]  /*0c80*/  LEA.HI R4, R4, R16, RZ, 0x1 ;  /* 0x0000001004047211 */ /* 0x000fe200078f08ff */
[----:B------:R-:W-:Y:S01]  /*0c90*/  ULOP3.LUT UR5, UR5, 0x1, URZ, 0xfc, !UPT ;  /* 0x0000000105057892 */ /* 0x000fe2000f8efc3f */
[----:B------:R0:W-:Y:S02]  /*0ca0*/  STL [R1+0x4c], R16 ;  /* 0x00004c1001007387 */ /* 0x0001e40000100800 */
[----:B------:R-:W-:Y:S02]  /*0cb0*/  SHF.R.S32.HI R8, RZ, 0x1f, R227 ;  /* 0x0000001fff087819 */ /* 0x000fe400000114e3 */
[----:B------:R-:W-:Y:S02]  /*0cc0*/  LOP3.LUT R4, R4, 0x3fffffe, RZ, 0xc0, !PT ;  /* 0x03fffffe04047812 */ /* 0x000fe400078ec0ff */
[CC--:B------:R-:W-:Y:S02]  /*0cd0*/  LEA.HI R10, R8.reuse, R227.reuse, RZ, 0x2 ;  /* 0x000000e3080a7211 */ /* 0x0c0fe400078f10ff */
[----:B------:R-:W-:Y:S01]  /*0ce0*/  LEA.HI R8, R8, R227, RZ, 0x5 ;  /* 0x000000e308087211 */ /* 0x000fe200078f28ff */
[----:B------:R-:W-:Y:S01]  /*0cf0*/  IMAD.IADD R4, R16, 0x1, -R4 ;  /* 0x0000000110047824 */ /* 0x000fe200078e0a04 */
[----:B------:R-:W-:-:S02]  /*0d00*/  SHF.R.S32.HI R9, RZ, 0x2, R10 ;  /* 0x00000002ff097819 */ /* 0x000fc4000001140a */
[----:B------:R-:W-:Y:S02]  /*0d10*/  SHF.R.S32.HI R12, RZ, 0x1f, R10 ;  /* 0x0000001fff0c7819 */ /* 0x000fe4000001140a */
[----:B------:R-:W-:Y:S02]  /*0d20*/  SHF.R.S32.HI R8, RZ, 0x5, R8 ;  /* 0x00000005ff087819 */ /* 0x000fe40000011408 */
[----:B------:R-:W-:Y:S02]  /*0d30*/  LEA.HI R12, R12, R9, RZ, 0x3 ;  /* 0x000000090c0c7211 */ /* 0x000fe400078f18ff */
[----:B------:R-:W-:Y:S02]  /*0d40*/  LOP3.LUT R10, R10, 0x7ffffffc, RZ, 0xc0, !PT ;  /* 0x7ffffffc0a0a7812 */ /* 0x000fe400078ec0ff */
[----:B------:R-:W-:-:S03]  /*0d50*/  LOP3.LUT R12, R12, 0xfffffff8, RZ, 0xc0, !PT ;  /* 0xfffffff80c0c7812 */ /* 0x000fc600078ec0ff */
[----:B------:R-:W-:Y:S02]  /*0d60*/  IMAD.IADD R10, R227, 0x1, -R10 ;  /* 0x00000001e30a7824 */ /* 0x000fe400078e0a0a */
[----:B------:R-:W-:Y:S02]  /*0d70*/  IMAD.IADD R9, R9, 0x1, -R12 ;  /* 0x0000000109097824 */ /* 0x000fe400078e0a0c */
[----:B------:R-:W-:Y:S02]  /*0d80*/  IMAD.SHL.U32 R190, R10, 0x2, RZ ;  /* 0x000000020abe7824 */ /* 0x000fe400078e00ff */
[----:B------:R-:W-:Y:S01]  /*0d90*/  IMAD R17, R8, 0x10, R9 ;  /* 0x0000001008117824 */ /* 0x000fe200078e0209 */
[----:B------:R-:W-:Y:S01]  /*0da0*/  LEA.HI R8, R3, R0, RZ, 0x2 ;  /* 0x0000000003087211 */ /* 0x000fe200078f10ff */
[----:B------:R-:W-:Y:S02]  /*0db0*/  VIADD R220, R190, 0x20 ;  /* 0x00000020bedc7836 */ /* 0x000fe40000000000 */
[----:B------:R-:W-:Y:S01]  /*0dc0*/  IMAD R24, R4, 0x40, R17 ;  /* 0x0000004004187824 */ /* 0x000fe200078e0211 */
[----:B------:R-:W-:Y:S01]  /*0dd0*/  LOP3.LUT R3, R8, 0xfffffffc, RZ, 0xc0, !PT ;  /* 0xfffffffc08037812 */ /* 0x000fe200078ec0ff */
[C---:B------:R-:W-:Y:S01]  /*0de0*/  VIADD R217, R190.reuse, 0x38 ;  /* 0x00000038bed97836 */ /* 0x040fe20000000000 */
[--C-:B------:R-:W-:Y:S01]  /*0df0*/  SHF.R.S32.HI R170, RZ, 0x2, R8.reuse ;  /* 0x00000002ffaa7819 */ /* 0x100fe20000011408 */
[----:B------:R-:W-:Y:S01]  /*0e00*/  VIADD R214, R190, 0x50 ;  /* 0x00000050bed67836 */ /* 0x000fe20000000000 */
[----:B------:R-:W-:Y:S01]  /*0e10*/  SHF.R.S32.HI R9, RZ, 0x1f, R8 ;  /* 0x0000001fff097819 */ /* 0x000fe20000011408 */
[----:B------:R-:W-:Y:S01]  /*0e20*/  IMAD.IADD R206, R0, 0x1, -R3 ;  /* 0x0000000100ce7824 */ /* 0x000fe200078e0a03 */
[----:B------:R-:W-:Y:S01]  /*0e30*/  STL [R1+0x58], R24 ;  /* 0x0000581801007387 */ /* 0x000fe20000100800 */
[----:B------:R-:W-:Y:S01]  /*0e40*/  IMAD R8, R6, 0x10, R5 ;  /* 0x0000001006087824 */ /* 0x000fe200078e0205 */
[----:B------:R-:W-:Y:S01]  /*0e50*/  LEA.HI R9, R9, R170, RZ, 0x3 ;  /* 0x000000aa09097211 */ /* 0x000fe200078f18ff */
[----:B------:R-:W-:-:S02]  /*0e60*/  VIADD R5, R170, 0x40 ;  /* 0x00000040aa057836 */ /* 0x000fc40000000000 */
[----:B------:R-:W-:Y:S01]  /*0e70*/  IMAD.SHL.U32 R160, R206, 0x4, RZ ;  /* 0x00000004cea07824 */ /* 0x000fe200078e00ff */
[----:B------:R-:W-:Y:S01]  /*0e80*/  LOP3.LUT R9, R9, 0xfffffff8, RZ, 0xc0, !PT ;  /* 0xfffffff809097812 */ /* 0x000fe200078ec0ff */
[----:B------:R-:W-:Y:S01]  /*0e90*/  IMAD.SHL.U32 R177, R5, 0x40, RZ ;  /* 0x0000004005b17824 */ /* 0x000fe200078e00ff */
[----:B------:R-:W-:Y:S01]  /*0ea0*/  SHF.R.S32.HI R0, RZ, 0x1f, R5 ;  /* 0x0000001fff007819 */ /* 0x000fe20000011405 */
[C---:B------:R-:W-:Y:S01]  /*0eb0*/  VIADD R173, R160.reuse, 0x20 ;  /* 0x00000020a0ad7836 */ /* 0x040fe20000000000 */
[C---:B------:R-:W-:Y:S01]  /*0ec0*/  IADD3 R176, R160.reuse, 0x50, RZ ;  /* 0x00000050a0b07810 */ /* 0x040fe20007ffe0ff */
[----:B------:R-:W-:Y:S01]  /*0ed0*/  VIADD R172, R160, 0x40 ;  /* 0x00000040a0ac7836 */ /* 0x000fe20000000000 */
[----:B------:R-:W-:Y:S01]  /*0ee0*/  LEA.HI R0, R0, R5, RZ, 0x3 ;  /* 0x0000000500007211 */ /* 0x000fe200078f18ff */
[----:B------:R-:W-:Y:S01]  /*0ef0*/  IMAD.IADD R163, R160, 0x1, R173 ;  /* 0x00000001a0a37824 */ /* 0x000fe200078e02ad */
[----:B------:R-:W-:Y:S01]  /*0f00*/  LOP3.LUT R177, R177, 0x1c0, RZ, 0xc0, !PT ;  /* 0x000001c0b1b17812 */ /* 0x000fe200078ec0ff */
[----:B------:R-:W-:Y:S01]  /*0f10*/  IMAD.IADD R226, R170, 0x1, -R9 ;  /* 0x00000001aae27824 */ /* 0x000fe200078e0a09 */
[----:B------:R-:W-:Y:S01]  /*0f20*/  SHF.R.S32.HI R225, RZ, 0x1f, R176 ;  /* 0x0000001fffe17819 */ /* 0x000fe200000114b0 */
[----:B------:R-:W-:Y:S01]  /*0f30*/  IMAD.SHL.U32 R184, R0, 0x40, RZ ;  /* 0x0000004000b87824 */ /* 0x000fe200078e00ff */
[----:B------:R-:W-:Y:S01]  /*0f40*/  SHF.R.S32.HI R0, RZ, 0x1f, R163 ;  /* 0x0000001fff007819 */ /* 0x000fe200000114a3 */
[----:B------:R-:W-:Y:S01]  /*0f50*/  IMAD.IADD R164, R160, 0x1, R172 ;  /* 0x00000001a0a47824 */ /* 0x000fe200078e02ac */
[----:B------:R-:W-:Y:S01]  /*0f60*/  SHF.R.U32.HI R25, RZ, 0x3, R177 ;  /* 0x00000003ff197819 */ /* 0x000fe200000116b1 */
[----:B------:R-:W-:Y:S01]  /*0f70*/  IMAD.SHL.U32 R181, R226, 0x40, RZ ;  /* 0x00000040e2b57824 */ /* 0x000fe200078e00ff */
[-C--:B------:R-:W-:Y:S01]  /*0f80*/  LEA.HI R166, R0, R163.reuse, RZ, 0x3 ;  /* 0x000000a300a67211 */ /* 0x080fe200078f18ff */
[----:B------:R-:W-:Y:S01]  /*0f90*/  IMAD R21, R8, 0x8, R7 ;  /* 0x0000000808157824 */ /* 0x000fe200078e0207 */
[----:B------:R-:W-:Y:S01]  /*0fa0*/  LEA.HI R0, R0, R163, RZ, 0x6 ;  /* 0x000000a300007211 */ /* 0x000fe200078f30ff */
[----:B0-----:R-:W-:Y:S01]  /*0fb0*/  IMAD.SHL.U32 R16, R206, 0x8, RZ ;  /* 0x00000008ce107824 */ /* 0x001fe200078e00ff */
[----:B------:R-:W-:Y:S01]  /*0fc0*/  SHF.R.S32.HI R3, RZ, 0x1f, R164 ;  /* 0x0000001fff037819 */ /* 0x000fe200000114a4 */
[----:B------:R-:W-:Y:S01]  /*0fd0*/  VIADD R211, R190, 0x68 ;  /* 0x00000068bed37836 */ /* 0x000fe20000000000 */
[----:B------:R-:W-:Y:S01]  /*0fe0*/  LOP3.LUT R181, R181, 0x1c0, RZ, 0xc0, !PT ;  /* 0x000001c0b5b57812 */ /* 0x000fe200078ec0ff */
[----:B------:R-:W-:Y:S01]  /*0ff0*/  IMAD.SHL.U32 R0, R0, 0x80, RZ ;  /* 0x0000008000007824 */ /* 0x000fe200078e00ff */
[CC--:B------:R-:W-:Y:S01]  /*1000*/  LEA.HI R5, R3.reuse, R164.reuse, RZ, 0x6 ;  /* 0x000000a403057211 */ /* 0x0c0fe200078f30ff */
[C---:B------:R-:W-:Y:S01]  /*1010*/  VIADD R221, R190.reuse, 0x18 ;  /* 0x00000018bedd7836 */ /* 0x040fe20000000000 */
[----:B------:R-:W-:Y:S01]  /*1020*/  LEA.HI R4, R3, R164, RZ, 0x3 ;  /* 0x000000a403047211 */ /* 0x000fe200078f18ff */
[C---:B------:R-:W-:Y:S01]  /*1030*/  VIADD R218, R190.reuse, 0x30 ;  /* 0x00000030beda7836 */ /* 0x040fe20000000000 */
[----:B------:R-:W-:Y:S01]  /*1040*/  SHF.R.U32.HI R182, RZ, 0x3, R181 ;  /* 0x00000003ffb67819 */ /* 0x000fe200000116b5 */
[----:B------:R-:W-:Y:S01]  /*1050*/  IMAD.SHL.U32 R6, R5, 0x80, RZ ;  /* 0x0000008005067824 */ /* 0x000fe200078e00ff */
[--C-:B------:R-:W-:Y:S01]  /*1060*/  LOP3.LUT R3, R181, 0x38, R166.reuse, 0xf8, !PT ;  /* 0x00000038b5037812 */ /* 0x100fe200078ef8a6 */
[C---:B------:R-:W-:Y:S01]  /*1070*/  VIADD R215, R190.reuse, 0x48 ;  /* 0x00000048bed77836 */ /* 0x040fe20000000000 */
[C---:B------:R-:W-:Y:S01]  /*1080*/  LOP3.LUT R7, R177.reuse, 0x38, R166, 0xf8, !PT ;  /* 0x00000038b1077812 */ /* 0x040fe200078ef8a6 */
[C---:B------:R-:W-:Y:S01]  /*1090*/  VIADD R212, R190.reuse, 0x60 ;  /* 0x00000060bed47836 */ /* 0x040fe20000000000 */
[----:B------:R-:W-:Y:S01]  /*10a0*/  LOP3.LUT R8, R177, 0x38, R4, 0xf8, !PT ;  /* 0x00000038b1087812 */ /* 0x000fe200078ef804 */
[----:B------:R-:W-:Y:S01]  /*10b0*/  VIADD R222, R190, 0x10 ;  /* 0x00000010bede7836 */ /* 0x000fe20000000000 */
[----:B------:R-:W-:Y:S01]  /*10c0*/  LOP3.LUT R184, R184, 0xfffffe00, RZ, 0xc0, !PT ;  /* 0xfffffe00b8b87812 */ /* 0x000fe200078ec0ff */
[----:B------:R-:W-:Y:S01]  /*10d0*/  VIADD R219, R190, 0x28 ;  /* 0x00000028bedb7836 */ /* 0x000fe20000000000 */
[----:B------:R-:W-:Y:S01]  /*10e0*/  LOP3.LUT R0, R0, 0xffffe000, RZ, 0xc0, !PT ;  /* 0xffffe00000007812 */ /* 0x000fe200078ec0ff */
[----:B------:R-:W-:Y:S01]  /*10f0*/  VIADD R216, R190, 0x40 ;  /* 0x00000040bed87836 */ /* 0x000fe20000000000 */
[----:B------:R-:W-:Y:S01]  /*1100*/  LOP3.LUT R3, R3, R182, RZ, 0x3c, !PT ;  /* 0x000000b603037212 */ /* 0x000fe200078e3cff */
[C---:B------:R-:W-:Y:S01]  /*1110*/  VIADD R19, R16.reuse, 0x60 ;  /* 0x0000006010137836 */ /* 0x040fe20000000000 */
[-C--:B------:R-:W-:Y:S01]  /*1120*/  LOP3.LUT R7, R7, R25.reuse, RZ, 0x3c, !PT ;  /* 0x0000001907077212 */ /* 0x080fe200078e3cff */
[----:B------:R-:W-:Y:S01]  /*1130*/  VIADD R22, R16, 0x80 ;  /* 0x0000008010167836 */ /* 0x000fe20000000000 */
[----:B------:R-:W-:Y:S01]  /*1140*/  LOP3.LUT R9, R8, R25, RZ, 0x3c, !PT ;  /* 0x0000001908097212 */ /* 0x000fe200078e3cff */
[----:B------:R-:W-:Y:S01]  /*1150*/  VIADD R23, R16, 0xa0 ;  /* 0x000000a010177836 */ /* 0x000fe20000000000 */
[-C--:B------:R-:W-:Y:S01]  /*1160*/  IADD3 R8, R3, R0.reuse, R183 ;  /* 0x0000000003087210 */ /* 0x080fe20007ffe0b7 */
[----:B------:R-:W-:Y:S01]  /*1170*/  VIADD R213, R190, 0x58 ;  /* 0x00000058bed57836 */ /* 0x000fe20000000000 */
[----:B------:R-:W-:Y:S01]  /*1180*/  IADD3 R12, R7, R0, R184 ;  /* 0x00000000070c7210 */ /* 0x000fe20007ffe0b8 */
[----:B------:R-:W-:Y:S01]  /*1190*/  IMAD.U32 R0, RZ, RZ, UR5 ;  /* 0x00000005ff007e24 */ /* 0x000fe2000f8e00ff */
[----:B------:R-:W-:Y:S01]  /*11a0*/  LOP3.LUT R6, R6, 0xffffe000, RZ, 0xc0, !PT ;  /* 0xffffe00006067812 */ /* 0x000fe200078ec0ff */
[C---:B------:R-:W-:Y:S01]  /*11b0*/  VIADD R210, R190.reuse, 0x70 ;  /* 0x00000070bed27836 */ /* 0x040fe20000000000 */
[----:B------:R-:W-:Y:S01]  /*11c0*/  LOP3.LUT R5, R181, 0x38, R4, 0xf8, !PT ;  /* 0x00000038b5057812 */ /* 0x000fe200078ef804 */
[----:B------:R-:W-:Y:S01]  /*11d0*/  VIADD R209, R190, 0x78 ;  /* 0x00000078bed17836 */ /* 0x000fe20000000000 */
[----:B------:R-:W-:Y:S01]  /*11e0*/  IADD3 R20, R9, R6, R184 ;  /* 0x0000000609147210 */ /* 0x000fe20007ffe0b8 */
[----:B------:R0:W-:Y:S01]  /*11f0*/  STL [R1+0x30], R0 ;  /* 0x0000300001007387 */ /* 0x0001e20000100800 */
[----:B------:R-:W-:Y:S01]  /*1200*/  IMAD.U32 R9, RZ, RZ, UR4 ;  /* 0x00000004ff097e24 */ /* 0x000fe2000f8e00ff */
[----:B------:R-:W-:Y:S01]  /*1210*/  LOP3.LUT R5, R5, R182, RZ, 0x3c, !PT ;  /* 0x000000b605057212 */ /* 0x000fe200078e3cff */
[----:B------:R-:W-:Y:S01]  /*1220*/  IMAD.MOV.U32 R7, RZ, RZ, R15 ;  /* 0x000000ffff077224 */ /* 0x000fe200078e000f */
[----:B------:R-:W-:Y:S01]  /*1230*/  SHF.R.S32.HI R167, RZ, 0x3, R4 ;  /* 0x00000003ffa77819 */ /* 0x000fe20000011404 */
[----:B------:R-:W-:Y:S01]  /*1240*/  VIADD R175, R160, 0x10 ;  /* 0x00000010a0af7836 */ /* 0x000fe20000000000 */
[----:B------:R1:W-:Y:S01]  /*1250*/  STL [R1+0x48], R9 ;  /* 0x0000480901007387 */ /* 0x0003e20000100800 */
[----:B------:R-:W-:Y:S01]  /*1260*/  IADD3 R11, R5, R6, R183 ;  /* 0x00000006050b7210 */ /* 0x000fe20007ffe0b7 */
[----:B------:R-:W-:Y:S01]  /*1270*/  IMAD.MOV.U32 R5, RZ, RZ, R13 ;  /* 0x000000ffff057224 */ /* 0x000fe200078e000d */
[----:B------:R-:W-:Y:S01]  /*1280*/  SHF.R.S32.HI R4, RZ, 0x1f, R221 ;  /* 0x0000001fff047819 */ /* 0x000fe200000114dd */
[----:B------:R-:W-:Y:S01]  /*1290*/  IMAD.MOV.U32 R6, RZ, RZ, R14 ;  /* 0x000000ffff067224 */ /* 0x000fe200078e000e */
[----:B0-----:R-:W-:Y:S01]  /*12a0*/  LEA.HI R0, R206, R206, RZ, 0x1 ;  /* 0x000000cece007211 */ /* 0x001fe200078f08ff */
[----:B------:R-:W-:Y:S01]  /*12b0*/  VIADD R174, R160, 0x30 ;  /* 0x00000030a0ae7836 */ /* 0x000fe20000000000 */
[----:B------:R-:W-:Y:S01]  /*12c0*/  SHF.R.S32.HI R4, RZ, 0x1f, R218 ;  /* 0x0000001fff047819 */ /* 0x000fe200000114da */
[----:B------:R-:W-:Y:S01]  /*12d0*/  VIADD R208, R190, 0x8 ;  /* 0x00000008bed07836 */ /* 0x000fe20000000000 */
[----:B------:R-:W-:-:S02]  /*12e0*/  LOP3.LUT R3, R0, 0x1ffffffe, RZ, 0xc0, !PT ;  /* 0x1ffffffe00037812 */ /* 0x000fc400078ec0ff */
[----:B------:R-:W-:Y:S02]  /*12f0*/  SHF.R.S32.HI R0, RZ, 0x1f, R189 ;  /* 0x0000001fff007819 */ /* 0x000fe400000114bd */
[----:B-1----:R-:W-:Y:S01]  /*1300*/  LOP3.LUT R9, R177, 0x38, R16, 0xf8, !PT ;  /* 0x00000038b1097812 */ /* 0x002fe200078ef810 */
[----:B------:R-:W-:Y:S01]  /*1310*/  IMAD.IADD R3, R206, 0x1, -R3 ;  /* 0x00000001ce037824 */ /* 0x000fe200078e0a03 */
[----:B------:R-:W-:Y:S01]  /*1320*/  SHF.R.S32.HI R0, RZ, 0x1f, R192 ;  /* 0x0000001fff007819 */ /* 0x000fe200000114c0 */
[----:B------:R-:W-:Y:S01]  /*1330*/  IMAD.SHL.U32 R0, R21, 0x8, RZ ;  /* 0x0000000815007824 */ /* 0x000fe200078e00ff */
[----:B------:R-:W-:Y:S01]  /*1340*/  LOP3.LUT R9, R184, R9, R25, 0xf6, !PT ;  /* 0x00000009b8097212 */ /* 0x000fe200078ef619 */
[----:B------:R-:W-:Y:S01]  /*1350*/  IMAD R191, R3, 0x8, R24 ;  /* 0x0000000803bf7824 */ /* 0x000fe200078e0218 */
[----:B------:R-:W-:Y:S02]  /*1360*/  SHF.R.S32.HI R4, RZ, 0x1f, R215 ;  /* 0x0000001fff047819 */ /* 0x000fe400000114d7 */
[----:B------:R0:W-:Y:S01]  /*1370*/  STL [R1+0x5c], R0 ;  /* 0x00005c0001007387 */ /* 0x0001e20000100800 */
[----:B------:R-:W-:-:S02]  /*1380*/  SHF.R.S32.HI R4, RZ, 0x1f, R212 ;  /* 0x0000001fff047819 */ /* 0x000fc400000114d4 */
[----:B------:R-:W-:Y:S02]  /*1390*/  LEA R4, R11, UR4, 0x1 ;  /* 0x000000040b047c11 */ /* 0x000fe4000f8e08ff */
[----:B------:R-:W-:Y:S02]  /*13a0*/  SHF.R.S32.HI R17, RZ, 0x1f, R16 ;  /* 0x0000001fff117819 */ /* 0x000fe40000011410 */
[----:B------:R-:W-:Y:S02]  /*13b0*/  SHF.R.S32.HI R169, RZ, 0x1f, R19 ;  /* 0x0000001fffa97819 */ /* 0x000fe40000011413 */
[----:B------:R-:W-:Y:S02]  /*13c0*/  SHF.R.S32.HI R180, RZ, 0x1f, R22 ;  /* 0x0000001fffb47819 */ /* 0x000fe40000011416 */
[----:B0-----:R-:W-:Y:S02]  /*13d0*/  LEA R0, R9, UR4, 0x1 ;  /* 0x0000000409007c11 */ /* 0x001fe4000f8e08ff */
[----:B------:R-:W-:-:S02]  /*13e0*/  SHF.R.S32.HI R9, RZ, 0x1f, R222 ;  /* 0x0000001fff097819 */ /* 0x000fc400000114de */
[----:B------:R-:W-:Y:S01]  /*13f0*/  SHF.R.S32.HI R9, RZ, 0x1f, R219 ;  /* 0x0000001fff097819 */ /* 0x000fe200000114db */
[----:B------:R0:W-:Y:S01]  /*1400*/  STL [R1+0x40], R0 ;  /* 0x0000400001007387 */ /* 0x0001e20000100800 */
[----:B------:R-:W-:Y:S02]  /*1410*/  SHF.R.S32.HI R9, RZ, 0x1f, R216 ;  /* 0x0000001fff097819 */ /* 0x000fe400000114d8 */
[----:B------:R-:W-:Y:S02]  /*1420*/  SHF.R.S32.HI R179, RZ, 0x1f, R23 ;  /* 0x0000001fffb37819 */ /* 0x000fe40000011417 */
[----:B------:R-:W-:Y:S02]  /*1430*/  SHF.R.S32.HI R166, RZ, 0x3, R166 ;  /* 0x00000003ffa67819 */ /* 0x000fe400000114a6 */
[----:B------:R-:W-:Y:S02]  /*1440*/  SHF.R.S32.HI R9, RZ, 0x1f, R213 ;  /* 0x0000001fff097819 */ /* 0x000fe400000114d5 */
[----:B------:R-:W-:-:S02]  /*1450*/  SHF.R.S32.HI R229, RZ, 0x1f, R210 ;  /* 0x0000001fffe57819 */ /* 0x000fc400000114d2 */
[----:B0-----:R-:W-:Y:S02]  /*1460*/  SHF.R.S32.HI R0, RZ, 0x1f, R220 ;  /* 0x0000001fff007819 */ /* 0x001fe400000114dc */
[----:B------:R-:W-:Y:S02]  /*1470*/  SHF.R.S32.HI R0, RZ, 0x1f, R217 ;  /* 0x0000001fff007819 */ /* 0x000fe400000114d9 */
[----:B------:R-:W-:Y:S02]  /*1480*/  SHF.R.S32.HI R0, RZ, 0x1f, R214 ;  /* 0x0000001fff007819 */ /* 0x000fe400000114d6 */
[----:B------:R-:W-:Y:S02]  /*1490*/  SHF.R.S32.HI R0, RZ, 0x1f, R211 ;  /* 0x0000001fff007819 */ /* 0x000fe400000114d3 */
[----:B------:R-:W-:Y:S02]  /*14a0*/  LEA R0, R8, UR4, 0x1 ;  /* 0x0000000408007c11 */ /* 0x000fe4000f8e08ff */
[----:B------:R-:W-:-:S02]  /*14b0*/  LEA R8, R12, UR4, 0x1 ;  /* 0x000000040c087c11 */ /* 0x000fc4000f8e08ff */
[----:B------:R-:W-:Y:S01]  /*14c0*/  SHF.R.S32.HI R228, RZ, 0x1f, R209 ;  /* 0x0000001fffe47819 */ /* 0x000fe200000114d1 */
[----:B------:R0:W-:Y:S04]  /*14d0*/  STL [R1+0x44], R0 ;  /* 0x0000440001007387 */ /* 0x0001e80000100800 */
[----:B------:R1:W-:Y:S04]  /*14e0*/  STL [R1+0x38], R8 ;  /* 0x0000380801007387 */ /* 0x0003e80000100800 */
[----:B------:R1:W-:Y:S01]  /*14f0*/  STL [R1+0x3c], R4 ;  /* 0x00003c0401007387 */ /* 0x0003e20000100800 */
[----:B0-----:R-:W-:-:S05]  /*1500*/  LEA R0, R20, UR4, 0x1 ;  /* 0x0000000414007c11 */ /* 0x001fca000f8e08ff */
[----:B------:R1:W-:Y:S02]  /*1510*/  STL [R1+0x34], R0 ;  /* 0x0000340001007387 */ /* 0x0003e40000100800 */
.L_x_2896:
[----:B0-----:R-:W0:Y:S01]  /*1520*/  LDC.64 R202, c[0x0][0xc88] ;  /* 0x00032200ffca7b82 */ /* 0x001e220000000a00 */
[----:B------:R-:W-:Y:S01]  /*1530*/  ULDC.64 UR4, c[0x0][0xa28] ;  /* 0x00028a0000047ab9 */ /* 0x000fe20000000a00 */
[----:B------:R-:W-:Y:S01]  /*1540*/  ULDC.64 UR8, c[0x0][0xa18] ;  /* 0x0002860000087ab9 */ /* 0x000fe20000000a00 */
[----:B------:R-:W-:Y:S01]  /*1550*/  ULDC.64 UR6, c[0x0][0xa08] ;  /* 0x0002820000067ab9 */ /* 0x000fe20000000a00 */
[----:B0-----:R-:W-:-:S06]  /*1560*/  IMAD.WIDE R202, R7, 0x4, R202 ;  /* 0x0000000407ca7825 */ /* 0x001fcc00078e02ca */
[----:B--2---:R-:W2:Y:S01]  /*1570*/  LDG.E R202, desc[UR60][R202.64] ;  /* 0x0000003ccaca7981 */ /* 0x004ea2000c1e1900 */
[----:B------:R-:W-:Y:S01]  /*1580*/  ISETP.NE.U32.AND P2, PT, RZ, UR4, PT ;  /* 0x00000004ff007c0c */ /* 0x000fe2000bf45070 */
[----:B-1----:R-:W-:Y:S01]  /*1590*/  IMAD.MOV.U32 R4, RZ, RZ, RZ ;  /* 0x000000ffff047224 */ /* 0x002fe200078e00ff */
[----:B------:R-:W-:Y:S01]  /*15a0*/  ISETP.NE.U32.AND P1, PT, RZ, UR8, PT ;  /* 0x00000008ff007c0c */ /* 0x000fe2000bf25070 */
[----:B------:R-:W-:Y:S01]  /*15b0*/  IMAD.MOV.U32 R128, RZ, RZ, RZ ;  /* 0x000000ffff807224 */ /* 0x000fe200078e00ff */
[----:B------:R-:W-:Y:S02]  /*15c0*/  ISETP.NE.AND.EX P2, PT, RZ, UR5, PT, P2 ;  /* 0x00000005ff007c0c */ /* 0x000fe4000bf45320 */
[----:B------:R-:W-:Y:S02]  /*15d0*/  ISETP.NE.AND.EX P1, PT, RZ, UR9, PT, P1 ;  /* 0x00000009ff007c0c */ /* 0x000fe4000bf25310 */
[----:B------:R-:W-:-:S04]  /*15e0*/  ISETP.NE.U32.AND P0, PT, RZ, UR6, PT ;  /* 0x00000006ff007c0c */ /* 0x000fc8000bf05070 */
[----:B------:R-:W-:Y:S02]  /*15f0*/  ISETP.NE.AND.EX P0, PT, RZ, UR7, PT, P0 ;  /* 0x00000007ff007c0c */ /* 0x000fe4000bf05300 */
[----:B--2---:R-:W-:Y:S01]  /*1600*/  SHF.R.S32.HI R223, RZ, 0x1f, R202 ;  /* 0x0000001fffdf7819 */ /* 0x004fe200000114ca */
[C---:B------:R-:W-:Y:S02]  /*1610*/  IMAD.SHL.U32 R203, R202.reuse, 0x4, RZ ;  /* 0x00000004cacb7824 */ /* 0x040fe400078e00ff */
[C---:B---34-:R-:W-:Y:S02]  /*1620*/  @P2 LEA R10, P3, R202.reuse, UR4, 0x2 ;  /* 0x00000004ca0a2c11 */ /* 0x058fe4000f8610ff */
[C-C-:B------:R-:W-:Y:S02]  /*1630*/  SHF.L.U64.HI R204, R202.reuse, 0x2, R223.reuse ;  /* 0x00000002cacc7819 */ /* 0x140fe400000102df */
[----:B------:R-:W-:Y:S01]  /*1640*/  @P2 LEA.HI.X R11, R202, UR5, R223, 0x2, P3 ;  /* 0x00000005ca0b2c11 */ /* 0x000fe200098f14df */
[----:B------:R-:W-:Y:S01]  /*1650*/  ULDC UR4, c[0x0][0x288] ;  /* 0x0000a20000047ab9 */ /* 0x000fe20000000800 */
[----:B------:R-:W-:-:S03]  /*1660*/  IADD3 R8, P4, R203, UR6, RZ ;  /* 0x00000006cb087c10 */ /* 0x000fc6000ff9e0ff */
        /* <DEDUP_REMOVED lines=8> */
[C---:B------:R-:W-:Y:S01]  /*16f0*/  LOP3.LUT R3, R6.reuse, 0xff000000, RZ, 0xc0, !PT ;  /* 0xff00000006037812 */ /* 0x040fe200078ec0ff */
        /* <DEDUP_REMOVED lines=12> */
[----:B------:R-:W-:Y:S02]  /*17c0*/  LEA.HI R201, R0, R3, RZ, 0x10 ;  /* 0x0000000300c97211 */ /* 0x000fe400078f80ff */
[----:B------:R-:W-:Y:S01]  /*17d0*/  LOP3.LUT R165, R6, 0xffff, RZ, 0xc0, !PT ;  /* 0x0000ffff06a57812 */ /* 0x000fe200078ec0ff */
[----:B0-----:R-:W-:Y:S08]  /*17e0*/  @P1 BRA `(.L_x_2654) ;  /* 0x0000000000241947 */ /* 0x001ff00003800000 */
        /* <DEDUP_REMOVED lines=9> */
.L_x_2654:
[----:B------:R-:W-:Y:S02]  /*1880*/  IMAD.U32 R25, RZ, RZ, UR5 ;  /* 0x00000005ff197e24 */ /* 0x000fe4000f8e00ff */
[----:B------:R-:W-:Y:S01]  /*1890*/  IMAD.U32 R27, RZ, RZ, UR4 ;  /* 0x00000004ff1b7e24 */ /* 0x000fe2000f8e00ff */
[----:B------:R-:W-:Y:S06]  /*18a0*/  @!P2 BRA `(.L_x_2655) ;  /* 0x000000000010a947 */ /* 0x000fec0003800000 */
[----:B------:R-:W-:-:S04]  /*18b0*/  IADD3 R6, P0, R203, UR8, RZ ;  /* 0x00000008cb067c10 */ /* 0x000fc8000ff1e0ff */
[----:B------:R-:W-:-:S05]  /*18c0*/  IADD3.X R7, R204, UR9, RZ, P0, !PT ;  /* 0x00000009cc077c10 */ /* 0x000fca00087fe4ff */
[----:B------:R0:W5:Y:S01]  /*18d0*/  LDG.E R27, desc[UR60][R6.64] ;  /* 0x0000003c061b7981 */ /* 0x000162000c1e1900 */
[----:B------:R-:W-:Y:S05]  /*18e0*/  BRA `(.L_x_2656) ;  /* 0x0000000000107947 */ /* 0x000fea0003800000 */
.L_x_2655:
[----:B------:R-:W-:Y:S05]  /*18f0*/  @!P0 BRA `(.L_x_2656) ;  /* 0x00000000000c8947 */ /* 0x000fea0003800000 */
[----:B------:R-:W2:Y:S04]  /*1900*/  LDG.E R0, desc[UR60][R8.64] ;  /* 0x0000003c08007981 */ /* 0x000ea8000c1e1900 */
[----:B------:R-:W2:Y:S02]  /*1910*/  LDG.E R27, desc[UR60][R8.64+0x4] ;  /* 0x0000043c081b7981 */ /* 0x000ea4000c1e1900 */
[----:B--2---:R-:W-:-:S07]  /*1920*/  IMAD.IADD R27, R27, 0x1, -R0 ;  /* 0x000000011b1b7824 */ /* 0x004fce00078e0a00 */
.L_x_2656:
[----:B------:R-:W-:Y:S01]  /*1930*/  ULDC.64 UR4, c[0x0][0xa10] ;  /* 0x0002840000047ab9 */ /* 0x000fe20000000a00 */
[----:B------:R-:W1:Y:S01]  /*1940*/  LDC R10, c[0x0][0x448] ;  /* 0x00011200ff0a7b82 */ /* 0x000e620000000800 */
[----:B------:R-:W-:-:S04]  /*1950*/  ISETP.NE.U32.AND P0, PT, RZ, UR4, PT ;  /* 0x00000004ff007c0c */ /* 0x000fc8000bf05070 */
[----:B------:R-:W-:Y:S01]  /*1960*/  ISETP.NE.AND.EX P0, PT, RZ, UR5, PT, P0 ;  /* 0x00000005ff007c0c */ /* 0x000fe2000bf05300 */
[----:B------:R-:W-:-:S12]  /*1970*/  ULDC.64 UR4, c[0x0][0xa30] ;  /* 0x00028c0000047ab9 */ /* 0x000fd80000000a00 */
[----:B0-----:R-:W0:Y:S02]  /*1980*/  @P0 LDC.64 R6, c[0x0][0xa10] ;  /* 0x00028400ff060b82 */ /* 0x001e240000000a00 */
[----:B0-----:R-:W-:-:S05]  /*1990*/  @P0 IMAD.WIDE R6, R202, 0x4, R6 ;  /* 0x00000004ca060825 */ /* 0x001fca00078e0206 */
[----:B------:R-:W2:Y:S04]  /*19a0*/  @P0 LDG.E R0, desc[UR60][R6.64] ;  /* 0x0000003c06000981 */ /* 0x000ea8000c1e1900 */
[----:B------:R0:W2:Y:S01]  /*19b0*/  @P0 LDG.E R3, desc[UR60][R6.64+0x4] ;  /* 0x0000043c06030981 */ /* 0x0000a2000c1e1900 */
[----:B------:R-:W-:Y:S01]  /*19c0*/  ISETP.NE.U32.AND P1, PT, RZ, UR4, PT ;  /* 0x00000004ff007c0c */ /* 0x000fe2000bf25070 */
[----:B-----5:R-:W-:-:S03]  /*19d0*/  IMAD.MOV.U32 R140, RZ, RZ, R27 ;  /* 0x000000ffff8c7224 */ /* 0x020fc600078e001b */
[----:B------:R-:W-:-:S13]  /*19e0*/  ISETP.NE.AND.EX P1, PT, RZ, UR5, PT, P1 ;  /* 0x00000005ff007c0c */ /* 0x000fda000bf25310 */
[----:B------:R-:W-:-:S04]  /*19f0*/  @P1 IADD3 R8, P2, R203, UR4, RZ ;  /* 0x00000004cb081c10 */ /* 0x000fc8000ff5e0ff */
[----:B------:R-:W-:-:S05]  /*1a00*/  @P1 IADD3.X R9, R204, UR5, RZ, P2, !PT ;  /* 0x00000005cc091c10 */ /* 0x000fca00097fe4ff */
[----:B------:R3:W5:Y:S01]  /*1a10*/  @P1 LDG.E R140, desc[UR60][R8.64] ;  /* 0x0000003c088c1981 */ /* 0x000762000c1e1900 */
[----:B-1----:R-:W-:Y:S01]  /*1a20*/  ISETP.NE.AND P1, PT, R10, 0x1, PT ;  /* 0x000000010a00780c */ /* 0x002fe20003f25270 */
[----:B------:R-:W-:Y:S01]  /*1a30*/  IMAD.SHL.U32 R186, R5, 0x80, RZ ;  /* 0x0000008005ba7824 */ /* 0x000fe200078e00ff */
[----:B------:R-:W-:Y:S01]  /*1a40*/  BSSY B0, `(.L_x_2657) ;  /* 0x0000035000007945 */ /* 0x000fe20003800000 */
[----:B------:R-:W-:Y:S01]  /*1a50*/  IMAD.IADD R12, R27, 0x1, -R4 ;  /* 0x000000011b0c7824 */ /* 0x000fe200078e0a04 */
[----:B------:R-:W-:Y:S01]  /*1a60*/  LOP3.LUT R207, R201, 0xff, RZ, 0xc0, !PT ;  /* 0x000000ffc9cf7812 */ /* 0x000fe200078ec0ff */
[----:B------:R-:W-:Y:S01]  /*1a70*/  VIADD R5, R186, 0x7f ;  /* 0x0000007fba057836 */ /* 0x000fe20000000000 */
[----:B------:R-:W-:-:S07]  /*1a80*/  SHF.R.U32.HI R201, RZ, 0x10, R201 ;  /* 0x00000010ffc97819 */ /* 0x000fce00000116c9 */
[----:B------:R-:W1:Y:S08]  /*1a90*/  @P1 LDC R10, c[0x0][0x44c] ;  /* 0x00011300ff0a1b82 */ /* 0x000e700000000800 */
[----:B0-----:R-:W0:Y:S01]  /*1aa0*/  @P1 LDC R7, c[0x0][0x450] ;  /* 0x00011400ff071b82 */ /* 0x001e220000000800 */
[----:B--2---:R-:W-:Y:S02]  /*1ab0*/  @P0 IMAD.IADD R25, R3, 0x1, -R0 ;  /* 0x0000000103190824 */ /* 0x004fe400078e0a00 */
[----:B-1----:R-:W-:-:S04]  /*1ac0*/  @P1 IMAD.HI.U32 R0, R5, R10, RZ ;  /* 0x0000000a05001227 */ /* 0x002fc800078e00ff */
[----:B------:R-:W-:Y:S01]  /*1ad0*/  IMAD.IADD R188, R12, 0x1, R25 ;  /* 0x000000010cbc7824 */ /* 0x000fe200078e0219 */
[----:B0-----:R-:W-:-:S03]  /*1ae0*/  @P1 SHF.R.U32.HI R5, RZ, R7, R0 ;  /* 0x00000007ff051219 */ /* 0x001fc60000011600 */
[C---:B------:R-:W-:Y:S01]  /*1af0*/  VIADD R0, R188.reuse, 0x5f ;  /* 0x0000005fbc007836 */ /* 0x040fe20000000000 */
[----:B------:R-:W-:-:S03]  /*1b00*/  IADD3 R195, R188, 0x60, -R187 ;  /* 0x00000060bcc37810 */ /* 0x000fc60007ffe8bb */
[----:B------:R-:W-:-:S04]  /*1b10*/  IMAD.HI R0, R0, 0x2aaaaaab, RZ ;  /* 0x2aaaaaab00007827 */ /* 0x000fc800078e02ff */
[----:B------:R-:W-:Y:S01]  /*1b20*/  IMAD.IADD R5, R195, 0x1, R5 ;  /* 0x00000001c3057824 */ /* 0x000fe200078e0205 */
[----:B------:R-:W-:-:S03]  /*1b30*/  SHF.R.U32.HI R3, RZ, 0x1f, R0 ;  /* 0x0000001fff037819 */ /* 0x000fc60000011600 */
[----:B------:R-:W-:Y:S01]  /*1b40*/  IMAD.HI R5, R5, 0x2aaaaaab, RZ ;  /* 0x2aaaaaab05057827 */ /* 0x000fe200078e02ff */
[----:B------:R-:W-:-:S03]  /*1b50*/  LEA.HI.SX32 R196, R0, R3, 0x1c ;  /* 0x0000000300c47211 */ /* 0x000fc600078fe2ff */
[----:B------:R-:W-:Y:S01]  /*1b60*/  IMAD.MOV.U32 R0, RZ, RZ, RZ ;  /* 0x000000ffff007224 */ /* 0x000fe200078e00ff */
[----:B------:R-:W-:-:S04]  /*1b70*/  SHF.R.U32.HI R4, RZ, 0x1f, R5 ;  /* 0x0000001fff047819 */ /* 0x000fc80000011605 */
[----:B------:R-:W-:-:S04]  /*1b80*/  LEA.HI.SX32 R5, R5, R4, 0x1c ;  /* 0x0000000405057211 */ /* 0x000fc800078fe2ff */
[----:B---3--:R-:W-:-:S04]  /*1b90*/  VIMNMX R9, R196, R5, PT ;  /* 0x00000005c4097248 */ /* 0x008fc80003fe0100 */
[----:B------:R-:W-:-:S13]  /*1ba0*/  ISETP.GE.AND P0, PT, R9, 0x1, PT ;  /* 0x000000010900780c */ /* 0x000fda0003f06270 */
        /* <DEDUP_REMOVED lines=27> */
[----:B------:R-:W-:-:S05]  /*1d60*/  IMAD.MOV.U32 R0, RZ, RZ, R5 ;  /* 0x000000ffff007224 */ /* 0x000fca00078e0005 */
[----:B------:R-:W-:Y:S02]  /*1d70*/  @!P2 IADD3 R0, -R0, RZ, RZ ;  /* 0x000000ff0000a210 */ /* 0x000fe40007ffe1ff */
[----:B------:R-:W-:-:S07]  /*1d80*/  @!P1 LOP3.LUT R0, RZ, R10, RZ, 0x33, !PT ;  /* 0x0000000aff009212 */ /* 0x000fce00078e33ff */
.L_x_2658:
[----:B------:R-:W-:Y:S05]  /*1d90*/  BSYNC B0 ;  /* 0x0000000000007941 */ /* 0x000fea0003800000 */
.L_x_2657:
[----:B------:R-:W-:-:S05]  /*1da0*/  IMAD R3, R207, R0, RZ ;  /* 0x00000000cf037224 */ /* 0x000fca00078e02ff */
        /* <DEDUP_REMOVED lines=36> */
.L_x_2661:
[----:B------:R-:W-:Y:S05]  /*1ff0*/  BSYNC B6 ;  /* 0x0000000000067941 */ /* 0x000fea0003800000 */
.L_x_2660:
        /* <DEDUP_REMOVED lines=20> */
.L_x_2663:
[----:B------:R-:W-:Y:S05]  /*2140*/  BSYNC B6 ;  /* 0x0000000000067941 */ /* 0x000fea0003800000 */
.L_x_2662:
[----:B------:R-:W-:Y:S01]  /*2150*/  ULDC.64 UR4, c[0x0][0x9f8] ;  /* 0x00027e0000047ab9 */ /* 0x000fe20000000a00 */
[----:B------:R-:W-:Y:S01]  /*2160*/  IMAD.MOV.U32 R100, RZ, RZ, R202 ;  /* 0x000000ffff647224 */ /* 0x000fe200078e00ca */
[----:B------:R-:W-:Y:S01]  /*2170*/  ISETP.NE.U32.AND P0, PT, RZ, UR4, PT ;  /* 0x00000004ff007c0c */ /* 0x000fe2000bf05070 */
[----:B------:R-:W0:Y:S03]  /*2180*/  LDC.64 R92, c[0x0][0x3f8] ;  /* 0x0000fe00ff5c7b82 */ /* 0x000e260000000a00 */
[----:B------:R-:W-:-:S05]  /*2190*/  ISETP.NE.AND.EX P0, PT, RZ, UR5, PT, P0 ;  /* 0x00000005ff007c0c */ /* 0x000fca000bf05300 */
[----:B------:R-:W1:Y:S08]  /*21a0*/  LDC.64 R86, c[0x0][0x408] ;  /* 0x00010200ff567b82 */ /* 0x000e700000000a00 */
[----:B------:R-:W-:Y:S01]  /*21b0*/  @P0 IADD3 R4, P1, R203, UR4, RZ ;  /* 0x00000004cb040c10 */ /* 0x000fe2000ff3e0ff */
[----:B------:R-:W-:-:S03]  /*21c0*/  ULDC UR4, c[0x0][0x2f4] ;  /* 0x0000bd0000047ab9 */ /* 0x000fc60000000800 */
[----:B------:R-:W-:Y:S01]  /*21d0*/  @P0 IADD3.X R5, R204, UR5, RZ, P1, !PT ;  /* 0x00000005cc050c10 */ /* 0x000fe20008ffe4ff */
[----:B------:R-:W-:-:S04]  /*21e0*/  ULDC UR5, c[0x0][0x320] ;  /* 0x0000c80000057ab9 */ /* 0x000fc80000000800 */
[----:B------:R2:W3:Y:S01]  /*21f0*/  @P0 LDG.E R100, desc[UR60][R4.64] ;  /* 0x0000003c04640981 */ /* 0x0004e2000c1e1900 */
[C---:B------:R-:W-:Y:S01]  /*2200*/  ISETP.GE.AND P1, PT, R163.reuse, UR4, PT ;  /* 0x00000004a3007c0c */ /* 0x040fe2000bf26270 */
[--C-:B0-----:R-:W-:Y:S01]  /*2210*/  IMAD.WIDE.U32 R94, R170, R92, R16.reuse ;  /* 0x0000005caa5e7225 */ /* 0x101fe200078e0010 */
[----:B------:R-:W-:Y:S01]  /*2220*/  ISETP.GE.AND P0, PT, R16, UR4, PT ;  /* 0x0000000410007c0c */ /* 0x000fe2000bf06270 */
[----:B------:R-:W0:Y:S01]  /*2230*/  S2R R197, SR_TID.X ;  /* 0x0000000000c57919 */ /* 0x000e220000002100 */
[----:B------:R-:W-:Y:S01]  /*2240*/  SEL R3, RZ, 0xffffffff, P1 ;  /* 0xffffffffff037807 */ /* 0x000fe20000800000 */
[----:B------:R-:W-:Y:S01]  /*2250*/  IMAD.MOV.U32 R126, RZ, RZ, 0x20 ;  /* 0x00000020ff7e7424 */ /* 0x000fe200078e00ff */
[----:B------:R-:W-:Y:S01]  /*2260*/  SEL R0, RZ, 0x1, P0 ;  /* 0x00000001ff007807 */ /* 0x000fe20000000000 */
[----:B-1----:R-:W-:Y:S01]  /*2270*/  IMAD.WIDE.U32 R88, R170, R86, R16 ;  /* 0x00000056aa587225 */ /* 0x002fe200078e0010 */
[----:B------:R-:W-:Y:S02]  /*2280*/  ISETP.GE.AND P0, PT, R163, UR5, PT ;  /* 0x00000005a3007c0c */ /* 0x000fe4000bf06270 */
[----:B------:R-:W-:Y:S01]  /*2290*/  ISETP.GE.AND P1, PT, R19, UR4, PT ;  /* 0x0000000413007c0c */ /* 0x000fe2000bf26270 */
[----:B------:R-:W-:Y:S01]  /*22a0*/  IMAD.SHL.U32 R3, R3, 0x2, RZ ;  /* 0x0000000203037824 */ /* 0x000fe200078e00ff */
[----:B--2---:R-:W-:Y:S01]  /*22b0*/  SEL R4, RZ, 0xffffffff, P0 ;  /* 0xffffffffff047807 */ /* 0x004fe20000000000 */
[----:B------:R-:W-:Y:S01]  /*22c0*/  IMAD.SHL.U32 R108, R86, 0x40, RZ ;  /* 0x00000040566c7824 */ /* 0x000fe200078e00ff */
[----:B------:R-:W-:Y:S01]  /*22d0*/  ISETP.GE.AND P0, PT, R164, UR4, PT ;  /* 0x00000004a4007c0c */ /* 0x000fe2000bf06270 */
[----:B------:R-:W-:Y:S01]  /*22e0*/  IMAD R129, R93, 0x60, RZ ;  /* 0x000000605d817824 */ /* 0x000fe200078e02ff */
[----:B------:R-:W-:Y:S01]  /*22f0*/  LOP3.LUT R0, R3, 0x2, R0, 0xe2, !PT ;  /* 0x0000000203007812 */ /* 0x000fe200078ee200 */
[----:B------:R-:W-:Y:S01]  /*2300*/  IMAD.SHL.U32 R7, R4, 0x2, RZ ;  /* 0x0000000204077824 */ /* 0x000fe200078e00ff */
[----:B------:R-:W1:Y:S01]  /*2310*/  LDC R3, c[0x0][0x3f4] ;  /* 0x0000fd00ff037b82 */ /* 0x000e620000000800 */
[----:B------:R-:W-:Y:S01]  /*2320*/  ISETP.GE.AND P2, PT, R16, UR5, PT ;  /* 0x0000000510007c0c */ /* 0x000fe2000bf46270 */
[----:B------:R-:W-:Y:S01]  /*2330*/  IMAD.SHL.U32 R106, R92, 0x40, RZ ;  /* 0x000000405c6a7824 */ /* 0x000fe200078e00ff */
[----:B------:R-:W-:Y:S01]  /*2340*/  SEL R5, RZ, 0x4, P0 ;  /* 0x00000004ff057807 */ /* 0x000fe20000000000 */
[----:B------:R-:W-:Y:S01]  /*2350*/  IMAD.IADD R128, R128, 0x1, R27 ;  /* 0x0000000180807824 */ /* 0x000fe200078e021b */
[----:B------:R-:W-:Y:S01]  /*2360*/  SEL R4, RZ, 0x8, P1 ;  /* 0x00000008ff047807 */ /* 0x000fe20000800000 */
[--C-:B------:R-:W-:Y:S01]  /*2370*/  IMAD R112, R206, 0x40, R170.reuse ;  /* 0x00000040ce707824 */ /* 0x100fe200078e02aa */
[----:B------:R-:W-:-:S02]  /*2380*/  SHF.R.S32.HI R9, RZ, 0x1f, R170 ;  /* 0x0000001fff097819 */ /* 0x000fc400000114aa */
[----:B------:R-:W-:Y:S02]  /*2390*/  SEL R6, RZ, 0x1, P2 ;  /* 0x00000001ff067807 */ /* 0x000fe40001000000 */
[----:B------:R-:W-:Y:S02]  /*23a0*/  ISETP.GE.AND P1, PT, R164, UR5, PT ;  /* 0x00000005a4007c0c */ /* 0x000fe4000bf26270 */
[----:B------:R-:W-:Y:S02]  /*23b0*/  ISETP.GE.AND P0, PT, R22, UR4, PT ;  /* 0x0000000416007c0c */ /* 0x000fe4000bf06270 */
[----:B------:R-:W-:Y:S01]  /*23c0*/  LOP3.LUT R0, R4, R0, R5, 0xfe, !PT ;  /* 0x0000000004007212 */ /* 0x000fe200078efe05 */
[----:B------:R-:W-:Y:S01]  /*23d0*/  IMAD R4, R9, R92, RZ ;  /* 0x0000005c09047224 */ /* 0x000fe200078e02ff */
[----:B------:R-:W-:Y:S01]  /*23e0*/  LOP3.LUT R6, R7, 0x2, R6, 0xe2, !PT ;  /* 0x0000000207067812 */ /* 0x000fe200078ee206 */
[----:B------:R-:W-:Y:S01]  /*23f0*/  IMAD R9, R9, R86, RZ ;  /* 0x0000005609097224 */ /* 0x000fe200078e02ff */
[----:B------:R-:W-:Y:S01]  /*2400*/  SHF.R.S32.HI R161, RZ, 0x1f, R160 ;  /* 0x0000001fffa17819 */ /* 0x000fe200000114a0 */
[----:B------:R-:W-:Y:S01]  /*2410*/  IMAD R11, R170, R93, R4 ;  /* 0x0000005daa0b7224 */ /* 0x000fe200078e0204 */
[----:B------:R-:W-:-:S02]  /*2420*/  SEL R5, RZ, 0x4, P1 ;  /* 0x00000004ff057807 */ /* 0x000fc40000800000 */
[----:B------:R-:W-:Y:S01]  /*2430*/  SEL R7, RZ, 0x10, P0 ;  /* 0x00000010ff077807 */ /* 0x000fe20000000000 */
[----:B------:R-:W-:Y:S01]  /*2440*/  IMAD.WIDE.U32 R96, R170, R92, R160 ;  /* 0x0000005caa607225 */ /* 0x000fe200078e00a0 */
[-C--:B-1----:R-:W-:Y:S02]  /*2450*/  ISETP.GE.AND P3, PT, R16, R3.reuse, PT ;  /* 0x000000031000720c */ /* 0x082fe40003f66270 */
[----:B------:R-:W-:Y:S01]  /*2460*/  ISETP.GE.AND P2, PT, R163, R3, PT ;  /* 0x00000003a300720c */ /* 0x000fe20003f46270 */
[----:B------:R-:W-:Y:S01]  /*2470*/  IMAD.IADD R97, R97, 0x1, R11 ;  /* 0x0000000161617824 */ /* 0x000fe200078e020b */
[----:B------:R-:W-:Y:S01]  /*2480*/  LOP3.LUT R6, R6, R5, RZ, 0xfc, !PT ;  /* 0x0000000506067212 */ /* 0x000fe200078efcff */
[----:B------:R-:W-:Y:S01]  /*2490*/  IMAD.IADD R95, R11, 0x1, R95 ;  /* 0x000000010b5f7824 */ /* 0x000fe200078e025f */
[----:B------:R-:W-:Y:S01]  /*24a0*/  SEL R5, R3, RZ, P3 ;  /* 0x000000ff03057207 */ /* 0x000fe20001800000 */
[----:B------:R-:W-:Y:S01]  /*24b0*/  IMAD R11, R170, R87, R9 ;  /* 0x00000057aa0b7224 */ /* 0x000fe200078e0209 */
[----:B------:R-:W-:Y:S01]  /*24c0*/  LOP3.LUT R7, R0, R7, RZ, 0xfc, !PT ;  /* 0x0000000700077212 */ /* 0x000fe200078efcff */
[----:B------:R-:W-:Y:S01]  /*24d0*/  IMAD.WIDE.U32 R90, R170, R86, R160 ;  /* 0x00000056aa5a7225 */ /* 0x000fe200078e00a0 */
[----:B------:R-:W-:-:S02]  /*24e0*/  ISETP.GE.AND P1, PT, R164, R3, PT ;  /* 0x00000003a400720c */ /* 0x000fc40003f26270 */
[C---:B------:R-:W-:Y:S01]  /*24f0*/  SEL R0, R3.reuse, RZ, P2 ;  /* 0x000000ff03007207 */ /* 0x040fe20001000000 */
[----:B------:R-:W-:Y:S01]  /*2500*/  IMAD.IADD R5, R16, 0x1, R5 ;  /* 0x0000000110057824 */ /* 0x000fe200078e0205 */
[----:B------:R-:W-:Y:S01]  /*2510*/  SEL R9, R3, RZ, P1 ;  /* 0x000000ff03097207 */ /* 0x000fe20000800000 */
[----:B------:R-:W-:Y:S01]  /*2520*/  IMAD.IADD R91, R91, 0x1, R11 ;  /* 0x000000015b5b7824 */ /* 0x000fe200078e020b */
[----:B------:R-:W-:Y:S01]  /*2530*/  SHF.R.U32.HI R21, RZ, 0x3, R177 ;  /* 0x00000003ff157819 */ /* 0x000fe200000116b1 */
[----:B------:R-:W-:Y:S01]  /*2540*/  IMAD.IADD R8, R163, 0x1, R0 ;  /* 0x00000001a3087824 */ /* 0x000fe200078e0200 */
[----:B------:R-:W-:Y:S01]  /*2550*/  SHF.R.S32.HI R0, RZ, 0x1f, R5 ;  /* 0x0000001fff007819 */ /* 0x000fe20000011405 */
[----:B------:R-:W-:Y:S01]  /*2560*/  IMAD.IADD R89, R11, 0x1, R89 ;  /* 0x000000010b597824 */ /* 0x000fe200078e0259 */
[----:B-----5:R-:W-:Y:S01]  /*2570*/  SHF.R.S32.HI R13, RZ, 0x1f, R140 ;  /* 0x0000001fff0d7819 */ /* 0x020fe2000001148c */
[----:B------:R-:W-:Y:S01]  /*2580*/  IMAD.IADD R11, R164, 0x1, R9 ;  /* 0x00000001a40b7824 */ /* 0x000fe200078e0209 */
[----:B------:R-:W-:Y:S01]  /*2590*/  SHF.R.S32.HI R9, RZ, 0x1f, R8 ;  /* 0x0000001fff097819 */ /* 0x000fe20000011408 */
[----:B------:R-:W-:Y:S01]  /*25a0*/  IMAD.SHL.U32 R124, R3, 0x2, RZ ;  /* 0x00000002037c7824 */ /* 0x000fe200078e00ff */
[-C--:B------:R-:W-:Y:S01]  /*25b0*/  LEA.HI R4, R0, R5.reuse, RZ, 0x3 ;  /* 0x0000000500047211 */ /* 0x080fe200078f18ff */
[----:B------:R-:W-:Y:S01]  /*25c0*/  IMAD.WIDE.U32 R90, R140, R86, R90 ;  /* 0x000000568c5a7225 */ /* 0x000fe200078e005a */
[----:B------:R-:W-:-:S02]  /*25d0*/  LEA.HI R0, R0, R5, RZ, 0x6 ;  /* 0x0000000500007211 */ /* 0x000fc400078f30ff */
[C---:B------:R-:W-:Y:S01]  /*25e0*/  LEA.HI R5, R9.reuse, R8, RZ, 0x6 ;  /* 0x0000000809057211 */ /* 0x040fe200078f30ff */
[C---:B------:R-:W-:Y:S01]  /*25f0*/  IMAD.WIDE.U32 R88, R140.reuse, R86, R88 ;  /* 0x000000568c587225 */ /* 0x040fe200078e0058 */
[----:B------:R-:W-:Y:S02]  /*2600*/  SHF.R.S32.HI R14, RZ, 0x1f, R11 ;  /* 0x0000001fff0e7819 */ /* 0x000fe4000001140b */
[----:B------:R-:W-:Y:S01]  /*2610*/  LEA.HI R12, R9, R8, RZ, 0x3 ;  /* 0x00000008090c7211 */ /* 0x000fe200078f18ff */
[CC--:B------:R-:W-:Y:S01]  /*2620*/  IMAD.WIDE.U32 R96, R140.reuse, R92.reuse, R96 ;  /* 0x0000005c8c607225 */ /* 0x0c0fe200078e0060 */
[----:B------:R-:W-:Y:S02]  /*2630*/  SHF.R.S32.HI R0, RZ, 0x6, R0 ;  /* 0x00000006ff007819 */ /* 0x000fe40000011400 */
[----:B------:R-:W-:Y:S01]  /*2640*/  SHF.R.S32.HI R8, RZ, 0x6, R5 ;  /* 0x00000006ff087819 */ /* 0x000fe20000011405 */
[----:B------:R-:W-:Y:S01]  /*2650*/  IMAD.WIDE.U32 R94, R140, R92, R94 ;  /* 0x0000005c8c5e7225 */ /* 0x000fe200078e005e */
[----:B------:R-:W-:-:S02]  /*2660*/  LOP3.LUT R10, R177, 0x38, R4, 0xf8, !PT ;  /* 0x00000038b10a7812 */ /* 0x000fc400078ef804 */
[C---:B------:R-:W-:Y:S01]  /*2670*/  LOP3.LUT R5, R181.reuse, 0x38, R4, 0xf8, !PT ;  /* 0x00000038b5057812 */ /* 0x040fe200078ef804 */
[--C-:B------:R-:W-:Y:S01]  /*2680*/  IMAD R139, R0, 0x1800, R183.reuse ;  /* 0x00001800008b7824 */ /* 0x100fe200078e02b7 */
[-C--:B------:R-:W-:Y:S01]  /*2690*/  LEA.HI R20, R14, R11.reuse, RZ, 0x3 ;  /* 0x0000000b0e147211 */ /* 0x080fe200078f18ff */
[--C-:B------:R-:W-:Y:S01]  /*26a0*/  IMAD R137, R0, 0x1800, R184.reuse ;  /* 0x0000180000897824 */ /* 0x100fe200078e02b8 */
[----:B------:R-:W-:Y:S01]  /*26b0*/  LEA.HI R11, R14, R11, RZ, 0x6 ;  /* 0x0000000b0e0b7211 */ /* 0x000fe200078f30ff */
[----:B------:R-:W-:Y:S01]  /*26c0*/  IMAD R138, R8, 0x1800, R183 ;  /* 0x00001800088a7824 */ /* 0x000fe200078e02b7 */
[----:B------:R-:W-:Y:S01]  /*26d0*/  LOP3.LUT R10, R10, R21, RZ, 0x3c, !PT ;  /* 0x000000150a0a7212 */ /* 0x000fe200078e3cff */
[----:B------:R-:W-:Y:S01]  /*26e0*/  IMAD R134, R8, 0x1800, R184 ;  /* 0x0000180008867824 */ /* 0x000fe200078e02b8 */
[----:B------:R-:W-:Y:S02]  /*26f0*/  LOP3.LUT R9, R181, 0x38, R12, 0xf8, !PT ;  /* 0x00000038b5097812 */ /* 0x000fe400078ef80c */
[----:B------:R-:W-:Y:S01]  /*2700*/  LOP3.LUT R0, R5, R182, RZ, 0x3c, !PT ;  /* 0x000000b605007212 */ /* 0x000fe200078e3cff */
[----:B------:R-:W-:Y:S01]  /*2710*/  IMAD.IADD R137, R137, 0x1, R10 ;  /* 0x0000000189897824 */ /* 0x000fe200078e020a */
[----:B------:R-:W-:-:S02]  /*2720*/  SHF.R.S32.HI R11, RZ, 0x6, R11 ;  /* 0x00000006ff0b7819 */ /* 0x000fc4000001140b */
[----:B------:R-:W-:Y:S01]  /*2730*/  LOP3.LUT R5, R181, 0x38, R20, 0xf8, !PT ;  /* 0x00000038b5057812 */ /* 0x000fe200078ef814 */
[----:B------:R-:W-:Y:S01]  /*2740*/  IMAD.IADD R139, R139, 0x1, R0 ;  /* 0x000000018b8b7824 */ /* 0x000fe200078e0200 */
[-C--:B------:R-:W-:Y:S01]  /*2750*/  LOP3.LUT R9, R9, R182.reuse, RZ, 0x3c, !PT ;  /* 0x000000b609097212 */ /* 0x080fe200078e3cff */
[----:B------:R-:W-:Y:S01]  /*2760*/  IMAD R136, R11, 0x1800, R183 ;  /* 0x000018000b887824 */ /* 0x000fe200078e02b7 */
[----:B------:R-:W-:Y:S01]  /*2770*/  LOP3.LUT R10, R177, 0x38, R20, 0xf8, !PT ;  /* 0x00000038b10a7812 */ /* 0x000fe200078ef814 */
[----:B------:R-:W-:Y:S01]  /*2780*/  IMAD R132, R11, 0x1800, R184 ;  /* 0x000018000b847824 */ /* 0x000fe200078e02b8 */
[----:B------:R-:W-:Y:S01]  /*2790*/  LOP3.LUT R0, R177, 0x38, R12, 0xf8, !PT ;  /* 0x00000038b1007812 */ /* 0x000fe200078ef80c */
[----:B------:R-:W-:Y:S01]  /*27a0*/  IMAD.IADD R138, R138, 0x1, R9 ;  /* 0x000000018a8a7824 */ /* 0x000fe200078e0209 */
[----:B------:R-:W-:Y:S02]  /*27b0*/  LOP3.LUT R5, R5, R182, RZ, 0x3c, !PT ;  /* 0x000000b605057212 */ /* 0x000fe400078e3cff */
[----:B------:R-:W-:-:S02]  /*27c0*/  LOP3.LUT R11, R10, R21, RZ, 0x3c, !PT ;  /* 0x000000150a0b7212 */ /* 0x000fc400078e3cff */
[----:B------:R-:W-:Y:S01]  /*27d0*/  LOP3.LUT R9, R0, R21, RZ, 0x3c, !PT ;  /* 0x0000001500097212 */ /* 0x000fe200078e3cff */
[----:B------:R-:W-:Y:S01]  /*27e0*/  IMAD R0, R13, R92, RZ ;  /* 0x0000005c0d007224 */ /* 0x000fe200078e02ff */
[----:B------:R-:W-:Y:S01]  /*27f0*/  ISETP.GE.AND P4, PT, R19, UR5, PT ;  /* 0x0000000513007c0c */ /* 0x000fe2000bf86270 */
[----:B------:R-:W-:Y:S01]  /*2800*/  IMAD.IADD R136, R136, 0x1, R5 ;  /* 0x0000000188887824 */ /* 0x000fe200078e0205 */
[----:B------:R-:W-:Y:S01]  /*2810*/  LOP3.LUT R5, R181, 0x18, R16, 0xf8, !PT ;  /* 0x00000018b5057812 */ /* 0x000fe200078ef810 */
[----:B------:R-:W-:Y:S01]  /*2820*/  IMAD.IADD R132, R132, 0x1, R11 ;  /* 0x0000000184847824 */ /* 0x000fe200078e020b */
[----:B------:R-:W-:Y:S01]  /*2830*/  ISETP.GE.AND P0, PT, R23, UR4, PT ;  /* 0x0000000417007c0c */ /* 0x000fe2000bf06270 */
[----:B------:R-:W-:Y:S01]  /*2840*/  IMAD R13, R13, R86, RZ ;  /* 0x000000560d0d7224 */ /* 0x000fe200078e02ff */
[----:B------:R-:W-:Y:S01]  /*2850*/  SEL R3, RZ, 0x8, P4 ;  /* 0x00000008ff037807 */ /* 0x000fe20002000000 */
[----:B------:R-:W-:Y:S01]  /*2860*/  IMAD R11, R140, R93, R0 ;  /* 0x0000005d8c0b7224 */ /* 0x000fe200078e0200 */
[----:B------:R-:W-:Y:S01]  /*2870*/  LOP3.LUT P5, RZ, R226, 0x4, RZ, 0xc0, !PT ;  /* 0x00000004e2ff7812 */ /* 0x000fe200078ac0ff */
[----:B------:R-:W-:Y:S01]  /*2880*/  IMAD.IADD R134, R134, 0x1, R9 ;  /* 0x0000000186867824 */ /* 0x000fe200078e0209 */
[----:B------:R-:W-:Y:S01]  /*2890*/  LOP3.LUT R0, R5, R182, RZ, 0x3c, !PT ;  /* 0x000000b605007212 */ /* 0x000fe200078e3cff */
[----:B------:R-:W-:Y:S01]  /*28a0*/  IMAD R9, R87, 0x60, RZ ;  /* 0x0000006057097824 */ /* 0x000fe200078e02ff */
[----:B------:R-:W-:Y:S01]  /*28b0*/  SEL R8, RZ, 0x20, P0 ;  /* 0x00000020ff087807 */ /* 0x000fe20000000000 */
[----:B------:R-:W-:Y:S01]  /*28c0*/  IMAD R13, R140, R87, R13 ;  /* 0x000000578c0d7224 */ /* 0x000fe200078e020d */
[C---:B------:R-:W-:Y:S01]  /*28d0*/  SHF.L.U64.HI R107, R86.reuse, 0x6, R87 ;  /* 0x00000006566b7819 */ /* 0x040fe20000010257 */
[----:B------:R-:W-:Y:S01]  /*28e0*/  IMAD.WIDE.U32 R86, R86, 0x60, RZ ;  /* 0x0000006056567825 */ /* 0x000fe200078e00ff */
[----:B------:R-:W-:-:S02]  /*28f0*/  SHF.L.U64.HI R105, R92, 0x6, R93 ;  /* 0x000000065c697819 */ /* 0x000fc4000001025d */
[----:B------:R-:W-:Y:S01]  /*2900*/  LOP3.LUT R10, R6, R3, RZ, 0xfc, !PT ;  /* 0x00000003060a7212 */ /* 0x000fe200078efcff */
[----:B------:R-:W-:Y:S01]  /*2910*/  IMAD.WIDE.U32 R92, R92, 0x60, RZ ;  /* 0x000000605c5c7825 */ /* 0x000fe200078e00ff */
[----:B------:R-:W-:Y:S02]  /*2920*/  SEL R126, R126, 0xffffffe0, !P5 ;  /* 0xffffffe07e7e7807 */ /* 0x000fe40006800000 */
[----:B------:R-:W-:Y:S01]  /*2930*/  LOP3.LUT R3, R6, 0x1, RZ, 0xc0, !PT ;  /* 0x0000000106037812 */ /* 0x000fe200078ec0ff */
[----:B------:R-:W-:Y:S01]  /*2940*/  IMAD.IADD R0, R183, 0x1, R0 ;  /* 0x00000001b7007824 */ /* 0x000fe200078e0200 */
[----:B------:R-:W-:Y:S01]  /*2950*/  SHF.R.S32.HI R115, RZ, 0x3, R4 ;  /* 0x00000003ff737819 */ /* 0x000fe20000011404 */
[----:B------:R-:W-:Y:S01]  /*2960*/  IMAD.IADD R130, R87, 0x1, R9 ;  /* 0x0000000157827824 */ /* 0x000fe200078e0209 */
[----:B------:R-:W-:Y:S01]  /*2970*/  LOP3.LUT R26, R7, R8, RZ, 0xfc, !PT ;  /* 0x00000008071a7212 */ /* 0x000fe200078efcff */
[----:B------:R-:W-:Y:S01]  /*2980*/  IMAD.IADD R131, R126, 0x1, R0 ;  /* 0x000000017e837824 */ /* 0x000fe200078e0200 */
[----:B------:R-:W-:Y:S01]  /*2990*/  LOP3.LUT R4, R4, 0xfffffff8, RZ, 0xc0, !PT ;  /* 0xfffffff804047812 */ /* 0x000fe200078ec0ff */
[----:B------:R-:W-:Y:S01]  /*29a0*/  IMAD.IADD R104, R97, 0x1, R11 ;  /* 0x0000000161687824 */ /* 0x000fe200078e020b */
[----:B------:R-:W-:Y:S01]  /*29b0*/  LOP3.LUT R5, R12, 0xfffffff8, RZ, 0xc0, !PT ;  /* 0xfffffff80c057812 */ /* 0x000fe200078ec0ff */
[----:B------:R-:W-:Y:S01]  /*29c0*/  IMAD.IADD R102, R11, 0x1, R95 ;  /* 0x000000010b667824 */ /* 0x000fe200078e025f */
[----:B------:R-:W-:Y:S01]  /*29d0*/  LOP3.LUT R6, R20, 0xfffffff8, RZ, 0xc0, !PT ;  /* 0xfffffff814067812 */ /* 0x000fe200078ec0ff */
[----:B------:R-:W-:Y:S01]  /*29e0*/  IMAD.IADD R103, R91, 0x1, R13 ;  /* 0x000000015b677824 */ /* 0x000fe200078e020d */
[----:B------:R-:W-:Y:S01]  /*29f0*/  SHF.R.S32.HI R113, RZ, 0x3, R20 ;  /* 0x00000003ff717819 */ /* 0x000fe20000011414 */
[----:B------:R-:W-:Y:S01]  /*2a00*/  IMAD.IADD R101, R13, 0x1, R89 ;  /* 0x000000010d657824 */ /* 0x000fe200078e0259 */
[----:B------:R-:W-:-:S02]  /*2a10*/  LOP3.LUT R8, R10, 0x2, RZ, 0xc0, !PT ;  /* 0x000000020a087812 */ /* 0x000fc400078ec0ff */
[----:B------:R-:W-:Y:S02]  /*2a20*/  LOP3.LUT R9, R10, 0x4, RZ, 0xc0, !PT ;  /* 0x000000040a097812 */ /* 0x000fe400078ec0ff */
[C---:B------:R-:W-:Y:S02]  /*2a30*/  LOP3.LUT R20, R26.reuse, 0x2, RZ, 0xc0, !PT ;  /* 0x000000021a147812 */ /* 0x040fe400078ec0ff */
[C---:B------:R-:W-:Y:S02]  /*2a40*/  LOP3.LUT R21, R26.reuse, 0x4, RZ, 0xc0, !PT ;  /* 0x000000041a157812 */ /* 0x040fe400078ec0ff */
[C---:B------:R-:W-:Y:S02]  /*2a50*/  LOP3.LUT R99, R26.reuse, 0x8, RZ, 0xc0, !PT ;  /* 0x000000081a637812 */ /* 0x040fe400078ec0ff */
[----:B------:R-:W-:Y:S02]  /*2a60*/  LOP3.LUT R98, R26, 0x10, RZ, 0xc0, !PT ;  /* 0x000000101a627812 */ /* 0x000fe400078ec0ff */
[----:B0-----:R-:W-:-:S02]  /*2a70*/  LEA.HI R197, R197, 0x8, RZ, 0x19 ;  /* 0x00000008c5c57811 */ /* 0x001fc400078fc8ff */
[----:B------:R-:W-:Y:S02]  /*2a80*/  IADD3 R129, R93, R129, RZ ;  /* 0x000000815d817210 */ /* 0x000fe40007ffe0ff */
[----:B------:R-:W-:Y:S02]  /*2a90*/  SHF.R.S32.HI R114, RZ, 0x3, R12 ;  /* 0x00000003ff727819 */ /* 0x000fe4000001140c */
[----:B------:R-:W-:Y:S02]  /*2aa0*/  LOP3.LUT R7, R7, 0x1, RZ, 0xc0, !PT ;  /* 0x0000000107077812 */ /* 0x000fe400078ec0ff */
[----:B------:R-:W-:Y:S02]  /*2ab0*/  LOP3.LUT R10, R10, 0x8, RZ, 0xc0, !PT ;  /* 0x000000080a0a7812 */ /* 0x000fe400078ec0ff */
[----:B------:R-:W-:Y:S02]  /*2ac0*/  SHF.R.S32.HI R111, RZ, 0x1f, R4 ;  /* 0x0000001fff6f7819 */ /* 0x000fe40000011404 */
[----:B------:R-:W-:-:S02]  /*2ad0*/  SHF.R.S32.HI R110, RZ, 0x1f, R5 ;  /* 0x0000001fff6e7819 */ /* 0x000fc40000011405 */
[----:B------:R-:W-:Y:S02]  /*2ae0*/  SHF.R.S32.HI R109, RZ, 0x1f, R6 ;  /* 0x0000001fff6d7819 */ /* 0x000fe40000011406 */
[----:B------:R-:W-:Y:S02]  /*2af0*/  LOP3.LUT R26, R26, 0x20, RZ, 0xc0, !PT ;  /* 0x000000201a1a7812 */ /* 0x000fe400078ec0ff */
[----:B---3--:R-:W-:-:S07]  /*2b00*/  SHF.R.S32.HI R127, RZ, 0x1f, R100 ;  /* 0x0000001fff7f7819 */ /* 0x008fce0000011464 */
.L_x_2769:
        /* <DEDUP_REMOVED lines=124> */
.L_x_2668:
[----:B------:R-:W-:Y:S05]  /*32d0*/  BSYNC B1 ;  /* 0x0000000000017941 */ /* 0x000fea0003800000 */
.L_x_2667:
        /* <DEDUP_REMOVED lines=55> */
.L_x_2670:
[----:B------:R-:W-:Y:S05]  /*3650*/  BSYNC B1 ;  /* 0x0000000000017941 */ /* 0x000fea0003800000 */
.L_x_2669:
[----:B------:R-:W2:Y:S01]  /*3660*/  LDL R11, [R1+0x30] ;  /* 0x00003000010b7983 */ /* 0x000ea20000100800 */
[----:B0----5:R-:W-:Y:S02]  /*3670*/  IMAD.MOV.U32 R12, RZ, RZ, R54 ;  /* 0x000000ffff0c7224 */ /* 0x021fe400078e0036 */
[----:B------:R-:W-:Y:S02]  /*3680*/  IMAD.MOV.U32 R14, RZ, RZ, R58 ;  /* 0x000000ffff0e7224 */ /* 0x000fe400078e003a */
[----:B------:R-:W-:-:S05]  /*3690*/  IMAD.MOV.U32 R13, RZ, RZ, R59 ;  /* 0x000000ffff0d7224 */ /* 0x000fca00078e003b */
[----:B------:R-:W-:Y:S01]  /*36a0*/  PRMT R156, R13, 0x5410, R14 ;  /* 0x000054100d9c7816 */ /* 0x000fe2000000000e */
[----:B------:R-:W-:Y:S02]  /*36b0*/  IMAD.MOV.U32 R13, RZ, RZ, R70 ;  /* 0x000000ffff0d7224 */ /* 0x000fe400078e0046 */
[----:B------:R-:W-:-:S03]  /*36c0*/  IMAD.MOV.U32 R14, RZ, RZ, R71 ;  /* 0x000000ffff0e7224 */ /* 0x000fc600078e0047 */
[----:B------:R-:W-:Y:S02]  /*36d0*/  PRMT R193, R193, 0x5410, R13 ;  /* 0x00005410c1c17816 */ /* 0x000fe4000000000d */
        /* <DEDUP_REMOVED lines=10> */
[----:B------:R-:W-:Y:S02]  /*3780*/  UISETP.NE.AND UP0, UPT, UR4, 0x3, UPT ;  /* 0x000000030400788c */ /* 0x000fe4000bf05270 */
[----:B------:R-:W-:Y:S01]  /*3790*/  PRMT R185, R185, 0x5410, R12 ;  /* 0x00005410b9b97816 */ /* 0x000fe2000000000c */
[----:B------:R-:W-:Y:S01]  /*37a0*/  IMAD.MOV.U32 R12, RZ, RZ, R75 ;  /* 0x000000ffff0c7224 */ /* 0x000fe200078e004b */
[----:B------:R-:W-:Y:S01]  /*37b0*/  PRMT R159, R159, 0x5410, R11 ;  /* 0x000054109f9f7816 */ /* 0x000fe2000000000b */
[----:B------:R-:W-:Y:S01]  /*37c0*/  IMAD.MOV.U32 R11, RZ, RZ, R74 ;  /* 0x000000ffff0b7224 */ /* 0x000fe200078e004a */
[----:B------:R-:W-:-:S02]  /*37d0*/  PLOP3.LUT P0, PT, PT, PT, UP0, 0x80, 0x0 ;  /* 0x000000000000781c */ /* 0x000fc40003f0f008 */
        /* <DEDUP_REMOVED lines=65> */
.L_x_2671:
[----:B------:R-:W-:Y:S01]  /*3bf0*/  IMAD R84, R18, 0x8, R2 ;  /* 0x0000000812547824 */ /* 0x000fe200078e0202 */
[----:B------:R-:W-:Y:S01]  /*3c00*/  SHF.L.U32 R85, R171, 0x1f, RZ ;  /* 0x0000001fab557819 */ /* 0x000fe200000006ff */
[----:B------:R-:W-:Y:S03]  /*3c10*/  BSSY B1, `(.L_x_2672) ;  /* 0x0000003000017945 */ /* 0x000fe60003800000 */
[----:B------:R-:W0:Y:S02]  /*3c20*/  SYNCS.PHASECHK.TRANS64.TRYWAIT P6, [R84+URZ+0x2a890], R85 ;  /* 0x02a89055540075a7 */ /* 0x000e2400080c017f */
[----:B0-----:R-:W-:Y:S05]  /*3c30*/  @!P6 BRA `(.L_x_2673) ;  /* 0x000002280048e947 */ /* 0x001fea0003800000 */
.L_x_3023:
[----:B------:R-:W-:Y:S05]  /*3c40*/  BSYNC B1 ;  /* 0x0000000000017941 */ /* 0x000fea0003800000 */
.L_x_2672:
[----:B------:R-:W-:-:S03]  /*3c50*/  UMOV UR4, 0xffffffff ;  /* 0xffffffff00047882 */ /* 0x000fc60000000000 */
[----:B------:R-:W-:Y:S05]  /*3c60*/  BRA.DIV UR4, `(.L_x_2674) ;  /* 0x0000022a04507947 */ /* 0x000fea000b800000 */
[----:B------:R1:W2:Y:S04]  /*3c70*/  SHFL.IDX PT, R78, R118, RZ, 0x1c1f ;  /* 0x001c1fff764e7589 */ /* 0x0002a800000e0000 */
[----:B------:R1:W3:Y:S02]  /*3c80*/  SHFL.IDX PT, R11, R119, RZ, 0x1c1f ;  /* 0x001c1fff770b7589 */ /* 0x0002e400000e0000 */
.L_x_3027:
        /* <DEDUP_REMOVED lines=16> */
[----:B------:R-:W-:Y:S01]  /*3d90*/  PRMT R74, R143, 0x5432, R74 ;  /* 0x000054328f4a7816 */ /* 0x000fe2000000004a */
[C---:B0-----:R-:W-:Y:S01]  /*3da0*/  IMAD.U32 R143, R13.reuse, 0x10000, RZ ;  /* 0x000100000d8f7824 */ /* 0x041fe200078e00ff */
[----:B------:R-:W-:Y:S02]  /*3db0*/  LOP3.LUT R145, R13, 0xffff0000, RZ, 0xc0, !PT ;  /* 0xffff00000d917812 */ /* 0x000fe400078ec0ff */
[C---:B------:R-:W-:Y:S01]  /*3dc0*/  LOP3.LUT R144, R77.reuse, 0xffff0000, RZ, 0xc0, !PT ;  /* 0xffff00004d907812 */ /* 0x040fe200078ec0ff */
[----:B------:R-:W-:Y:S01]  /*3dd0*/  IMAD.U32 R77, R77, 0x10000, RZ ;  /* 0x000100004d4d7824 */ /* 0x000fe200078e00ff */
[C---:B------:R-:W-:Y:S01]  /*3de0*/  LOP3.LUT R13, R74.reuse, 0xffff0000, RZ, 0xc0, !PT ;  /* 0xffff00004a0d7812 */ /* 0x040fe200078ec0ff */
[----:B------:R-:W-:Y:S02]  /*3df0*/  IMAD.U32 R74, R74, 0x10000, RZ ;  /* 0x000100004a4a7824 */ /* 0x000fe400078e00ff */
[----:B------:R-:W-:-:S04]  /*3e00*/  FMUL.FTZ R76, R145, R144 ;  /* 0x00000090914c7220 */ /* 0x000fc80000410000 */
        /* <DEDUP_REMOVED lines=32> */
.L_x_2680:
[----:B------:R-:W-:Y:S05]  /*4010*/  BSYNC B3 ;  /* 0x0000000000037941 */ /* 0x000fea0003800000 */
.L_x_2679:
[----:B---3--:R-:W-:-:S04]  /*4020*/  LEA R74, P4, R16, R11, 0x1 ;  /* 0x0000000b104a7211 */ /* 0x008fc800078808ff */
[----:B--2---:R-:W-:-:S05]  /*4030*/  LEA.HI.X R75, R16, R78, R17, 0x1, P4 ;  /* 0x0000004e104b7211 */ /* 0x004fca00020f0c11 */
[----:B0-----:R4:W-:Y:S04]  /*4040*/  ST.E.128 desc[UR60][R74.64], R12 ;  /* 0x0000000c4a007985 */ /* 0x0019e8000c101d3c */
.L_x_2678:
[----:B------:R-:W-:Y:S05]  /*4050*/  BSYNC B2 ;  /* 0x0000000000027941 */ /* 0x000fea0003800000 */
.L_x_2677:
        /* <DEDUP_REMOVED lines=52> */
[----:B------:R-:W-:Y:S01]  /*43a0*/  IMAD.MOV.U32 R14, RZ, RZ, R76 ;  /* 0x000000ffff0e7224 */ /* 0x000fe200078e004c */
[----:B------:R-:W-:-:S07]  /*43b0*/  MOV R12, R71 ;  /* 0x00000047000c7202 */ /* 0x000fce0000000f00 */
.L_x_2684:
[----:B------:R-:W-:Y:S05]  /*43c0*/  BSYNC B3 ;  /* 0x0000000000037941 */ /* 0x000fea0003800000 */
.L_x_2683:
[----:B------:R-:W-:Y:S02]  /*43d0*/  IMAD.SHL.U32 R72, R166, 0x8, RZ ;  /* 0x00000008a6487824 */ /* 0x000fe400078e00ff */
[----:B---3--:R-:W-:Y:S02]  /*43e0*/  IMAD.MOV.U32 R70, RZ, RZ, R11 ;  /* 0x000000ffff467224 */ /* 0x008fe400078e000b */
[----:B--2---:R-:W-:Y:S02]  /*43f0*/  IMAD.MOV.U32 R71, RZ, RZ, R78 ;  /* 0x000000ffff477224 */ /* 0x004fe400078e004e */
[----:B------:R-:W-:-:S05]  /*4400*/  IMAD.WIDE R70, R72, 0x2, R70 ;  /* 0x0000000248467825 */ /* 0x000fca00078e0246 */
[----:B0-----:R0:W-:Y:S02]  /*4410*/  ST.E.128 desc[UR60][R70.64], R12 ;  /* 0x0000000c46007985 */ /* 0x0011e4000c101d3c */
.L_x_2682:
[----:B------:R-:W-:Y:S05]  /*4420*/  BSYNC B2 ;  /* 0x0000000000027941 */ /* 0x000fea0003800000 */
.L_x_2681:
        /* <DEDUP_REMOVED lines=18> */
[C---:B------:R-:W-:Y:S01]  /*4550*/  LOP3.LUT R13, R66.reuse, 0xffff0000, RZ, 0xc0, !PT ;  /* 0xffff0000420d7812 */ /* 0x040fe200078ec0ff */
        /* <DEDUP_REMOVED lines=35> */
.L_x_2688:
[----:B------:R-:W-:Y:S05]  /*4790*/  BSYNC B3 ;  /* 0x0000000000037941 */ /* 0x000fea0003800000 */
.L_x_2687:
[----:B------:R-:W-:Y:S02]  /*47a0*/  IMAD.SHL.U32 R68, R167, 0x8, RZ ;  /* 0x00000008a7447824 */ /* 0x000fe400078e00ff */
[----:B---3--:R-:W-:Y:S02]  /*47b0*/  IMAD.MOV.U32 R66, RZ, RZ, R11 ;  /* 0x000000ffff427224 */ /* 0x008fe400078e000b */
[----:B--2---:R-:W-:Y:S02]  /*47c0*/  IMAD.MOV.U32 R67, RZ, RZ, R78 ;  /* 0x000000ffff437224 */ /* 0x004fe400078e004e */
[----:B------:R-:W-:-:S05]  /*47d0*/  IMAD.WIDE R66, R68, 0x2, R66 ;  /* 0x0000000244427825 */ /* 0x000fca00078e0242 */
[----:B----4-:R0:W-:Y:S02]  /*47e0*/  ST.E.128 desc[UR60][R66.64], R12 ;  /* 0x0000000c42007985 */ /* 0x0101e4000c101d3c */
.L_x_2686:
[----:B------:R-:W-:Y:S05]  /*47f0*/  BSYNC B2 ;  /* 0x0000000000027941 */ /* 0x000fea0003800000 */
.L_x_2685:
        /* <DEDUP_REMOVED lines=54> */
.L_x_2692:
[----:B------:R-:W-:Y:S05]  /*4b60*/  BSYNC B3 ;  /* 0x0000000000037941 */ /* 0x000fea0003800000 */
.L_x_2691:
[----:B---3--:R-:W-:-:S04]  /*4b70*/  LEA R62, P4, R19, R11, 0x1 ;  /* 0x0000000b133e7211 */ /* 0x008fc800078808ff */
[----:B--2---:R-:W-:-:S05]  /*4b80*/  LEA.HI.X R63, R19, R78, R169, 0x1, P4 ;  /* 0x0000004e133f7211 */ /* 0x004fca00020f0ca9 */
[----:B----4-:R0:W-:Y:S04]  /*4b90*/  ST.E.128 desc[UR60][R62.64], R12 ;  /* 0x0000000c3e007985 */ /* 0x0101e8000c101d3c */
.L_x_2690:
[----:B------:R-:W-:Y:S05]  /*4ba0*/  BSYNC B2 ;  /* 0x0000000000027941 */ /* 0x000fea0003800000 */
.L_x_2689:
        /* <DEDUP_REMOVED lines=13> */
[----:B------:R-:W-:Y:S02]  /*4c80*/  PRMT R155, R155, 0x5410, R60 ;  /* 0x000054109b9b7816 */ /* 0x000fe4000000003c */
[C---:B----4-:R-:W-:Y:S01]  /*4c90*/  LOP3.LUT R63, R13.reuse, 0xffff0000, RZ, 0xc0, !PT ;  /* 0xffff00000d3f7812 */ /* 0x050fe200078ec0ff */
[----:B------:R-:W-:Y:S01]  /*4ca0*/  IMAD.U32 R13, R13, 0x10000, RZ ;  /* 0x000100000d0d7824 */ /* 0x000fe200078e00ff */
[C---:B------:R-:W-:Y:S01]  /*4cb0*/  LOP3.LUT R61, R59.reuse, 0xffff0000, RZ, 0xc0, !PT ;  /* 0xffff00003b3d7812 */ /* 0x040fe200078ec0ff */
[----:B------:R-:W-:Y:S01]  /*4cc0*/  IMAD.U32 R59, R59, 0x10000, RZ ;  /* 0x000100003b3b7824 */ /* 0x000fe200078e00ff */
[C---:B------:R-:W-:Y:S01]  /*4cd0*/  LOP3.LUT R60, R58.reuse, 0xffff0000, RZ, 0xc0, !PT ;  /* 0xffff00003a3c7812 */ /* 0x040fe200078ec0ff */
[----:B------:R-:W-:Y:S01]  /*4ce0*/  IMAD.U32 R58, R58, 0x10000, RZ ;  /* 0x000100003a3a7824 */ /* 0x000fe200078e00ff */
[----:B------:R-:W-:Y:S01]  /*4cf0*/  PRMT R62, R156, 0x5410, R62 ;  /* 0x000054109c3e7816 */ /* 0x000fe2000000003e */
[C---:B------:R-:W-:Y:S02]  /*4d00*/  FMUL.FTZ R64, R63.reuse, R61 ;  /* 0x0000003d3f407220 */ /* 0x040fe40000410000 */
[----:B------:R-:W-:-:S02]  /*4d10*/  FMUL.FTZ R63, R63, R60 ;  /* 0x0000003c3f3f7220 */ /* 0x000fc40000410000 */
[C---:B------:R-:W-:Y:S01]  /*4d20*/  FFMA.FTZ R60, R13.reuse, R60, -R64 ;  /* 0x0000003c0d3c7223 */ /* 0x040fe20000010840 */
[----:B------:R-:W-:Y:S02]  /*4d30*/  IMAD.U32 R64, R62, 0x10000, RZ ;  /* 0x000100003e407824 */ /* 0x000fe400078e00ff */
[----:B------:R-:W-:Y:S01]  /*4d40*/  FFMA.FTZ R13, R13, R61, R63 ;  /* 0x0000003d0d0d7223 */ /* 0x000fe2000001003f */
[C---:B------:R-:W-:Y:S01]  /*4d50*/  LOP3.LUT R63, R14.reuse, 0xffff0000, RZ, 0xc0, !PT ;  /* 0xffff00000e3f7812 */ /* 0x040fe200078ec0ff */
[C---:B------:R-:W-:Y:S01]  /*4d60*/  IMAD.U32 R61, R155.reuse, 0x10000, RZ ;  /* 0x000100009b3d7824 */ /* 0x040fe200078e00ff */
[----:B------:R-:W-:Y:S01]  /*4d70*/  LOP3.LUT R155, R155, 0xffff0000, RZ, 0xc0, !PT ;  /* 0xffff00009b9b7812 */ /* 0x000fe200078ec0ff */
[----:B------:R-:W-:Y:S01]  /*4d80*/  IMAD.U32 R14, R14, 0x10000, RZ ;  /* 0x000100000e0e7824 */ /* 0x000fe200078e00ff */
[----:B------:R-:W-:Y:S01]  /*4d90*/  LOP3.LUT R62, R62, 0xffff0000, RZ, 0xc0, !PT ;  /* 0xffff00003e3e7812 */ /* 0x000fe200078ec0ff */
[C---:B------:R-:W-:Y:S01]  /*4da0*/  FMUL.FTZ R65, R63.reuse, R61 ;  /* 0x0000003d3f417220 */ /* 0x040fe20000410000 */
[----:B------:R-:W-:Y:S01]  /*4db0*/  FMUL.FTZ R63, R63, R64 ;  /* 0x000000403f3f7220 */ /* 0x000fe20000410000 */
[----:B------:R-:W-:-:S02]  /*4dc0*/  F2FP.BF16.F32.PACK_AB R13, R13, R60 ;  /* 0x0000003c0d0d723e */ /* 0x000fc400000010ff */
        /* <DEDUP_REMOVED lines=20> */
.L_x_2696:
[----:B------:R-:W-:Y:S05]  /*4f10*/  BSYNC B3 ;  /* 0x0000000000037941 */ /* 0x000fea0003800000 */
.L_x_2695:
[----:B---3--:R-:W-:-:S04]  /*4f20*/  LEA R58, P4, R22, R11, 0x1 ;  /* 0x0000000b163a7211 */ /* 0x008fc800078808ff */
[----:B--2---:R-:W-:-:S05]  /*4f30*/  LEA.HI.X R59, R22, R78, R180, 0x1, P4 ;  /* 0x0000004e163b7211 */ /* 0x004fca00020f0cb4 */
[----:B----4-:R0:W-:Y:S04]  /*4f40*/  ST.E.128 desc[UR60][R58.64], R12 ;  /* 0x0000000c3a007985 */ /* 0x0101e8000c101d3c */
.L_x_2694:
[----:B------:R-:W-:Y:S05]  /*4f50*/  BSYNC B2 ;  /* 0x0000000000027941 */ /* 0x000fea0003800000 */
.L_x_2693:
[----:B------:R-:W-:-:S13]  /*4f60*/  ISETP.NE.AND P4, PT, R26, RZ, PT ;  /* 0x000000ff1a00720c */ /* 0x000fda0003f85270 */
[----:B------:R-:W-:Y:S05]  /*4f70*/  @!P4 BRA `(.L_x_2676) ;  /* 0x0000000000dcc947 */ /* 0x000fea0003800000 */
[----:B0---4-:R0:W4:Y:S01]  /*4f80*/  LDS.128 R12, [R28+0x6000] ;  /* 0x006000001c0c7984 */ /* 0x0111220000000c00 */
[----:B------:R-:W-:Y:S01]  /*4f90*/  ISETP.GE.AND P4, PT, R176, R123, PT ;  /* 0x0000007bb000720c */ /* 0x000fe20003f86270 */
[----:B------:R-:W-:-:S12]  /*4fa0*/  BSSY B2, `(.L_x_2697) ;  /* 0x0000031000027945 */ /* 0x000fd80003800000 */
[----:B0-----:R-:W-:Y:S05]  /*4fb0*/  @P4 BRA `(.L_x_2698) ;  /* 0x0000000000bc4947 */ /* 0x001fea0003800000 */
[----:B------:R-:W-:Y:S02]  /*4fc0*/  SHF.R.U64 R58, R56, 0x10, R57 ;  /* 0x00000010383a7819 */ /* 0x000fe40000001239 */
[----:B------:R-:W-:Y:S02]  /*4fd0*/  SHF.R.U64 R54, R54, 0x10, R55 ;  /* 0x0000001036367819 */ /* 0x000fe40000001237 */
[----:B------:R-:W-:Y:S02]  /*4fe0*/  SHF.R.U32.HI R56, RZ, 0x10, R57 ;  /* 0x00000010ff387819 */ /* 0x000fe40000011639 */
[----:B------:R-:W-:Y:S02]  /*4ff0*/  PRMT R57, R154, 0x5410, R58 ;  /* 0x000054109a397816 */ /* 0x000fe4000000003a */
[----:B------:R-:W-:Y:S02]  /*5000*/  PRMT R54, R153, 0x5410, R54 ;  /* 0x0000541099367816 */ /* 0x000fe40000000036 */
[C---:B----4-:R-:W-:Y:S01]  /*5010*/  LOP3.LUT R61, R13.reuse, 0xffff0000, RZ, 0xc0, !PT ;  /* 0xffff00000d3d7812 */ /* 0x050fe200078ec0ff */
[----:B------:R-:W-:Y:S01]  /*5020*/  IMAD.U32 R13, R13, 0x10000, RZ ;  /* 0x000100000d0d7824 */ /* 0x000fe200078e00ff */
[----:B------:R-:W-:-:S02]  /*5030*/  LOP3.LUT R58, R57, 0xffff0000, RZ, 0xc0, !PT ;  /* 0xffff0000393a7812 */ /* 0x000fc400078ec0ff */
        /* <DEDUP_REMOVED lines=15> */
[CC--:B------:R-:W-:Y:S01]  /*5130*/  FMUL.FTZ R14, R62.reuse, R58.reuse ;  /* 0x0000003a3e0e7220 */ /* 0x0c0fe20000410000 */
[-C--:B------:R-:W-:Y:S01]  /*5140*/  FMUL.FTZ R62, R62, R59.reuse ;  /* 0x0000003b3e3e7220 */ /* 0x080fe20000410000 */
[----:B------:R-:W-:Y:S02]  /*5150*/  SHF.L.U32 R57, R57, 0x10, RZ ;  /* 0x0000001039397819 */ /* 0x000fe400000006ff */
        /* <DEDUP_REMOVED lines=21> */
.L_x_2698:
[----:B------:R-:W-:Y:S05]  /*52b0*/  BSYNC B2 ;  /* 0x0000000000027941 */ /* 0x000fea0003800000 */
.L_x_2697:
[----:B---3--:R-:W-:-:S04]  /*52c0*/  LEA R54, P4, R23, R11, 0x1 ;  /* 0x0000000b17367211 */ /* 0x008fc800078808ff */
[----:B--2---:R-:W-:-:S05]  /*52d0*/  LEA.HI.X R55, R23, R78, R179, 0x1, P4 ;  /* 0x0000004e17377211 */ /* 0x004fca00020f0cb3 */
[----:B----4-:R0:W-:Y:S04]  /*52e0*/  ST.E.128 desc[UR60][R54.64], R12 ;  /* 0x0000000c36007985 */ /* 0x0101e8000c101d3c */
.L_x_2676:
[----:B------:R-:W-:Y:S05]  /*52f0*/  BSYNC B1 ;  /* 0x0000000000017941 */ /* 0x000fea0003800000 */
.L_x_2675:
[----:B------:R-:W-:-:S03]  /*5300*/  UMOV UR4, 0xffffffff ;  /* 0xffffffff00047882 */ /* 0x000fc60000000000 */
[----:B------:R-:W-:Y:S05]  /*5310*/  BRA.DIV UR4, `(.L_x_2699) ;  /* 0x0000021204f07947 */ /* 0x000fea000b800000 */
[----:B-1----:R-:W1:Y:S04]  /*5320*/  SHFL.IDX PT, R118, R118, 0x1, 0x1c1f ;  /* 0x003c1f0076767f89 */ /* 0x002e6800000e0000 */
[----:B------:R-:W0:Y:S02]  /*5330*/  SHFL.IDX PT, R119, R119, 0x1, 0x1c1f ;  /* 0x003c1f0077777f89 */ /* 0x000e2400000e0000 */
.L_x_3031:
        /* <DEDUP_REMOVED lines=29> */
[C---:B------:R-:W-:Y:S01]  /*5510*/  IMAD.U32 R53, R52.reuse, 0x10000, RZ ;  /* 0x0001000034357824 */ /* 0x040fe200078e00ff */
[----:B------:R-:W-:Y:S01]  /*5520*/  LOP3.LUT R52, R52, 0xffff0000, RZ, 0xc0, !PT ;  /* 0xffff000034347812 */ /* 0x000fe200078ec0ff */
[C---:B------:R-:W-:Y:S01]  /*5530*/  IMAD.U32 R56, R50.reuse, 0x10000, RZ ;  /* 0x0001000032387824 */ /* 0x040fe200078e00ff */
[----:B------:R-:W-:Y:S01]  /*5540*/  LOP3.LUT R50, R50, 0xffff0000, RZ, 0xc0, !PT ;  /* 0xffff000032327812 */ /* 0x000fe200078ec0ff */
[----:B------:R-:W-:Y:S02]  /*5550*/  IMAD.U32 R13, R14, 0x10000, RZ ;  /* 0x000100000e0d7824 */ /* 0x000fe400078e00ff */
        /* <DEDUP_REMOVED lines=23> */
.L_x_2704:
[----:B------:R-:W-:Y:S05]  /*56d0*/  BSYNC B2 ;  /* 0x0000000000027941 */ /* 0x000fea0003800000 */
.L_x_2703:
[----:B----4-:R0:W-:Y:S02]  /*56e0*/  ST.E.128 desc[UR60][R54.64], R12 ;  /* 0x0000000c36007985 */ /* 0x0101e4000c101d3c */
.L_x_2702:
[----:B------:R-:W-:Y:S05]  /*56f0*/  BSYNC B1 ;  /* 0x0000000000017941 */ /* 0x000fea0003800000 */
.L_x_2701:
        /* <DEDUP_REMOVED lines=42> */
[----:B------:R-:W-:Y:S01]  /*59a0*/  FMUL.FTZ R13, R48, R52 ;  /* 0x00000034300d7220 */ /* 0x000fe20000410000 */
[----:B------:R-:W-:-:S02]  /*59b0*/  IMAD.U32 R15, R15, 0x10000, RZ ;  /* 0x000100000f0f7824 */ /* 0x000fc400078e00ff */
        /* <DEDUP_REMOVED lines=8> */
[----:B------:R-:W-:Y:S02]  /*5a40*/  F2FP.BF16.F32.PACK_AB R14, R14, R53 ;  /* 0x000000350e0e723e */ /* 0x000fe400000010ff */
[----:B------:R-:W-:Y:S01]  /*5a50*/  F2FP.BF16.F32.PACK_AB R15, R49, R13 ;  /* 0x0000000d310f723e */ /* 0x000fe200000010ff */
[----:B------:R-:W-:Y:S01]  /*5a60*/  IMAD.MOV.U32 R13, RZ, RZ, R54 ;  /* 0x000000ffff0d7224 */ /* 0x000fe200078e0036 */
[----:B------:R-:W-:-:S07]  /*5a70*/  F2FP.BF16.F32.PACK_AB R12, R47, R48 ;  /* 0x000000302f0c723e */ /* 0x000fce00000010ff */
.L_x_2708:
[----:B------:R-:W-:Y:S05]  /*5a80*/  BSYNC B2 ;  /* 0x0000000000027941 */ /* 0x000fea0003800000 */
.L_x_2707:
[----:B----4-:R0:W-:Y:S02]  /*5a90*/  ST.E.128 desc[UR60][R50.64], R12 ;  /* 0x0000000c32007985 */ /* 0x0101e4000c101d3c */
.L_x_2706:
[----:B------:R-:W-:Y:S05]  /*5aa0*/  BSYNC B1 ;  /* 0x0000000000017941 */ /* 0x000fea0003800000 */
.L_x_2705:
        /* <DEDUP_REMOVED lines=41> */
[----:B------:R-:W-:Y:S01]  /*5d40*/  FFMA.FTZ R53, R48, R49, -R53 ;  /* 0x0000003130357223 */ /* 0x000fe20000010835 */
[----:B------:R-:W-:Y:S01]  /*5d50*/  FMUL.FTZ R45, R12, R13 ;  /* 0x0000000d0c2d7220 */ /* 0x000fe20000410000 */
[----:B------:R-:W-:Y:S02]  /*5d60*/  IMAD.U32 R15, R15, 0x10000, RZ ;  /* 0x000100000f0f7824 */ /* 0x000fe400078e00ff */
[CC--:B------:R-:W-:Y:S01]  /*5d70*/  FMUL.FTZ R42, R44.reuse, R148.reuse ;  /* 0x000000942c2a7220 */ /* 0x0c0fe20000410000 */
        /* <DEDUP_REMOVED lines=9> */
[----:B------:R-:W-:-:S07]  /*5e10*/  F2FP.BF16.F32.PACK_AB R12, R12, R45 ;  /* 0x0000002d0c0c723e */ /* 0x000fce00000010ff */
.L_x_2712:
[----:B------:R-:W-:Y:S05]  /*5e20*/  BSYNC B2 ;  /* 0x0000000000027941 */ /* 0x000fea0003800000 */
.L_x_2711:
[----:B----4-:R0:W-:Y:S02]  /*5e30*/  ST.E.128 desc[UR60][R46.64], R12 ;  /* 0x0000000c2e007985 */ /* 0x0101e4000c101d3c */
.L_x_2710:
[----:B------:R-:W-:Y:S05]  /*5e40*/  BSYNC B1 ;  /* 0x0000000000017941 */ /* 0x000fea0003800000 */
.L_x_2709:
        /* <DEDUP_REMOVED lines=9> */
[----:B------:R-:W-:Y:S01]  /*5ee0*/  SHF.R.U64 R44, R40, 0x10, R41 ;  /* 0x00000010282c7819 */ /* 0x000fe20000001229 */
[----:B----4-:R-:W-:Y:S01]  /*5ef0*/  IMAD.U32 R45, R13, 0x10000, RZ ;  /* 0x000100000d2d7824 */ /* 0x010fe200078e00ff */
[--C-:B------:R-:W-:Y:S01]  /*5f00*/  SHF.R.U64 R48, R38, 0x10, R39.reuse ;  /* 0x0000001026307819 */ /* 0x100fe20000001227 */
[C---:B------:R-:W-:Y:S01]  /*5f10*/  IMAD.U32 R38, R14.reuse, 0x10000, RZ ;  /* 0x000100000e267824 */ /* 0x040fe200078e00ff */
[----:B------:R-:W-:Y:S02]  /*5f20*/  SHF.R.U32.HI R46, RZ, 0x10, R39 ;  /* 0x00000010ff2e7819 */ /* 0x000fe40000011627 */
[----:B------:R-:W-:Y:S02]  /*5f30*/  SHF.R.U32.HI R40, RZ, 0x10, R41 ;  /* 0x00000010ff287819 */ /* 0x000fe40000011629 */
[----:B------:R-:W-:Y:S01]  /*5f40*/  LOP3.LUT R39, R14, 0xffff0000, RZ, 0xc0, !PT ;  /* 0xffff00000e277812 */ /* 0x000fe200078ec0ff */
[C---:B------:R-:W-:Y:S01]  /*5f50*/  IMAD.U32 R14, R15.reuse, 0x10000, RZ ;  /* 0x000100000f0e7824 */ /* 0x040fe200078e00ff */
[----:B---3--:R-:W-:-:S02]  /*5f60*/  LOP3.LUT R11, R15, 0xffff0000, RZ, 0xc0, !PT ;  /* 0xffff00000f0b7812 */ /* 0x008fc400078ec0ff */
[----:B------:R-:W-:Y:S02]  /*5f70*/  PRMT R41, R141, 0x5410, R44 ;  /* 0x000054108d297816 */ /* 0x000fe4000000002c */
[C---:B------:R-:W-:Y:S02]  /*5f80*/  PRMT R15, R135.reuse, 0x5410, R48 ;  /* 0x00005410870f7816 */ /* 0x040fe40000000030 */
[----:B------:R-:W-:Y:S02]  /*5f90*/  PRMT R135, R135, 0x5432, R46 ;  /* 0x0000543287877816 */ /* 0x000fe4000000002e */
[----:B------:R-:W-:Y:S01]  /*5fa0*/  LOP3.LUT R44, R13, 0xffff0000, RZ, 0xc0, !PT ;  /* 0xffff00000d2c7812 */ /* 0x000fe200078ec0ff */
[----:B------:R-:W-:Y:S01]  /*5fb0*/  IMAD.U32 R13, R12, 0x10000, RZ ;  /* 0x000100000c0d7824 */ /* 0x000fe200078e00ff */
[----:B------:R-:W-:Y:S01]  /*5fc0*/  LOP3.LUT R48, R41, 0xffff0000, RZ, 0xc0, !PT ;  /* 0xffff000029307812 */ /* 0x000fe200078ec0ff */
[----:B------:R-:W-:Y:S01]  /*5fd0*/  IMAD.U32 R47, R135, 0x10000, RZ ;  /* 0x00010000872f7824 */ /* 0x000fe200078e00ff */
[----:B------:R-:W-:Y:S01]  /*5fe0*/  LOP3.LUT R46, R15, 0xffff0000, RZ, 0xc0, !PT ;  /* 0xffff00000f2e7812 */ /* 0x000fe200078ec0ff */
[----:B------:R-:W-:Y:S01]  /*5ff0*/  IMAD.U32 R41, R41, 0x10000, RZ ;  /* 0x0001000029297824 */ /* 0x000fe200078e00ff */
[----:B------:R-:W-:Y:S01]  /*6000*/  PRMT R141, R141, 0x5432, R40 ;  /* 0x000054328d8d7816 */ /* 0x000fe20000000028 */
[C---:B------:R-:W-:Y:S01]  /*6010*/  FMUL.FTZ R50, R44.reuse, R48 ;  /* 0x000000302c327220 */ /* 0x040fe20000410000 */
[----:B------:R-:W-:Y:S01]  /*6020*/  SHF.L.U32 R15, R15, 0x10, RZ ;  /* 0x000000100f0f7819 */ /* 0x000fe200000006ff */
[----:B------:R-:W-:Y:S01]  /*6030*/  FMUL.FTZ R49, R44, R46 ;  /* 0x0000002e2c317220 */ /* 0x000fe20000410000 */
[----:B------:R-:W-:Y:S01]  /*6040*/  LOP3.LUT R44, R12, 0xffff0000, RZ, 0xc0, !PT ;  /* 0xffff00000c2c7812 */ /* 0x000fe200078ec0ff */
[----:B------:R-:W-:-:S02]  /*6050*/  IMAD.U32 R40, R141, 0x10000, RZ ;  /* 0x000100008d287824 */ /* 0x000fc400078e00ff */
[C---:B------:R-:W-:Y:S01]  /*6060*/  FFMA.FTZ R12, R45.reuse, R46, -R50 ;  /* 0x0000002e2d0c7223 */ /* 0x040fe20000010832 */
[----:B------:R-:W-:Y:S01]  /*6070*/  FFMA.FTZ R45, R45, R48, R49 ;  /* 0x000000302d2d7223 */ /* 0x000fe20000010031 */
[CC--:B------:R-:W-:Y:S01]  /*6080*/  FMUL.FTZ R49, R39.reuse, R47.reuse ;  /* 0x0000002f27317220 */ /* 0x0c0fe20000410000 */
[-C--:B------:R-:W-:Y:S01]  /*6090*/  FMUL.FTZ R51, R39, R40.reuse ;  /* 0x0000002827337220 */ /* 0x080fe20000410000 */
[----:B------:R-:W-:Y:S02]  /*60a0*/  LOP3.LUT R141, R141, 0xffff0000, RZ, 0xc0, !PT ;  /* 0xffff00008d8d7812 */ /* 0x000fe400078ec0ff */
[----:B------:R-:W-:Y:S01]  /*60b0*/  LOP3.LUT R135, R135, 0xffff0000, RZ, 0xc0, !PT ;  /* 0xffff000087877812 */ /* 0x000fe200078ec0ff */
[C---:B------:R-:W-:Y:S01]  /*60c0*/  FFMA.FTZ R39, R38.reuse, R47, -R51 ;  /* 0x0000002f26277223 */ /* 0x040fe20000010833 */
        /* <DEDUP_REMOVED lines=14> */
.L_x_2716:
[----:B------:R-:W-:Y:S05]  /*61b0*/  BSYNC B2 ;  /* 0x0000000000027941 */ /* 0x000fea0003800000 */
.L_x_2715:
[----:B----4-:R0:W-:Y:S02]  /*61c0*/  ST.E.128 desc[UR60][R42.64], R12 ;  /* 0x0000000c2a007985 */ /* 0x0101e4000c101d3c */
.L_x_2714:
[----:B------:R-:W-:Y:S05]  /*61d0*/  BSYNC B1 ;  /* 0x0000000000017941 */ /* 0x000fea0003800000 */
.L_x_2713:
        /* <DEDUP_REMOVED lines=11> */
[--C-:B------:R-:W-:Y:S02]  /*6290*/  SHF.R.U64 R40, R36, 0x10, R37.reuse ;  /* 0x0000001024287819 */ /* 0x100fe40000001225 */
[----:B------:R-:W-:Y:S02]  /*62a0*/  SHF.R.U32.HI R34, RZ, 0x10, R37 ;  /* 0x00000010ff227819 */ /* 0x000fe40000011625 */
[----:B------:R-:W-:Y:S02]  /*62b0*/  PRMT R36, R117, 0x5410, R44 ;  /* 0x0000541075247816 */ /* 0x000fe4000000002c */
[----:B------:R-:W-:Y:S02]  /*62c0*/  SHF.R.U32.HI R42, RZ, 0x10, R35 ;  /* 0x00000010ff2a7819 */ /* 0x000fe40000011623 */
[----:B------:R-:W-:-:S02]  /*62d0*/  PRMT R41, R133, 0x5410, R40 ;  /* 0x0000541085297816 */ /* 0x000fc40000000028 */
[----:B------:R-:W-:Y:S02]  /*62e0*/  PRMT R133, R133, 0x5432, R34 ;  /* 0x0000543285857816 */ /* 0x000fe40000000022 */
        /* <DEDUP_REMOVED lines=8> */
[C---:B------:R-:W-:Y:S01]  /*6370*/  IMAD.U32 R14, R15.reuse, 0x10000, RZ ;  /* 0x000100000f0e7824 */ /* 0x040fe200078e00ff */
[----:B---3--:R-:W-:Y:S01]  /*6380*/  LOP3.LUT R11, R15, 0xffff0000, RZ, 0xc0, !PT ;  /* 0xffff00000f0b7812 */ /* 0x008fe200078ec0ff */
[----:B------:R-:W-:-:S02]  /*6390*/  IMAD.U32 R15, R13, 0x10000, RZ ;  /* 0x000100000d0f7824 */ /* 0x000fc400078e00ff */
[----:B------:R-:W-:Y:S01]  /*63a0*/  FMUL.FTZ R46, R34, R42 ;  /* 0x0000002a222e7220 */ /* 0x000fe20000410000 */
[----:B------:R-:W-:Y:S02]  /*63b0*/  IMAD.U32 R40, R117, 0x10000, RZ ;  /* 0x0001000075287824 */ /* 0x000fe400078e00ff */
[----:B------:R-:W-:Y:S01]  /*63c0*/  FMUL.FTZ R34, R35, R44 ;  /* 0x0000002c23227220 */ /* 0x000fe20000410000 */
[C---:B------:R-:W-:Y:S01]  /*63d0*/  IMAD.U32 R13, R12.reuse, 0x10000, RZ ;  /* 0x000100000c0d7824 */ /* 0x040fe200078e00ff */
[----:B------:R-:W-:Y:S01]  /*63e0*/  LOP3.LUT R12, R12, 0xffff0000, RZ, 0xc0, !PT ;  /* 0xffff00000c0c7812 */ /* 0x000fe200078ec0ff */
[----:B------:R-:W-:Y:S01]  /*63f0*/  FFMA.FTZ R43, R15, R42, R43 ;  /* 0x0000002a0f2b7223 */ /* 0x000fe2000001002b */
[----:B------:R-:W-:Y:S02]  /*6400*/  IMAD.U32 R41, R41, 0x10000, RZ ;  /* 0x0001000029297824 */ /* 0x000fe400078e00ff */
[-C--:B------:R-:W-:Y:S01]  /*6410*/  FMUL.FTZ R42, R35, R40.reuse ;  /* 0x00000028232a7220 */ /* 0x080fe20000410000 */
[----:B------:R-:W-:Y:S01]  /*6420*/  LOP3.LUT R133, R133, 0xffff0000, RZ, 0xc0, !PT ;  /* 0xffff000085857812 */ /* 0x000fe200078ec0ff */
[----:B------:R-:W-:Y:S01]  /*6430*/  FFMA.FTZ R40, R29, R40, -R34 ;  /* 0x000000281d287223 */ /* 0x000fe20000010822 */
[----:B------:R-:W-:Y:S01]  /*6440*/  LOP3.LUT R117, R117, 0xffff0000, RZ, 0xc0, !PT ;  /* 0xffff000075757812 */ /* 0x000fe200078ec0ff */
[C---:B------:R-:W-:Y:S01]  /*6450*/  FMUL.FTZ R34, R12.reuse, R41 ;  /* 0x000000290c227220 */ /* 0x040fe20000410000 */
[----:B------:R-:W-:Y:S01]  /*6460*/  FFMA.FTZ R46, R15, R37, -R46 ;  /* 0x000000250f2e7223 */ /* 0x000fe2000001082e */
        /* <DEDUP_REMOVED lines=13> */
.L_x_2720:
[----:B------:R-:W-:Y:S05]  /*6540*/  BSYNC B2 ;  /* 0x0000000000027941 */ /* 0x000fea0003800000 */
.L_x_2719:
[----:B----4-:R0:W-:Y:S02]  /*6550*/  ST.E.128 desc[UR60][R38.64], R12 ;  /* 0x0000000c26007985 */ /* 0x0101e4000c101d3c */
.L_x_2718:
[----:B------:R-:W-:Y:S05]  /*6560*/  BSYNC B1 ;  /* 0x0000000000017941 */ /* 0x000fea0003800000 */
.L_x_2717:
        /* <DEDUP_REMOVED lines=54> */
.L_x_2722:
[----:B------:R-:W-:Y:S05]  /*68d0*/  BSYNC B1 ;  /* 0x0000000000017941 */ /* 0x000fea0003800000 */
.L_x_2721:
[----:B----4-:R0:W-:Y:S01]  /*68e0*/  ST.E.128 desc[UR60][R34.64], R12 ;  /* 0x0000000c22007985 */ /* 0x0101e2000c101d3c */
[----:B------:R-:W-:Y:S05]  /*68f0*/  BRA `(.L_x_2700) ;  /* 0x0000004000d07947 */ /* 0x000fea0003800000 */
.L_x_2666:
        /* <DEDUP_REMOVED lines=47> */
.L_x_2724:
[----:B------:R-:W-:Y:S05]  /*6bf0*/  BSYNC B1 ;  /* 0x0000000000017941 */ /* 0x000fea0003800000 */
.L_x_2723:
        /* <DEDUP_REMOVED lines=47> */
.L_x_2726:
[----:B------:R-:W-:Y:S05]  /*6ef0*/  BSYNC B1 ;  /* 0x0000000000017941 */ /* 0x000fea0003800000 */
.L_x_2725:
        /* <DEDUP_REMOVED lines=15> */
[----:B------:R0:W-:Y:S01]  /*6ff0*/  STL.S16 [R1+0x52], R11 ;  /* 0x0000520b01007387 */ /* 0x0001e20000100600 */
[----:B------:R-:W-:-:S03]  /*7000*/  UISETP.NE.AND UP0, UPT, UR4, 0x3, UPT ;  /* 0x000000030400788c */ /* 0x000fc6000bf05270 */
[----:B------:R1:W-:Y:S03]  /*7010*/  STL.S16 [R1+0x50], R12 ;  /* 0x0000500c01007387 */ /* 0x0003e60000100600 */
[----:B------:R-:W-:Y:S01]  /*7020*/  PLOP3.LUT P0, PT, PT, PT, UP0, 0x80, 0x0 ;  /* 0x000000000000781c */ /* 0x000fe20003f0f008 */
[----:B0-----:R-:W-:Y:S02]  /*7030*/  IMAD.MOV.U32 R11, RZ, RZ, R38 ;  /* 0x000000ffff0b7224 */ /* 0x001fe400078e0026 */
[----:B-1----:R-:W-:-:S03]  /*7040*/  IMAD.MOV.U32 R12, RZ, RZ, R39 ;  /* 0x000000ffff0c7224 */ /* 0x002fc600078e0027 */
        /* <DEDUP_REMOVED lines=22> */
[----:B-----5:R-:W-:-:S03]  /*71b0*/  IMAD.MOV.U32 R11, RZ, RZ, R55 ;  /* 0x000000ffff0b7224 */ /* 0x020fc600078e0037 */
        /* <DEDUP_REMOVED lines=41> */
.L_x_2727:
[----:B------:R-:W-:Y:S01]  /*7450*/  IMAD R84, R18, 0x8, R2 ;  /* 0x0000000812547824 */ /* 0x000fe200078e0202 */
[----:B------:R-:W-:Y:S01]  /*7460*/  SHF.L.U32 R85, R171, 0x1f, RZ ;  /* 0x0000001fab557819 */ /* 0x000fe200000006ff */
[----:B------:R-:W-:Y:S03]  /*7470*/  BSSY B1, `(.L_x_2728) ;  /* 0x0000003000017945 */ /* 0x000fe60003800000 */
[----:B------:R-:W0:Y:S02]  /*7480*/  SYNCS.PHASECHK.TRANS64.TRYWAIT P6, [R84+URZ+0x2a890], R85 ;  /* 0x02a89055540075a7 */ /* 0x000e2400080c017f */
[----:B0-----:R-:W-:Y:S05]  /*7490*/  @!P6 BRA `(.L_x_2729) ;  /* 0x000001f000dce947 */ /* 0x001fea0003800000 */
.L_x_3032:
[----:B------:R-:W-:Y:S05]  /*74a0*/  BSYNC B1 ;  /* 0x0000000000017941 */ /* 0x000fea0003800000 */
.L_x_2728:
[----:B------:R-:W1:Y:S01]  /*74b0*/  LDC R133, c[0x0][0x2f4] ;  /* 0x0000bd00ff857b82 */ /* 0x000e620000000800 */
[----:B------:R-:W-:Y:S01]  /*74c0*/  UMOV UR4, 0xffffffff ;  /* 0xffffffff00047882 */ /* 0x000fe20000000000 */
[----:B-1----:R-:W-:Y:S02]  /*74d0*/  IMAD.IADD R135, R133, 0x1, -R124 ;  /* 0x0000000185877824 */ /* 0x002fe400078e0a7c */
[----:B------:R-:W-:Y:S05]  /*74e0*/  BRA.DIV UR4, `(.L_x_2730) ;  /* 0x000001f204dc7947 */ /* 0x000fea000b800000 */
[----:B------:R1:W2:Y:S04]  /*74f0*/  SHFL.IDX PT, R117, R118, RZ, 0x1c1f ;  /* 0x001c1fff76757589 */ /* 0x0002a800000e0000 */
[----:B------:R1:W3:Y:S02]  /*7500*/  SHFL.IDX PT, R11, R119, RZ, 0x1c1f ;  /* 0x001c1fff770b7589 */ /* 0x0002e400000e0000 */
.L_x_3036:
        /* <DEDUP_REMOVED lines=38> */
[----:B------:R-:W-:Y:S01]  /*7770*/  SHF.R.U32.HI R50, RZ, 0x10, R51 ;  /* 0x00000010ff327819 */ /* 0x000fe20000011633 */
[----:B------:R-:W-:Y:S01]  /*7780*/  IMAD.U32 R51, R37, 0x10000, RZ ;  /* 0x0001000025337824 */ /* 0x000fe200078e00ff */
[----:B------:R-:W-:-:S02]  /*7790*/  PRMT R38, R153, 0x5432, R150 ;  /* 0x0000543299267816 */ /* 0x000fc40000000096 */
[----:B------:R-:W-:Y:S01]  /*77a0*/  PRMT R39, R153, 0x5410, R39 ;  /* 0x0000541099277816 */ /* 0x000fe20000000027 */
[----:B------:R-:W-:Y:S01]  /*77b0*/  IMAD.U32 R153, R151, 0x10000, RZ ;  /* 0x0001000097997824 */ /* 0x000fe200078e00ff */
[----:B------:R-:W-:Y:S01]  /*77c0*/  PRMT R48, R154, 0x5432, R48 ;  /* 0x000054329a307816 */ /* 0x000fe20000000030 */
[----:B---3--:R-:W-:Y:S01]  /*77d0*/  IMAD.U32 R154, R77, 0x10000, RZ ;  /* 0x000100004d9a7824 */ /* 0x008fe200078e00ff */
[----:B------:R-:W-:Y:S01]  /*77e0*/  PRMT R50, R152, 0x5410, R50 ;  /* 0x0000541098327816 */ /* 0x000fe20000000032 */
[----:B----4-:R-:W-:Y:S01]  /*77f0*/  IMAD.U32 R152, R13, 0x10000, RZ ;  /* 0x000100000d987824 */ /* 0x010fe200078e00ff */
[----:B------:R-:W-:Y:S01]  /*7800*/  LOP3.LUT R151, R151, 0xffff0000, RZ, 0xc0, !PT ;  /* 0xffff000097977812 */ /* 0x000fe200078ec0ff */
[----:B------:R-:W-:Y:S01]  /*7810*/  FMUL.FTZ R150, R154, R153 ;  /* 0x000000999a967220 */ /* 0x000fe20000410000 */
[----:B------:R-:W-:Y:S02]  /*7820*/  LOP3.LUT R77, R77, 0xffff0000, RZ, 0xc0, !PT ;  /* 0xffff00004d4d7812 */ /* 0x000fe400078ec0ff */
[----:B------:R-:W-:Y:S01]  /*7830*/  LOP3.LUT R37, R37, 0xffff0000, RZ, 0xc0, !PT ;  /* 0xffff000025257812 */ /* 0x000fe200078ec0ff */
[-C--:B------:R-:W-:Y:S01]  /*7840*/  FFMA.FTZ R150, R152, R51.reuse, -R150 ;  /* 0x0000003398967223 */ /* 0x080fe20000010896 */
[----:B------:R-:W-:Y:S01]  /*7850*/  FMUL.FTZ R51, R154, R51 ;  /* 0x000000339a337220 */ /* 0x000fe20000410000 */
[C---:B------:R-:W-:Y:S01]  /*7860*/  IMAD.U32 R154, R79.reuse, 0x10000, RZ ;  /* 0x000100004f9a7824 */ /* 0x040fe200078e00ff */
[----:B------:R-:W-:-:S02]  /*7870*/  LOP3.LUT R79, R79, 0xffff0000, RZ, 0xc0, !PT ;  /* 0xffff00004f4f7812 */ /* 0x000fc400078ec0ff */
[----:B------:R-:W-:Y:S01]  /*7880*/  FFMA.FTZ R51, R152, R153, R51 ;  /* 0x0000009998337223 */ /* 0x000fe20000010033 */
[----:B------:R-:W-:Y:S01]  /*7890*/  LOP3.LUT R152, R13, 0xffff0000, RZ, 0xc0, !PT ;  /* 0xffff00000d987812 */ /* 0x000fe200078ec0ff */
[C---:B------:R-:W-:Y:S01]  /*78a0*/  FMUL.FTZ R13, R77.reuse, R151 ;  /* 0x000000974d0d7220 */ /* 0x040fe20000410000 */
        /* <DEDUP_REMOVED lines=48> */
[----:B------:R-:W-:-:S02]  /*7bb0*/  LOP3.LUT R36, R78, 0xffff0000, RZ, 0xc0, !PT ;  /* 0xffff00004e247812 */ /* 0x000fc400078ec0ff */
        /* <DEDUP_REMOVED lines=14> */
.L_x_2736:
[----:B------:R-:W-:Y:S05]  /*7ca0*/  BSYNC B3 ;  /* 0x0000000000037941 */ /* 0x000fea0003800000 */
.L_x_2735:
[----:B------:R-:W-:-:S04]  /*7cb0*/  LEA R36, P4, R4, R11, 0x1 ;  /* 0x0000000b04247211 */ /* 0x000fc800078808ff */
[----:B--2---:R-:W-:Y:S02]  /*7cc0*/  LEA.HI.X R37, R4, R117, R111, 0x1, P4 ;  /* 0x0000007504257211 */ /* 0x004fe400020f0c6f */
[----:B------:R-:W-:-:S03]  /*7cd0*/  ISETP.GE.AND P4, PT, R149, R133, PT ;  /* 0x000000859500720c */ /* 0x000fc60003f86270 */
[----:B----4-:R2:W-:Y:S10]  /*7ce0*/  ST.E.128 desc[UR60][R36.64], R12 ;  /* 0x0000000c24007985 */ /* 0x0105f4000c101d3c */
[----:B--2---:R-:W-:-:S05]  /*7cf0*/  @!P4 IMAD.WIDE R12, R149, 0x2, R116 ;  /* 0x00000002950cc825 */ /* 0x004fca00078e0274 */
[----:B---3--:R3:W-:Y:S02]  /*7d00*/  @!P4 ST.E.128 desc[UR60][R12.64], R76 ;  /* 0x0000004c0c00c985 */ /* 0x0087e4000c101d3c */
.L_x_2734:
[----:B------:R-:W-:Y:S05]  /*7d10*/  BSYNC B2 ;  /* 0x0000000000027941 */ /* 0x000fea0003800000 */
.L_x_2733:
        /* <DEDUP_REMOVED lines=26> */
[----:B------:R-:W4:Y:S04]  /*7ec0*/  LDL.S16 R76, [R1+0x54] ;  /* 0x00005400014c7983 */ /* 0x000f280000100600 */
[----:B------:R-:W4:Y:S01]  /*7ed0*/  LDL.LU.S16 R51, [R1+0x56] ;  /* 0x0000560001337983 */ /* 0x000f220000300600 */
[--C-:B------:R-:W-:Y:S01]  /*7ee0*/  SHF.R.U64 R32, R32, 0x10, R33.reuse ;  /* 0x0000001020207819 */ /* 0x100fe20000001221 */
[----:B---3--:R-:W-:Y:S01]  /*7ef0*/  IMAD.U32 R77, R37, 0x10000, RZ ;  /* 0x00010000254d7824 */ /* 0x008fe200078e00ff */
[----:B------:R-:W-:-:S02]  /*7f00*/  SHF.R.U32.HI R33, RZ, 0x10, R33 ;  /* 0x00000010ff217819 */ /* 0x000fc40000011621 */
[----:B------:R-:W-:Y:S02]  /*7f10*/  SHF.R.U64 R34, R34, 0x10, R35 ;  /* 0x0000001022227819 */ /* 0x000fe40000001223 */
[----:B------:R-:W-:Y:S02]  /*7f20*/  LOP3.LUT R37, R37, 0xffff0000, RZ, 0xc0, !PT ;  /* 0xffff000025257812 */ /* 0x000fe400078ec0ff */
[----:B-----5:R-:W-:Y:S02]  /*7f30*/  PRMT R32, R50, 0x5410, R32 ;  /* 0x0000541032207816 */ /* 0x020fe40000000020 */
[----:B------:R-:W-:Y:S02]  /*7f40*/  SHF.R.U32.HI R50, RZ, 0x10, R45 ;  /* 0x00000010ff327819 */ /* 0x000fe4000001162d */
[----:B--2---:R-:W-:Y:S02]  /*7f50*/  PRMT R33, R49, 0x5410, R33 ;  /* 0x0000541031217816 */ /* 0x004fe40000000021 */
[----:B------:R-:W-:-:S02]  /*7f60*/  SHF.R.U32.HI R49, RZ, 0x10, R35 ;  /* 0x00000010ff317819 */ /* 0x000fc40000011623 */
[----:B------:R-:W-:Y:S02]  /*7f70*/  SHF.R.U64 R35, R44, 0x10, R45 ;  /* 0x000000102c237819 */ /* 0x000fe4000000122d */
[----:B------:R-:W-:Y:S02]  /*7f80*/  SHF.R.U64 R44, R46, 0x10, R47 ;  /* 0x000000102e2c7819 */ /* 0x000fe4000000122f */
[----:B----4-:R-:W-:Y:S01]  /*7f90*/  PRMT R50, R51, 0x5410, R50 ;  /* 0x0000541033327816 */ /* 0x010fe20000000032 */
[----:B------:R-:W-:Y:S01]  /*7fa0*/  IMAD.U32 R51, R13, 0x10000, RZ ;  /* 0x000100000d337824 */ /* 0x000fe200078e00ff */
[----:B------:R-:W-:Y:S02]  /*7fb0*/  PRMT R35, R76, 0x5410, R35 ;  /* 0x000054104c237816 */ /* 0x000fe40000000023 */
[----:B------:R-:W-:Y:S01]  /*7fc0*/  PRMT R45, R198, 0x5410, R34 ;  /* 0x00005410c62d7816 */ /* 0x000fe20000000022 */
[----:B------:R-:W-:Y:S01]  /*7fd0*/  IMAD.U32 R76, R50, 0x10000, RZ ;  /* 0x00010000324c7824 */ /* 0x000fe200078e00ff */
        /* <DEDUP_REMOVED lines=8> */
[----:B------:R-:W-:Y:S01]  /*8060*/  PRMT R46, R199, 0x5432, R46 ;  /* 0x00005432c72e7816 */ /* 0x000fe2000000002e */
        /* <DEDUP_REMOVED lines=9> */
[----:B------:R-:W-:Y:S01]  /*8100*/  FMUL.FTZ R37, R77, R76 ;  /* 0x0000004c4d257220 */ /* 0x000fe20000410000 */
[----:B------:R-:W-:Y:S02]  /*8110*/  PRMT R44, R199, 0x5410, R44 ;  /* 0x00005410c72c7816 */ /* 0x000fe4000000002c */
        /* <DEDUP_REMOVED lines=58> */
.L_x_2740:
[----:B------:R-:W-:Y:S05]  /*84c0*/  BSYNC B3 ;  /* 0x0000000000037941 */ /* 0x000fea0003800000 */
.L_x_2739:
[----:B------:R-:W-:-:S04]  /*84d0*/  LEA R32, P4, R5, R11, 0x1 ;  /* 0x0000000b05207211 */ /* 0x000fc800078808ff */
[----:B--2---:R-:W-:Y:S02]  /*84e0*/  LEA.HI.X R33, R5, R117, R110, 0x1, P4 ;  /* 0x0000007505217211 */ /* 0x004fe400020f0c6e */
[----:B------:R-:W-:-:S03]  /*84f0*/  ISETP.GE.AND P4, PT, R48, R133, PT ;  /* 0x000000853000720c */ /* 0x000fc60003f86270 */
[----:B----4-:R2:W-:Y:S10]  /*8500*/  ST.E.128 desc[UR60][R32.64], R12 ;  /* 0x0000000c20007985 */ /* 0x0105f4000c101d3c */
[----:B--2---:R-:W-:-:S05]  /*8510*/  @!P4 IMAD.WIDE R12, R48, 0x2, R116 ;  /* 0x00000002300cc825 */ /* 0x004fca00078e0274 */
[----:B---3--:R4:W-:Y:S02]  /*8520*/  @!P4 ST.E.128 desc[UR60][R12.64], R36 ;  /* 0x000000240c00c985 */ /* 0x0089e4000c101d3c */
.L_x_2738:
[----:B------:R-:W-:Y:S05]  /*8530*/  BSYNC B2 ;  /* 0x0000000000027941 */ /* 0x000fea0003800000 */
.L_x_2737:
        /* <DEDUP_REMOVED lines=55> */
[C---:B------:R-:W-:Y:S01]  /*88b0*/  SHF.L.U32 R33, R37.reuse, 0x10, RZ ;  /* 0x0000001025217819 */ /* 0x040fe200000006ff */
        /* <DEDUP_REMOVED lines=8> */
[----:B------:R-:W-:Y:S01]  /*8940*/  F2FP.BF16.F32.PACK_AB R29, R29, R39 ;  /* 0x000000271d1d723e */ /* 0x000fe200000010ff */
[C---:B------:R-:W-:Y:S01]  /*8950*/  IMAD.U32 R39, R28.reuse, 0x10000, RZ ;  /* 0x000100001c277824 */ /* 0x040fe200078e00ff */
[----:B------:R-:W-:Y:S01]  /*8960*/  LOP3.LUT R28, R28, 0xffff0000, RZ, 0xc0, !PT ;  /* 0xffff00001c1c7812 */ /* 0x000fe200078ec0ff */
[----:B------:R-:W-:Y:S01]  /*8970*/  FFMA.FTZ R41, R41, R43, R33 ;  /* 0x0000002b29297223 */ /* 0x000fe20000010021 */
[----:B------:R-:W-:-:S02]  /*8980*/  LOP3.LUT R33, R35, 0xffff0000, RZ, 0xc0, !PT ;  /* 0xffff000023217812 */ /* 0x000fc400078ec0ff */
[----:B------:R-:W-:Y:S02]  /*8990*/  PRMT R38, R193, 0x5410, R38 ;  /* 0x00005410c1267816 */ /* 0x000fe40000000026 */
[----:B------:R-:W-:Y:S01]  /*89a0*/  PRMT R30, R159, 0x5410, R30 ;  /* 0x000054109f1e7816 */ /* 0x000fe2000000001e */
[C---:B------:R-:W-:Y:S01]  /*89b0*/  FMUL.FTZ R35, R33.reuse, R42 ;  /* 0x0000002a21237220 */ /* 0x040fe20000410000 */
[----:B------:R-:W-:-:S03]  /*89c0*/  FMUL.FTZ R33, R33, R37 ;  /* 0x0000002521217220 */ /* 0x000fc60000410000 */
[C---:B------:R-:W-:Y:S01]  /*89d0*/  FFMA.FTZ R35, R15.reuse, R37, -R35 ;  /* 0x000000250f237223 */ /* 0x040fe20000010823 */
[----:B------:R-:W-:Y:S01]  /*89e0*/  FFMA.FTZ R33, R15, R42, R33 ;  /* 0x0000002a0f217223 */ /* 0x000fe20000010021 */
[----:B------:R-:W-:Y:S02]  /*89f0*/  IMAD.U32 R37, R32, 0x10000, RZ ;  /* 0x0001000020257824 */ /* 0x000fe400078e00ff */
        /* <DEDUP_REMOVED lines=41> */
.L_x_2742:
[----:B------:R-:W-:Y:S05]  /*8c90*/  BSYNC B2 ;  /* 0x0000000000027941 */ /* 0x000fea0003800000 */
.L_x_2741:
[----:B------:R-:W-:-:S04]  /*8ca0*/  LEA R28, P4, R6, R11, 0x1 ;  /* 0x0000000b061c7211 */ /* 0x000fc800078808ff */
[----:B--2---:R-:W-:Y:S02]  /*8cb0*/  LEA.HI.X R29, R6, R117, R109, 0x1, P4 ;  /* 0x00000075061d7211 */ /* 0x004fe400020f0c6d */
[----:B------:R-:W-:-:S03]  /*8cc0*/  ISETP.GE.AND P4, PT, R36, R133, PT ;  /* 0x000000852400720c */ /* 0x000fc60003f86270 */
[----:B----4-:R2:W-:Y:S10]  /*8cd0*/  ST.E.128 desc[UR60][R28.64], R12 ;  /* 0x0000000c1c007985 */ /* 0x0105f4000c101d3c */
[----:B------:R-:W-:-:S05]  /*8ce0*/  @!P4 IMAD.WIDE R116, R36, 0x2, R116 ;  /* 0x000000022474c825 */ /* 0x000fca00078e0274 */
[----:B---3--:R2:W-:Y:S02]  /*8cf0*/  @!P4 ST.E.128 desc[UR60][R116.64], R32 ;  /* 0x000000207400c985 */ /* 0x0085e4000c101d3c */
.L_x_2732:
[----:B------:R-:W-:Y:S05]  /*8d00*/  BSYNC B1 ;  /* 0x0000000000017941 */ /* 0x000fea0003800000 */
.L_x_2731:
[----:B------:R-:W-:-:S03]  /*8d10*/  UMOV UR4, 0xffffffff ;  /* 0xffffffff00047882 */ /* 0x000fc60000000000 */
[----:B------:R-:W-:Y:S05]  /*8d20*/  BRA.DIV UR4, `(.L_x_2743) ;  /* 0x000001de04187947 */ /* 0x000fea000b800000 */
[----:B-1----:R-:W1:Y:S04]  /*8d30*/  SHFL.IDX PT, R118, R118, 0x1, 0x1c1f ;  /* 0x003c1f0076767f89 */ /* 0x002e6800000e0000 */
[----:B------:R-:W0:Y:S02]  /*8d40*/  SHFL.IDX PT, R119, R119, 0x1, 0x1c1f ;  /* 0x003c1f0077777f89 */ /* 0x000e2400000e0000 */
.L_x_3040:
        /* <DEDUP_REMOVED lines=106> */
[-C--:B------:R-:W-:Y:S01]  /*93f0*/  FMUL.FTZ R30, R30, R62.reuse ;  /* 0x0000003e1e1e7220 */ /* 0x080fe20000410000 */
        /* <DEDUP_REMOVED lines=14> */
.L_x_2747:
[----:B------:R-:W-:Y:S05]  /*94e0*/  BSYNC B2 ;  /* 0x0000000000027941 */ /* 0x000fea0003800000 */
.L_x_2746:
[----:B------:R-:W-:Y:S02]  /*94f0*/  ISETP.GE.AND P5, PT, R36, R133, PT ;  /* 0x000000852400720c */ /* 0x000fe40003fa6270 */
[----:B------:R-:W-:-:S04]  /*9500*/  LEA R34, P4, R4, R119, 0x1 ;  /* 0x0000007704227211 */ /* 0x000fc800078808ff */
[----:B------:R-:W-:-:S05]  /*9510*/  LEA.HI.X R35, R4, R118, R111, 0x1, P4 ;  /* 0x0000007604237211 */ /* 0x000fca00020f0c6f */
[----:B0-----:R0:W-:Y:S02]  /*9520*/  ST.E.128 desc[UR60][R34.64], R12 ;  /* 0x0000000c22007985 */ /* 0x0011e4000c101d3c */
[----:B------:R-:W-:-:S05]  /*9530*/  @!P5 IMAD.WIDE R36, R36, 0x2, R32 ;  /* 0x000000022424d825 */ /* 0x000fca00078e0220 */
[----:B-1----:R0:W-:Y:S02]  /*9540*/  @!P5 ST.E.128 desc[UR60][R36.64], R28 ;  /* 0x0000001c2400d985 */ /* 0x0021e4000c101d3c */
.L_x_2745:
[----:B------:R-:W-:Y:S05]  /*9550*/  BSYNC B1 ;  /* 0x0000000000017941 */ /* 0x000fea0003800000 */
.L_x_2744:
        /* <DEDUP_REMOVED lines=29> */
[----:B------:R-:W-:Y:S01]  /*9730*/  SHF.R.U32.HI R41, RZ, 0x10, R69 ;  /* 0x00000010ff297819 */ /* 0x000fe20000011645 */
[----:B-1----:R-:W-:Y:S01]  /*9740*/  IMAD.U32 R44, R13, 0x10000, RZ ;  /* 0x000100000d2c7824 */ /* 0x002fe200078e00ff */
[----:B0-----:R-:W-:Y:S01]  /*9750*/  SHF.R.U32.HI R11, RZ, 0x10, R57 ;  /* 0x00000010ff0b7819 */ /* 0x001fe20000011639 */
[----:B------:R-:W-:Y:S01]  /*9760*/  IMAD.U32 R46, R15, 0x10000, RZ ;  /* 0x000100000f2e7824 */ /* 0x000fe200078e00ff */
[----:B------:R-:W-:Y:S02]  /*9770*/  PRMT R41, R148, 0x5432, R41 ;  /* 0x0000543294297816 */ /* 0x000fe40000000029 */
[----:B------:R-:W-:Y:S02]  /*9780*/  PRMT R11, R146, 0x5432, R11 ;  /* 0x00005432920b7816 */ /* 0x000fe4000000000b */
[----:B--2---:R-:W-:Y:S01]  /*9790*/  SHF.L.U32 R39, R29, 0x10, RZ ;  /* 0x000000101d277819 */ /* 0x004fe200000006ff */
[----:B------:R-:W-:Y:S01]  /*97a0*/  IMAD.U32 R42, R41, 0x10000, RZ ;  /* 0x00010000292a7824 */ /* 0x000fe200078e00ff */
[----:B------:R-:W-:Y:S01]  /*97b0*/  LOP3.LUT R29, R29, 0xffff0000, RZ, 0xc0, !PT ;  /* 0xffff00001d1d7812 */ /* 0x000fe200078ec0ff */
[----:B------:R-:W-:Y:S01]  /*97c0*/  IMAD.U32 R40, R11, 0x10000, RZ ;  /* 0x000100000b287824 */ /* 0x000fe200078e00ff */
[----:B------:R-:W-:Y:S01]  /*97d0*/  LOP3.LUT R41, R41, 0xffff0000, RZ, 0xc0, !PT ;  /* 0xffff000029297812 */ /* 0x000fe200078ec0ff */
[C---:B------:R-:W-:Y:S01]  /*97e0*/  FMUL.FTZ R43, R39.reuse, R42 ;  /* 0x0000002a272b7220 */ /* 0x040fe20000410000 */
[----:B------:R-:W-:Y:S01]  /*97f0*/  SHF.R.U64 R45, R70, 0x10, R71 ;  /* 0x00000010462d7819 */ /* 0x000fe20000001247 */
[-C--:B------:R-:W-:Y:S01]  /*9800*/  FMUL.FTZ R39, R39, R40.reuse ;  /* 0x0000002827277220 */ /* 0x080fe20000410000 */
[----:B------:R-:W-:Y:S01]  /*9810*/  SHF.R.U64 R38, R58, 0x10, R59 ;  /* 0x000000103a267819 */ /* 0x000fe2000000123b */
[C---:B------:R-:W-:Y:S01]  /*9820*/  FFMA.FTZ R43, R44.reuse, R40, -R43 ;  /* 0x000000282c2b7223 */ /* 0x040fe2000001082b */
[----:B------:R-:W-:Y:S01]  /*9830*/  LOP3.LUT R40, R11, 0xffff0000, RZ, 0xc0, !PT ;  /* 0xffff00000b287812 */ /* 0x000fe200078ec0ff */
[----:B------:R-:W-:Y:S01]  /*9840*/  FFMA.FTZ R39, R44, R42, R39 ;  /* 0x0000002a2c277223 */ /* 0x000fe20000010027 */
[----:B------:R-:W-:Y:S01]  /*9850*/  SHF.R.U32.HI R70, RZ, 0x10, R71 ;  /* 0x00000010ff467819 */ /* 0x000fe20000011647 */
[C---:B------:R-:W-:Y:S01]  /*9860*/  FMUL.FTZ R42, R29.reuse, R41 ;  /* 0x000000291d2a7220 */ /* 0x040fe20000410000 */
[----:B------:R-:W-:Y:S01]  /*9870*/  SHF.R.U32.HI R58, RZ, 0x10, R59 ;  /* 0x00000010ff3a7819 */ /* 0x000fe2000001163b */
[----:B------:R-:W-:Y:S01]  /*9880*/  FMUL.FTZ R29, R29, R40 ;  /* 0x000000281d1d7220 */ /* 0x000fe20000410000 */
[----:B------:R-:W-:Y:S01]  /*9890*/  LOP3.LUT R13, R13, 0xffff0000, RZ, 0xc0, !PT ;  /* 0xffff00000d0d7812 */ /* 0x000fe200078ec0ff */
[----:B------:R-:W-:Y:S01]  /*98a0*/  IMAD.U32 R11, R12, 0x10000, RZ ;  /* 0x000100000c0b7824 */ /* 0x000fe200078e00ff */
[----:B------:R-:W-:-:S02]  /*98b0*/  PRMT R70, R147, 0x5432, R70 ;  /* 0x0000543293467816 */ /* 0x000fc40000000046 */
[----:B------:R-:W-:Y:S01]  /*98c0*/  PRMT R58, R145, 0x5432, R58 ;  /* 0x00005432913a7816 */ /* 0x000fe2000000003a */
[C---:B------:R-:W-:Y:S01]  /*98d0*/  FFMA.FTZ R42, R13.reuse, R40, -R42 ;  /* 0x000000280d2a7223 */ /* 0x040fe2000001082a */
[----:B------:R-:W-:Y:S01]  /*98e0*/  FFMA.FTZ R29, R13, R41, R29 ;  /* 0x000000290d1d7223 */ /* 0x000fe2000001001d */
[C---:B------:R-:W-:Y:S01]  /*98f0*/  IMAD.U32 R13, R31.reuse, 0x10000, RZ ;  /* 0x000100001f0d7824 */ /* 0x040fe200078e00ff */
[----:B------:R-:W-:Y:S01]  /*9900*/  LOP3.LUT R31, R31, 0xffff0000, RZ, 0xc0, !PT ;  /* 0xffff00001f1f7812 */ /* 0x000fe200078ec0ff */
[C---:B------:R-:W-:Y:S01]  /*9910*/  IMAD.U32 R41, R70.reuse, 0x10000, RZ ;  /* 0x0001000046297824 */ /* 0x040fe200078e00ff */
[----:B------:R-:W-:Y:S01]  /*9920*/  LOP3.LUT R70, R70, 0xffff0000, RZ, 0xc0, !PT ;  /* 0xffff000046467812 */ /* 0x000fe200078ec0ff */
[----:B------:R-:W-:Y:S01]  /*9930*/  IMAD.U32 R44, R58, 0x10000, RZ ;  /* 0x000100003a2c7824 */ /* 0x000fe200078e00ff */
[----:B------:R-:W-:Y:S01]  /*9940*/  SHF.R.U64 R68, R68, 0x10, R69 ;  /* 0x0000001044447819 */ /* 0x000fe20000001245 */
[CC--:B------:R-:W-:Y:S01]  /*9950*/  FMUL.FTZ R47, R13.reuse, R41.reuse ;  /* 0x000000290d2f7220 */ /* 0x0c0fe20000410000 */
[----:B------:R-:W-:Y:S01]  /*9960*/  LOP3.LUT R58, R58, 0xffff0000, RZ, 0xc0, !PT ;  /* 0xffff00003a3a7812 */ /* 0x000fe200078ec0ff */
        /* <DEDUP_REMOVED lines=8> */
[----:B------:R-:W-:Y:S01]  /*99f0*/  PRMT R56, R146, 0x5410, R56 ;  /* 0x0000541092387816 */ /* 0x000fe20000000038 */
[----:B------:R-:W-:-:S02]  /*9a00*/  IMAD.U32 R40, R28, 0x10000, RZ ;  /* 0x000100001c287824 */ /* 0x000fc400078e00ff */
[C---:B------:R-:W-:Y:S01]  /*9a10*/  FFMA.FTZ R46, R41.reuse, R58, -R46 ;  /* 0x0000003a292e7223 */ /* 0x040fe2000001082e */
[----:B------:R-:W-:Y:S01]  /*9a20*/  FFMA.FTZ R31, R41, R70, R31 ;  /* 0x00000046291f7223 */ /* 0x000fe2000001001f */
[----:B------:R-:W-:Y:S01]  /*9a30*/  IMAD.U32 R48, R68, 0x10000, RZ ;  /* 0x0001000044307824 */ /* 0x000fe200078e00ff */
[----:B------:R-:W-:Y:S01]  /*9a40*/  LOP3.LUT R28, R28, 0xffff0000, RZ, 0xc0, !PT ;  /* 0xffff00001c1c7812 */ /* 0x000fe200078ec0ff */
[----:B------:R-:W-:Y:S01]  /*9a50*/  IMAD.U32 R41, R56, 0x10000, RZ ;  /* 0x0001000038297824 */ /* 0x000fe200078e00ff */
[----:B------:R-:W-:Y:S01]  /*9a60*/  LOP3.LUT R68, R68, 0xffff0000, RZ, 0xc0, !PT ;  /* 0xffff000044447812 */ /* 0x000fe200078ec0ff */
[----:B------:R-:W-:Y:S01]  /*9a70*/  FMUL.FTZ R49, R40, R48 ;  /* 0x0000003028317220 */ /* 0x000fe20000410000 */
[----:B------:R-:W-:Y:S01]  /*9a80*/  LOP3.LUT R56, R56, 0xffff0000, RZ, 0xc0, !PT ;  /* 0xffff000038387812 */ /* 0x000fe200078ec0ff */
[-C--:B------:R-:W-:Y:S01]  /*9a90*/  FMUL.FTZ R40, R40, R41.reuse ;  /* 0x0000002928287220 */ /* 0x080fe20000410000 */
[----:B------:R-:W-:Y:S01]  /*9aa0*/  PRMT R45, R147, 0x5410, R45 ;  /* 0x00005410932d7816 */ /* 0x000fe2000000002d */
[----:B------:R-:W-:Y:S01]  /*9ab0*/  FMUL.FTZ R50, R28, R68 ;  /* 0x000000441c327220 */ /* 0x000fe20000410000 */
[----:B------:R-:W-:Y:S01]  /*9ac0*/  PRMT R38, R145, 0x5410, R38 ;  /* 0x0000541091267816 */ /* 0x000fe20000000026 */
[C---:B------:R-:W-:Y:S01]  /*9ad0*/  FFMA.FTZ R49, R11.reuse, R41, -R49 ;  /* 0x000000290b317223 */ /* 0x040fe20000010831 */
[----:B------:R-:W-:Y:S01]  /*9ae0*/  LOP3.LUT R12, R12, 0xffff0000, RZ, 0xc0, !PT ;  /* 0xffff00000c0c7812 */ /* 0x000fe200078ec0ff */
[----:B------:R-:W-:Y:S01]  /*9af0*/  FFMA.FTZ R40, R11, R48, R40 ;  /* 0x000000300b287223 */ /* 0x000fe20000010028 */
[----:B------:R-:W-:-:S02]  /*9b00*/  IMAD.U32 R44, R30, 0x10000, RZ ;  /* 0x000100001e2c7824 */ /* 0x000fc400078e00ff */
[-C--:B------:R-:W-:Y:S01]  /*9b10*/  FMUL.FTZ R28, R28, R56.reuse ;  /* 0x000000381c1c7220 */ /* 0x080fe20000410000 */
[C---:B------:R-:W-:Y:S01]  /*9b20*/  IMAD.U32 R11, R45.reuse, 0x10000, RZ ;  /* 0x000100002d0b7824 */ /* 0x040fe200078e00ff */
[----:B------:R-:W-:Y:S01]  /*9b30*/  LOP3.LUT R30, R30, 0xffff0000, RZ, 0xc0, !PT ;  /* 0xffff00001e1e7812 */ /* 0x000fe200078ec0ff */
[----:B------:R-:W-:Y:S01]  /*9b40*/  IMAD.U32 R41, R38, 0x10000, RZ ;  /* 0x0001000026297824 */ /* 0x000fe200078e00ff */
[----:B------:R-:W-:Y:S01]  /*9b50*/  LOP3.LUT R45, R45, 0xffff0000, RZ, 0xc0, !PT ;  /* 0xffff00002d2d7812 */ /* 0x000fe200078ec0ff */
[----:B------:R-:W-:Y:S01]  /*9b60*/  IMAD.U32 R15, R14, 0x10000, RZ ;  /* 0x000100000e0f7824 */ /* 0x000fe200078e00ff */
[----:B------:R-:W-:Y:S01]  /*9b70*/  LOP3.LUT R38, R38, 0xffff0000, RZ, 0xc0, !PT ;  /* 0xffff000026267812 */ /* 0x000fe200078ec0ff */
[C---:B------:R-:W-:Y:S01]  /*9b80*/  FFMA.FTZ R50, R12.reuse, R56, -R50 ;  /* 0x000000380c327223 */ /* 0x040fe20000010832 */
[----:B------:R-:W-:Y:S01]  /*9b90*/  FFMA.FTZ R28, R12, R68, R28 ;  /* 0x000000440c1c7223 */ /* 0x000fe2000001001c */
[----:B------:R-:W-:Y:S01]  /*9ba0*/  LOP3.LUT R14, R14, 0xffff0000, RZ, 0xc0, !PT ;  /* 0xffff00000e0e7812 */ /* 0x000fe200078ec0ff */
[C---:B------:R-:W-:Y:S01]  /*9bb0*/  FMUL.FTZ R12, R44.reuse, R11 ;  /* 0x0000000b2c0c7220 */ /* 0x040fe20000410000 */
[----:B------:R-:W-:Y:S01]  /*9bc0*/  FMUL.FTZ R48, R44, R41 ;  /* 0x000000292c307220 */ /* 0x000fe20000410000 */
        /* <DEDUP_REMOVED lines=10> */
[----:B------:R-:W-:Y:S01]  /*9c70*/  F2FP.BF16.F32.PACK_AB R14, R11, R12 ;  /* 0x0000000c0b0e723e */ /* 0x000fe200000010ff */
[----:B------:R-:W-:Y:S01]  /*9c80*/  IMAD.MOV.U32 R12, RZ, RZ, R49 ;  /* 0x000000ffff0c7224 */ /* 0x000fe200078e0031 */
[----:B------:R-:W-:Y:S02]  /*9c90*/  F2FP.BF16.F32.PACK_AB R15, R46, R47 ;  /* 0x0000002f2e0f723e */ /* 0x000fe400000010ff */
[----:B------:R-:W-:Y:S02]  /*9ca0*/  F2FP.BF16.F32.PACK_AB R29, R29, R39 ;  /* 0x000000271d1d723e */ /* 0x000fe400000010ff */
[----:B------:R-:W-:-:S02]  /*9cb0*/  F2FP.BF16.F32.PACK_AB R28, R28, R40 ;  /* 0x000000281c1c723e */ /* 0x000fc400000010ff */
[----:B------:R-:W-:-:S07]  /*9cc0*/  F2FP.BF16.F32.PACK_AB R30, R45, R48 ;  /* 0x000000302d1e723e */ /* 0x000fce00000010ff */
.L_x_2751:
[----:B------:R-:W-:Y:S05]  /*9cd0*/  BSYNC B2 ;  /* 0x0000000000027941 */ /* 0x000fea0003800000 */
.L_x_2750:
[----:B-1----:R1:W-:Y:S04]  /*9ce0*/  ST.E.128 desc[UR60][R34.64], R12 ;  /* 0x0000000c22007985 */ /* 0x0023e8000c101d3c */
[----:B--2---:R1:W-:Y:S02]  /*9cf0*/  @!P4 ST.E.128 desc[UR60][R36.64], R28 ;  /* 0x0000001c2400c985 */ /* 0x0043e4000c101d3c */
.L_x_2749:
[----:B------:R-:W-:Y:S05]  /*9d00*/  BSYNC B1 ;  /* 0x0000000000017941 */ /* 0x000fea0003800000 */
.L_x_2748:
        /* <DEDUP_REMOVED lines=36> */
[----:B------:R-:W-:-:S02]  /*9f50*/  PRMT R53, R142, 0x5432, R53 ;  /* 0x000054328e357816 */ /* 0x000fc40000000035 */
[--C-:B------:R-:W-:Y:S01]  /*9f60*/  SHF.R.U64 R40, R66, 0x10, R67.reuse ;  /* 0x0000001042287819 */ /* 0x100fe20000001243 */
[----:B------:R-:W-:Y:S01]  /*9f70*/  IMAD.U32 R48, R65, 0x10000, RZ ;  /* 0x0001000041307824 */ /* 0x000fe200078e00ff */
[----:B------:R-:W-:Y:S02]  /*9f80*/  SHF.R.U32.HI R66, RZ, 0x10, R67 ;  /* 0x00000010ff427819 */ /* 0x000fe40000011643 */
[----:B------:R-:W-:Y:S01]  /*9f90*/  PRMT R144, R144, 0x5410, R37 ;  /* 0x0000541090907816 */ /* 0x000fe20000000025 */
[----:B------:R-:W-:Y:S01]  /*9fa0*/  IMAD.U32 R37, R53, 0x10000, RZ ;  /* 0x0001000035257824 */ /* 0x000fe200078e00ff */
[--C-:B------:R-:W-:Y:S01]  /*9fb0*/  SHF.R.U64 R38, R54, 0x10, R55.reuse ;  /* 0x0000001036267819 */ /* 0x100fe20000001237 */
[CC--:B------:R-:W-:Y:S01]  /*9fc0*/  FMUL.FTZ R50, R46.reuse, R48.reuse ;  /* 0x000000302e327220 */ /* 0x0c0fe20000410000 */
[----:B------:R-:W-:Y:S01]  /*9fd0*/  SHF.R.U32.HI R54, RZ, 0x10, R55 ;  /* 0x00000010ff367819 */ /* 0x000fe20000011637 */
[-C--:B------:R-:W-:Y:S01]  /*9fe0*/  FMUL.FTZ R46, R46, R37.reuse ;  /* 0x000000252e2e7220 */ /* 0x080fe20000410000 */
[----:B------:R-:W-:Y:S01]  /*9ff0*/  PRMT R66, R143, 0x5432, R66 ;  /* 0x000054328f427816 */ /* 0x000fe20000000042 */
[----:B------:R-:W-:Y:S01]  /*a000*/  FFMA.FTZ R37, R39, R37, -R50 ;  /* 0x0000002527257223 */ /* 0x000fe20000010832 */
[----:B------:R-:W-:Y:S01]  /*a010*/  LOP3.LUT R42, R29, 0xffff0000, RZ, 0xc0, !PT ;  /* 0xffff00001d2a7812 */ /* 0x000fe200078ec0ff */
[----:B------:R-:W-:Y:S01]  /*a020*/  FFMA.FTZ R39, R39, R48, R46 ;  /* 0x0000003027277223 */ /* 0x000fe2000001002e */
[----:B------:R-:W-:Y:S01]  /*a030*/  LOP3.LUT R65, R65, 0xffff0000, RZ, 0xc0, !PT ;  /* 0xffff000041417812 */ /* 0x000fe200078ec0ff */
[----:B------:R-:W-:Y:S01]  /*a040*/  IMAD.U32 R49, R66, 0x10000, RZ ;  /* 0x0001000042317824 */ /* 0x000fe200078e00ff */
[----:B------:R-:W-:Y:S01]  /*a050*/  LOP3.LUT R53, R53, 0xffff0000, RZ, 0xc0, !PT ;  /* 0xffff000035357812 */ /* 0x000fe200078ec0ff */
[----:B------:R-:W-:Y:S01]  /*a060*/  IMAD.U32 R29, R28, 0x10000, RZ ;  /* 0x000100001c1d7824 */ /* 0x000fe200078e00ff */
[----:B------:R-:W-:Y:S01]  /*a070*/  PRMT R54, R141, 0x5432, R54 ;  /* 0x000054328d367816 */ /* 0x000fe20000000036 */
[C---:B------:R-:W-:Y:S01]  /*a080*/  FMUL.FTZ R50, R42.reuse, R65 ;  /* 0x000000412a327220 */ /* 0x040fe20000410000 */
[----:B------:R-:W-:Y:S01]  /*a090*/  LOP3.LUT R41, R13, 0xffff0000, RZ, 0xc0, !PT ;  /* 0xffff00000d297812 */ /* 0x000fe200078ec0ff */
[----:B------:R-:W-:Y:S01]  /*a0a0*/  FMUL.FTZ R46, R42, R53 ;  /* 0x000000352a2e7220 */ /* 0x000fe20000410000 */
[----:B------:R-:W-:Y:S01]  /*a0b0*/  FMUL.FTZ R51, R47, R49 ;  /* 0x000000312f337220 */ /* 0x000fe20000410000 */
[----:B------:R-:W-:Y:S01]  /*a0c0*/  IMAD.U32 R48, R54, 0x10000, RZ ;  /* 0x0001000036307824 */ /* 0x000fe200078e00ff */
[----:B------:R-:W-:Y:S01]  /*a0d0*/  LOP3.LUT R31, R31, 0xffff0000, RZ, 0xc0, !PT ;  /* 0xffff00001f1f7812 */ /* 0x000fe200078ec0ff */
[C---:B------:R-:W-:Y:S01]  /*a0e0*/  FFMA.FTZ R42, R41.reuse, R53, -R50 ;  /* 0x00000035292a7223 */ /* 0x040fe20000010832 */
        /* <DEDUP_REMOVED lines=9> */
[----:B------:R-:W-:-:S02]  /*a180*/  IMAD.U32 R52, R144, 0x10000, RZ ;  /* 0x0001000090347824 */ /* 0x000fc400078e00ff */
[-C--:B------:R-:W-:Y:S01]  /*a190*/  FMUL.FTZ R56, R31, R48.reuse ;  /* 0x000000301f387220 */ /* 0x080fe20000410000 */
[----:B------:R-:W-:Y:S02]  /*a1a0*/  IMAD.U32 R50, R11, 0x10000, RZ ;  /* 0x000100000b327824 */ /* 0x000fe400078e00ff */
[----:B------:R-:W-:Y:S01]  /*a1b0*/  FFMA.FTZ R48, R15, R48, -R54 ;  /* 0x000000300f307223 */ /* 0x000fe20000010836 */
[----:B------:R-:W-:Y:S01]  /*a1c0*/  LOP3.LUT R28, R28, 0xffff0000, RZ, 0xc0, !PT ;  /* 0xffff00001c1c7812 */ /* 0x000fe200078ec0ff */
[----:B------:R-:W-:Y:S01]  /*a1d0*/  FMUL.FTZ R54, R29, R52 ;  /* 0x000000341d367220 */ /* 0x000fe20000410000 */
[----:B------:R-:W-:Y:S01]  /*a1e0*/  LOP3.LUT R47, R144, 0xffff0000, RZ, 0xc0, !PT ;  /* 0xffff0000902f7812 */ /* 0x000fe200078ec0ff */
[----:B------:R-:W-:Y:S01]  /*a1f0*/  IMAD.U32 R13, R12, 0x10000, RZ ;  /* 0x000100000c0d7824 */ /* 0x000fe200078e00ff */
        /* <DEDUP_REMOVED lines=8> */
[----:B------:R-:W-:Y:S01]  /*a280*/  LOP3.LUT R45, R14, 0xffff0000, RZ, 0xc0, !PT ;  /* 0xffff00000e2d7812 */ /* 0x000fe200078ec0ff */
[-C--:B------:R-:W-:Y:S01]  /*a290*/  FMUL.FTZ R51, R28, R31.reuse ;  /* 0x0000001f1c337220 */ /* 0x080fe20000410000 */
[C---:B------:R-:W-:Y:S01]  /*a2a0*/  IMAD.U32 R14, R30.reuse, 0x10000, RZ ;  /* 0x000100001e0e7824 */ /* 0x040fe200078e00ff */
[----:B------:R-:W-:Y:S01]  /*a2b0*/  LOP3.LUT R30, R30, 0xffff0000, RZ, 0xc0, !PT ;  /* 0xffff00001e1e7812 */ /* 0x000fe200078ec0ff */
[C---:B------:R-:W-:Y:S01]  /*a2c0*/  IMAD.U32 R28, R40.reuse, 0x10000, RZ ;  /* 0x00010000281c7824 */ /* 0x040fe200078e00ff */
[----:B------:R-:W-:Y:S01]  /*a2d0*/  LOP3.LUT R40, R40, 0xffff0000, RZ, 0xc0, !PT ;  /* 0xffff000028287812 */ /* 0x000fe200078ec0ff */
[C---:B------:R-:W-:Y:S01]  /*a2e0*/  IMAD.U32 R13, R38.reuse, 0x10000, RZ ;  /* 0x00010000260d7824 */ /* 0x040fe200078e00ff */
[----:B------:R-:W-:Y:S01]  /*a2f0*/  LOP3.LUT R38, R38, 0xffff0000, RZ, 0xc0, !PT ;  /* 0xffff000026267812 */ /* 0x000fe200078ec0ff */
[C---:B------:R-:W-:Y:S01]  /*a300*/  FFMA.FTZ R50, R12.reuse, R31, -R49 ;  /* 0x0000001f0c327223 */ /* 0x040fe20000010831 */
[----:B------:R-:W-:Y:S01]  /*a310*/  FFMA.FTZ R12, R12, R47, R51 ;  /* 0x0000002f0c0c7223 */ /* 0x000fe20000010033 */
[C---:B------:R-:W-:Y:S01]  /*a320*/  FMUL.FTZ R52, R14.reuse, R28 ;  /* 0x0000001c0e347220 */ /* 0x040fe20000410000 */
[-C--:B------:R-:W-:Y:S01]  /*a330*/  FMUL.FTZ R31, R14, R13.reuse ;  /* 0x0000000d0e1f7220 */ /* 0x080fe20000410000 */
[----:B------:R-:W-:Y:S01]  /*a340*/  FFMA.FTZ R15, R15, R66, R56 ;  /* 0x000000420f0f7223 */ /* 0x000fe20000010038 */
        /* <DEDUP_REMOVED lines=9> */
[----:B------:R-:W-:Y:S01]  /*a3e0*/  F2FP.BF16.F32.PACK_AB R44, R15, R44 ;  /* 0x0000002c0f2c723e */ /* 0x000fe200000010ff */
[----:B------:R-:W-:Y:S01]  /*a3f0*/  IMAD.MOV.U32 R15, RZ, RZ, R41 ;  /* 0x000000ffff0f7224 */ /* 0x000fe200078e0029 */
[----:B------:R-:W-:Y:S02]  /*a400*/  F2FP.BF16.F32.PACK_AB R50, R50, R11 ;  /* 0x0000000b3232723e */ /* 0x000fe400000010ff */
[----:B------:R-:W-:Y:S01]  /*a410*/  F2FP.BF16.F32.PACK_AB R28, R12, R29 ;  /* 0x0000001d0c1c723e */ /* 0x000fe200000010ff */
[----:B------:R-:W-:Y:S01]  /*a420*/  IMAD.MOV.U32 R29, RZ, RZ, R39 ;  /* 0x000000ffff1d7224 */ /* 0x000fe200078e0027 */
[----:B------:R-:W-:Y:S01]  /*a430*/  F2FP.BF16.F32.PACK_AB R14, R13, R52 ;  /* 0x000000340d0e723e */ /* 0x000fe200000010ff */
[----:B------:R-:W-:Y:S01]  /*a440*/  IMAD.MOV.U32 R12, RZ, RZ, R50 ;  /* 0x000000ffff0c7224 */ /* 0x000fe200078e0032 */
[----:B------:R-:W-:Y:S01]  /*a450*/  F2FP.BF16.F32.PACK_AB R30, R40, R31 ;  /* 0x0000001f281e723e */ /* 0x000fe200000010ff */
[----:B------:R-:W-:-:S02]  /*a460*/  IMAD.MOV.U32 R13, RZ, RZ, R37 ;  /* 0x000000ffff0d7224 */ /* 0x000fc400078e0025 */
[----:B------:R-:W-:-:S07]  /*a470*/  IMAD.MOV.U32 R31, RZ, RZ, R44 ;  /* 0x000000ffff1f7224 */ /* 0x000fce00078e002c */
.L_x_2753:
[----:B------:R-:W-:Y:S05]  /*a480*/  BSYNC B1 ;  /* 0x0000000000017941 */ /* 0x000fea0003800000 */
.L_x_2752:
[----:B-1----:R1:W-:Y:S01]  /*a490*/  ST.E.128 desc[UR60][R34.64], R12 ;  /* 0x0000000c22007985 */ /* 0x0023e2000c101d3c */
[----:B------:R-:W-:-:S13]  /*a4a0*/  ISETP.GE.AND P4, PT, R36, R133, PT ;  /* 0x000000852400720c */ /* 0x000fda0003f86270 */
[----:B------:R-:W-:Y:S05]  /*a4b0*/  @P4 BRA `(.L_x_2700) ;  /* 0x0000000400e04947 */ /* 0x000fea0003800000 */
[----:B------:R-:W-:-:S05]  /*a4c0*/  IMAD.WIDE R32, R36, 0x2, R32 ;  /* 0x0000000224207825 */ /* 0x000fca00078e0220 */
[----:B--2---:R2:W-:Y:S01]  /*a4d0*/  ST.E.128 desc[UR60][R32.64], R28 ;  /* 0x0000001c20007985 */ /* 0x0045e2000c101d3c */
[----:B------:R-:W-:Y:S05]  /*a4e0*/  BRA `(.L_x_2700) ;  /* 0x0000000400d47947 */ /* 0x000fea0003800000 */
.L_x_2665:
[----:B------:R-:W2:Y:S02]  /*a4f0*/  LDL R11, [R1+0x30] ;  /* 0x00003000010b7983 */ /* 0x000ea40000100800 */
[----:B--2---:R-:W-:-:S13]  /*a500*/  R2UR UR4, R11 ;  /* 0x000000000b0472ca */ /* 0x004fda00000e0000 */
[----:B------:R-:W-:-:S06]  /*a510*/  UISETP.NE.AND UP0, UPT, UR4, 0x3, UPT ;  /* 0x000000030400788c */ /* 0x000fcc000bf05270 */
[----:B------:R-:W-:-:S13]  /*a520*/  PLOP3.LUT P0, PT, PT, PT, UP0, 0x80, 0x0 ;  /* 0x000000000000781c */ /* 0x000fda0003f0f008 */
[----:B------:R-:W-:Y:S05]  /*a530*/  @!P0 BRA `(.L_x_2754) ;  /* 0x0000000000048947 */ /* 0x000fea0003800000 */
[----:B------:R-:W-:Y:S01]  /*a540*/  BPT.TRAP 0x1 ;  /* 0x000000040000795c */ /* 0x000fe20000300000 */
.L_x_2754:
[----:B------:R-:W-:Y:S01]  /*a550*/  IMAD R84, R18, 0x8, R2 ;  /* 0x0000000812547824 */ /* 0x000fe200078e0202 */
[----:B------:R-:W-:Y:S01]  /*a560*/  SHF.L.U32 R85, R171, 0x1f, RZ ;  /* 0x0000001fab557819 */ /* 0x000fe200000006ff */
[----:B------:R-:W-:Y:S01]  /*a570*/  BSSY B1, `(.L_x_2755) ;  /* 0x0000004000017945 */ /* 0x000fe20003800000 */
[----:B------:R-:W-:Y:S02]  /*a580*/  SHF.R.S32.HI R81, RZ, 0x1f, R80 ;  /* 0x0000001fff517819 */ /* 0x000fe40000011450 */
[----:B------:R-:W0:Y:S02]  /*a590*/  SYNCS.PHASECHK.TRANS64.TRYWAIT P4, [R84+URZ+0x2a890], R85 ;  /* 0x02a89055540075a7 */ /* 0x000e24000808017f */
[----:B0-----:R-:W-:Y:S05]  /*a5a0*/  @!P4 BRA `(.L_x_2756) ;  /* 0x000001c40044c947 */ /* 0x001fea0003800000 */
.L_x_3041:
[----:B------:R-:W-:Y:S05]  /*a5b0*/  BSYNC B1 ;  /* 0x0000000000017941 */ /* 0x000fea0003800000 */
.L_x_2755:
        /* <DEDUP_REMOVED lines=13> */
[----:B------:R-:W-:Y:S01]  /*a690*/  ULDC.64 UR4, c[0x0][0x308] ;  /* 0x0000c20000047ab9 */ /* 0x000fe20000000a00 */
[----:B------:R-:W-:-:S02]  /*a6a0*/  IADD3 R35, -R170, R83, RZ ;  /* 0x00000053aa237210 */ /* 0x000fc40007ffe1ff */
[----:B------:R-:W-:Y:S02]  /*a6b0*/  IMAD.IADD R13, R13, 0x1, R11 ;  /* 0x000000010d0d7824 */ /* 0x000fe400078e020b */
        /* <DEDUP_REMOVED lines=9> */
.L_x_3045:
        /* <DEDUP_REMOVED lines=37> */
.L_x_2759:
[----:B------:R-:W-:Y:S05]  /*a9a0*/  BSYNC B1 ;  /* 0x0000000000017941 */ /* 0x000fea0003800000 */
.L_x_2758:
[----:B------:R-:W-:-:S03]  /*a9b0*/  UMOV UR4, 0xffffffff ;  /* 0xffffffff00047882 */ /* 0x000fc60000000000 */
[----:B------:R-:W-:Y:S05]  /*a9c0*/  BRA.DIV UR4, `(.L_x_2760) ;  /* 0x000001c2049c7947 */ /* 0x000fea000b800000 */
[----:B-1----:R-:W1:Y:S04]  /*a9d0*/  SHFL.IDX PT, R33, R33, 0x1, 0x1c1f ;  /* 0x003c1f0021217f89 */ /* 0x002e6800000e0000 */
[----:B------:R-:W0:Y:S02]  /*a9e0*/  SHFL.IDX PT, R32, R32, 0x1, 0x1c1f ;  /* 0x003c1f0020207f89 */ /* 0x000e2400000e0000 */
.L_x_3049:
        /* <DEDUP_REMOVED lines=37> */
.L_x_2700:
[----:B------:R-:W-:Y:S05]  /*ac40*/  BSYNC B0 ;  /* 0x0000000000007941 */ /* 0x000fea0003800000 */
.L_x_2664:
        /* <DEDUP_REMOVED lines=17> */
.L_x_2762:
[----:B------:R-:W-:Y:S05]  /*ad60*/  BSYNC B0 ;  /* 0x0000000000007941 */ /* 0x000fea0003800000 */
.L_x_2761:
[----:B------:R-:W3:Y:S01]  /*ad70*/  SYNCS.PHASECHK.TRANS64.TRYWAIT P0, [R84+URZ+0x2a8b0], R85 ;  /* 0x02a8b055540075a7 */ /* 0x000ee2000800017f */
[----:B------:R-:W-:Y:S04]  /*ad80*/  BSSY B0, `(.L_x_2763) ;  /* 0x0000002000007945 */ /* 0x000fe80003800000 */
[----:B---3--:R-:W-:Y:S05]  /*ad90*/  @!P0 BRA `(.L_x_2764) ;  /* 0x000001bc00f48947 */ /* 0x008fea0003800000 */
.L_x_3050:
[----:B------:R-:W-:Y:S05]  /*ada0*/  BSYNC B0 ;  /* 0x0000000000007941 */ /* 0x000fea0003800000 */
.L_x_2763:
        /* <DEDUP_REMOVED lines=46> */
.L_x_2766:
[----:B------:R-:W-:Y:S05]  /*b090*/  BSYNC B0 ;  /* 0x0000000000007941 */ /* 0x000fea0003800000 */
.L_x_2765:
        /* <DEDUP_REMOVED lines=25> */
.L_x_2768:
[----:B------:R-:W-:Y:S05]  /*b230*/  BSYNC B0 ;  /* 0x0000000000007941 */ /* 0x000fea0003800000 */
.L_x_2767:
        /* <DEDUP_REMOVED lines=18> */
.L_x_2659:
[----:B------:R-:W2:Y:S01]  /*b360*/  LDC R0, c[0x0][0x448] ;  /* 0x00011200ff007b82 */ /* 0x000ea20000000800 */
[----:B------:R-:W-:Y:S01]  /*b370*/  BSSY B0, `(.L_x_2770) ;  /* 0x0000011000007945 */ /* 0x000fe20003800000 */
[----:B------:R-:W-:Y:S01]  /*b380*/  IMAD.MOV.U32 R72, RZ, RZ, RZ ;  /* 0x000000ffff487224 */ /* 0x000fe200078e00ff */
[----:B--2---:R-:W-:Y:S01]  /*b390*/  ISETP.NE.AND P1, PT, R0, 0x1, PT ;  /* 0x000000010000780c */ /* 0x004fe20003f25270 */
[----:B------:R-:W-:-:S12]  /*b3a0*/  VIADD R0, R186, 0x7f ;  /* 0x0000007fba007836 */ /* 0x000fd80000000000 */
[----:B------:R-:W2:Y:S08]  /*b3b0*/  @P1 LDC R3, c[0x0][0x44c] ;  /* 0x00011300ff031b82 */ /* 0x000eb00000000800 */
[----:B------:R-:W3:Y:S01]  /*b3c0*/  @P1 LDC R4, c[0x0][0x450] ;  /* 0x00011400ff041b82 */ /* 0x000ee20000000800 */
[----:B--2---:R-:W-:-:S05]  /*b3d0*/  @P1 IMAD.HI.U32 R3, R0, R3, RZ ;  /* 0x0000000300031227 */ /* 0x004fca00078e00ff */
[----:B---3--:R-:W-:-:S05]  /*b3e0*/  @P1 SHF.R.U32.HI R0, RZ, R4, R3 ;  /* 0x00000004ff001219 */ /* 0x008fca0000011603 */
[----:B------:R-:W-:-:S04]  /*b3f0*/  IMAD.IADD R0, R195, 0x1, R0 ;  /* 0x00000001c3007824 */ /* 0x000fc800078e0200 */
[----:B------:R-:W-:-:S05]  /*b400*/  IMAD.HI R0, R0, 0x2aaaaaab, RZ ;  /* 0x2aaaaaab00007827 */ /* 0x000fca00078e02ff */
[----:B------:R-:W-:-:S04]  /*b410*/  SHF.R.U32.HI R3, RZ, 0x1f, R0 ;  /* 0x0000001fff037819 */ /* 0x000fc80000011600 */
[----:B------:R-:W-:-:S04]  /*b420*/  LEA.HI.SX32 R3, R0, R3, 0x1c ;  /* 0x0000000300037211 */ /* 0x000fc800078fe2ff */
[----:B------:R-:W-:-:S04]  /*b430*/  VIMNMX R196, R196, R3, PT ;  /* 0x00000003c4c47248 */ /* 0x000fc80003fe0100 */
[----:B------:R-:W-:Y:S01]  /*b440*/  ISETP.GE.AND P1, PT, R196, 0x1, PT ;  /* 0x00000001c400780c */ /* 0x000fe20003f26270 */
[----:B------:R-:W-:-:S12]  /*b450*/  @P0 BRA `(.L_x_2771) ;  /* 0x0000000000080947 */ /* 0x000fd80003800000 */
[----:B------:R-:W2:Y:S02]  /*b460*/  FENCE.VIEW.ASYNC.G ;  /* 0x00000000000073c6 */ /* 0x000ea40000000100 */
[----:B--2---:R-:W-:Y:S06]  /*b470*/  BAR.ARV 0xc, 0x180 ;  /* 0x0306000000007b1d */ /* 0x004fec0000002000 */
.L_x_2771:
[----:B------:R-:W-:Y:S05]  /*b480*/  BSYNC B0 ;  /* 0x0000000000007941 */ /* 0x000fea0003800000 */
.L_x_2770:
[----:B------:R-:W-:Y:S04]  /*b490*/  BSSY B0, `(.L_x_2772) ;  /* 0x000001f000007945 */ /* 0x000fe80003800000 */
[----:B------:R-:W-:Y:S05]  /*b4a0*/  @!P1 BRA `(.L_x_2773) ;  /* 0x0000000000749947 */ /* 0x000fea0003800000 */
[----:B------:R-:W-:Y:S01]  /*b4b0*/  ISETP.NE.AND P0, PT, R201, RZ, PT ;  /* 0x000000ffc900720c */ /* 0x000fe20003f05270 */
[----:B------:R-:W-:-:S03]  /*b4c0*/  ULDC UR4, c[0x0][0x9f0] ;  /* 0x00027c0000047ab9 */ /* 0x000fc60000000800 */
[----:B------:R-:W-:-:S04]  /*b4d0*/  SEL R9, R201, UR4, P0 ;  /* 0x00000004c9097c07 */ /* 0x000fc80008000000 */
[-C--:B------:R-:W-:Y:S02]  /*b4e0*/  IABS R6, R9.reuse ;  /* 0x0000000900067213 */ /* 0x080fe40000000000 */
[----:B------:R-:W-:Y:S02]  /*b4f0*/  IADD3 R0, R9, -0x1, R196 ;  /* 0xffffffff09007810 */ /* 0x000fe40007ffe0c4 */
[----:B------:R-:W2:Y:S01]  /*b500*/  I2F.RP R3, R6 ;  /* 0x0000000600037306 */ /* 0x000ea20000209400 */
[-C--:B------:R-:W-:Y:S02]  /*b510*/  IABS R10, R9.reuse ;  /* 0x00000009000a7213 */ /* 0x080fe40000000000 */
        /* <DEDUP_REMOVED lines=22> */
.L_x_2773:
[----:B------:R-:W-:Y:S05]  /*b680*/  BSYNC B0 ;  /* 0x0000000000007941 */ /* 0x000fea0003800000 */
.L_x_2772:
[-C--:B------:R-:W-:Y:S01]  /*b690*/  IMAD R185, R207, R72.reuse, RZ ;  /* 0x00000048cfb97224 */ /* 0x080fe200078e02ff */
        /* <DEDUP_REMOVED lines=58> */
[----:B------:R-:W-:Y:S01]  /*ba40*/  IMAD.U32 R6, RZ, RZ, UR6 ;  /* 0x00000006ff067e24 */ /* 0x000fe2000f8e00ff */
[----:B------:R-:W-:Y:S01]  /*ba50*/  MOV R11, UR5 ;  /* 0x00000005000b7c02 */ /* 0x000fe20008000f00 */
[----:B------:R-:W-:-:S02]  /*ba60*/  IMAD.U32 R7, RZ, RZ, UR7 ;  /* 0x00000007ff077e24 */ /* 0x000fc4000f8e00ff */
[----:B------:R-:W-:Y:S02]  /*ba70*/  IMAD.U32 R10, RZ, RZ, UR4 ;  /* 0x00000004ff0a7e24 */ /* 0x000fe4000f8e00ff */
[----:B------:R-:W-:Y:S02]  /*ba80*/  IMAD.MOV.U32 R8, RZ, RZ, 0x70 ;  /* 0x00000070ff087424 */ /* 0x000fe400078e00ff */
[----:B------:R-:W-:Y:S02]  /*ba90*/  IMAD.MOV.U32 R12, RZ, RZ, 0x1 ;  /* 0x00000001ff0c7424 */ /* 0x000fe400078e00ff */
[----:B------:R-:W-:-:S07]  /*baa0*/  IMAD.MOV.U32 R13, RZ, RZ, RZ ;  /* 0x000000ffff0d7224 */ /* 0x000fce00078e00ff */
[----:B------:R-:W-:-:S07]  /*bab0*/  LEPC R20, `(.L_x_2775) ;  /* 0x000000001014794e */ /* 0x000fce0000000000 */
[----:B012-45:R-:W-:Y:S05]  /*bac0*/  CALL.ABS.NOINC R14 ;  /* 0x000000000e007343 */ /* 0x037fea0003c00000 */
.L_x_2775:
        /* <DEDUP_REMOVED lines=12> */
.L_x_2779:
[----:B---3--:R3:W0:Y:S02]  /*bb90*/  SYNCS.PHASECHK.TRANS64.TRYWAIT P0, [R2+URZ+0x2a800], R3 ;  /* 0x02a80003020075a7 */ /* 0x008624000800017f */
[----:B0-----:R-:W-:Y:S05]  /*bba0*/  @!P0 NANOSLEEP.SYNCS 0x989680 ;  /* 0x009896800000895d */ /* 0x001fea0003900000 */
[----:B------:R-:W0:Y:S02]  /*bbb0*/  @!P0 SYNCS.PHASECHK.TRANS64 P0, [R2+URZ+0x2a800], R3 ;  /* 0x02a80003020085a7 */ /* 0x000e24000800007f */
[----:B0-----:R-:W-:Y:S05]  /*bbc0*/  @!P0 BRA `(.L_x_2779) ;  /* 0xfffffffc00f08947 */ /* 0x001fea000383ffff */
.L_x_2778:
[----:B------:R-:W-:Y:S05]  /*bbd0*/  BSYNC B0 ;  /* 0x0000000000007941 */ /* 0x000fea0003800000 */
.L_x_2777:
[----:B------:R-:W-:Y:S05]  /*bbe0*/  BRA `(.L_x_2780) ;  /* 0x00000074005c7947 */ /* 0x000fea0003800000 */
.L_x_2776:
        /* <DEDUP_REMOVED lines=13> */
[----:B0-----:R-:W-:Y:S02]  /*bcc0*/  IMAD.IADD R27, R3, 0x1, R25 ;  /* 0x00000001031b7824 */ /* 0x001fe400078e0219 */
[----:B----4-:R-:W-:Y:S01]  /*bcd0*/  IMAD.IADD R29, R5, 0x1, R141 ;  /* 0x00000001051d7824 */ /* 0x010fe200078e028d */
[----:B------:R-:W-:Y:S06]  /*bce0*/  @!P0 BRA `(.L_x_2781) ;  /* 0x0000000000408947 */ /* 0x000fec0003800000 */
        /* <DEDUP_REMOVED lines=15> */
[----:B01----:R-:W-:Y:S05]  /*bde0*/  CALL.ABS.NOINC R14 ;  /* 0x000000000e007343 */ /* 0x003fea0003c00000 */
.L_x_2781:
[----:B------:R-:W-:Y:S01]  /*bdf0*/  ULDC.U8 UR4, c[0x0][0x410] ;  /* 0x0001040000047ab9 */ /* 0x000fe20000000000 */
[----:B------:R-:W-:Y:S01]  /*be00*/  BSSY B0, `(.L_x_2782) ;  /* 0x000072d000007945 */ /* 0x000fe20003800000 */
[----:B------:R-:W-:Y:S01]  /*be10*/  ISETP.NE.AND P0, PT, RZ, UR4, PT ;  /* 0x00000004ff007c0c */ /* 0x000fe2000bf05270 */
[----:B------:R-:W-:-:S12]  /*be20*/  IMAD.IADD R69, R170, 0x1, R186 ;  /* 0x00000001aa457824 */ /* 0x000fd800078e02ba */
[----:B------:R-:W-:Y:S05]  /*be30*/  @!P0 BRA `(.L_x_2783) ;  /* 0x0000003800888947 */ /* 0x000fea0003800000 */
[----:B------:R-:W0:Y:S01]  /*be40*/  LDC R10, c[0x0][0x448] ;  /* 0x00011200ff0a7b82 */ /* 0x000e220000000800 */
        /* <DEDUP_REMOVED lines=10> */
[----:B0-----:R-:W-:-:S13]  /*bef0*/  ISETP.NE.AND P0, PT, R10, 0x1, PT ;  /* 0x000000010a00780c */ /* 0x001fda0003f05270 */
[----:B------:R-:W0:Y:S08]  /*bf00*/  @P0 LDC R0, c[0x0][0x44c] ;  /* 0x00011300ff000b82 */ /* 0x000e300000000800 */
[----:B------:R-:W2:Y:S01]  /*bf10*/  @P0 LDC R5, c[0x0][0x450] ;  /* 0x00011400ff050b82 */ /* 0x000ea20000000800 */
[----:B0-----:R-:W-:-:S05]  /*bf20*/  @P0 IMAD.HI.U32 R0, R3, R0, RZ ;  /* 0x0000000003000227 */ /* 0x001fca00078e00ff */
[----:B--2---:R-:W-:Y:S01]  /*bf30*/  @P0 SHF.R.U32.HI R3, RZ, R5, R0 ;  /* 0x00000005ff030219 */ /* 0x004fe20000011600 */
        /* <DEDUP_REMOVED lines=18> */
[----:B------:R0:W2:Y:S04]  /*c060*/  SHFL.IDX PT, R9, R0, RZ, 0x1c1f ;  /* 0x001c1fff00097589 */ /* 0x0000a800000e0000 */
[----:B------:R0:W3:Y:S04]  /*c070*/  SHFL.IDX PT, R8, R65, RZ, 0x1c1f ;  /* 0x001c1fff41087589 */ /* 0x0000e800000e0000 */
[----:B------:R0:W4:Y:S04]  /*c080*/  SHFL.IDX PT, R30, R63, RZ, 0x1c1f ;  /* 0x001c1fff3f1e7589 */ /* 0x00012800000e0000 */
[----:B------:R0:W0:Y:S02]  /*c090*/  SHFL.IDX PT, R31, R3, RZ, 0x1c1f ;  /* 0x001c1fff031f7589 */ /* 0x00002400000e0000 */
.L_x_3056:
        /* <DEDUP_REMOVED lines=29> */
[-C--:B-1-3--:R-:W-:Y:S01]  /*c270*/  @!P3 IADD3 R28, P6, R8, R26.reuse, RZ ;  /* 0x0000001a081cb210 */ /* 0x08afe20007fde0ff */
[----:B------:R-:W-:Y:S01]  /*c280*/  @!P0 IMAD.SHL.U32 R32, R172, 0x2, RZ ;  /* 0x00000002ac208824 */ /* 0x000fe200078e00ff */
[----:B0-----:R-:W-:Y:S01]  /*c290*/  @!P3 IADD3 R26, P5, R31, R26, RZ ;  /* 0x0000001a1f1ab210 */ /* 0x001fe20007fbe0ff */
[----:B----4-:R-:W-:Y:S01]  /*c2a0*/  @!P4 IMAD.MOV.U32 R7, RZ, RZ, R30 ;  /* 0x000000ffff07c224 */ /* 0x010fe200078e001e */
[----:B------:R-:W-:Y:S01]  /*c2b0*/  @!P1 SHF.L.U64.HI R6, R174, 0x1, R81 ;  /* 0x00000001ae069819 */ /* 0x000fe20000010251 */
[--C-:B--2---:R-:W-:Y:S01]  /*c2c0*/  @!P3 IMAD.X R29, R9, 0x1, R5.reuse, P6 ;  /* 0x00000001091db824 */ /* 0x104fe200030e0605 */
        /* <DEDUP_REMOVED lines=9> */
[----:B------:R-:W-:-:S02]  /*c360*/  @!P4 IMAD.MOV.U32 R4, RZ, RZ, R8 ;  /* 0x000000ffff04c224 */ /* 0x000fc400078e0008 */
[----:B------:R-:W-:Y:S01]  /*c370*/  @!P1 IMAD.X R15, R9, 0x1, R6, P6 ;  /* 0x00000001090f9824 */ /* 0x000fe200030e0606 */
[----:B------:R-:W-:Y:S01]  /*c380*/  @!P1 IADD3 R12, P6, R31, R12, RZ ;  /* 0x0000000c1f0c9210 */ /* 0x000fe20007fde0ff */
[----:B------:R-:W-:-:S04]  /*c390*/  @!P4 IMAD.WIDE R4, R160, 0x2, R4 ;  /* 0x00000002a004c825 */ /* 0x000fc800078e0204 */
[----:B------:R-:W-:Y:S01]  /*c3a0*/  @!P1 IMAD.X R13, R30, 0x1, R6, P6 ;  /* 0x000000011e0d9824 */ /* 0x000fe200030e0606 */
[-C--:B------:R-:W-:Y:S01]  /*c3b0*/  @!P0 IADD3 R10, P6, R8, R32.reuse, RZ ;  /* 0x00000020080a8210 */ /* 0x080fe20007fde0ff */
[----:B------:R-:W-:Y:S01]  /*c3c0*/  @!P4 IMAD.MOV.U32 R6, RZ, RZ, R31 ;  /* 0x000000ffff06c224 */ /* 0x000fe200078e001f */
[----:B------:R0:W5:Y:S03]  /*c3d0*/  @!P4 LD.E.64 R60, desc[UR60][R4.64] ;  /* 0x0000003c043cc980 */ /* 0x000166000c101b00 */
[----:B------:R-:W-:Y:S02]  /*c3e0*/  @!P0 IMAD.X R11, R9, 0x1, R34, P6 ;  /* 0x00000001090b8824 */ /* 0x000fe400030e0622 */
[----:B------:R-:W-:Y:S01]  /*c3f0*/  @!P4 IMAD.WIDE R6, R160, 0x2, R6 ;  /* 0x00000002a006c825 */ /* 0x000fe200078e0206 */
[----:B0-----:R-:W-:-:S03]  /*c400*/  @!P0 IADD3 R4, P6, R31, R32, RZ ;  /* 0x000000201f048210 */ /* 0x001fc60007fde0ff */
[C---:B------:R-:W-:Y:S01]  /*c410*/  @!P5 IMAD.SHL.U32 R32, R176.reuse, 0x2, RZ ;  /* 0x00000002b020d824 */ /* 0x040fe200078e00ff */
[----:B------:R0:W5:Y:S01]  /*c420*/  @!P4 LD.E.64 R58, desc[UR60][R6.64] ;  /* 0x0000003c063ac980 */ /* 0x000162000c101b00 */
[----:B------:R-:W-:Y:S01]  /*c430*/  @!P5 SHF.L.U64.HI R33, R176, 0x1, R225 ;  /* 0x00000001b021d819 */ /* 0x000fe200000102e1 */
[----:B------:R-:W-:Y:S01]  /*c440*/  @!P0 IMAD.X R5, R30, 0x1, R34, P6 ;  /* 0x000000011e058824 */ /* 0x000fe200030e0622 */
[----:B------:R-:W-:Y:S02]  /*c450*/  CS2R R56, SRZ ;  /* 0x0000000000387805 */ /* 0x000fe4000001ff00 */
[----:B------:R-:W-:Y:S02]  /*c460*/  CS2R R54, SRZ ;  /* 0x0000000000367805 */ /* 0x000fe4000001ff00 */
[----:B0-----:R-:W-:Y:S02]  /*c470*/  @!P5 IADD3 R6, P4, R8, R32, RZ ;  /* 0x000000200806d210 */ /* 0x001fe40007f9e0ff */
[----:B------:R-:W-:-:S02]  /*c480*/  CS2R R52, SRZ ;  /* 0x0000000000347805 */ /* 0x000fc4000001ff00 */
[----:B------:R-:W-:Y:S02]  /*c490*/  @!P5 IADD3 R8, P6, R31, R32, RZ ;  /* 0x000000201f08d210 */ /* 0x000fe40007fde0ff */
[----:B------:R-:W-:Y:S02]  /*c4a0*/  CS2R R50, SRZ ;  /* 0x0000000000327805 */ /* 0x000fe4000001ff00 */
[----:B------:R-:W-:Y:S01]  /*c4b0*/  CS2R R48, SRZ ;  /* 0x0000000000307805 */ /* 0x000fe2000001ff00 */
[----:B------:R-:W-:Y:S01]  /*c4c0*/  @!P5 IMAD.X R7, R9, 0x1, R33, P4 ;  /* 0x000000010907d824 */ /* 0x000fe200020e0621 */
[----:B------:R-:W-:Y:S02]  /*c4d0*/  CS2R R46, SRZ ;  /* 0x00000000002e7805 */ /* 0x000fe4000001ff00 */
[----:B------:R-:W-:Y:S02]  /*c4e0*/  CS2R R44, SRZ ;  /* 0x00000000002c7805 */ /* 0x000fe4000001ff00 */
[----:B------:R-:W-:-:S02]  /*c4f0*/  CS2R R42, SRZ ;  /* 0x00000000002a7805 */ /* 0x000fc4000001ff00 */
[----:B------:R-:W-:Y:S02]  /*c500*/  CS2R R36, SRZ ;  /* 0x0000000000247805 */ /* 0x000fe4000001ff00 */
[----:B------:R-:W-:Y:S01]  /*c510*/  CS2R R38, SRZ ;  /* 0x0000000000267805 */ /* 0x000fe2000001ff00 */
[----:B------:R-:W-:Y:S01]  /*c520*/  @!P5 IMAD.X R9, R30, 0x1, R33, P6 ;  /* 0x000000011e09d824 */ /* 0x000fe200030e0621 */
        /* <DEDUP_REMOVED lines=10> */
.L_x_2786:
[----:B------:R-:W-:Y:S05]  /*c5d0*/  BSYNC B1 ;  /* 0x0000000000017941 */ /* 0x000fea0003800000 */
.L_x_2785:
[----:B0----5:R-:W-:Y:S01]  /*c5e0*/  IMAD.MOV.U32 R4, RZ, RZ, R58 ;  /* 0x000000ffff047224 */ /* 0x021fe200078e003a */
[----:B------:R-:W-:Y:S01]  /*c5f0*/  MOV R7, R55 ;  /* 0x0000003700077202 */ /* 0x000fe20000000f00 */
[----:B------:R-:W-:Y:S01]  /*c600*/  IMAD.MOV.U32 R5, RZ, RZ, R59 ;  /* 0x000000ffff057224 */ /* 0x000fe200078e003b */
[----:B------:R-:W-:Y:S01]  /*c610*/  UMOV UR4, 0xffffffff ;  /* 0xffffffff00047882 */ /* 0x000fe20000000000 */
        /* <DEDUP_REMOVED lines=42> */
[----:B----4-:R-:W-:Y:S02]  /*c8c0*/  CS2R R30, SRZ ;  /* 0x00000000001e7805 */ /* 0x010fe4000001ff00 */
[----:B------:R-:W-:Y:S02]  /*c8d0*/  PRMT R77, R5, 0x7610, R77 ;  /* 0x00007610054d7816 */ /* 0x000fe4000000004d */
[----:B------:R-:W-:Y:S02]  /*c8e0*/  PRMT R71, R6, 0x7610, R71 ;  /* 0x0000761006477816 */ /* 0x000fe40000000047 */
[----:B------:R-:W-:Y:S01]  /*c8f0*/  PRMT R73, R7, 0x7610, R73 ;  /* 0x0000761007497816 */ /* 0x000fe20000000049 */
[----:B------:R-:W-:Y:S06]  /*c900*/  BRA.DIV UR4, `(.L_x_2787) ;  /* 0x000001a604a07947 */ /* 0x000fec000b800000 */
[----:B------:R-:W0:Y:S04]  /*c910*/  SHFL.IDX PT, R0, R0, 0x1, 0x1c1f ;  /* 0x003c1f0000007f89 */ /* 0x000e2800000e0000 */
[----:B------:R-:W4:Y:S04]  /*c920*/  SHFL.IDX PT, R65, R65, 0x1, 0x1c1f ;  /* 0x003c1f0041417f89 */ /* 0x000f2800000e0000 */
[----:B------:R-:W0:Y:S04]  /*c930*/  SHFL.IDX PT, R63, R63, 0x1, 0x1c1f ;  /* 0x003c1f003f3f7f89 */ /* 0x000e2800000e0000 */
[----:B------:R0:W0:Y:S02]  /*c940*/  SHFL.IDX PT, R62, R3, 0x1, 0x1c1f ;  /* 0x003c1f00033e7f89 */ /* 0x00002400000e0000 */
.L_x_3062:
[----:B------:R-:W-:Y:S01]  /*c950*/  VIADD R4, R69, 0x40 ;  /* 0x0000004045047836 */ /* 0x000fe20000000000 */
[----:B0-----:R-:W-:Y:S01]  /*c960*/  LOP3.LUT R3, R181, 0x18, R16, 0xf8, !PT ;  /* 0x00000018b5037812 */ /* 0x001fe200078ef810 */
        /* <DEDUP_REMOVED lines=8> */
[----:B--23--:R-:W-:Y:S02]  /*c9f0*/  CS2R R8, SRZ ;  /* 0x0000000000087805 */ /* 0x00cfe4000001ff00 */
        /* <DEDUP_REMOVED lines=21> */
[CC--:B----4-:R-:W-:Y:S01]  /*cb50*/  @!P4 IADD3 R26, P5, R65.reuse, R24.reuse, RZ ;  /* 0x00000018411ac210 */ /* 0x0d0fe20007fbe0ff */
[----:B------:R-:W-:Y:S01]  /*cb60*/  @!P1 IMAD.SHL.U32 R4, R172, 0x2, RZ ;  /* 0x00000002ac049824 */ /* 0x000fe200078e00ff */
[----:B------:R-:W-:Y:S02]  /*cb70*/  @!P4 IADD3 R24, P6, R62, R24, RZ ;  /* 0x000000183e18c210 */ /* 0x000fe40007fde0ff */
[----:B------:R-:W-:Y:S01]  /*cb80*/  @!P2 SHF.L.U64.HI R81, R174, 0x1, R81 ;  /* 0x00000001ae51a819 */ /* 0x000fe20000010251 */
[--C-:B------:R-:W-:Y:S01]  /*cb90*/  @!P4 IMAD.X R27, R0, 0x1, R74.reuse, P5 ;  /* 0x00000001001bc824 */ /* 0x100fe200028e064a */
[-C--:B------:R-:W-:Y:S01]  /*cba0*/  @!P3 IADD3 R20, P5, R65, R14.reuse, RZ ;  /* 0x0000000e4114b210 */ /* 0x080fe20007fbe0ff */
[----:B------:R-:W-:Y:S01]  /*cbb0*/  @!P4 IMAD.X R25, R63, 0x1, R74, P6 ;  /* 0x000000013f19c824 */ /* 0x000fe200030e064a */
        /* <DEDUP_REMOVED lines=29> */
[----:B------:R-:W-:Y:S01]  /*cd90*/  @!P5 IMAD.X R7, R0, 0x1, R32, P6 ;  /* 0x000000010007d824 */ /* 0x000fe200030e0620 */
[----:B------:R-:W-:Y:S02]  /*cda0*/  @!P5 IADD3 R62, P6, R62, R33, RZ ;  /* 0x000000213e3ed210 */ /* 0x000fe40007fde0ff */
[----:B0-----:R-:W-:-:S03]  /*cdb0*/  CS2R R26, SRZ ;  /* 0x00000000001a7805 */ /* 0x001fc6000001ff00 */
[----:B------:R-:W-:Y:S01]  /*cdc0*/  @!P5 IMAD.X R63, R63, 0x1, R32, P6 ;  /* 0x000000013f3fd824 */ /* 0x000fe200030e0620 */
[----:B------:R-:W-:Y:S02]  /*cdd0*/  CS2R R32, SRZ ;  /* 0x0000000000207805 */ /* 0x000fe4000001ff00 */
[----:B-1----:R-:W-:Y:S01]  /*cde0*/  CS2R R20, SRZ ;  /* 0x0000000000147805 */ /* 0x002fe2000001ff00 */
[----:B------:R0:W5:Y:S04]  /*cdf0*/  @!P3 LD.E.64 R26, desc[UR60][R14.64] ;  /* 0x0000003c0e1ab980 */ /* 0x000168000c101b00 */
[----:B------:R1:W5:Y:S04]  /*ce00*/  @!P4 LD.E.64 R32, desc[UR60][R24.64] ;  /* 0x0000003c1820c980 */ /* 0x000368000c101b00 */
[----:B------:R2:W5:Y:S01]  /*ce10*/  @!P2 LD.E.64 R20, desc[UR60][R10.64] ;  /* 0x0000003c0a14a980 */ /* 0x000562000c101b00 */
[----:B0-----:R-:W-:-:S02]  /*ce20*/  CS2R R14, SRZ ;  /* 0x00000000000e7805 */ /* 0x001fc4000001ff00 */
        /* <DEDUP_REMOVED lines=9> */
.L_x_2789:
[----:B------:R-:W-:Y:S05]  /*cec0*/  BSYNC B1 ;  /* 0x0000000000017941 */ /* 0x000fea0003800000 */
.L_x_2788:
[----:B--2---:R-:W-:Y:S01]  /*ced0*/  LEA.HI R4, R205, R205, RZ, 0x1 ;  /* 0x000000cdcd047211 */ /* 0x004fe200078f08ff */
[----:B-----5:R-:W-:Y:S01]  /*cee0*/  IMAD.MOV.U32 R5, RZ, RZ, R30 ;  /* 0x000000ffff057224 */ /* 0x020fe200078e001e */
[----:B------:R-:W-:Y:S01]  /*cef0*/  VIADDMNMX R67, R67, -R186, 0x80, PT ;  /* 0x0000008043437446 */ /* 0x000fe200038009ba */
[C---:B------:R-:W-:Y:S01]  /*cf00*/  VIADD R6, R3.reuse, 0xc400 ;  /* 0x0000c40003067836 */ /* 0x040fe20000000000 */
[----:B------:R-:W-:Y:S01]  /*cf10*/  LOP3.LUT R4, R4, 0xfffffffe, RZ, 0xc0, !PT ;  /* 0xfffffffe04047812 */ /* 0x000fe200078ec0ff */
[----:B------:R-:W-:Y:S01]  /*cf20*/  VIADD R0, R3, 0xc440 ;  /* 0x0000c44003007836 */ /* 0x000fe20000000000 */
[----:B------:R-:W-:Y:S01]  /*cf30*/  PRMT R105, R5, 0x7610, R105 ;  /* 0x0000761005697816 */ /* 0x000fe20000000069 */
[----:B------:R-:W-:Y:S01]  /*cf40*/  IMAD.MOV.U32 R5, RZ, RZ, R31 ;  /* 0x000000ffff057224 */ /* 0x000fe200078e001f */
[----:B------:R-:W-:Y:S01]  /*cf50*/  @P0 IADD3 R0, R6, -0x40, RZ ;  /* 0xffffffc006000810 */ /* 0x000fe20007ffe0ff */
[----:B------:R-:W-:Y:S01]  /*cf60*/  IMAD.IADD R4, R205, 0x1, -R4 ;  /* 0x00000001cd047824 */ /* 0x000fe200078e0a04 */
[----:B------:R-:W-:Y:S01]  /*cf70*/  BSSY B1, `(.L_x_2790) ;  /* 0x000002f000017945 */ /* 0x000fe20003800000 */
[----:B------:R-:W-:Y:S01]  /*cf80*/  IMAD.MOV.U32 R6, RZ, RZ, R32 ;  /* 0x000000ffff067224 */ /* 0x000fe200078e0020 */
[----:B------:R-:W-:Y:S01]  /*cf90*/  PRMT R106, R5, 0x7610, R106 ;  /* 0x00007610056a7816 */ /* 0x000fe2000000006a */
[----:B------:R-:W-:Y:S01]  /*cfa0*/  IMAD.MOV.U32 R7, RZ, RZ, R33 ;  /* 0x000000ffff077224 */ /* 0x000fe200078e0021 */
[----:B------:R-:W-:Y:S01]  /*cfb0*/  SHF.L.U32 R5, R4, 0x1f, RZ ;  /* 0x0000001f04057819 */ /* 0x000fe200000006ff */
        /* <DEDUP_REMOVED lines=36> */
[----:B------:R-:W-:Y:S01]  /*d200*/  ISETP.GE.AND P1, PT, R170, R67, PT ;  /* 0x00000043aa00720c */ /* 0x000fe20003f26270 */
[----:B------:R-:W-:Y:S01]  /*d210*/  IMAD.MOV.U32 R4, RZ, RZ, R10 ;  /* 0x000000ffff047224 */ /* 0x000fe200078e000a */
[----:B------:R-:W-:Y:S01]  /*d220*/  PRMT R75, R7, 0x7610, R75 ;  /* 0x00007610074b7816 */ /* 0x000fe2000000004b */
[----:B------:R-:W-:Y:S01]  /*d230*/  IMAD.MOV.U32 R6, RZ, RZ, R11 ;  /* 0x000000ffff067224 */ /* 0x000fe200078e000b */
[----:B------:R-:W-:Y:S01]  /*d240*/  PRMT R76, R64, 0x7610, R76 ;  /* 0x00007610404c7816 */ /* 0x000fe2000000004c */
[----:B0-----:R-:W-:Y:S08]  /*d250*/  @!P0 BRA `(.L_x_2791) ;  /* 0x0000019c00c08947 */ /* 0x001ff00003800000 */
.L_x_3063:
[----:B------:R-:W-:Y:S05]  /*d260*/  BSYNC B1 ;  /* 0x0000000000017941 */ /* 0x000fea0003800000 */
.L_x_2790:
        /* <DEDUP_REMOVED lines=14> */
[----:B------:R-:W-:Y:S02]  /*d350*/  SHF.R.U32.HI R111, RZ, 0x10, R61 ;  /* 0x00000010ff6f7819 */ /* 0x000fe4000001163d */
[----:B------:R-:W-:Y:S02]  /*d360*/  SHF.R.U32.HI R112, RZ, 0x10, R59 ;  /* 0x00000010ff707819 */ /* 0x000fe4000001163b */
[----:B------:R-:W-:Y:S02]  /*d370*/  SHF.R.U64 R113, R60, 0x10, R61 ;  /* 0x000000103c717819 */ /* 0x000fe4000000123d */
[----:B------:R-:W-:Y:S02]  /*d380*/  SHF.R.U64 R61, R58, 0x10, R59 ;  /* 0x000000103a3d7819 */ /* 0x000fe4000000123b */
[----:B------:R-:W-:Y:S02]  /*d390*/  PRMT R111, R110, 0x5410, R111 ;  /* 0x000054106e6f7816 */ /* 0x000fe4000000006f */
[----:B------:R-:W-:-:S02]  /*d3a0*/  PRMT R110, R109, 0x5410, R112 ;  /* 0x000054106d6e7816 */ /* 0x000fc40000000070 */
[----:B------:R-:W-:Y:S02]  /*d3b0*/  PRMT R60, R66, 0x5432, R61 ;  /* 0x00005432423c7816 */ /* 0x000fe4000000003d */
[----:B------:R-:W-:Y:S01]  /*d3c0*/  PRMT R58, R70, 0x5432, R113 ;  /* 0x00005432463a7816 */ /* 0x000fe20000000071 */
[C---:B------:R-:W-:Y:S01]  /*d3d0*/  IMAD.U32 R115, R110.reuse, 0x10000, RZ ;  /* 0x000100006e737824 */ /* 0x040fe200078e00ff */
[C---:B------:R-:W-:Y:S01]  /*d3e0*/  LOP3.LUT R114, R111.reuse, 0xffff0000, RZ, 0xc0, !PT ;  /* 0xffff00006f727812 */ /* 0x040fe200078ec0ff */
[----:B------:R-:W-:Y:S01]  /*d3f0*/  IMAD.U32 R113, R111, 0x10000, RZ ;  /* 0x000100006f717824 */ /* 0x000fe200078e00ff */
[----:B------:R-:W-:Y:S02]  /*d400*/  LOP3.LUT R110, R110, 0xffff0000, RZ, 0xc0, !PT ;  /* 0xffff00006e6e7812 */ /* 0x000fe400078ec0ff */
[C---:B0-----:R-:W-:Y:S01]  /*d410*/  LOP3.LUT R61, R6.reuse, 0xffff0000, RZ, 0xc0, !PT ;  /* 0xffff0000063d7812 */ /* 0x041fe200078ec0ff */
[----:B------:R-:W-:Y:S01]  /*d420*/  IMAD.U32 R112, R6, 0x10000, RZ ;  /* 0x0001000006707824 */ /* 0x000fe200078e00ff */
[C---:B------:R-:W-:Y:S01]  /*d430*/  LOP3.LUT R109, R7.reuse, 0xffff0000, RZ, 0xc0, !PT ;  /* 0xffff0000076d7812 */ /* 0x040fe200078ec0ff */
[----:B------:R-:W-:Y:S01]  /*d440*/  IMAD.U32 R59, R7, 0x10000, RZ ;  /* 0x00010000073b7824 */ /* 0x000fe200078e00ff */
[C---:B------:R-:W-:Y:S01]  /*d450*/  LOP3.LUT R7, R4.reuse, 0xffff0000, RZ, 0xc0, !PT ;  /* 0xffff000004077812 */ /* 0x040fe200078ec0ff */
[C---:B------:R-:W-:Y:S01]  /*d460*/  FMUL.FTZ R111, R61.reuse, R115 ;  /* 0x000000733d6f7220 */ /* 0x040fe20000410000 */
[----:B------:R-:W-:Y:S01]  /*d470*/  FMUL.FTZ R116, R61, R113 ;  /* 0x000000713d747220 */ /* 0x000fe20000410000 */
[----:B------:R-:W-:Y:S01]  /*d480*/  IMAD.U32 R6, R4, 0x10000, RZ ;  /* 0x0001000004067824 */ /* 0x000fe200078e00ff */
[C---:B------:R-:W-:Y:S01]  /*d490*/  LOP3.LUT R61, R5.reuse, 0xffff0000, RZ, 0xc0, !PT ;  /* 0xffff0000053d7812 */ /* 0x040fe200078ec0ff */
[----:B------:R-:W-:-:S02]  /*d4a0*/  IMAD.U32 R4, R5, 0x10000, RZ ;  /* 0x0001000005047824 */ /* 0x000fc400078e00ff */
[C---:B------:R-:W-:Y:S01]  /*d4b0*/  FFMA.FTZ R5, R112.reuse, R113, -R111 ;  /* 0x0000007170057223 */ /* 0x040fe2000001086f */
[----:B------:R-:W-:Y:S01]  /*d4c0*/  FFMA.FTZ R112, R112, R115, R116 ;  /* 0x0000007370707223 */ /* 0x000fe20000010074 */
[C---:B------:R-:W-:Y:S01]  /*d4d0*/  FMUL.FTZ R118, R109.reuse, R110 ;  /* 0x0000006e6d767220 */ /* 0x040fe20000410000 */
[-C--:B------:R-:W-:Y:S01]  /*d4e0*/  FMUL.FTZ R116, R109, R114.reuse ;  /* 0x000000726d747220 */ /* 0x080fe20000410000 */
        /* <DEDUP_REMOVED lines=19> */
.L_x_2795:
[----:B------:R-:W-:Y:S05]  /*d620*/  BSYNC B2 ;  /* 0x0000000000027941 */ /* 0x000fea0003800000 */
.L_x_2794:
[----:B------:R-:W-:Y:S04]  /*d630*/  BSSY B2, `(.L_x_2796) ;  /* 0x0000030000027945 */ /* 0x000fe80003800000 */
[----:B------:R-:W-:Y:S05]  /*d640*/  @P1 BRA `(.L_x_2797) ;  /* 0x0000000000b81947 */ /* 0x000fea0003800000 */
[----:B0-----:R-:W0:Y:S01]  /*d650*/  LDS.128 R4, [R0] ;  /* 0x0000000000047984 */ /* 0x001e220000000c00 */
        /* <DEDUP_REMOVED lines=16> */
[C---:B------:R-:W-:Y:S01]  /*d760*/  LOP3.LUT R7, R4.reuse, 0xffff0000, RZ, 0xc0, !PT ;  /* 0xffff000004077812 */ /* 0x040fe200078ec0ff */
[C---:B------:R-:W-:Y:S01]  /*d770*/  FMUL.FTZ R61, R55.reuse, R59 ;  /* 0x0000003b373d7220 */ /* 0x040fe20000410000 */
[----:B------:R-:W-:Y:S01]  /*d780*/  FMUL.FTZ R60, R55, R58 ;  /* 0x0000003a373c7220 */ /* 0x000fe20000410000 */
[C---:B------:R-:W-:Y:S01]  /*d790*/  FMUL.FTZ R55, R57.reuse, R102 ;  /* 0x0000006639377220 */ /* 0x040fe20000410000 */
[----:B------:R-:W-:Y:S01]  /*d7a0*/  FMUL.FTZ R57, R57, R104 ;  /* 0x0000006839397220 */ /* 0x000fe20000410000 */
[----:B------:R-:W-:-:S02]  /*d7b0*/  IMAD.U32 R6, R4, 0x10000, RZ ;  /* 0x0001000004067824 */ /* 0x000fc400078e00ff */
[C---:B------:R-:W-:Y:S01]  /*d7c0*/  FFMA.FTZ R61, R54.reuse, R58, -R61 ;  /* 0x0000003a363d7223 */ /* 0x040fe2000001083d */
[----:B------:R-:W-:Y:S01]  /*d7d0*/  FFMA.FTZ R60, R54, R59, R60 ;  /* 0x0000003b363c7223 */ /* 0x000fe2000001003c */
[C---:B------:R-:W-:Y:S01]  /*d7e0*/  FFMA.FTZ R104, R56.reuse, R104, -R55 ;  /* 0x0000006838687223 */ /* 0x040fe20000010837 */
        /* <DEDUP_REMOVED lines=20> */
.L_x_2797:
[----:B------:R-:W-:Y:S05]  /*d930*/  BSYNC B2 ;  /* 0x0000000000027941 */ /* 0x000fea0003800000 */
.L_x_2796:
        /* <DEDUP_REMOVED lines=18> */
[----:B------:R-:W-:Y:S01]  /*da60*/  IMAD.U32 R52, R7, 0x10000, RZ ;  /* 0x0001000007347824 */ /* 0x000fe200078e00ff */
[----:B------:R-:W-:Y:S01]  /*da70*/  SHF.L.U32 R7, R5, 0x10, RZ ;  /* 0x0000001005077819 */ /* 0x000fe200000006ff */
[C---:B------:R-:W-:Y:S01]  /*da80*/  FMUL.FTZ R56, R51.reuse, R54 ;  /* 0x0000003633387220 */ /* 0x040fe20000410000 */
[----:B------:R-:W-:Y:S01]  /*da90*/  FMUL.FTZ R57, R51, R55 ;  /* 0x0000003733397220 */ /* 0x000fe20000410000 */
[----:B------:R-:W-:Y:S01]  /*daa0*/  FMUL.FTZ R51, R53, R95 ;  /* 0x0000005f35337220 */ /* 0x000fe20000410000 */
[----:B------:R-:W-:-:S02]  /*dab0*/  IMAD.U32 R6, R4, 0x10000, RZ ;  /* 0x0001000004067824 */ /* 0x000fc400078e00ff */
[----:B------:R-:W-:Y:S01]  /*dac0*/  FFMA.FTZ R59, R50, R55, R56 ;  /* 0x00000037323b7223 */ /* 0x000fe20000010038 */
[-C--:B------:R-:W-:Y:S01]  /*dad0*/  FMUL.FTZ R55, R53, R93.reuse ;  /* 0x0000005d35377220 */ /* 0x080fe20000410000 */
[----:B------:R-:W-:Y:S01]  /*dae0*/  FFMA.FTZ R93, R52, R93, -R51 ;  /* 0x0000005d345d7223 */ /* 0x000fe20000010833 */
[----:B------:R-:W-:Y:S01]  /*daf0*/  IMAD.U32 R53, R96, 0x10000, RZ ;  /* 0x0001000060357824 */ /* 0x000fe200078e00ff */
[----:B------:R-:W-:Y:S01]  /*db00*/  LOP3.LUT R4, R4, 0xffff0000, RZ, 0xc0, !PT ;  /* 0xffff000004047812 */ /* 0x000fe200078ec0ff */
[----:B------:R-:W-:Y:S01]  /*db10*/  IMAD.U32 R51, R94, 0x10000, RZ ;  /* 0x000100005e337824 */ /* 0x000fe200078e00ff */
[----:B------:R-:W-:Y:S01]  /*db20*/  LOP3.LUT R5, R5, 0xffff0000, RZ, 0xc0, !PT ;  /* 0xffff000005057812 */ /* 0x000fe200078ec0ff */
[----:B------:R-:W-:Y:S01]  /*db30*/  FFMA.FTZ R54, R50, R54, -R57 ;  /* 0x0000003632367223 */ /* 0x000fe20000010839 */
        /* <DEDUP_REMOVED lines=16> */
.L_x_2799:
[----:B------:R-:W-:Y:S05]  /*dc40*/  BSYNC B2 ;  /* 0x0000000000027941 */ /* 0x000fea0003800000 */
.L_x_2798:
        /* <DEDUP_REMOVED lines=48> */
.L_x_2801:
[----:B------:R-:W-:Y:S05]  /*df50*/  BSYNC B2 ;  /* 0x0000000000027941 */ /* 0x000fea0003800000 */
.L_x_2800:
        /* <DEDUP_REMOVED lines=48> */
.L_x_2803:
[----:B------:R-:W-:Y:S05]  /*e260*/  BSYNC B2 ;  /* 0x0000000000027941 */ /* 0x000fea0003800000 */
.L_x_2802:
[----:B------:R-:W-:Y:S05]  /*e270*/  @P5 BRA `(.L_x_2793) ;  /* 0x0000000000b85947 */ /* 0x000fea0003800000 */
[----:B01234-:R-:W0:Y:S01]  /*e280*/  LDS.128 R4, [R0+0x8000] ;  /* 0x0080000000047984 */ /* 0x01fe220000000c00 */
        /* <DEDUP_REMOVED lines=8> */
[C---:B------:R-:W-:Y:S01]  /*e310*/  IMAD.U32 R42, R73.reuse, 0x10000, RZ ;  /* 0x00010000492a7824 */ /* 0x040fe200078e00ff */
[----:B------:R-:W-:Y:S01]  /*e320*/  LOP3.LUT R73, R73, 0xffff0000, RZ, 0xc0, !PT ;  /* 0xffff000049497812 */ /* 0x000fe200078ec0ff */
[C---:B------:R-:W-:Y:S01]  /*e330*/  IMAD.U32 R43, R70.reuse, 0x10000, RZ ;  /* 0x00010000462b7824 */ /* 0x040fe200078e00ff */
[----:B------:R-:W-:Y:S02]  /*e340*/  LOP3.LUT R70, R70, 0xffff0000, RZ, 0xc0, !PT ;  /* 0xffff000046467812 */ /* 0x000fe400078ec0ff */
[C---:B0-----:R-:W-:Y:S01]  /*e350*/  LOP3.LUT R37, R6.reuse, 0xffff0000, RZ, 0xc0, !PT ;  /* 0xffff000006257812 */ /* 0x041fe200078ec0ff */
[----:B------:R-:W-:Y:S01]  /*e360*/  IMAD.U32 R36, R6, 0x10000, RZ ;  /* 0x0001000006247824 */ /* 0x000fe200078e00ff */
[C---:B------:R-:W-:Y:S01]  /*e370*/  LOP3.LUT R39, R7.reuse, 0xffff0000, RZ, 0xc0, !PT ;  /* 0xffff000007277812 */ /* 0x040fe200078ec0ff */
[----:B------:R-:W-:-:S02]  /*e380*/  IMAD.U32 R38, R7, 0x10000, RZ ;  /* 0x0001000007267824 */ /* 0x000fc400078e00ff */
[C---:B------:R-:W-:Y:S01]  /*e390*/  FMUL.FTZ R46, R37.reuse, R42 ;  /* 0x0000002a252e7220 */ /* 0x040fe20000410000 */
[-C--:B------:R-:W-:Y:S01]  /*e3a0*/  FMUL.FTZ R45, R37, R43.reuse ;  /* 0x0000002b252d7220 */ /* 0x080fe20000410000 */
[C---:B------:R-:W-:Y:S01]  /*e3b0*/  FMUL.FTZ R37, R39.reuse, R70 ;  /* 0x0000004627257220 */ /* 0x040fe20000410000 */
[----:B------:R-:W-:Y:S02]  /*e3c0*/  IMAD.U32 R6, R4, 0x10000, RZ ;  /* 0x0001000004067824 */ /* 0x000fe400078e00ff */
[C---:B------:R-:W-:Y:S01]  /*e3d0*/  FFMA.FTZ R47, R36.reuse, R43, R46 ;  /* 0x0000002b242f7223 */ /* 0x040fe2000001002e */
[-C--:B------:R-:W-:Y:S01]  /*e3e0*/  FMUL.FTZ R43, R39, R73.reuse ;  /* 0x00000049272b7220 */ /* 0x080fe20000410000 */
        /* <DEDUP_REMOVED lines=23> */
.L_x_2793:
[----:B------:R-:W-:Y:S05]  /*e560*/  BSYNC B1 ;  /* 0x0000000000017941 */ /* 0x000fea0003800000 */
.L_x_2792:
        /* <DEDUP_REMOVED lines=58> */
.L_x_2806:
[----:B------:R-:W-:Y:S05]  /*e910*/  BSYNC B1 ;  /* 0x0000000000017941 */ /* 0x000fea0003800000 */
.L_x_2805:
        /* <DEDUP_REMOVED lines=48> */
.L_x_2808:
[----:B------:R-:W-:Y:S05]  /*ec20*/  BSYNC B1 ;  /* 0x0000000000017941 */ /* 0x000fea0003800000 */
.L_x_2807:
[----:B------:R-:W-:Y:S04]  /*ec30*/  BSSY B1, `(.L_x_2809) ;  /* 0x0000030000017945 */ /* 0x000fe80003800000 */
[----:B------:R-:W-:Y:S05]  /*ec40*/  @P2 BRA `(.L_x_2810) ;  /* 0x0000000000b82947 */ /* 0x000fea0003800000 */
[----:B01----:R-:W0:Y:S01]  /*ec50*/  LDS.128 R4, [R3+0x12400] ;  /* 0x0124000003047984 */ /* 0x003e220000000c00 */
        /* <DEDUP_REMOVED lines=21> */
[C---:B------:R-:W-:Y:S01]  /*edb0*/  FFMA.FTZ R35, R26.reuse, R31, R32 ;  /* 0x0000001f1a237223 */ /* 0x040fe20000010020 */
        /* <DEDUP_REMOVED lines=23> */
.L_x_2810:
[----:B------:R-:W-:Y:S05]  /*ef30*/  BSYNC B1 ;  /* 0x0000000000017941 */ /* 0x000fea0003800000 */
.L_x_2809:
        /* <DEDUP_REMOVED lines=48> */
.L_x_2812:
[----:B------:R-:W-:Y:S05]  /*f240*/  BSYNC B1 ;  /* 0x0000000000017941 */ /* 0x000fea0003800000 */
.L_x_2811:
        /* <DEDUP_REMOVED lines=48> */
.L_x_2814:
[----:B------:R-:W-:Y:S05]  /*f550*/  BSYNC B1 ;  /* 0x0000000000017941 */ /* 0x000fea0003800000 */
.L_x_2813:
        /* <DEDUP_REMOVED lines=48> */
.L_x_2783:
[----:B------:R-:W0:Y:S01]  /*f860*/  LDC R64, c[0x0][0x448] ;  /* 0x00011200ff407b82 */ /* 0x000e220000000800 */
[----:B------:R-:W-:Y:S01]  /*f870*/  IMAD R3, R206, 0x40, R69 ;  /* 0x00000040ce037824 */ /* 0x000fe200078e0245 */
[----:B------:R-:W-:Y:S01]  /*f880*/  ULDC.64 UR4, c[0x0][0x3f8] ;  /* 0x0000fe0000047ab9 */ /* 0x000fe20000000a00 */
[----:B------:R-:W-:Y:S01]  /*f890*/  ULDC.64 UR6, c[0x0][0x408] ;  /* 0x0001020000067ab9 */ /* 0x000fe20000000a00 */
[----:B------:R-:W-:Y:S02]  /*f8a0*/  IMAD.MOV.U32 R4, RZ, RZ, R24 ;  /* 0x000000ffff047224 */ /* 0x000fe400078e0018 */
[----:B------:R-:W-:Y:S02]  /*f8b0*/  IMAD.MOV.U32 R6, RZ, RZ, R140 ;  /* 0x000000ffff067224 */ /* 0x000fe400078e008c */
[----:B------:R-:W-:Y:S01]  /*f8c0*/  IMAD.MOV.U32 R7, RZ, RZ, R29 ;  /* 0x000000ffff077224 */ /* 0x000fe200078e001d */
        /* <DEDUP_REMOVED lines=12> */
[----:B------:R-:W-:-:S04]  /*f990*/  IMAD.WIDE.U32 R6, R3, UR6, R6 ;  /* 0x0000000603067c25 */ /* 0x000fc8000f8e0006 */
[----:B------:R-:W-:Y:S01]  /*f9a0*/  IMAD R61, R3, UR7, R0 ;  /* 0x00000007033d7c24 */ /* 0x000fe2000f8e0200 */
[----:B------:R-:W-:Y:S01]  /*f9b0*/  ULDC.64 UR6, c[0x0][0x400] ;  /* 0x0001000000067ab9 */ /* 0x000fe20000000a00 */
[----:B------:R-:W-:Y:S01]  /*f9c0*/  IMAD.IADD R21, R5, 0x1, R21 ;  /* 0x0000000105157824 */ /* 0x000fe200078e0215 */
[----:B------:R-:W-:Y:S01]  /*f9d0*/  LEA R3, P0, R4, UR4, 0x1 ;  /* 0x0000000404037c11 */ /* 0x000fe2000f8008ff */
[----:B------:R-:W-:Y:S01]  /*f9e0*/  IMAD.IADD R61, R7, 0x1, R61 ;  /* 0x00000001073d7824 */ /* 0x000fe200078e023d */
[----:B------:R-:W-:Y:S01]  /*f9f0*/  LEA R0, P1, R6, UR6, 0x1 ;  /* 0x0000000606007c11 */ /* 0x000fe2000f8208ff */
[----:B------:R-:W-:Y:S01]  /*fa00*/  UMOV UR4, 0xffffffff ;  /* 0xffffffff00047882 */ /* 0x000fe20000000000 */
[----:B------:R-:W-:Y:S02]  /*fa10*/  LEA.HI.X R21, R4, UR5, R21, 0x1, P0 ;  /* 0x0000000504157c11 */ /* 0x000fe400080f0c15 */
[----:B------:R-:W-:Y:S01]  /*fa20*/  LEA.HI.X R61, R6, UR7, R61, 0x1, P1 ;  /* 0x00000007063d7c11 */ /* 0x000fe200088f0c3d */
[----:B------:R-:W-:Y:S08]  /*fa30*/  BRA.DIV UR4, `(.L_x_2815) ;  /* 0x0000017604dc7947 */ /* 0x000ff0000b800000 */
[----:B------:R0:W2:Y:S04]  /*fa40*/  SHFL.IDX PT, R5, R21, RZ, 0x1c1f ;  /* 0x001c1fff15057589 */ /* 0x0000a800000e0000 */
[----:B------:R0:W3:Y:S04]  /*fa50*/  SHFL.IDX PT, R4, R3, RZ, 0x1c1f ;  /* 0x001c1fff03047589 */ /* 0x0000e800000e0000 */
[----:B------:R0:W4:Y:S04]  /*fa60*/  SHFL.IDX PT, R7, R61, RZ, 0x1c1f ;  /* 0x001c1fff3d077589 */ /* 0x00012800000e0000 */
[----:B------:R0:W0:Y:S02]  /*fa70*/  SHFL.IDX PT, R8, R0, RZ, 0x1c1f ;  /* 0x001c1fff00087589 */ /* 0x00002400000e0000 */
.L_x_3069:
        /* <DEDUP_REMOVED lines=11> */
[----:B-1----:R-:W-:Y:S02]  /*fb30*/  CS2R R28, SRZ ;  /* 0x00000000001c7805 */ /* 0x002fe4000001ff00 */
[----:B------:R-:W-:-:S02]  /*fb40*/  CS2R R30, SRZ ;  /* 0x00000000001e7805 */ /* 0x000fc4000001ff00 */
[----:B------:R-:W-:Y:S02]  /*fb50*/  CS2R R24, SRZ ;  /* 0x0000000000187805 */ /* 0x000fe4000001ff00 */
[----:B------:R-:W-:Y:S01]  /*fb60*/  CS2R R26, SRZ ;  /* 0x00000000001a7805 */ /* 0x000fe2000001ff00 */
[----:B------:R-:W-:Y:S06]  /*fb70*/  @P0 BRA `(.L_x_2817) ;  /* 0x0000000000940947 */ /* 0x000fec0003800000 */
[----:B------:R-:W-:Y:S01]  /*fb80*/  ULDC UR4, c[0x0][0x3f4] ;  /* 0x0000fd0000047ab9 */ /* 0x000fe20000000800 */
[----:B---3--:R-:W-:Y:S01]  /*fb90*/  IMAD.MOV.U32 R12, RZ, RZ, R4 ;  /* 0x000000ffff0c7224 */ /* 0x008fe200078e0004 */
[----:B------:R-:W-:Y:S01]  /*fba0*/  ISETP.GE.AND P2, PT, R16, UR4, PT ;  /* 0x0000000410007c0c */ /* 0x000fe2000bf46270 */
[----:B--2---:R-:W-:Y:S01]  /*fbb0*/  IMAD.MOV.U32 R13, RZ, RZ, R5 ;  /* 0x000000ffff0d7224 */ /* 0x004fe200078e0005 */
[----:B------:R-:W-:Y:S02]  /*fbc0*/  ISETP.GE.AND P3, PT, R163, UR4, PT ;  /* 0x00000004a3007c0c */ /* 0x000fe4000bf66270 */
[----:B------:R-:W-:Y:S02]  /*fbd0*/  CS2R R28, SRZ ;  /* 0x00000000001c7805 */ /* 0x000fe4000001ff00 */
[----:B------:R-:W-:Y:S02]  /*fbe0*/  ISETP.GE.AND P4, PT, R164, UR4, PT ;  /* 0x00000004a4007c0c */ /* 0x000fe4000bf86270 */
[----:B------:R-:W-:-:S02]  /*fbf0*/  CS2R R30, SRZ ;  /* 0x00000000001e7805 */ /* 0x000fc4000001ff00 */
[----:B------:R-:W-:Y:S02]  /*fc00*/  CS2R R40, SRZ ;  /* 0x0000000000287805 */ /* 0x000fe4000001ff00 */
[----:B------:R-:W-:Y:S02]  /*fc10*/  CS2R R42, SRZ ;  /* 0x00000000002a7805 */ /* 0x000fe4000001ff00 */
[----:B------:R-:W-:Y:S01]  /*fc20*/  CS2R R26, SRZ ;  /* 0x00000000001a7805 */ /* 0x000fe2000001ff00 */
[C---:B------:R-:W-:Y:S01]  /*fc30*/  @!P2 IMAD.SHL.U32 R9, R16.reuse, 0x2, RZ ;  /* 0x000000021009a824 */ /* 0x040fe200078e00ff */
[----:B------:R-:W-:Y:S01]  /*fc40*/  @!P2 SHF.L.U64.HI R20, R16, 0x1, R17 ;  /* 0x000000011014a819 */ /* 0x000fe20000010211 */
[----:B------:R-:W-:Y:S02]  /*fc50*/  @!P3 IMAD.SHL.U32 R15, R166, 0x8, RZ ;  /* 0x00000008a60fb824 */ /* 0x000fe400078e00ff */
[----:B------:R-:W-:Y:S01]  /*fc60*/  @!P4 IMAD.SHL.U32 R25, R167, 0x8, RZ ;  /* 0x00000008a719c824 */ /* 0x000fe200078e00ff */
[-C--:B------:R-:W-:Y:S01]  /*fc70*/  @!P2 IADD3 R4, P0, R4, R9.reuse, RZ ;  /* 0x000000090404a210 */ /* 0x080fe20007f1e0ff */
[----:B------:R-:W-:Y:S01]  /*fc80*/  @!P3 IMAD.WIDE R10, R15, 0x2, R12 ;  /* 0x000000020f0ab825 */ /* 0x000fe200078e020c */
[----:B0-----:R-:W-:-:S03]  /*fc90*/  @!P2 IADD3 R6, P1, R8, R9, RZ ;  /* 0x000000090806a210 */ /* 0x001fc60007f3e0ff */
[----:B----4-:R-:W-:Y:S01]  /*fca0*/  IMAD.MOV.U32 R9, RZ, RZ, R7 ;  /* 0x000000ffff097224 */ /* 0x010fe200078e0007 */
[----:B------:R-:W-:Y:S01]  /*fcb0*/  CS2R R36, SRZ ;  /* 0x0000000000247805 */ /* 0x000fe2000001ff00 */
[----:B------:R-:W-:Y:S01]  /*fcc0*/  @!P4 IMAD.WIDE R12, R25, 0x2, R12 ;  /* 0x00000002190cc825 */ /* 0x000fe200078e020c */
[----:B------:R-:W-:Y:S02]  /*fcd0*/  CS2R R38, SRZ ;  /* 0x0000000000267805 */ /* 0x000fe4000001ff00 */
[----:B------:R-:W-:Y:S02]  /*fce0*/  CS2R R32, SRZ ;  /* 0x0000000000207805 */ /* 0x000fe4000001ff00 */
[----:B------:R-:W-:Y:S01]  /*fcf0*/  CS2R R34, SRZ ;  /* 0x0000000000227805 */ /* 0x000fe2000001ff00 */
[--C-:B------:R-:W-:Y:S01]  /*fd00*/  @!P3 IMAD.WIDE R14, R15, 0x2, R8.reuse ;  /* 0x000000020f0eb825 */ /* 0x100fe200078e0208 */
[----:B------:R-:W-:Y:S02]  /*fd10*/  CS2R R44, SRZ ;  /* 0x00000000002c7805 */ /* 0x000fe4000001ff00 */
[----:B------:R-:W-:Y:S01]  /*fd20*/  CS2R R46, SRZ ;  /* 0x00000000002e7805 */ /* 0x000fe2000001ff00 */
[----:B------:R1:W5:Y:S01]  /*fd30*/  @!P3 LD.E.128 R28, desc[UR60][R10.64] ;  /* 0x0000003c0a1cb980 */ /* 0x000362000c101d00 */
[----:B------:R-:W-:Y:S01]  /*fd40*/  @!P4 IMAD.WIDE R8, R25, 0x2, R8 ;  /* 0x000000021908c825 */ /* 0x000fe200078e0208 */
[----:B------:R-:W-:-:S02]  /*fd50*/  CS2R R24, SRZ ;  /* 0x0000000000187805 */ /* 0x000fc4000001ff00 */
[----:B------:R1:W5:Y:S01]  /*fd60*/  @!P3 LD.E.128 R40, desc[UR60][R14.64] ;  /* 0x0000003c0e28b980 */ /* 0x000362000c101d00 */
[--C-:B------:R-:W-:Y:S02]  /*fd70*/  @!P2 IMAD.X R5, R5, 0x1, R20.reuse, P0 ;  /* 0x000000010505a824 */ /* 0x100fe400000e0614 */
[----:B------:R-:W-:Y:S01]  /*fd80*/  @!P2 IMAD.X R7, R7, 0x1, R20, P1 ;  /* 0x000000010707a824 */ /* 0x000fe200008e0614 */
[----:B------:R1:W5:Y:S04]  /*fd90*/  @!P4 LD.E.128 R24, desc[UR60][R12.64] ;  /* 0x0000003c0c18c980 */ /* 0x000368000c101d00 */
[----:B------:R1:W5:Y:S04]  /*fda0*/  @!P4 LD.E.128 R36, desc[UR60][R8.64] ;  /* 0x0000003c0824c980 */ /* 0x000368000c101d00 */
[----:B------:R1:W5:Y:S04]  /*fdb0*/  @!P2 LD.E.128 R32, desc[UR60][R4.64] ;  /* 0x0000003c0420a980 */ /* 0x000368000c101d00 */
[----:B------:R1:W5:Y:S02]  /*fdc0*/  @!P2 LD.E.128 R44, desc[UR60][R6.64] ;  /* 0x0000003c062ca980 */ /* 0x000364000c101d00 */
.L_x_2817:
[----:B------:R-:W-:Y:S05]  /*fdd0*/  BSYNC B1 ;  /* 0x0000000000017941 */ /* 0x000fea0003800000 */
.L_x_2816:
[----:B-1-3-5:R-:W-:Y:S01]  /*fde0*/  IMAD.MOV.U32 R4, RZ, RZ, R44 ;  /* 0x000000ffff047224 */ /* 0x02afe200078e002c */
[----:B--2---:R-:W-:Y:S01]  /*fdf0*/  MOV R5, R45 ;  /* 0x0000002d00057202 */ /* 0x004fe20000000f00 */
[----:B------:R-:W-:Y:S01]  /*fe00*/  IMAD.MOV.U32 R6, RZ, RZ, R46 ;  /* 0x000000ffff067224 */ /* 0x000fe200078e002e */
[----:B------:R-:W-:Y:S01]  /*fe10*/  UMOV UR4, 0xffffffff ;  /* 0xffffffff00047882 */ /* 0x000fe20000000000 */
        /* <DEDUP_REMOVED lines=43> */
[----:B------:R-:W-:Y:S02]  /*100d0*/  CS2R R4, SRZ ;  /* 0x0000000000047805 */ /* 0x000fe4000001ff00 */
[----:B------:R-:W-:Y:S02]  /*100e0*/  PRMT R90, R6, 0x7610, R90 ;  /* 0x00007610065a7816 */ /* 0x000fe4000000005a */
[----:B------:R-:W-:Y:S01]  /*100f0*/  PRMT R91, R7, 0x7610, R91 ;  /* 0x00007610075b7816 */ /* 0x000fe2000000005b */
[----:B------:R-:W-:Y:S06]  /*10100*/  BRA.DIV UR4, `(.L_x_2818) ;  /* 0x00000172049c7947 */ /* 0x000fec000b800000 */
[----:B0-----:R-:W0:Y:S04]  /*10110*/  SHFL.IDX PT, R21, R21, 0x1, 0x1c1f ;  /* 0x003c1f0015157f89 */ /* 0x001e2800000e0000 */
[----:B------:R1:W2:Y:S04]  /*10120*/  SHFL.IDX PT, R20, R3, 0x1, 0x1c1f ;  /* 0x003c1f0003147f89 */ /* 0x0002a800000e0000 */
[----:B------:R-:W3:Y:S04]  /*10130*/  SHFL.IDX PT, R61, R61, 0x1, 0x1c1f ;  /* 0x003c1f003d3d7f89 */ /* 0x000ee800000e0000 */
[----:B-1----:R-:W4:Y:S02]  /*10140*/  SHFL.IDX PT, R0, R0, 0x1, 0x1c1f ;  /* 0x003c1f0000007f89 */ /* 0x002f2400000e0000 */
.L_x_3075:
        /* <DEDUP_REMOVED lines=16> */
[----:B--2---:R-:W-:Y:S01]  /*10250*/  IMAD.MOV.U32 R6, RZ, RZ, R20 ;  /* 0x000000ffff067224 */ /* 0x004fe200078e0014 */
[----:B------:R-:W-:Y:S01]  /*10260*/  ISETP.GE.AND P3, PT, R163, UR4, PT ;  /* 0x00000004a3007c0c */ /* 0x000fe2000bf66270 */
[----:B0-----:R-:W-:Y:S01]  /*10270*/  IMAD.MOV.U32 R7, RZ, RZ, R21 ;  /* 0x000000ffff077224 */ /* 0x001fe200078e0015 */
[----:B------:R-:W-:Y:S01]  /*10280*/  ISETP.GE.AND P4, PT, R164, UR4, PT ;  /* 0x00000004a4007c0c */ /* 0x000fe2000bf86270 */
[----:B----4-:R-:W-:Y:S01]  /*10290*/  IMAD.MOV.U32 R8, RZ, RZ, R0 ;  /* 0x000000ffff087224 */ /* 0x010fe200078e0000 */
[----:B------:R-:W-:Y:S01]  /*102a0*/  ISETP.GE.AND P2, PT, R16, UR4, PT ;  /* 0x0000000410007c0c */ /* 0x000fe2000bf46270 */
[----:B---3--:R-:W-:Y:S01]  /*102b0*/  IMAD.MOV.U32 R9, RZ, RZ, R61 ;  /* 0x000000ffff097224 */ /* 0x008fe200078e003d */
[----:B------:R-:W-:Y:S02]  /*102c0*/  CS2R R52, SRZ ;  /* 0x0000000000347805 */ /* 0x000fe4000001ff00 */
[----:B------:R-:W-:-:S02]  /*102d0*/  CS2R R54, SRZ ;  /* 0x0000000000367805 */ /* 0x000fc4000001ff00 */
[----:B------:R-:W-:Y:S02]  /*102e0*/  CS2R R10, SRZ ;  /* 0x00000000000a7805 */ /* 0x000fe4000001ff00 */
[----:B------:R-:W-:Y:S02]  /*102f0*/  CS2R R56, SRZ ;  /* 0x0000000000387805 */ /* 0x000fe4000001ff00 */
[----:B------:R-:W-:Y:S01]  /*10300*/  CS2R R58, SRZ ;  /* 0x00000000003a7805 */ /* 0x000fe2000001ff00 */
[----:B------:R-:W-:Y:S02]  /*10310*/  @!P3 IMAD.SHL.U32 R13, R166, 0x8, RZ ;  /* 0x00000008a60db824 */ /* 0x000fe400078e00ff */
[----:B------:R-:W-:Y:S02]  /*10320*/  @!P4 IMAD.SHL.U32 R63, R167, 0x8, RZ ;  /* 0x00000008a73fc824 */ /* 0x000fe400078e00ff */
[----:B------:R-:W-:Y:S02]  /*10330*/  @!P2 IMAD.SHL.U32 R3, R16, 0x2, RZ ;  /* 0x000000021003a824 */ /* 0x000fe400078e00ff */
[----:B------:R-:W-:-:S03]  /*10340*/  @!P3 IMAD.WIDE R4, R13, 0x2, R6 ;  /* 0x000000020d04b825 */ /* 0x000fc600078e0206 */
[-C--:B------:R-:W-:Y:S01]  /*10350*/  @!P2 IADD3 R60, P1, R0, R3.reuse, RZ ;  /* 0x00000003003ca210 */ /* 0x080fe20007f3e0ff */
[----:B------:R-:W-:Y:S01]  /*10360*/  @!P4 IMAD.WIDE R6, R63, 0x2, R6 ;  /* 0x000000023f06c825 */ /* 0x000fe200078e0206 */
[----:B------:R-:W-:Y:S01]  /*10370*/  @!P2 IADD3 R20, P0, R20, R3, RZ ;  /* 0x000000031414a210 */ /* 0x000fe20007f1e0ff */
[----:B------:R0:W5:Y:S01]  /*10380*/  @!P3 LD.E.128 R52, desc[UR60][R4.64] ;  /* 0x0000003c0434b980 */ /* 0x000162000c101d00 */
[----:B------:R-:W-:Y:S01]  /*10390*/  @!P2 SHF.L.U64.HI R0, R16, 0x1, R17 ;  /* 0x000000011000a819 */ /* 0x000fe20000010211 */
[--C-:B------:R-:W-:Y:S01]  /*103a0*/  @!P3 IMAD.WIDE R12, R13, 0x2, R8.reuse ;  /* 0x000000020d0cb825 */ /* 0x100fe200078e0208 */
[----:B------:R-:W-:Y:S01]  /*103b0*/  CS2R R14, SRZ ;  /* 0x00000000000e7805 */ /* 0x000fe2000001ff00 */
[----:B------:R1:W5:Y:S02]  /*103c0*/  @!P4 LD.E.128 R56, desc[UR60][R6.64] ;  /* 0x0000003c0638c980 */ /* 0x000364000c101d00 */
[----:B------:R-:W-:Y:S01]  /*103d0*/  @!P4 IMAD.WIDE R62, R63, 0x2, R8 ;  /* 0x000000023f3ec825 */ /* 0x000fe200078e0208 */
[----:B------:R-:W-:-:S02]  /*103e0*/  CS2R R8, SRZ ;  /* 0x0000000000087805 */ /* 0x000fc4000001ff00 */
[----:B------:R-:W-:Y:S02]  /*103f0*/  CS2R R48, SRZ ;  /* 0x0000000000307805 */ /* 0x000fe4000001ff00 */
[----:B------:R-:W-:Y:S02]  /*10400*/  CS2R R50, SRZ ;  /* 0x0000000000327805 */ /* 0x000fe4000001ff00 */
[----:B0-----:R-:W-:Y:S01]  /*10410*/  CS2R R4, SRZ ;  /* 0x0000000000047805 */ /* 0x001fe2000001ff00 */
[--C-:B------:R-:W-:Y:S01]  /*10420*/  @!P2 IMAD.X R21, R21, 0x1, R0.reuse, P0 ;  /* 0x000000011515a824 */ /* 0x100fe200000e0600 */
[----:B------:R0:W5:Y:S01]  /*10430*/  @!P3 LD.E.128 R8, desc[UR60][R12.64] ;  /* 0x0000003c0c08b980 */ /* 0x000162000c101d00 */
[----:B-1----:R-:W-:Y:S01]  /*10440*/  CS2R R6, SRZ ;  /* 0x0000000000067805 */ /* 0x002fe2000001ff00 */
[----:B------:R-:W-:Y:S02]  /*10450*/  @!P2 IMAD.X R61, R61, 0x1, R0, P1 ;  /* 0x000000013d3da824 */ /* 0x000fe400008e0600 */
[----:B------:R1:W5:Y:S04]  /*10460*/  @!P2 LD.E.128 R48, desc[UR60][R20.64] ;  /* 0x0000003c1430a980 */ /* 0x000368000c101d00 */
[----:B------:R1:W5:Y:S01]  /*10470*/  @!P2 LD.E.128 R4, desc[UR60][R60.64] ;  /* 0x0000003c3c04a980 */ /* 0x000362000c101d00 */
[----:B0-----:R-:W-:-:S06]  /*10480*/  CS2R R12, SRZ ;  /* 0x00000000000c7805 */ /* 0x001fcc000001ff00 */
[----:B------:R1:W5:Y:S02]  /*10490*/  @!P4 LD.E.128 R12, desc[UR60][R62.64] ;  /* 0x0000003c3e0cc980 */ /* 0x000364000c101d00 */
.L_x_2820:
[----:B------:R-:W-:Y:S05]  /*104a0*/  BSYNC B1 ;  /* 0x0000000000017941 */ /* 0x000fea0003800000 */
.L_x_2819:
[----:B----4-:R-:W-:Y:S01]  /*104b0*/  LEA.HI R0, R205, R205, RZ, 0x1 ;  /* 0x000000cdcd007211 */ /* 0x010fe200078f08ff */
[----:B-----5:R-:W-:Y:S01]  /*104c0*/  IMAD.MOV.U32 R3, RZ, RZ, R4 ;  /* 0x000000ffff037224 */ /* 0x020fe200078e0004 */
[----:B-1----:R-:W-:Y:S01]  /*104d0*/  MOV R60, R48 ;  /* 0x00000030003c7202 */ /* 0x002fe20000000f00 */
[----:B------:R-:W-:Y:S01]  /*104e0*/  IMAD.MOV.U32 R62, RZ, RZ, R49 ;  /* 0x000000ffff3e7224 */ /* 0x000fe200078e0031 */
[----:B------:R-:W-:Y:S01]  /*104f0*/  LOP3.LUT R0, R0, 0xfffffffe, RZ, 0xc0, !PT ;  /* 0xfffffffe00007812 */ /* 0x000fe200078ec0ff */
[----:B------:R-:W-:Y:S01]  /*10500*/  IMAD.MOV.U32 R63, RZ, RZ, R50 ;  /* 0x000000ffff3f7224 */ /* 0x000fe200078e0032 */
[----:B------:R-:W-:Y:S01]  /*10510*/  PRMT R94, R3, 0x7610, R94 ;  /* 0x00007610035e7816 */ /* 0x000fe2000000005e */
[----:B------:R-:W-:Y:S01]  /*10520*/  IMAD.MOV.U32 R3, RZ, RZ, R6 ;  /* 0x000000ffff037224 */ /* 0x000fe200078e0006 */
[----:B------:R-:W-:Y:S01]  /*10530*/  PRMT R98, R60, 0x7610, R98 ;  /* 0x000076103c627816 */ /* 0x000fe20000000062 */
[----:B------:R-:W-:Y:S01]  /*10540*/  IMAD.IADD R0, R205, 0x1, -R0 ;  /* 0x00000001cd007824 */ /* 0x000fe200078e0a00 */
[----:B------:R-:W-:Y:S01]  /*10550*/  PRMT R99, R62, 0x7610, R99 ;  /* 0x000076103e637816 */ /* 0x000fe20000000063 */
[----:B--2---:R-:W-:Y:S01]  /*10560*/  IMAD.MOV.U32 R20, RZ, RZ, R5 ;  /* 0x000000ffff147224 */ /* 0x004fe200078e0005 */
[----:B------:R-:W-:Y:S01]  /*10570*/  PRMT R96, R3, 0x7610, R96 ;  /* 0x0000761003607816 */ /* 0x000fe20000000060 */
[----:B------:R-:W-:Y:S01]  /*10580*/  IMAD.MOV.U32 R3, RZ, RZ, R8 ;  /* 0x000000ffff037224 */ /* 0x000fe200078e0008 */
[----:B---3--:R-:W-:Y:S01]  /*10590*/  SHF.L.U32 R61, R0, 0x1f, RZ ;  /* 0x0000001f003d7819 */ /* 0x008fe200000006ff */
[----:B------:R-:W-:Y:S01]  /*105a0*/  IMAD.MOV.U32 R0, RZ, RZ, R11 ;  /* 0x000000ffff007224 */ /* 0x000fe200078e000b */
[----:B------:R-:W-:Y:S01]  /*105b0*/  PRMT R100, R63, 0x7610, R100 ;  /* 0x000076103f647816 */ /* 0x000fe20000000064 */
[----:B0-----:R-:W-:Y:S01]  /*105c0*/  IMAD.MOV.U32 R21, RZ, RZ, R7 ;  /* 0x000000ffff157224 */ /* 0x001fe200078e0007 */
        /* <DEDUP_REMOVED lines=17> */
[----:B------:R-:W-:Y:S01]  /*106e0*/  VIADDMNMX R3, R64, -R186, 0x80, PT ;  /* 0x0000008040037446 */ /* 0x000fe200038009ba */
        /* <DEDUP_REMOVED lines=17> */
.L_x_3076:
[----:B------:R-:W-:Y:S05]  /*10800*/  BSYNC B1 ;  /* 0x0000000000017941 */ /* 0x000fea0003800000 */
.L_x_2821:
        /* <DEDUP_REMOVED lines=24> */
[----:B------:R-:W-:Y:S02]  /*10990*/  SHF.R.U64 R115, R34, 0x10, R35 ;  /* 0x0000001022737819 */ /* 0x000fe40000001223 */
[----:B------:R-:W-:Y:S02]  /*109a0*/  IADD3 R93, R63, R62, R183 ;  /* 0x0000003e3f5d7210 */ /* 0x000fe40007ffe0b7 */
[----:B------:R-:W0:Y:S01]  /*109b0*/  LDS.128 R60, [R92+0xc400] ;  /* 0x00c400005c3c7984 */ /* 0x000e220000000c00 */
[----:B------:R-:W-:Y:S02]  /*109c0*/  PRMT R113, R113, 0x5410, R110 ;  /* 0x0000541071717816 */ /* 0x000fe4000000006e */
[----:B------:R-:W-:Y:S01]  /*109d0*/  IMAD R93, R93, 0x2, R2 ;  /* 0x000000025d5d7824 */ /* 0x000fe200078e0202 */
[----:B------:R-:W-:-:S02]  /*109e0*/  SHF.R.U32.HI R32, RZ, 0x10, R33 ;  /* 0x00000010ff207819 */ /* 0x000fc40000011621 */
[----:B------:R-:W-:Y:S01]  /*109f0*/  SHF.R.U32.HI R34, RZ, 0x10, R45 ;  /* 0x00000010ff227819 */ /* 0x000fe2000001162d */
[----:B------:R-:W-:Y:S01]  /*10a00*/  IMAD.U32 R121, R113, 0x10000, RZ ;  /* 0x0001000071797824 */ /* 0x000fe200078e00ff */
[----:B------:R-:W1:Y:S01]  /*10a10*/  LDS.128 R64, [R93+0xc400] ;  /* 0x00c400005d407984 */ /* 0x000e620000000c00 */
[--C-:B------:R-:W-:Y:S02]  /*10a20*/  SHF.R.U64 R44, R46, 0x10, R47.reuse ;  /* 0x000000102e2c7819 */ /* 0x100fe4000000122f */
[----:B------:R-:W-:Y:S02]  /*10a30*/  SHF.R.U32.HI R33, RZ, 0x10, R47 ;  /* 0x00000010ff217819 */ /* 0x000fe4000001162f */
[----:B------:R-:W-:Y:S02]  /*10a40*/  PRMT R47, R78, 0x5432, R117 ;  /* 0x000054324e2f7816 */ /* 0x000fe40000000075 */
[----:B------:R-:W-:Y:S02]  /*10a50*/  PRMT R34, R73, 0x5432, R34 ;  /* 0x0000543249227816 */ /* 0x000fe40000000022 */
[----:B------:R-:W-:Y:S01]  /*10a60*/  SHF.R.U32.HI R111, RZ, 0x10, R35 ;  /* 0x00000010ff6f7819 */ /* 0x000fe20000011623 */
[----:B------:R-:W-:Y:S01]  /*10a70*/  IMAD.U32 R119, R47, 0x10000, RZ ;  /* 0x000100002f777824 */ /* 0x000fe200078e00ff */
[----:B------:R-:W-:Y:S01]  /*10a80*/  PRMT R32, R77, 0x5432, R32 ;  /* 0x000054324d207816 */ /* 0x000fe20000000020 */
[----:B------:R-:W-:Y:S01]  /*10a90*/  IMAD.U32 R120, R34, 0x10000, RZ ;  /* 0x0001000022787824 */ /* 0x000fe200078e00ff */
[----:B------:R-:W-:-:S02]  /*10aa0*/  PRMT R35, R76, 0x5432, R115 ;  /* 0x000054324c237816 */ /* 0x000fc40000000073 */
[----:B------:R-:W-:Y:S01]  /*10ab0*/  PRMT R33, R70, 0x5432, R33 ;  /* 0x0000543246217816 */ /* 0x000fe20000000021 */
[----:B------:R-:W-:Y:S01]  /*10ac0*/  IMAD.U32 R122, R32, 0x10000, RZ ;  /* 0x00010000207a7824 */ /* 0x000fe200078e00ff */
[----:B------:R-:W-:Y:S02]  /*10ad0*/  PRMT R45, R74, 0x5432, R111 ;  /* 0x000054324a2d7816 */ /* 0x000fe4000000006f */
        /* <DEDUP_REMOVED lines=16> */
[C---:B------:R-:W-:Y:S01]  /*10be0*/  IMAD.U32 R118, R67.reuse, 0x10000, RZ ;  /* 0x0001000043767824 */ /* 0x040fe200078e00ff */
[----:B------:R-:W-:Y:S01]  /*10bf0*/  LOP3.LUT R66, R67, 0xffff0000, RZ, 0xc0, !PT ;  /* 0xffff000043427812 */ /* 0x000fe200078ec0ff */
[-C--:B------:R-:W-:Y:S01]  /*10c00*/  FMUL.FTZ R125, R116, R119.reuse ;  /* 0x00000077747d7220 */ /* 0x080fe20000410000 */
[----:B------:R-:W-:Y:S01]  /*10c10*/  FFMA.FTZ R67, R114, R119, -R123 ;  /* 0x0000007772437223 */ /* 0x000fe2000001087b */
[----:B------:R-:W-:Y:S01]  /*10c20*/  FMUL.FTZ R123, R117, R120 ;  /* 0x00000078757b7220 */ /* 0x000fe20000410000 */
[----:B------:R-:W-:-:S02]  /*10c30*/  IMAD.U32 R119, R33, 0x10000, RZ ;  /* 0x0001000021777824 */ /* 0x000fc400078e00ff */
[----:B------:R-:W-:Y:S01]  /*10c40*/  FFMA.FTZ R116, R114, R121, R125 ;  /* 0x0000007972747223 */ /* 0x000fe2000001007d */
[----:B------:R-:W-:Y:S02]  /*10c50*/  IMAD.U32 R121, R45, 0x10000, RZ ;  /* 0x000100002d797824 */ /* 0x000fe400078e00ff */
[-C--:B------:R-:W-:Y:S01]  /*10c60*/  FMUL.FTZ R125, R117, R122.reuse ;  /* 0x0000007a757d7220 */ /* 0x080fe20000410000 */
[----:B------:R-:W-:Y:S01]  /*10c70*/  FFMA.FTZ R114, R112, R122, -R123 ;  /* 0x0000007a70727223 */ /* 0x000fe2000001087b */
[C---:B------:R-:W-:Y:S01]  /*10c80*/  FMUL.FTZ R122, R118.reuse, R119 ;  /* 0x00000077767a7220 */ /* 0x040fe20000410000 */
[----:B------:R-:W-:Y:S01]  /*10c90*/  LOP3.LUT R117, R113, 0xffff0000, RZ, 0xc0, !PT ;  /* 0xffff000071757812 */ /* 0x000fe200078ec0ff */
[-C--:B------:R-:W-:Y:S01]  /*10ca0*/  FMUL.FTZ R118, R118, R121.reuse ;  /* 0x0000007976767220 */ /* 0x080fe20000410000 */
[----:B------:R-:W-:Y:S01]  /*10cb0*/  FFMA.FTZ R113, R112, R120, R125 ;  /* 0x0000007870717223 */ /* 0x000fe2000001007d */
[----:B------:R-:W-:Y:S01]  /*10cc0*/  FFMA.FTZ R112, R111, R121, -R122 ;  /* 0x000000796f707223 */ /* 0x000fe2000001087a */
[----:B------:R-:W-:Y:S01]  /*10cd0*/  LOP3.LUT R121, R47, 0xffff0000, RZ, 0xc0, !PT ;  /* 0xffff00002f797812 */ /* 0x000fe200078ec0ff */
[----:B------:R-:W-:Y:S01]  /*10ce0*/  FFMA.FTZ R47, R111, R119, R118 ;  /* 0x000000776f2f7223 */ /* 0x000fe20000010076 */
[----:B------:R-:W-:Y:S01]  /*10cf0*/  FMUL.FTZ R119, R62, R117 ;  /* 0x000000753e777220 */ /* 0x000fe20000410000 */
[----:B------:R-:W-:Y:S01]  /*10d00*/  LOP3.LUT R111, R34, 0xffff0000, RZ, 0xc0, !PT ;  /* 0xffff0000226f7812 */ /* 0x000fe200078ec0ff */
[----:B------:R-:W-:Y:S01]  /*10d10*/  IMAD.U32 R34, R44, 0x10000, RZ ;  /* 0x000100002c227824 */ /* 0x000fe200078e00ff */
[----:B------:R-:W-:Y:S01]  /*10d20*/  LOP3.LUT R118, R32, 0xffff0000, RZ, 0xc0, !PT ;  /* 0xffff000020767812 */ /* 0x000fe200078ec0ff */
[-C--:B------:R-:W-:Y:S01]  /*10d30*/  FFMA.FTZ R32, R46, R121.reuse, -R119 ;  /* 0x000000792e207223 */ /* 0x080fe20000010877 */
[----:B------:R-:W-:Y:S01]  /*10d40*/  FMUL.FTZ R123, R62, R121 ;  /* 0x000000793e7b7220 */ /* 0x000fe20000410000 */
[----:B------:R-:W-:Y:S01]  /*10d50*/  FMUL.FTZ R119, R115, R111 ;  /* 0x0000006f73777220 */ /* 0x000fe20000410000 */
[----:B------:R-:W-:-:S02]  /*10d60*/  IMAD.U32 R62, R35, 0x10000, RZ ;  /* 0x00010000233e7824 */ /* 0x000fc400078e00ff */
[-C--:B------:R-:W-:Y:S01]  /*10d70*/  FMUL.FTZ R120, R115, R118.reuse ;  /* 0x0000007673787220 */ /* 0x080fe20000410000 */
[----:B------:R-:W-:Y:S01]  /*10d80*/  FFMA.FTZ R117, R46, R117, R123 ;  /* 0x000000752e757223 */ /* 0x000fe2000001007b */
[----:B------:R-:W-:Y:S01]  /*10d90*/  FFMA.FTZ R115, R110, R118, -R119 ;  /* 0x000000766e737223 */ /* 0x000fe20000010877 */
[C---:B------:R-:W-:Y:S01]  /*10da0*/  FMUL.FTZ R46, R65.reuse, R34 ;  /* 0x00000022412e7220 */ /* 0x040fe20000410000 */
[-C--:B------:R-:W-:Y:S01]  /*10db0*/  FMUL.FTZ R118, R65, R62.reuse ;  /* 0x0000003e41767220 */ /* 0x080fe20000410000 */
[----:B------:R-:W-:Y:S01]  /*10dc0*/  LOP3.LUT R65, R44, 0xffff0000, RZ, 0xc0, !PT ;  /* 0xffff00002c417812 */ /* 0x000fe200078ec0ff */
[----:B------:R-:W-:Y:S01]  /*10dd0*/  FFMA.FTZ R110, R110, R111, R120 ;  /* 0x0000006f6e6e7223 */ /* 0x000fe20000010078 */
[----:B------:R-:W-:Y:S01]  /*10de0*/  LOP3.LUT R33, R33, 0xffff0000, RZ, 0xc0, !PT ;  /* 0xffff000021217812 */ /* 0x000fe200078ec0ff */
[----:B------:R-:W-:Y:S01]  /*10df0*/  FFMA.FTZ R46, R61, R62, -R46 ;  /* 0x0000003e3d2e7223 */ /* 0x000fe2000001082e */
[----:B------:R-:W-:Y:S01]  /*10e00*/  LOP3.LUT R35, R35, 0xffff0000, RZ, 0xc0, !PT ;  /* 0xffff000023237812 */ /* 0x000fe200078ec0ff */
[----:B------:R-:W-:Y:S01]  /*10e10*/  FFMA.FTZ R118, R61, R34, R118 ;  /* 0x000000223d767223 */ /* 0x000fe20000010076 */
[----:B------:R-:W-:Y:S01]  /*10e20*/  LOP3.LUT R45, R45, 0xffff0000, RZ, 0xc0, !PT ;  /* 0xffff00002d2d7812 */ /* 0x000fe200078ec0ff */
[----:B------:R-:W-:Y:S01]  /*10e30*/  FMUL.FTZ R61, R64, R65 ;  /* 0x00000041403d7220 */ /* 0x000fe20000410000 */
[----:B------:R-:W-:Y:S01]  /*10e40*/  FMUL.FTZ R34, R66, R33 ;  /* 0x0000002142227220 */ /* 0x000fe20000410000 */
[----:B------:R-:W-:Y:S01]  /*10e50*/  FMUL.FTZ R64, R64, R35 ;  /* 0x0000002340407220 */ /* 0x000fe20000410000 */
[----:B------:R-:W-:Y:S01]  /*10e60*/  F2FP.BF16.F32.PACK_AB R32, R32, R67 ;  /* 0x000000432020723e */ /* 0x000fe200000010ff */
[----:B------:R-:W-:Y:S01]  /*10e70*/  FMUL.FTZ R66, R66, R45 ;  /* 0x0000002d42427220 */ /* 0x000fe20000410000 */
        /* <DEDUP_REMOVED lines=9> */
[----:B------:R1:W-:Y:S01]  /*10f10*/  STS.128 [R92+0xc400], R32 ;  /* 0x00c400205c007388 */ /* 0x0003e20000000c00 */
[----:B------:R-:W-:Y:S02]  /*10f20*/  F2FP.BF16.F32.PACK_AB R46, R65, R118 ;  /* 0x00000076412e723e */ /* 0x000fe400000010ff */
[----:B------:R-:W-:-:S05]  /*10f30*/  F2FP.BF16.F32.PACK_AB R47, R66, R47 ;  /* 0x0000002f422f723e */ /* 0x000fca00000010ff */
[----:B------:R1:W-:Y:S02]  /*10f40*/  STS.128 [R93+0xc400], R44 ;  /* 0x00c4002c5d007388 */ /* 0x0003e40000000c00 */
.L_x_2826:
[----:B------:R-:W-:Y:S05]  /*10f50*/  BSYNC B2 ;  /* 0x0000000000027941 */ /* 0x000fea0003800000 */
.L_x_2825:
[----:B------:R-:W-:Y:S04]  /*10f60*/  BSSY B2, `(.L_x_2827) ;  /* 0x0000069000027945 */ /* 0x000fe80003800000 */
[----:B------:R-:W-:Y:S05]  /*10f70*/  @P1 BRA `(.L_x_2828) ;  /* 0x00000004009c1947 */ /* 0x000fea0003800000 */
[----:B-1----:R-:W2:Y:S01]  /*10f80*/  LDL R93, [R1+0x44] ;  /* 0x00004400015d7983 */ /* 0x002ea20000100800 */
[----:B------:R-:W-:Y:S02]  /*10f90*/  LEA.HI R32, R75, R166, RZ, 0x1d ;  /* 0x000000a64b207211 */ /* 0x000fe400078fe8ff */
        /* <DEDUP_REMOVED lines=20> */
[----:B------:R-:W-:-:S02]  /*110e0*/  SHF.R.U32.HI R42, RZ, 0x10, R43 ;  /* 0x00000010ff2a7819 */ /* 0x000fc4000001162b */
[----:B------:R-:W-:Y:S01]  /*110f0*/  PRMT R106, R106, 0x5410, R63 ;  /* 0x000054106a6a7816 */ /* 0x000fe2000000003f */
[----:B------:R-:W-:Y:S01]  /*11100*/  IMAD.U32 R63, R102, 0x10000, RZ ;  /* 0x00010000663f7824 */ /* 0x000fe200078e00ff */
[----:B------:R-:W-:Y:S02]  /*11110*/  PRMT R103, R103, 0x5410, R40 ;  /* 0x0000541067677816 */ /* 0x000fe40000000028 */
[----:B------:R-:W-:Y:S01]  /*11120*/  PRMT R109, R109, 0x5410, R30 ;  /* 0x000054106d6d7816 */ /* 0x000fe2000000001e */
[----:B------:R-:W-:Y:S01]  /*11130*/  IMAD.U32 R62, R106, 0x10000, RZ ;  /* 0x000100006a3e7824 */ /* 0x000fe200078e00ff */
[----:B------:R-:W-:Y:S02]  /*11140*/  PRMT R108, R108, 0x5410, R61 ;  /* 0x000054106c6c7816 */ /* 0x000fe4000000003d */
[----:B------:R-:W-:Y:S02]  /*11150*/  PRMT R105, R105, 0x5410, R42 ;  /* 0x0000541069697816 */ /* 0x000fe4000000002a */
[----:B------:R-:W-:-:S02]  /*11160*/  SHF.L.U32 R64, R103, 0x10, RZ ;  /* 0x0000001067407819 */ /* 0x000fc400000006ff */
[----:B------:R-:W-:Y:S01]  /*11170*/  LOP3.LUT R102, R102, 0xffff0000, RZ, 0xc0, !PT ;  /* 0xffff000066667812 */ /* 0x000fe200078ec0ff */
[----:B------:R-:W-:Y:S01]  /*11180*/  IMAD.U32 R66, R105, 0x10000, RZ ;  /* 0x0001000069427824 */ /* 0x000fe200078e00ff */
[----:B------:R-:W-:Y:S02]  /*11190*/  LOP3.LUT R106, R106, 0xffff0000, RZ, 0xc0, !PT ;  /* 0xffff00006a6a7812 */ /* 0x000fe400078ec0ff */
[----:B------:R-:W-:Y:S02]  /*111a0*/  LOP3.LUT R103, R103, 0xffff0000, RZ, 0xc0, !PT ;  /* 0xffff000067677812 */ /* 0x000fe400078ec0ff */
[----:B------:R-:W-:Y:S01]  /*111b0*/  LOP3.LUT R105, R105, 0xffff0000, RZ, 0xc0, !PT ;  /* 0xffff000069697812 */ /* 0x000fe200078ec0ff */
[----:B0-----:R-:W-:Y:S01]  /*111c0*/  IMAD.U32 R41, R45, 0x10000, RZ ;  /* 0x000100002d297824 */ /* 0x001fe200078e00ff */
[----:B------:R-:W-:Y:S02]  /*111d0*/  LOP3.LUT R61, R44, 0xffff0000, RZ, 0xc0, !PT ;  /* 0xffff00002c3d7812 */ /* 0x000fe400078ec0ff */
[----:B------:R-:W-:Y:S01]  /*111e0*/  LOP3.LUT R31, R46, 0xffff0000, RZ, 0xc0, !PT ;  /* 0xffff00002e1f7812 */ /* 0x000fe200078ec0ff */
        /* <DEDUP_REMOVED lines=9> */
[----:B------:R-:W-:Y:S01]  /*11280*/  FMUL.FTZ R65, R35, R63 ;  /* 0x0000003f23417220 */ /* 0x000fe20000410000 */
[----:B------:R-:W-:Y:S01]  /*11290*/  IMAD.U32 R42, R33, 0x10000, RZ ;  /* 0x00010000212a7824 */ /* 0x000fe200078e00ff */
[----:B------:R-:W-:Y:S01]  /*112a0*/  LOP3.LUT R44, R45, 0xffff0000, RZ, 0xc0, !PT ;  /* 0xffff00002d2c7812 */ /* 0x000fe200078ec0ff */
[----:B------:R-:W-:Y:S01]  /*112b0*/  IMAD.U32 R33, R46, 0x10000, RZ ;  /* 0x000100002e217824 */ /* 0x000fe200078e00ff */
[C---:B------:R-:W-:Y:S01]  /*112c0*/  LOP3.LUT R46, R47.reuse, 0xffff0000, RZ, 0xc0, !PT ;  /* 0xffff00002f2e7812 */ /* 0x040fe200078ec0ff */
[----:B------:R-:W-:-:S02]  /*112d0*/  IMAD.U32 R45, R47, 0x10000, RZ ;  /* 0x000100002f2d7824 */ /* 0x000fc400078e00ff */
[-C--:B------:R-:W-:Y:S01]  /*112e0*/  FMUL.FTZ R67, R35, R62.reuse ;  /* 0x0000003e23437220 */ /* 0x080fe20000410000 */
[C---:B------:R-:W-:Y:S01]  /*112f0*/  FFMA.FTZ R35, R40.reuse, R62, -R65 ;  /* 0x0000003e28237223 */ /* 0x040fe20000010841 */
[----:B------:R-:W-:Y:S02]  /*11300*/  IMAD.U32 R47, R107, 0x10000, RZ ;  /* 0x000100006b2f7824 */ /* 0x000fe400078e00ff */
[----:B------:R-:W-:Y:S01]  /*11310*/  FMUL.FTZ R65, R41, R64 ;  /* 0x0000004029417220 */ /* 0x000fe20000410000 */
[----:B------:R-:W-:Y:S02]  /*11320*/  IMAD.U32 R62, R109, 0x10000, RZ ;  /* 0x000100006d3e7824 */ /* 0x000fe400078e00ff */
[----:B------:R-:W-:Y:S01]  /*11330*/  FFMA.FTZ R40, R40, R63, R67 ;  /* 0x0000003f28287223 */ /* 0x000fe20000010043 */
[-C--:B------:R-:W-:Y:S01]  /*11340*/  FMUL.FTZ R63, R41, R47.reuse ;  /* 0x0000002f293f7220 */ /* 0x080fe20000410000 */
[C---:B------:R-:W-:Y:S01]  /*11350*/  FFMA.FTZ R41, R42.reuse, R47, -R65 ;  /* 0x0000002f2a297223 */ /* 0x040fe20000010841 */
[C---:B------:R-:W-:Y:S01]  /*11360*/  FMUL.FTZ R92, R45.reuse, R66 ;  /* 0x000000422d5c7220 */ /* 0x040fe20000410000 */
[----:B------:R-:W-:Y:S01]  /*11370*/  FMUL.FTZ R47, R45, R62 ;  /* 0x0000003e2d2f7220 */ /* 0x000fe20000410000 */
[----:B------:R-:W-:Y:S01]  /*11380*/  FFMA.FTZ R45, R42, R64, R63 ;  /* 0x000000402a2d7223 */ /* 0x000fe2000001003f */
[----:B------:R-:W-:Y:S01]  /*11390*/  LOP3.LUT R107, R107, 0xffff0000, RZ, 0xc0, !PT ;  /* 0xffff00006b6b7812 */ /* 0x000fe200078ec0ff */
[C---:B------:R-:W-:Y:S01]  /*113a0*/  FFMA.FTZ R42, R43.reuse, R62, -R92 ;  /* 0x0000003e2b2a7223 */ /* 0x040fe2000001085c */
[----:B------:R-:W-:Y:S01]  /*113b0*/  FFMA.FTZ R43, R43, R66, R47 ;  /* 0x000000422b2b7223 */ /* 0x000fe2000001002f */
[C---:B------:R-:W-:Y:S01]  /*113c0*/  FMUL.FTZ R47, R61.reuse, R102 ;  /* 0x000000663d2f7220 */ /* 0x040fe20000410000 */
[-C--:B------:R-:W-:Y:S01]  /*113d0*/  FMUL.FTZ R61, R61, R106.reuse ;  /* 0x0000006a3d3d7220 */ /* 0x080fe20000410000 */
[C---:B------:R-:W-:Y:S01]  /*113e0*/  IMAD.U32 R64, R104.reuse, 0x10000, RZ ;  /* 0x0001000068407824 */ /* 0x040fe200078e00ff */
[----:B------:R-:W-:Y:S01]  /*113f0*/  LOP3.LUT R104, R104, 0xffff0000, RZ, 0xc0, !PT ;  /* 0xffff000068687812 */ /* 0x000fe200078ec0ff */
[----:B------:R-:W-:Y:S01]  /*11400*/  FFMA.FTZ R106, R30, R106, -R47 ;  /* 0x0000006a1e6a7223 */ /* 0x000fe2000001082f */
[C---:B------:R-:W-:Y:S01]  /*11410*/  FMUL.FTZ R47, R44.reuse, R103 ;  /* 0x000000672c2f7220 */ /* 0x040fe20000410000 */
[----:B------:R-:W-:Y:S01]  /*11420*/  FMUL.FTZ R44, R44, R107 ;  /* 0x0000006b2c2c7220 */ /* 0x000fe20000410000 */
[----:B------:R-:W-:-:S02]  /*11430*/  IMAD.U32 R62, R108, 0x10000, RZ ;  /* 0x000100006c3e7824 */ /* 0x000fc400078e00ff */
[----:B------:R-:W-:Y:S01]  /*11440*/  FFMA.FTZ R61, R30, R102, R61 ;  /* 0x000000661e3d7223 */ /* 0x000fe2000001003d */
[C---:B------:R-:W-:Y:S01]  /*11450*/  FFMA.FTZ R30, R32.reuse, R107, -R47 ;  /* 0x0000006b201e7223 */ /* 0x040fe2000001082f */
[----:B------:R-:W-:Y:S01]  /*11460*/  FFMA.FTZ R44, R32, R103, R44 ;  /* 0x00000067202c7223 */ /* 0x000fe2000001002c */
[C---:B------:R-:W-:Y:S01]  /*11470*/  FMUL.FTZ R66, R33.reuse, R64 ;  /* 0x0000004021427220 */ /* 0x040fe20000410000 */
[-C--:B------:R-:W-:Y:S01]  /*11480*/  FMUL.FTZ R32, R33, R62.reuse ;  /* 0x0000003e21207220 */ /* 0x080fe20000410000 */
[----:B------:R-:W-:Y:S01]  /*11490*/  LOP3.LUT R108, R108, 0xffff0000, RZ, 0xc0, !PT ;  /* 0xffff00006c6c7812 */ /* 0x000fe200078ec0ff */
[C---:B------:R-:W-:Y:S01]  /*114a0*/  FMUL.FTZ R63, R46.reuse, R105 ;  /* 0x000000692e3f7220 */ /* 0x040fe20000410000 */
[----:B------:R-:W-:Y:S01]  /*114b0*/  LOP3.LUT R109, R109, 0xffff0000, RZ, 0xc0, !PT ;  /* 0xffff00006d6d7812 */ /* 0x000fe200078ec0ff */
[C---:B------:R-:W-:Y:S01]  /*114c0*/  FFMA.FTZ R66, R29.reuse, R62, -R66 ;  /* 0x0000003e1d427223 */ /* 0x040fe20000010842 */
[----:B------:R-:W-:Y:S01]  /*114d0*/  FFMA.FTZ R64, R29, R64, R32 ;  /* 0x000000401d407223 */ /* 0x000fe20000010020 */
[C---:B------:R-:W-:Y:S01]  /*114e0*/  FMUL.FTZ R29, R31.reuse, R104 ;  /* 0x000000681f1d7220 */ /* 0x040fe20000410000 */
[-C--:B------:R-:W-:Y:S01]  /*114f0*/  FMUL.FTZ R33, R31, R108.reuse ;  /* 0x0000006c1f217220 */ /* 0x080fe20000410000 */
[-C--:B------:R-:W-:Y:S01]  /*11500*/  FMUL.FTZ R46, R46, R109.reuse ;  /* 0x0000006d2e2e7220 */ /* 0x080fe20000410000 */
[----:B------:R-:W-:Y:S01]  /*11510*/  FFMA.FTZ R63, R34, R109, -R63 ;  /* 0x0000006d223f7223 */ /* 0x000fe2000001083f */
        /* <DEDUP_REMOVED lines=13> */
.L_x_2828:
[----:B------:R-:W-:Y:S05]  /*115f0*/  BSYNC B2 ;  /* 0x0000000000027941 */ /* 0x000fea0003800000 */
.L_x_2827:
[----:B------:R-:W-:Y:S05]  /*11600*/  @P2 BRA `(.L_x_2824) ;  /* 0x00000004009c2947 */ /* 0x000fea0003800000 */
[----:B-1----:R-:W3:Y:S01]  /*11610*/  LDL R47, [R1+0x3c] ;  /* 0x00003c00012f7983 */ /* 0x002ee20000100800 */
[----:B------:R-:W-:Y:S02]  /*11620*/  LEA.HI R75, R75, R167, RZ, 0x1d ;  /* 0x000000a74b4b7211 */ /* 0x000fe400078fe8ff */
[----:B------:R-:W-:Y:S02]  /*11630*/  SHF.R.U64 R41, R24, 0x10, R25 ;  /* 0x0000001018297819 */ /* 0x000fe40000001219 */
[----:B--2---:R-:W-:Y:S01]  /*11640*/  SHF.R.S32.HI R30, RZ, 0x1f, R75 ;  /* 0x0000001fff1e7819 */ /* 0x004fe2000001144b */
        /* <DEDUP_REMOVED lines=11> */
[----:B------:R-:W-:Y:S02]  /*11700*/  PRMT R87, R87, 0x5410, R26 ;  /* 0x0000541057577816 */ /* 0x000fe4000000001a */
[----:B------:R-:W-:Y:S01]  /*11710*/  SHF.R.U32.HI R37, RZ, 0x10, R37 ;  /* 0x00000010ff257819 */ /* 0x000fe20000011625 */
[----:B------:R-:W-:Y:S01]  /*11720*/  IMAD R40, R33, 0x2, R2 ;  /* 0x0000000221287824 */ /* 0x000fe200078e0202 */
[----:B------:R-:W-:Y:S02]  /*11730*/  PRMT R88, R88, 0x5410, R41 ;  /* 0x0000541058587816 */ /* 0x000fe40000000029 */
[----:B------:R-:W-:Y:S01]  /*11740*/  PRMT R91, R91, 0x5410, R42 ;  /* 0x000054105b5b7816 */ /* 0x000fe2000000002a */
[----:B------:R-:W-:Y:S01]  /*11750*/  IMAD.U32 R42, R87, 0x10000, RZ ;  /* 0x00010000572a7824 */ /* 0x000fe200078e00ff */
[----:B------:R-:W1:Y:S01]  /*11760*/  LDS.128 R32, [R40+0xc400] ;  /* 0x00c4000028207984 */ /* 0x000e620000000c00 */
[----:B------:R-:W-:Y:S01]  /*11770*/  SHF.R.U64 R24, R38, 0x10, R39 ;  /* 0x0000001026187819 */ /* 0x000fe20000001227 */
[----:B------:R-:W-:Y:S01]  /*11780*/  IMAD.U32 R41, R88, 0x10000, RZ ;  /* 0x0001000058297824 */ /* 0x000fe200078e00ff */
[----:B------:R-:W-:-:S02]  /*11790*/  PRMT R86, R86, 0x5410, R37 ;  /* 0x0000541056567816 */ /* 0x000fc40000000025 */
[----:B------:R-:W-:Y:S02]  /*117a0*/  SHF.R.U32.HI R39, RZ, 0x10, R39 ;  /* 0x00000010ff277819 */ /* 0x000fe40000011627 */
[----:B------:R-:W-:Y:S01]  /*117b0*/  PRMT R89, R89, 0x5410, R44 ;  /* 0x0000541059597816 */ /* 0x000fe2000000002c */
[----:B------:R-:W-:Y:S01]  /*117c0*/  IMAD.U32 R43, R86, 0x10000, RZ ;  /* 0x00010000562b7824 */ /* 0x000fe200078e00ff */
[----:B------:R-:W-:Y:S02]  /*117d0*/  PRMT R84, R84, 0x5410, R39 ;  /* 0x0000541054547816 */ /* 0x000fe40000000027 */
[----:B------:R-:W-:Y:S02]  /*117e0*/  PRMT R90, R90, 0x5410, R25 ;  /* 0x000054105a5a7816 */ /* 0x000fe40000000019 */
[----:B------:R-:W-:Y:S02]  /*117f0*/  PRMT R85, R85, 0x5410, R24 ;  /* 0x0000541055557816 */ /* 0x000fe40000000018 */
[----:B------:R-:W-:-:S02]  /*11800*/  LOP3.LUT R87, R87, 0xffff0000, RZ, 0xc0, !PT ;  /* 0xffff000057577812 */ /* 0x000fc400078ec0ff */
[----:B------:R-:W-:Y:S02]  /*11810*/  LOP3.LUT R88, R88, 0xffff0000, RZ, 0xc0, !PT ;  /* 0xffff000058587812 */ /* 0x000fe400078ec0ff */
[----:B------:R-:W-:Y:S01]  /*11820*/  LOP3.LUT R86, R86, 0xffff0000, RZ, 0xc0, !PT ;  /* 0xffff000056567812 */ /* 0x000fe200078ec0ff */
[----:B-1----:R-:W-:Y:S02]  /*11830*/  IMAD.U32 R26, R32, 0x10000, RZ ;  /* 0x00010000201a7824 */ /* 0x002fe400078e00ff */
[----:B------:R-:W-:Y:S02]  /*11840*/  IMAD.U32 R38, R33, 0x10000, RZ ;  /* 0x0001000021267824 */ /* 0x000fe400078e00ff */
[C---:B------:R-:W-:Y:S01]  /*11850*/  FMUL.FTZ R44, R26.reuse, R42 ;  /* 0x0000002a1a2c7220 */ /* 0x040fe20000410000 */
[----:B------:R-:W-:Y:S01]  /*11860*/  FMUL.FTZ R46, R26, R41 ;  /* 0x000000291a2e7220 */ /* 0x000fe20000410000 */
[----:B------:R-:W-:Y:S01]  /*11870*/  FMUL.FTZ R45, R38, R43 ;  /* 0x0000002b262d7220 */ /* 0x000fe20000410000 */
[C---:B------:R-:W-:Y:S01]  /*11880*/  IMAD.U32 R39, R35.reuse, 0x10000, RZ ;  /* 0x0001000023277824 */ /* 0x040fe200078e00ff */
[----:B------:R-:W-:Y:S01]  /*11890*/  LOP3.LUT R35, R35, 0xffff0000, RZ, 0xc0, !PT ;  /* 0xffff000023237812 */ /* 0x000fe200078ec0ff */
[----:B---3--:R-:W1:Y:S02]  /*118a0*/  LDS.128 R28, [R47] ;  /* 0x000000002f1c7984 */ /* 0x008e640000000c00 */
[----:B-1----:R-:W-:Y:S01]  /*118b0*/  IMAD.U32 R27, R28, 0x10000, RZ ;  /* 0x000100001c1b7824 */ /* 0x002fe200078e00ff */
[----:B------:R-:W-:Y:S01]  /*118c0*/  LOP3.LUT R24, R30, 0xffff0000, RZ, 0xc0, !PT ;  /* 0xffff00001e187812 */ /* 0x000fe200078ec0ff */
[----:B------:R-:W-:Y:S01]  /*118d0*/  IMAD.U32 R36, R29, 0x10000, RZ ;  /* 0x000100001d247824 */ /* 0x000fe200078e00ff */
[----:B------:R-:W-:Y:S01]  /*118e0*/  LOP3.LUT R28, R28, 0xffff0000, RZ, 0xc0, !PT ;  /* 0xffff00001c1c7812 */ /* 0x000fe200078ec0ff */
[----:B------:R-:W-:Y:S01]  /*118f0*/  FFMA.FTZ R26, R27, R41, -R44 ;  /* 0x000000291b1a7223 */ /* 0x000fe2000001082c */
[----:B------:R-:W-:-:S02]  /*11900*/  IMAD.U32 R41, R89, 0x10000, RZ ;  /* 0x0001000059297824 */ /* 0x000fc400078e00ff */
[----:B------:R-:W-:Y:S01]  /*11910*/  FFMA.FTZ R46, R27, R42, R46 ;  /* 0x0000002a1b2e7223 */ /* 0x000fe2000001002e */
[----:B------:R-:W-:Y:S01]  /*11920*/  IMAD.U32 R25, R30, 0x10000, RZ ;  /* 0x000100001e197824 */ /* 0x000fe200078e00ff */
[C---:B------:R-:W-:Y:S01]  /*11930*/  LOP3.LUT R30, R31.reuse, 0xffff0000, RZ, 0xc0, !PT ;  /* 0xffff00001f1e7812 */ /* 0x040fe200078ec0ff */
[----:B------:R-:W-:Y:S01]  /*11940*/  IMAD.U32 R37, R31, 0x10000, RZ ;  /* 0x000100001f257824 */ /* 0x000fe200078e00ff */
[----:B------:R-:W-:Y:S01]  /*11950*/  LOP3.LUT R31, R32, 0xffff0000, RZ, 0xc0, !PT ;  /* 0xffff0000201f7812 */ /* 0x000fe200078ec0ff */
[----:B------:R-:W-:Y:S02]  /*11960*/  IMAD.U32 R44, R84, 0x10000, RZ ;  /* 0x00010000542c7824 */ /* 0x000fe400078e00ff */
[-C--:B------:R-:W-:Y:S01]  /*11970*/  FMUL.FTZ R27, R38, R41.reuse ;  /* 0x00000029261b7220 */ /* 0x080fe20000410000 */
[----:B------:R-:W-:Y:S02]  /*11980*/  IMAD.U32 R42, R91, 0x10000, RZ ;  /* 0x000100005b2a7824 */ /* 0x000fe400078e00ff */
[C---:B------:R-:W-:Y:S01]  /*11990*/  FFMA.FTZ R45, R36.reuse, R41, -R45 ;  /* 0x00000029242d7223 */ /* 0x040fe2000001082d */
[C---:B------:R-:W-:Y:S01]  /*119a0*/  FMUL.FTZ R38, R39.reuse, R44 ;  /* 0x0000002c27267220 */ /* 0x040fe20000410000 */
[----:B------:R-:W-:Y:S01]  /*119b0*/  FFMA.FTZ R43, R36, R43, R27 ;  /* 0x0000002b242b7223 */ /* 0x000fe2000001001b */
[-C--:B------:R-:W-:Y:S01]  /*119c0*/  FMUL.FTZ R41, R39, R42.reuse ;  /* 0x0000002a27297220 */ /* 0x080fe20000410000 */
[----:B------:R-:W-:Y:S01]  /*119d0*/  LOP3.LUT R32, R33, 0xffff0000, RZ, 0xc0, !PT ;  /* 0xffff000021207812 */ /* 0x000fe200078ec0ff */
[----:B------:R-:W-:Y:S01]  /*119e0*/  FMUL.FTZ R27, R31, R87 ;  /* 0x000000571f1b7220 */ /* 0x000fe20000410000 */
[----:B------:R-:W-:Y:S01]  /*119f0*/  LOP3.LUT R89, R89, 0xffff0000, RZ, 0xc0, !PT ;  /* 0xffff000059597812 */ /* 0x000fe200078ec0ff */
[C---:B------:R-:W-:Y:S01]  /*11a00*/  FFMA.FTZ R39, R37.reuse, R42, -R38 ;  /* 0x0000002a25277223 */ /* 0x040fe20000010826 */
[----:B------:R-:W-:Y:S01]  /*11a10*/  FFMA.FTZ R41, R37, R44, R41 ;  /* 0x0000002c25297223 */ /* 0x000fe20000010029 */
[-C--:B------:R-:W-:Y:S01]  /*11a20*/  FMUL.FTZ R37, R31, R88.reuse ;  /* 0x000000581f257220 */ /* 0x080fe20000410000 */
[----:B------:R-:W-:Y:S01]  /*11a30*/  LOP3.LUT R29, R29, 0xffff0000, RZ, 0xc0, !PT ;  /* 0xffff00001d1d7812 */ /* 0x000fe200078ec0ff */
[----:B------:R-:W-:Y:S01]  /*11a40*/  FFMA.FTZ R31, R28, R88, -R27 ;  /* 0x000000581c1f7223 */ /* 0x000fe2000001081b */
[----:B------:R-:W-:-:S02]  /*11a50*/  IMAD.U32 R33, R34, 0x10000, RZ ;  /* 0x0001000022217824 */ /* 0x000fc400078e00ff */
[C---:B------:R-:W-:Y:S01]  /*11a60*/  FMUL.FTZ R27, R32.reuse, R89 ;  /* 0x00000059201b7220 */ /* 0x040fe20000410000 */
[----:B------:R-:W-:Y:S02]  /*11a70*/  IMAD.U32 R38, R85, 0x10000, RZ ;  /* 0x0001000055267824 */ /* 0x000fe400078e00ff */
[----:B------:R-:W-:Y:S01]  /*11a80*/  FMUL.FTZ R42, R32, R86 ;  /* 0x00000056202a7220 */ /* 0x000fe20000410000 */
[----:B------:R-:W-:Y:S02]  /*11a90*/  IMAD.U32 R36, R90, 0x10000, RZ ;  /* 0x000100005a247824 */ /* 0x000fe400078e00ff */
[----:B------:R-:W-:Y:S01]  /*11aa0*/  FFMA.FTZ R37, R28, R87, R37 ;  /* 0x000000571c257223 */ /* 0x000fe20000010025 */
[----:B------:R-:W-:Y:S01]  /*11ab0*/  LOP3.LUT R34, R34, 0xffff0000, RZ, 0xc0, !PT ;  /* 0xffff000022227812 */ /* 0x000fe200078ec0ff */
[----:B------:R-:W-:Y:S01]  /*11ac0*/  FMUL.FTZ R28, R33, R38 ;  /* 0x00000026211c7220 */ /* 0x000fe20000410000 */
[----:B------:R-:W-:Y:S01]  /*11ad0*/  FFMA.FTZ R86, R29, R86, R27 ;  /* 0x000000561d567223 */ /* 0x000fe2000001001b */
[-C--:B------:R-:W-:Y:S01]  /*11ae0*/  FMUL.FTZ R32, R33, R36.reuse ;  /* 0x0000002421207220 */ /* 0x080fe20000410000 */
[----:B------:R-:W-:Y:S01]  /*11af0*/  LOP3.LUT R85, R85, 0xffff0000, RZ, 0xc0, !PT ;  /* 0xffff000055557812 */ /* 0x000fe200078ec0ff */
[C---:B------:R-:W-:Y:S01]  /*11b00*/  FFMA.FTZ R36, R25.reuse, R36, -R28 ;  /* 0x0000002419247223 */ /* 0x040fe2000001081c */
[----:B------:R-:W-:Y:S01]  /*11b10*/  LOP3.LUT R27, R90, 0xffff0000, RZ, 0xc0, !PT ;  /* 0xffff00005a1b7812 */ /* 0x000fe200078ec0ff */
[----:B------:R-:W-:Y:S01]  /*11b20*/  FFMA.FTZ R32, R25, R38, R32 ;  /* 0x0000002619207223 */ /* 0x000fe20000010020 */
[----:B------:R-:W-:Y:S01]  /*11b30*/  LOP3.LUT R84, R84, 0xffff0000, RZ, 0xc0, !PT ;  /* 0xffff000054547812 */ /* 0x000fe200078ec0ff */
[C---:B------:R-:W-:Y:S01]  /*11b40*/  FMUL.FTZ R25, R34.reuse, R85 ;  /* 0x0000005522197220 */ /* 0x040fe20000410000 */
[----:B------:R-:W-:Y:S01]  /*11b50*/  LOP3.LUT R91, R91, 0xffff0000, RZ, 0xc0, !PT ;  /* 0xffff00005b5b7812 */ /* 0x000fe200078ec0ff */
[----:B------:R-:W-:Y:S01]  /*11b60*/  FFMA.FTZ R42, R29, R89, -R42 ;  /* 0x000000591d2a7223 */ /* 0x000fe2000001082a */
[-C--:B------:R-:W-:Y:S01]  /*11b70*/  FMUL.FTZ R34, R34, R27.reuse ;  /* 0x0000001b22227220 */ /* 0x080fe20000410000 */
[C---:B------:R-:W-:Y:S01]  /*11b80*/  FMUL.FTZ R29, R35.reuse, R84 ;  /* 0x00000054231d7220 */ /* 0x040fe20000410000 */
[C---:B------:R-:W-:Y:S01]  /*11b90*/  FFMA.FTZ R27, R24.reuse, R27, -R25 ;  /* 0x0000001b181b7223 */ /* 0x040fe20000010819 */
[----:B------:R-:W-:Y:S01]  /*11ba0*/  FMUL.FTZ R35, R35, R91 ;  /* 0x0000005b23237220 */ /* 0x000fe20000410000 */
[----:B------:R-:W-:Y:S01]  /*11bb0*/  FFMA.FTZ R85, R24, R85, R34 ;  /* 0x0000005518557223 */ /* 0x000fe20000010022 */
[C---:B------:R-:W-:Y:S01]  /*11bc0*/  FFMA.FTZ R34, R30.reuse, R91, -R29 ;  /* 0x0000005b1e227223 */ /* 0x040fe2000001081d */
[----:B------:R-:W-:Y:S01]  /*11bd0*/  F2FP.BF16.F32.PACK_AB R24, R31, R26 ;  /* 0x0000001a1f18723e */ /* 0x000fe200000010ff */
        /* <DEDUP_REMOVED lines=10> */
.L_x_2824:
[----:B------:R-:W-:Y:S05]  /*11c80*/  BSYNC B1 ;  /* 0x0000000000017941 */ /* 0x000fea0003800000 */
.L_x_2823:
[----:B---3--:R-:W-:-:S05]  /*11c90*/  VIADD R24, R170, 0x40 ;  /* 0x00000040aa187836 */ /* 0x008fca0000000000 */
[----:B------:R-:W-:-:S13]  /*11ca0*/  ISETP.GE.AND P0, PT, R24, R3, PT ;  /* 0x000000031800720c */ /* 0x000fda0003f06270 */
[----:B------:R-:W-:Y:S05]  /*11cb0*/  @P0 BRA `(.L_x_2804) ;  /* 0x0000001400040947 */ /* 0x000fea0003800000 */
[----:B------:R-:W3:Y:S01]  /*11cc0*/  LDC R3, c[0x0][0x3f4] ;  /* 0x0000fd00ff037b82 */ /* 0x000ee20000000800 */
[----:B------:R-:W-:Y:S01]  /*11cd0*/  BSSY B1, `(.L_x_2829) ;  /* 0x000006d000017945 */ /* 0x000fe20003800000 */
[----:B-1----:R-:W-:Y:S02]  /*11ce0*/  SHF.R.U32.HI R44, RZ, 0x3, R177 ;  /* 0x00000003ff2c7819 */ /* 0x002fe400000116b1 */
[-C--:B---3--:R-:W-:Y:S02]  /*11cf0*/  ISETP.GE.AND P0, PT, R16, R3.reuse, PT ;  /* 0x000000031000720c */ /* 0x088fe40003f06270 */
[-C--:B------:R-:W-:Y:S02]  /*11d00*/  ISETP.GE.AND P1, PT, R163, R3.reuse, PT ;  /* 0x00000003a300720c */ /* 0x080fe40003f26270 */
[----:B------:R-:W-:-:S09]  /*11d10*/  ISETP.GE.AND P2, PT, R164, R3, PT ;  /* 0x00000003a400720c */ /* 0x000fd20003f46270 */
[----:B------:R-:W-:Y:S05]  /*11d20*/  @P0 BRA `(.L_x_2830) ;  /* 0x00000004009c0947 */ /* 0x000fea0003800000 */
[----:B------:R-:W3:Y:S01]  /*11d30*/  LDL R42, [R1+0x40] ;  /* 0x00004000012a7983 */ /* 0x000ee20000100800 */
[----:B------:R-:W-:Y:S02]  /*11d40*/  LEA.HI R24, R3, R206, RZ, 0x1d ;  /* 0x000000ce03187211 */ /* 0x000fe400078fe8ff */
[--C-:B--2---:R-:W-:Y:S02]  /*11d50*/  SHF.R.U64 R33, R4, 0x10, R5.reuse ;  /* 0x0000001004217819 */ /* 0x104fe40000001205 */
        /* <DEDUP_REMOVED lines=15> */
[----:B------:R-:W-:Y:S01]  /*11e50*/  PRMT R96, R96, 0x5410, R5 ;  /* 0x0000541060607816 */ /* 0x000fe20000000005 */
[----:B------:R-:W-:Y:S01]  /*11e60*/  IMAD.U32 R38, R94, 0x10000, RZ ;  /* 0x000100005e267824 */ /* 0x000fe200078e00ff */
[----:B------:R-:W-:Y:S01]  /*11e70*/  PRMT R97, R97, 0x5410, R6 ;  /* 0x0000541061617816 */ /* 0x000fe20000000006 */
[----:B------:R-:W-:Y:S01]  /*11e80*/  IMAD.U32 R39, R95, 0x10000, RZ ;  /* 0x000100005f277824 */ /* 0x000fe200078e00ff */
[----:B------:R-:W1:Y:S01]  /*11e90*/  LDS.128 R28, [R32+0xc400] ;  /* 0x00c40000201c7984 */ /* 0x000e620000000c00 */
[----:B------:R-:W-:Y:S02]  /*11ea0*/  PRMT R98, R98, 0x5410, R37 ;  /* 0x0000541062627816 */ /* 0x000fe40000000025 */
[----:B------:R-:W-:-:S02]  /*11eb0*/  SHF.R.U32.HI R48, RZ, 0x10, R49 ;  /* 0x00000010ff307819 */ /* 0x000fc40000011631 */
[--C-:B------:R-:W-:Y:S01]  /*11ec0*/  SHF.R.U64 R35, R50, 0x10, R51.reuse ;  /* 0x0000001032237819 */ /* 0x100fe20000001233 */
[----:B------:R-:W-:Y:S01]  /*11ed0*/  IMAD.U32 R37, R98, 0x10000, RZ ;  /* 0x0001000062257824 */ /* 0x000fe200078e00ff */
[----:B------:R-:W-:Y:S02]  /*11ee0*/  PRMT R99, R99, 0x5410, R48 ;  /* 0x0000541063637816 */ /* 0x000fe40000000030 */
[----:B------:R-:W-:Y:S02]  /*11ef0*/  SHF.R.U32.HI R50, RZ, 0x10, R51 ;  /* 0x00000010ff327819 */ /* 0x000fe40000011633 */
[----:B------:R-:W-:Y:S02]  /*11f00*/  LOP3.LUT R94, R94, 0xffff0000, RZ, 0xc0, !PT ;  /* 0xffff00005e5e7812 */ /* 0x000fe400078ec0ff */
[----:B------:R-:W-:Y:S02]  /*11f10*/  PRMT R101, R101, 0x5410, R50 ;  /* 0x0000541065657816 */ /* 0x000fe40000000032 */
[----:B------:R-:W-:-:S02]  /*11f20*/  LOP3.LUT R98, R98, 0xffff0000, RZ, 0xc0, !PT ;  /* 0xffff000062627812 */ /* 0x000fc400078ec0ff */
[----:B------:R-:W-:Y:S02]  /*11f30*/  LOP3.LUT R95, R95, 0xffff0000, RZ, 0xc0, !PT ;  /* 0xffff00005f5f7812 */ /* 0x000fe400078ec0ff */
[----:B------:R-:W-:Y:S01]  /*11f40*/  PRMT R100, R100, 0x5410, R35 ;  /* 0x0000541064647816 */ /* 0x000fe20000000023 */
        /* <DEDUP_REMOVED lines=25> */
[----:B------:R-:W-:Y:S01]  /*120e0*/  FMUL.FTZ R47, R34, R27 ;  /* 0x0000001b222f7220 */ /* 0x000fe20000410000 */
[----:B------:R-:W-:Y:S02]  /*120f0*/  IMAD.U32 R4, R101, 0x10000, RZ ;  /* 0x0001000065047824 */ /* 0x000fe400078e00ff */
[----:B------:R-:W-:Y:S01]  /*12100*/  FMUL.FTZ R34, R36, R37 ;  /* 0x0000002524227220 */ /* 0x000fe20000410000 */
[C---:B------:R-:W-:Y:S01]  /*12110*/  FFMA.FTZ R45, R6.reuse, R27, -R45 ;  /* 0x0000001b062d7223 */ /* 0x040fe2000001082d */
[----:B------:R-:W-:Y:S01]  /*12120*/  FFMA.FTZ R47, R6, R39, R47 ;  /* 0x00000027062f7223 */ /* 0x000fe2000001002f */
        /* <DEDUP_REMOVED lines=8> */
[-C--:B------:R-:W-:Y:S01]  /*121b0*/  FMUL.FTZ R36, R29, R99.reuse ;  /* 0x000000631d247220 */ /* 0x080fe20000410000 */
[C---:B------:R-:W-:Y:S01]  /*121c0*/  IMAD.U32 R4, R100.reuse, 0x10000, RZ ;  /* 0x0001000064047824 */ /* 0x040fe200078e00ff */
[----:B------:R-:W-:Y:S01]  /*121d0*/  LOP3.LUT R100, R100, 0xffff0000, RZ, 0xc0, !PT ;  /* 0xffff000064647812 */ /* 0x000fe200078ec0ff */
[C---:B------:R-:W-:Y:S01]  /*121e0*/  FMUL.FTZ R38, R35.reuse, R6 ;  /* 0x0000000623267220 */ /* 0x040fe20000410000 */
[C---:B------:R-:W-:Y:S01]  /*121f0*/  FFMA.FTZ R34, R24.reuse, R99, -R27 ;  /* 0x0000006318227223 */ /* 0x040fe2000001081b */
[----:B------:R-:W-:Y:S01]  /*12200*/  FFMA.FTZ R36, R24, R95, R36 ;  /* 0x0000005f18247223 */ /* 0x000fe20000010024 */
[----:B------:R-:W-:Y:S01]  /*12210*/  LOP3.LUT R96, R96, 0xffff0000, RZ, 0xc0, !PT ;  /* 0xffff000060607812 */ /* 0x000fe200078ec0ff */
[----:B------:R-:W-:Y:S01]  /*12220*/  FMUL.FTZ R24, R35, R4 ;  /* 0x0000000423187220 */ /* 0x000fe20000410000 */
[----:B------:R-:W-:Y:S01]  /*12230*/  LOP3.LUT R97, R97, 0xffff0000, RZ, 0xc0, !PT ;  /* 0xffff000061617812 */ /* 0x000fe200078ec0ff */
[----:B------:R-:W-:Y:S01]  /*12240*/  FFMA.FTZ R28, R5, R94, R28 ;  /* 0x0000005e051c7223 */ /* 0x000fe2000001001c */
[----:B------:R-:W-:Y:S01]  /*12250*/  LOP3.LUT R101, R101, 0xffff0000, RZ, 0xc0, !PT ;  /* 0xffff000065657812 */ /* 0x000fe200078ec0ff */
[C---:B------:R-:W-:Y:S01]  /*12260*/  FFMA.FTZ R38, R7.reuse, R4, -R38 ;  /* 0x0000000407267223 */ /* 0x040fe20000010826 */
[C---:B------:R-:W-:Y:S01]  /*12270*/  FMUL.FTZ R5, R30.reuse, R100 ;  /* 0x000000641e057220 */ /* 0x040fe20000410000 */
[----:B------:R-:W-:Y:S01]  /*12280*/  FFMA.FTZ R7, R7, R6, R24 ;  /* 0x0000000607077223 */ /* 0x000fe20000010018 */
[-C--:B------:R-:W-:Y:S01]  /*12290*/  FMUL.FTZ R4, R30, R96.reuse ;  /* 0x000000601e047220 */ /* 0x080fe20000410000 */
[C---:B------:R-:W-:Y:S01]  /*122a0*/  FMUL.FTZ R29, R31.reuse, R97 ;  /* 0x000000611f1d7220 */ /* 0x040fe20000410000 */
[-C--:B------:R-:W-:Y:S01]  /*122b0*/  FMUL.FTZ R6, R31, R101.reuse ;  /* 0x000000651f067220 */ /* 0x080fe20000410000 */
[C---:B------:R-:W-:Y:S01]  /*122c0*/  FFMA.FTZ R96, R25.reuse, R96, R5 ;  /* 0x0000006019607223 */ /* 0x040fe20000010005 */
[----:B------:R-:W-:Y:S01]  /*122d0*/  FFMA.FTZ R27, R25, R100, -R4 ;  /* 0x00000064191b7223 */ /* 0x000fe20000010804 */
[C---:B------:R-:W-:Y:S01]  /*122e0*/  FFMA.FTZ R30, R26.reuse, R101, -R29 ;  /* 0x000000651a1e7223 */ /* 0x040fe2000001081d */
        /* <DEDUP_REMOVED lines=11> */
.L_x_2830:
[----:B------:R-:W-:Y:S05]  /*123a0*/  BSYNC B1 ;  /* 0x0000000000017941 */ /* 0x000fea0003800000 */
.L_x_2829:
[----:B------:R-:W-:Y:S04]  /*123b0*/  BSSY B1, `(.L_x_2831) ;  /* 0x0000069000017945 */ /* 0x000fe80003800000 */
[----:B------:R-:W-:Y:S05]  /*123c0*/  @P1 BRA `(.L_x_2832) ;  /* 0x00000004009c1947 */ /* 0x000fea0003800000 */
[----:B------:R-:W3:Y:S01]  /*123d0*/  LDL R43, [R1+0x38] ;  /* 0x00003800012b7983 */ /* 0x000ee20000100800 */
[----:B-1----:R-:W-:Y:S02]  /*123e0*/  LEA.HI R4, R3, R166, RZ, 0x1d ;  /* 0x000000a603047211 */ /* 0x002fe400078fe8ff */
[----:B--2---:R-:W-:Y:S02]  /*123f0*/  SHF.R.U64 R29, R8, 0x10, R9 ;  /* 0x00000010081d7819 */ /* 0x004fe40000001209 */
[----:B------:R-:W-:Y:S01]  /*12400*/  SHF.R.S32.HI R5, RZ, 0x1f, R4 ;  /* 0x0000001fff057819 */ /* 0x000fe20000011404 */
[----:B------:R-:W-:Y:S01]  /*12410*/  IMAD.SHL.U32 R6, R4, 0x8, RZ ;  /* 0x0000000804067824 */ /* 0x000fe200078e00ff */
[----:B------:R-:W-:Y:S02]  /*12420*/  SHF.R.U64 R33, R52, 0x10, R53 ;  /* 0x0000001034217819 */ /* 0x000fe40000001235 */
[----:B------:R-:W-:Y:S02]  /*12430*/  LEA.HI R5, R5, R4, RZ, 0x3 ;  /* 0x0000000405057211 */ /* 0x000fe400078f18ff */
[----:B------:R-:W-:-:S02]  /*12440*/  LOP3.LUT R4, R177, 0x38, R6, 0xf8, !PT ;  /* 0x00000038b1047812 */ /* 0x000fc400078ef806 */
[----:B------:R-:W-:Y:S02]  /*12450*/  SHF.L.U32 R6, R5, 0xa, RZ ;  /* 0x0000000a05067819 */ /* 0x000fe400000006ff */
[----:B------:R-:W-:Y:S02]  /*12460*/  LOP3.LUT R5, R4, R44, RZ, 0x3c, !PT ;  /* 0x0000002c04057212 */ /* 0x000fe400078e3cff */
[----:B------:R-:W-:Y:S02]  /*12470*/  LOP3.LUT R6, R6, 0x7fffe000, RZ, 0xc0, !PT ;  /* 0x7fffe00006067812 */ /* 0x000fe400078ec0ff */
[----:B------:R-:W-:Y:S02]  /*12480*/  PRMT R76, R76, 0x5410, R29 ;  /* 0x000054104c4c7816 */ /* 0x000fe4000000001d */
[----:B------:R-:W-:Y:S02]  /*12490*/  IADD3 R25, R5, R6, R184 ;  /* 0x0000000605197210 */ /* 0x000fe40007ffe0b8 */
[----:B------:R-:W-:Y:S01]  /*124a0*/  SHF.R.U32.HI R8, RZ, 0x10, R9 ;  /* 0x00000010ff087819 */ /* 0x000fe20000011609 */
[----:B------:R-:W-:Y:S01]  /*124b0*/  IMAD.U32 R34, R76, 0x10000, RZ ;  /* 0x000100004c227824 */ /* 0x000fe200078e00ff */
[----:B------:R-:W-:Y:S01]  /*124c0*/  PRMT R80, R80, 0x5410, R33 ;  /* 0x0000541050507816 */ /* 0x000fe20000000021 */
[----:B------:R-:W-:Y:S01]  /*124d0*/  IMAD R28, R25, 0x2, R2 ;  /* 0x00000002191c7824 */ /* 0x000fe200078e0202 */
[----:B------:R-:W-:-:S02]  /*124e0*/  SHF.R.U32.HI R52, RZ, 0x10, R53 ;  /* 0x00000010ff347819 */ /* 0x000fc40000011635 */
[----:B------:R-:W-:Y:S01]  /*124f0*/  SHF.R.U64 R9, R10, 0x10, R11 ;  /* 0x000000100a097819 */ /* 0x000fe2000000120b */
[----:B------:R-:W-:Y:S01]  /*12500*/  IMAD.U32 R33, R80, 0x10000, RZ ;  /* 0x0001000050217824 */ /* 0x000fe200078e00ff */
[----:B------:R-:W1:Y:S01]  /*12510*/  LDS.128 R24, [R28+0xc400] ;  /* 0x00c400001c187984 */ /* 0x000e620000000c00 */
[----:B------:R-:W-:Y:S02]  /*12520*/  SHF.R.U64 R31, R54, 0x10, R55 ;  /* 0x00000010361f7819 */ /* 0x000fe40000001237 */
[----:B------:R-:W-:Y:S02]  /*12530*/  SHF.R.U32.HI R10, RZ, 0x10, R11 ;  /* 0x00000010ff0a7819 */ /* 0x000fe4000001160b */
[----:B------:R-:W-:Y:S02]  /*12540*/  PRMT R77, R77, 0x5410, R8 ;  /* 0x000054104d4d7816 */ /* 0x000fe40000000008 */
[----:B------:R-:W-:Y:S02]  /*12550*/  SHF.R.U32.HI R54, RZ, 0x10, R55 ;  /* 0x00000010ff367819 */ /* 0x000fe40000011637 */
[----:B------:R-:W-:Y:S01]  /*12560*/  PRMT R81, R81, 0x5410, R52 ;  /* 0x0000541051517816 */ /* 0x000fe20000000034 */
[----:B------:R-:W-:Y:S01]  /*12570*/  IMAD.U32 R35, R77, 0x10000, RZ ;  /* 0x000100004d237824 */ /* 0x000fe200078e00ff */
[----:B------:R-:W-:-:S02]  /*12580*/  PRMT R79, R79, 0x5410, R10 ;  /* 0x000054104f4f7816 */ /* 0x000fc4000000000a */
[----:B------:R-:W-:Y:S02]  /*12590*/  PRMT R83, R83, 0x5410, R54 ;  /* 0x0000541053537816 */ /* 0x000fe40000000036 */
[----:B------:R-:W-:Y:S02]  /*125a0*/  PRMT R78, R78, 0x5410, R9 ;  /* 0x000054104e4e7816 */ /* 0x000fe40000000009 */
[----:B------:R-:W-:Y:S01]  /*125b0*/  PRMT R82, R82, 0x5410, R31 ;  /* 0x0000541052527816 */ /* 0x000fe2000000001f */
[C---:B-1----:R-:W-:Y:S01]  /*125c0*/  IMAD.U32 R29, R24.reuse, 0x10000, RZ ;  /* 0x00010000181d7824 */ /* 0x042fe200078e00ff */
[----:B------:R-:W-:Y:S01]  /*125d0*/  LOP3.LUT R24, R24, 0xffff0000, RZ, 0xc0, !PT ;  /* 0xffff000018187812 */ /* 0x000fe200078ec0ff */
[C---:B------:R-:W-:Y:S01]  /*125e0*/  IMAD.U32 R30, R25.reuse, 0x10000, RZ ;  /* 0x00010000191e7824 */ /* 0x040fe200078e00ff */
[----:B------:R-:W-:Y:S01]  /*125f0*/  LOP3.LUT R25, R25, 0xffff0000, RZ, 0xc0, !PT ;  /* 0xffff000019197812 */ /* 0x000fe200078ec0ff */
[C---:B------:R-:W-:Y:S01]  /*12600*/  FMUL.FTZ R37, R29.reuse, R34 ;  /* 0x000000221d257220 */ /* 0x040fe20000410000 */
[----:B------:R-:W-:Y:S01]  /*12610*/  FMUL.FTZ R39, R29, R33 ;  /* 0x000000211d277220 */ /* 0x000fe20000410000 */
[----:B------:R-:W-:-:S02]  /*12620*/  IMAD.U32 R29, R81, 0x10000, RZ ;  /* 0x00010000511d7824 */ /* 0x000fc400078e00ff */
[C---:B------:R-:W-:Y:S01]  /*12630*/  FMUL.FTZ R36, R30.reuse, R35 ;  /* 0x000000231e247220 */ /* 0x040fe20000410000 */
        /* <DEDUP_REMOVED lines=10> */
[----:B------:R-:W-:Y:S01]  /*126e0*/  FFMA.FTZ R37, R8, R33, -R37 ;  /* 0x0000002108257223 */ /* 0x000fe20000010825 */
[----:B------:R-:W-:-:S02]  /*126f0*/  IMAD.U32 R33, R79, 0x10000, RZ ;  /* 0x000100004f217824 */ /* 0x000fc400078e00ff */
[----:B------:R-:W-:Y:S01]  /*12700*/  FFMA.FTZ R39, R8, R34, R39 ;  /* 0x0000002208277223 */ /* 0x000fe20000010027 */
[----:B------:R-:W-:Y:S02]  /*12710*/  IMAD.U32 R8, R83, 0x10000, RZ ;  /* 0x0001000053087824 */ /* 0x000fe400078e00ff */
[----:B------:R-:W-:Y:S01]  /*12720*/  FFMA.FTZ R36, R9, R29, -R36 ;  /* 0x0000001d09247223 */ /* 0x000fe20000010824 */
[----:B------:R-:W-:Y:S01]  /*12730*/  FMUL.FTZ R34, R32, R33 ;  /* 0x0000002120227220 */ /* 0x000fe20000410000 */
[----:B------:R-:W-:Y:S01]  /*12740*/  IMAD.U32 R11, R7, 0x10000, RZ ;  /* 0x00010000070b7824 */ /* 0x000fe200078e00ff */
[----:B------:R-:W-:Y:S01]  /*12750*/  LOP3.LUT R29, R76, 0xffff0000, RZ, 0xc0, !PT ;  /* 0xffff00004c1d7812 */ /* 0x000fe200078ec0ff */
[-C--:B------:R-:W-:Y:S01]  /*12760*/  FMUL.FTZ R32, R32, R8.reuse ;  /* 0x0000000820207220 */ /* 0x080fe20000410000 */
[----:B------:R-:W-:Y:S01]  /*12770*/  FFMA.FTZ R35, R9, R35, R30 ;  /* 0x0000002309237223 */ /* 0x000fe2000001001e */
[----:B------:R-:W-:Y:S01]  /*12780*/  LOP3.LUT R9, R80, 0xffff0000, RZ, 0xc0, !PT ;  /* 0xffff000050097812 */ /* 0x000fe200078ec0ff */
[C---:B------:R-:W-:Y:S01]  /*12790*/  FFMA.FTZ R38, R11.reuse, R8, -R34 ;  /* 0x000000080b267223 */ /* 0x040fe20000010822 */
[----:B------:R-:W-:Y:S01]  /*127a0*/  FFMA.FTZ R40, R11, R33, R32 ;  /* 0x000000210b287223 */ /* 0x000fe20000010020 */
[C---:B------:R-:W-:Y:S01]  /*127b0*/  FMUL.FTZ R11, R24.reuse, R29 ;  /* 0x0000001d180b7220 */ /* 0x040fe20000410000 */
[----:B------:R-:W-:Y:S01]  /*127c0*/  LOP3.LUT R8, R81, 0xffff0000, RZ, 0xc0, !PT ;  /* 0xffff000051087812 */ /* 0x000fe200078ec0ff */
[-C--:B------:R-:W-:Y:S01]  /*127d0*/  FMUL.FTZ R33, R24, R9.reuse ;  /* 0x0000000918217220 */ /* 0x080fe20000410000 */
[----:B------:R-:W-:Y:S01]  /*127e0*/  LOP3.LUT R30, R77, 0xffff0000, RZ, 0xc0, !PT ;  /* 0xffff00004d1e7812 */ /* 0x000fe200078ec0ff */
[----:B------:R-:W-:Y:S01]  /*127f0*/  FFMA.FTZ R24, R4, R9, -R11 ;  /* 0x0000000904187223 */ /* 0x000fe2000001080b */
[----:B------:R-:W-:-:S02]  /*12800*/  IMAD.U32 R11, R78, 0x10000, RZ ;  /* 0x000100004e0b7824 */ /* 0x000fc400078e00ff */
[----:B------:R-:W-:Y:S01]  /*12810*/  FFMA.FTZ R32, R4, R29, R33 ;  /* 0x0000001d04207223 */ /* 0x000fe20000010021 */
[----:B------:R-:W-:Y:S02]  /*12820*/  IMAD.U32 R10, R6, 0x10000, RZ ;  /* 0x00010000060a7824 */ /* 0x000fe400078e00ff */
[----:B------:R-:W-:Y:S01]  /*12830*/  FMUL.FTZ R34, R25, R30 ;  /* 0x0000001e19227220 */ /* 0x000fe20000410000 */
[----:B------:R-:W-:Y:S02]  /*12840*/  IMAD.U32 R9, R82, 0x10000, RZ ;  /* 0x0001000052097824 */ /* 0x000fe400078e00ff */
[----:B------:R-:W-:Y:S01]  /*12850*/  FMUL.FTZ R29, R31, R11 ;  /* 0x0000000b1f1d7220 */ /* 0x000fe20000410000 */
[-C--:B------:R-:W-:Y:S01]  /*12860*/  FMUL.FTZ R41, R25, R8.reuse ;  /* 0x0000000819297220 */ /* 0x080fe20000410000 */
[----:B------:R-:W-:Y:S01]  /*12870*/  FFMA.FTZ R25, R5, R8, -R34 ;  /* 0x0000000805197223 */ /* 0x000fe20000010822 */
[-C--:B------:R-:W-:Y:S01]  /*12880*/  FMUL.FTZ R31, R31, R9.reuse ;  /* 0x000000091f1f7220 */ /* 0x080fe20000410000 */
[----:B------:R-:W-:Y:S01]  /*12890*/  FFMA.FTZ R29, R10, R9, -R29 ;  /* 0x000000090a1d7223 */ /* 0x000fe2000001081d */
[----:B------:R-:W-:Y:S01]  /*128a0*/  FFMA.FTZ R30, R5, R30, R41 ;  /* 0x0000001e051e7223 */ /* 0x000fe20000010029 */
[----:B------:R-:W-:Y:S01]  /*128b0*/  LOP3.LUT R9, R78, 0xffff0000, RZ, 0xc0, !PT ;  /* 0xffff00004e097812 */ /* 0x000fe200078ec0ff */
[----:B------:R-:W-:Y:S01]  /*128c0*/  FFMA.FTZ R10, R10, R11, R31 ;  /* 0x0000000b0a0a7223 */ /* 0x000fe2000001001f */
[----:B------:R-:W-:-:S02]  /*128d0*/  LOP3.LUT R5, R82, 0xffff0000, RZ, 0xc0, !PT ;  /* 0xffff000052057812 */ /* 0x000fc400078ec0ff */
[----:B------:R-:W-:Y:S01]  /*128e0*/  LOP3.LUT R8, R79, 0xffff0000, RZ, 0xc0, !PT ;  /* 0xffff00004f087812 */ /* 0x000fe200078ec0ff */
[C---:B------:R-:W-:Y:S01]  /*128f0*/  FMUL.FTZ R11, R26.reuse, R9 ;  /* 0x000000091a0b7220 */ /* 0x040fe20000410000 */
[----:B------:R-:W-:Y:S01]  /*12900*/  LOP3.LUT R4, R83, 0xffff0000, RZ, 0xc0, !PT ;  /* 0xffff000053047812 */ /* 0x000fe200078ec0ff */
[-C--:B------:R-:W-:Y:S01]  /*12910*/  FMUL.FTZ R34, R26, R5.reuse ;  /* 0x000000051a227220 */ /* 0x080fe20000410000 */
[----:B------:R-:W-:Y:S01]  /*12920*/  LOP3.LUT R6, R6, 0xffff0000, RZ, 0xc0, !PT ;  /* 0xffff000006067812 */ /* 0x000fe200078ec0ff */
[----:B------:R-:W-:Y:S01]  /*12930*/  FMUL.FTZ R42, R27, R8 ;  /* 0x000000081b2a7220 */ /* 0x000fe20000410000 */
[----:B------:R-:W-:Y:S01]  /*12940*/  LOP3.LUT R7, R7, 0xffff0000, RZ, 0xc0, !PT ;  /* 0xffff000007077812 */ /* 0x000fe200078ec0ff */
[-C--:B------:R-:W-:Y:S02]  /*12950*/  FMUL.FTZ R31, R27, R4.reuse ;  /* 0x000000041b1f7220 */ /* 0x080fe40000410000 */
[C---:B------:R-:W-:Y:S01]  /*12960*/  FFMA.FTZ R26, R6.reuse, R5, -R11 ;  /* 0x00000005061a7223 */ /* 0x040fe2000001080b */
[----:B------:R-:W-:Y:S01]  /*12970*/  FFMA.FTZ R11, R6, R9, R34 ;  /* 0x00000009060b7223 */ /* 0x000fe20000010022 */
        /* <DEDUP_REMOVED lines=12> */
.L_x_2832:
[----:B------:R-:W-:Y:S05]  /*12a40*/  BSYNC B1 ;  /* 0x0000000000017941 */ /* 0x000fea0003800000 */
.L_x_2831:
[----:B------:R-:W-:Y:S05]  /*12a50*/  @P2 BRA `(.L_x_2804) ;  /* 0x00000004009c2947 */ /* 0x000fea0003800000 */
[----:B--2---:R-:W2:Y:S01]  /*12a60*/  LDL R34, [R1+0x34] ;  /* 0x0000340001227983 */ /* 0x004ea20000100800 */
[----:B------:R-:W-:Y:S02]  /*12a70*/  LEA.HI R3, R3, R167, RZ, 0x1d ;  /* 0x000000a703037211 */ /* 0x000fe400078fe8ff */
[----:B-1----:R-:W-:Y:S02]  /*12a80*/  SHF.R.U64 R25, R12, 0x10, R13 ;  /* 0x000000100c197819 */ /* 0x002fe4000000120d */
[----:B---3--:R-:W-:Y:S01]  /*12a90*/  SHF.R.S32.HI R6, RZ, 0x1f, R3 ;  /* 0x0000001fff067819 */ /* 0x008fe20000011403 */
[----:B------:R-:W-:Y:S01]  /*12aa0*/  IMAD.SHL.U32 R4, R3, 0x8, RZ ;  /* 0x0000000803047824 */ /* 0x000fe200078e00ff */
[----:B------:R-:W-:Y:S02]  /*12ab0*/  SHF.R.U64 R27, R56, 0x10, R57 ;  /* 0x00000010381b7819 */ /* 0x000fe40000001239 */
[----:B------:R-:W-:Y:S02]  /*12ac0*/  LEA.HI R6, R6, R3, RZ, 0x3 ;  /* 0x0000000306067211 */ /* 0x000fe400078f18ff */
[----:B------:R-:W-:-:S02]  /*12ad0*/  LOP3.LUT R3, R177, 0x38, R4, 0xf8, !PT ;  /* 0x00000038b1037812 */ /* 0x000fc400078ef804 */
[----:B------:R-:W-:Y:S01]  /*12ae0*/  SHF.R.U32.HI R13, RZ, 0x10, R13 ;  /* 0x00000010ff0d7819 */ /* 0x000fe2000001160d */
[----:B------:R-:W-:Y:S01]  /*12af0*/  IMAD.SHL.U32 R6, R6, 0x400, RZ ;  /* 0x0000040006067824 */ /* 0x000fe200078e00ff */
[----:B------:R-:W-:Y:S02]  /*12b00*/  LOP3.LUT R3, R3, R44, RZ, 0x3c, !PT ;  /* 0x0000002c03037212 */ /* 0x000fe400078e3cff */
[----:B------:R-:W-:Y:S02]  /*12b10*/  PRMT R26, R0, 0x5410, R25 ;  /* 0x00005410001a7816 */ /* 0x000fe40000000019 */
[----:B------:R-:W-:Y:S02]  /*12b20*/  LOP3.LUT R6, R6, 0x7fffe000, RZ, 0xc0, !PT ;  /* 0x7fffe00006067812 */ /* 0x000fe400078ec0ff */
[----:B------:R-:W-:Y:S02]  /*12b30*/  SHF.R.U64 R30, R14, 0x10, R15 ;  /* 0x000000100e1e7819 */ /* 0x000fe4000000120f */
[----:B------:R-:W-:-:S02]  /*12b40*/  IADD3 R3, R3, R6, R184 ;  /* 0x0000000603037210 */ /* 0x000fc40007ffe0b8 */
[----:B------:R-:W-:Y:S01]  /*12b50*/  PRMT R70, R70, 0x5410, R27 ;  /* 0x0000541046467816 */ /* 0x000fe2000000001b */
[----:B------:R-:W-:Y:S01]  /*12b60*/  IMAD.U32 R27, R26, 0x10000, RZ ;  /* 0x000100001a1b7824 */ /* 0x000fe200078e00ff */
[----:B------:R-:W-:Y:S01]  /*12b70*/  SHF.R.U32.HI R56, RZ, 0x10, R57 ;  /* 0x00000010ff387819 */ /* 0x000fe20000011639 */
[----:B------:R-:W-:Y:S01]  /*12b80*/  IMAD R3, R3, 0x2, R2 ;  /* 0x0000000203037824 */ /* 0x000fe200078e0202 */
[----:B------:R-:W-:Y:S01]  /*12b90*/  SHF.R.U32.HI R14, RZ, 0x10, R15 ;  /* 0x00000010ff0e7819 */ /* 0x000fe2000001160f */
[----:B------:R-:W-:Y:S01]  /*12ba0*/  IMAD.U32 R25, R70, 0x10000, RZ ;  /* 0x0001000046197824 */ /* 0x000fe200078e00ff */
[----:B------:R-:W-:Y:S02]  /*12bb0*/  PRMT R28, R20, 0x5410, R13 ;  /* 0x00005410141c7816 */ /* 0x000fe4000000000d */
[----:B------:R-:W1:Y:S01]  /*12bc0*/  LDS.128 R8, [R3+0xc400] ;  /* 0x00c4000003087984 */ /* 0x000e620000000c00 */
[--C-:B------:R-:W-:Y:S02]  /*12bd0*/  SHF.R.U64 R24, R58, 0x10, R59.reuse ;  /* 0x000000103a187819 */ /* 0x100fe4000000123b */
[----:B------:R-:W-:Y:S01]  /*12be0*/  PRMT R71, R71, 0x5410, R56 ;  /* 0x0000541047477816 */ /* 0x000fe20000000038 */
[----:B------:R-:W-:Y:S01]  /*12bf0*/  IMAD.U32 R29, R28, 0x10000, RZ ;  /* 0x000100001c1d7824 */ /* 0x000fe200078e00ff */
[----:B------:R-:W-:-:S02]  /*12c00*/  SHF.R.U32.HI R59, RZ, 0x10, R59 ;  /* 0x00000010ff3b7819 */ /* 0x000fc4000001163b */
[----:B------:R-:W-:Y:S02]  /*12c10*/  PRMT R69, R69, 0x5410, R14 ;  /* 0x0000541045457816 */ /* 0x000fe4000000000e */
[----:B------:R-:W-:Y:S02]  /*12c20*/  PRMT R73, R73, 0x5410, R24 ;  /* 0x0000541049497816 */ /* 0x000fe40000000018 */
[----:B------:R-:W-:Y:S02]  /*12c30*/  PRMT R74, R74, 0x5410, R59 ;  /* 0x000054104a4a7816 */ /* 0x000fe4000000003b */
[----:B------:R-:W-:Y:S02]  /*12c40*/  LOP3.LUT R28, R28, 0xffff0000, RZ, 0xc0, !PT ;  /* 0xffff00001c1c7812 */ /* 0x000fe400078ec0ff */
        /* <DEDUP_REMOVED lines=20> */
[----:B------:R-:W-:Y:S01]  /*12d90*/  FFMA.FTZ R32, R0, R25, -R31 ;  /* 0x0000001900207223 */ /* 0x000fe2000001081f */
[----:B------:R-:W-:-:S02]  /*12da0*/  IMAD.U32 R31, R69, 0x10000, RZ ;  /* 0x00010000451f7824 */ /* 0x000fc400078e00ff */
[----:B------:R-:W-:Y:S01]  /*12db0*/  FFMA.FTZ R35, R12, R15, -R35 ;  /* 0x0000000f0c237223 */ /* 0x000fe20000010823 */
[----:B------:R-:W-:Y:S02]  /*12dc0*/  IMAD.U32 R14, R7, 0x10000, RZ ;  /* 0x00010000070e7824 */ /* 0x000fe400078e00ff */
[----:B------:R-:W-:Y:S01]  /*12dd0*/  FFMA.FTZ R33, R0, R27, R33 ;  /* 0x0000001b00217223 */ /* 0x000fe20000010021 */
[----:B------:R-:W-:Y:S02]  /*12de0*/  IMAD.U32 R25, R74, 0x10000, RZ ;  /* 0x000100004a197824 */ /* 0x000fe400078e00ff */
[----:B------:R-:W-:Y:S01]  /*12df0*/  FMUL.FTZ R15, R24, R31 ;  /* 0x0000001f180f7220 */ /* 0x000fe20000410000 */
[----:B------:R-:W-:Y:S01]  /*12e00*/  LOP3.LUT R27, R26, 0xffff0000, RZ, 0xc0, !PT ;  /* 0xffff00001a1b7812 */ /* 0x000fe200078ec0ff */
[----:B------:R-:W-:Y:S01]  /*12e10*/  FFMA.FTZ R37, R12, R29, R37 ;  /* 0x0000001d0c257223 */ /* 0x000fe20000010025 */
[----:B------:R-:W-:Y:S01]  /*12e20*/  LOP3.LUT R0, R71, 0xffff0000, RZ, 0xc0, !PT ;  /* 0xffff000047007812 */ /* 0x000fe200078ec0ff */
[-C--:B------:R-:W-:Y:S01]  /*12e30*/  FFMA.FTZ R26, R14, R25.reuse, -R15 ;  /* 0x000000190e1a7223 */ /* 0x080fe2000001080f */
[----:B------:R-:W-:Y:S01]  /*12e40*/  LOP3.LUT R15, R70, 0xffff0000, RZ, 0xc0, !PT ;  /* 0xffff0000460f7812 */ /* 0x000fe200078ec0ff */
[----:B------:R-:W-:Y:S01]  /*12e50*/  FMUL.FTZ R24, R24, R25 ;  /* 0x0000001918187220 */ /* 0x000fe20000410000 */
[----:B------:R-:W-:Y:S01]  /*12e60*/  FMUL.FTZ R25, R8, R27 ;  /* 0x0000001b08197220 */ /* 0x000fe20000410000 */
[----:B------:R-:W-:Y:S01]  /*12e70*/  FMUL.FTZ R9, R9, R0 ;  /* 0x0000000009097220 */ /* 0x000fe20000410000 */
[----:B------:R-:W-:-:S02]  /*12e80*/  IMAD.U32 R12, R30, 0x10000, RZ ;  /* 0x000100001e0c7824 */ /* 0x000fc400078e00ff */
[----:B------:R-:W-:Y:S01]  /*12e90*/  FMUL.FTZ R29, R8, R15 ;  /* 0x0000000f081d7220 */ /* 0x000fe20000410000 */
[----:B------:R-:W-:Y:S01]  /*12ea0*/  FFMA.FTZ R31, R14, R31, R24 ;  /* 0x0000001f0e1f7223 */ /* 0x000fe20000010018 */
[C---:B------:R-:W-:Y:S01]  /*12eb0*/  FFMA.FTZ R20, R5.reuse, R0, -R20 ;  /* 0x0000000005147223 */ /* 0x040fe20000010814 */
[----:B------:R-:W-:Y:S01]  /*12ec0*/  FFMA.FTZ R28, R5, R28, R9 ;  /* 0x0000001c051c7223 */ /* 0x000fe20000010009 */
[C---:B------:R-:W-:Y:S01]  /*12ed0*/  FFMA.FTZ R25, R4.reuse, R15, -R25 ;  /* 0x0000000f04197223 */ /* 0x040fe20000010819 */
[----:B------:R-:W-:Y:S02]  /*12ee0*/  IMAD.U32 R8, R73, 0x10000, RZ ;  /* 0x0001000049087824 */ /* 0x000fe400078e00ff */
[----:B------:R-:W-:Y:S01]  /*12ef0*/  FFMA.FTZ R14, R4, R27, R29 ;  /* 0x0000001b040e7223 */ /* 0x000fe2000001001d */
[----:B------:R-:W-:Y:S01]  /*12f00*/  LOP3.LUT R5, R30, 0xffff0000, RZ, 0xc0, !PT ;  /* 0xffff00001e057812 */ /* 0x000fe200078ec0ff */
[----:B------:R-:W-:Y:S02]  /*12f10*/  IMAD.U32 R13, R6, 0x10000, RZ ;  /* 0x00010000060d7824 */ /* 0x000fe400078e00ff */
[----:B------:R-:W-:Y:S01]  /*12f20*/  FMUL.FTZ R4, R21, R12 ;  /* 0x0000000c15047220 */ /* 0x000fe20000410000 */
[----:B------:R-:W-:Y:S01]  /*12f30*/  LOP3.LUT R73, R73, 0xffff0000, RZ, 0xc0, !PT ;  /* 0xffff000049497812 */ /* 0x000fe200078ec0ff */
[-C--:B------:R-:W-:Y:S01]  /*12f40*/  FMUL.FTZ R24, R21, R8.reuse ;  /* 0x0000000815187220 */ /* 0x080fe20000410000 */
[----:B------:R-:W-:Y:S01]  /*12f50*/  LOP3.LUT R0, R69, 0xffff0000, RZ, 0xc0, !PT ;  /* 0xffff000045007812 */ /* 0x000fe200078ec0ff */
[----:B------:R-:W-:Y:S01]  /*12f60*/  FFMA.FTZ R15, R13, R8, -R4 ;  /* 0x000000080d0f7223 */ /* 0x000fe20000010804 */
[----:B------:R-:W-:Y:S01]  /*12f70*/  LOP3.LUT R74, R74, 0xffff0000, RZ, 0xc0, !PT ;  /* 0xffff00004a4a7812 */ /* 0x000fe200078ec0ff */
[----:B------:R-:W-:Y:S01]  /*12f80*/  FMUL.FTZ R9, R10, R5 ;  /* 0x000000050a097220 */ /* 0x000fe20000410000 */
[----:B------:R-:W-:Y:S01]  /*12f90*/  LOP3.LUT R6, R6, 0xffff0000, RZ, 0xc0, !PT ;  /* 0xffff000006067812 */ /* 0x000fe200078ec0ff */
[-C--:B------:R-:W-:Y:S01]  /*12fa0*/  FMUL.FTZ R4, R10, R73.reuse ;  /* 0x000000490a047220 */ /* 0x080fe20000410000 */
[----:B------:R-:W-:Y:S01]  /*12fb0*/  LOP3.LUT R7, R7, 0xffff0000, RZ, 0xc0, !PT ;  /* 0xffff000007077812 */ /* 0x000fe200078ec0ff */
[C---:B------:R-:W-:Y:S01]  /*12fc0*/  FMUL.FTZ R8, R11.reuse, R0 ;  /* 0x000000000b087220 */ /* 0x040fe20000410000 */
[----:B------:R-:W-:Y:S01]  /*12fd0*/  FMUL.FTZ R21, R11, R74 ;  /* 0x0000004a0b157220 */ /* 0x000fe20000410000 */
[----:B------:R-:W-:Y:S01]  /*12fe0*/  FFMA.FTZ R24, R13, R12, R24 ;  /* 0x0000000c0d187223 */ /* 0x000fe20000010018 */
        /* <DEDUP_REMOVED lines=14> */
.L_x_2804:
[----:B------:R-:W-:Y:S05]  /*130d0*/  BSYNC B0 ;  /* 0x0000000000007941 */ /* 0x000fea0003800000 */
.L_x_2782:
        /* <DEDUP_REMOVED lines=8> */
.L_x_2780:
[----:B01-3--:R-:W3:Y:S02]  /*13160*/  LDL R0, [R1+0x30] ;  /* 0x0000300001007983 */ /* 0x00bee40000100800 */
[----:B---3--:R-:W-:-:S13]  /*13170*/  R2UR UR4, R0 ;  /* 0x00000000000472ca */ /* 0x008fda00000e0000 */
[----:B------:R-:W-:-:S05]  /*13180*/  IMAD.U32 R0, RZ, RZ, UR4 ;  /* 0x00000004ff007e24 */ /* 0x000fca000f8e00ff */
[----:B------:R-:W-:-:S13]  /*13190*/  ISETP.NE.AND P0, PT, R0, 0x3, PT ;  /* 0x000000030000780c */ /* 0x000fda0003f05270 */
[----:B------:R-:W-:Y:S05]  /*131a0*/  @!P0 BRA `(.L_x_2833) ;  /* 0x0000000000048947 */ /* 0x000fea0003800000 */
[----:B------:R-:W-:Y:S01]  /*131b0*/  BPT.TRAP 0x1 ;  /* 0x000000040000795c */ /* 0x000fe20000300000 */
.L_x_2833:
[----:B------:R-:W-:Y:S01]  /*131c0*/  IMAD R0, R162, 0x8, R2 ;  /* 0x00000008a2007824 */ /* 0x000fe200078e0202 */
[----:B--2-4-:R-:W-:-:S04]  /*131d0*/  SHF.L.U32 R3, R168, 0x1f, RZ ;  /* 0x0000001fa8037819 */ /* 0x014fc800000006ff */
[----:B------:R0:W1:Y:S01]  /*131e0*/  SYNCS.PHASECHK.TRANS64.TRYWAIT P1, [R0+URZ+0x2a830], R3 ;  /* 0x02a83003000075a7 */ /* 0x000062000802017f */
[----:B------:R-:W-:Y:S05]  /*131f0*/  @!P0 BRA `(.L_x_2834) ;  /* 0x0000000000048947 */ /* 0x000fea0003800000 */
[----:B------:R-:W-:Y:S01]  /*13200*/  BPT.TRAP 0x1 ;  /* 0x000000040000795c */ /* 0x000fe20000300000 */
.L_x_2834:
[----:B-1----:R-:W-:Y:S05]  /*13210*/  @P1 BRA `(.L_x_2835) ;  /* 0x0000000000081947 */ /* 0x002fea0003800000 */
[----:B------:R-:W1:Y:S02]  /*13220*/  SYNCS.PHASECHK.TRANS64.TRYWAIT P1, [R0+URZ+0x2a830], R3 ;  /* 0x02a83003000075a7 */ /* 0x000e64000802017f */
[----:B-1----:R-:W-:Y:S05]  /*13230*/  @!P1 BRA `(.L_x_2836) ;  /* 0x0000014000d89947 */ /* 0x002fea0003800000 */
.L_x_2835:
[----:B------:R-:W-:Y:S05]  /*13240*/  WARPSYNC.ALL ;  /* 0x0000000000007948 */ /* 0x000fea0003800000 */
[----:B01----:R-:W-:Y:S01]  /*13250*/  VIADD R3, R2, 0x18400 ;  /* 0x0001840002037836 */ /* 0x003fe20000000000 */
[----:B------:R-:W-:Y:S01]  /*13260*/  R2UR UR4, R68 ;  /* 0x00000000440472ca */ /* 0x000fe200000e0000 */
[----:B------:R-:W-:Y:S01]  /*13270*/  IMAD.MOV.U32 R7, RZ, RZ, 0x40000040 ;  /* 0x40000040ff077424 */ /* 0x000fe200078e00ff */
        /* <DEDUP_REMOVED lines=36> */
[----:B0-----:R-:W-:Y:S01]  /*134c0*/  MOV R11, UR9 ;  /* 0x00000009000b7c02 */ /* 0x001fe20008000f00 */
[----:B------:R-:W-:Y:S01]  /*134d0*/  IMAD.U32 R10, RZ, RZ, UR8 ;  /* 0x00000008ff0a7e24 */ /* 0x000fe2000f8e00ff */
[----:B------:R-:W-:Y:S01]  /*134e0*/  UIADD3 UR36, UR4, 0x806, URZ ;  /* 0x0000080604247890 */ /* 0x000fe2000fffe03f */
[----:B------:R-:W-:-:S03]  /*134f0*/  UMOV UR37, 0x40000040 ;  /* 0x4000004000257882 */ /* 0x000fc60000000000 */
        /* <DEDUP_REMOVED lines=96> */
.L_x_2837:
[----:B------:R-:W0:Y:S01]  /*13b00*/  LDC R6, c[0x0][0x448] ;  /* 0x00011200ff067b82 */ /* 0x000e220000000800 */
[----:B------:R-:W-:Y:S01]  /*13b10*/  IMAD.IADD R8, R191, 0x1, R186 ;  /* 0x00000001bf087824 */ /* 0x000fe200078e02ba */
[----:B------:R-:W-:Y:S01]  /*13b20*/  ULDC UR4, c[0x0][0x9d8] ;  /* 0x0002760000047ab9 */ /* 0x000fe20000000800 */
[----:B------:R-:W-:Y:S01]  /*13b30*/  ULDC UR38, c[0x0][0x9d8] ;  /* 0x0002760000267ab9 */ /* 0x000fe20000000800 */
        /* <DEDUP_REMOVED lines=20> */
[----:B0-----:R-:W-:Y:S01]  /*13c80*/  ISETP.NE.AND P1, PT, R6, 0x1, PT ;  /* 0x000000010600780c */ /* 0x001fe20003f25270 */
        /* <DEDUP_REMOVED lines=12> */
[----:B------:R-:W4:Y:S01]  /*13d50*/  @P1 LDC R9, c[0x0][0x44c] ;  /* 0x00011300ff091b82 */ /* 0x000f220000000800 */
[----:B------:R-:W-:Y:S01]  /*13d60*/  FMUL.FTZ R71, R71, UR4 ;  /* 0x0000000447477c20 */ /* 0x000fe20008410000 */
[----:B------:R-:W-:Y:S01]  /*13d70*/  FMUL.FTZ R44, R44, UR4 ;  /* 0x000000042c2c7c20 */ /* 0x000fe20008410000 */
[----:B------:R-:W-:Y:S01]  /*13d80*/  FMUL.FTZ R10, R29, UR4 ;  /* 0x000000041d0a7c20 */ /* 0x000fe20008410000 */
[----:B------:R-:W-:Y:S01]  /*13d90*/  FMUL.FTZ R12, R33, UR4 ;  /* 0x00000004210c7c20 */ /* 0x000fe20008410000 */
[----:B------:R-:W3:Y:S01]  /*13da0*/  MUFU.TANH R34, R34 ;  /* 0x0000002200227308 */ /* 0x000ee20000002400 */
[----:B------:R-:W-:Y:S01]  /*13db0*/  FMUL.FTZ R14, R37, UR4 ;  /* 0x00000004250e7c20 */ /* 0x000fe20008410000 */
[----:B------:R-:W-:Y:S01]  /*13dc0*/  FMUL.FTZ R15, R41, UR4 ;  /* 0x00000004290f7c20 */ /* 0x000fe20008410000 */
[----:B------:R-:W1:Y:S01]  /*13dd0*/  @P1 LDC R21, c[0x0][0x450] ;  /* 0x00011400ff151b82 */ /* 0x000e620000000800 */
        /* <DEDUP_REMOVED lines=15> */
[----:B----4-:R-:W-:Y:S01]  /*13ed0*/  @P1 IMAD.HI.U32 R6, R8, R9, RZ ;  /* 0x0000000908061227 */ /* 0x010fe200078e00ff */
[----:B------:R-:W-:Y:S01]  /*13ee0*/  ULDC UR39, c[0x0][0x9d8] ;  /* 0x0002760000277ab9 */ /* 0x000fe20000000800 */
[----:B------:R-:W-:Y:S01]  /*13ef0*/  ULDC UR42, c[0x0][0x988] ;  /* 0x00026200002a7ab9 */ /* 0x000fe20000000800 */
[----:B------:R-:W-:Y:S01]  /*13f00*/  ULDC UR43, c[0x0][0x988] ;  /* 0x00026200002b7ab9 */ /* 0x000fe20000000800 */
[C---:B------:R-:W-:Y:S01]  /*13f10*/  IMAD R9, R72.reuse, -0x60, RZ ;  /* 0xffffffa048097824 */ /* 0x040fe200078e02ff */
[----:B------:R-:W4:Y:S01]  /*13f20*/  MUFU.TANH R39, R39 ;  /* 0x0000002700277308 */ /* 0x000f220000002400 */
[----:B------:R-:W-:Y:S01]  /*13f30*/  BSSY B0, `(.L_x_2838) ;  /* 0x000048c000007945 */ /* 0x000fe20003800000 */
[----:B-1----:R-:W-:Y:S01]  /*13f40*/  @P1 SHF.R.U32.HI R8, RZ, R21, R6 ;  /* 0x00000015ff081219 */ /* 0x002fe20000011606 */
[----:B------:R-:W-:Y:S01]  /*13f50*/  IMAD R21, R72, -0x60, R188 ;  /* 0xffffffa048157824 */ /* 0x000fe200078e02bc */
[----:B------:R-:W-:-:S03]  /*13f60*/  IADD3 R88, -R190, 0x61, R9 ;  /* 0x00000061be587810 */ /* 0x000fc60007ffe109 */
[----:B------:R-:W1:Y:S01]  /*13f70*/  SHFL.IDX PT, R6, R8, 0x1, 0x1c1f ;  /* 0x003c1f0008067f89 */ /* 0x000e6200000e0000 */
[----:B------:R-:W-:Y:S01]  /*13f80*/  IADD3 R9, -R190, 0x60, R21 ;  /* 0x00000060be097810 */ /* 0x000fe20007ffe115 */
[----:B------:R-:W4:Y:S01]  /*13f90*/  MUFU.TANH R42, R42 ;  /* 0x0000002a002a7308 */ /* 0x000f220000002400 */
[----:B------:R-:W-:Y:S01]  /*13fa0*/  IADD3 R88, -R187, R88, R188 ;  /* 0x00000058bb587210 */ /* 0x000fe20007ffe1bc */
[----:B------:R-:W-:Y:S06]  /*13fb0*/  SHFL.IDX PT, R8, R8, RZ, 0x1c1f ;  /* 0x001c1fff08087589 */ /* 0x000fec00000e0000 */
[----:B------:R-:W4:Y:S08]  /*13fc0*/  MUFU.TANH R40, R43 ;  /* 0x0000002b00287308 */ /* 0x000f300000002400 */
[----:B------:R-:W4:Y:S01]  /*13fd0*/  MUFU.TANH R46, R46 ;  /* 0x0000002e002e7308 */ /* 0x000f220000002400 */
[----:B-1----:R-:W-:Y:S01]  /*13fe0*/  VIADDMNMX R25, R6, R88, R9, PT ;  /* 0x0000005806197246 */ /* 0x002fe20003800109 */
[----:B------:R-:W-:-:S06]  /*13ff0*/  FMUL.FTZ R6, R62, UR4 ;  /* 0x000000043e067c20 */ /* 0x000fcc0008410000 */
[----:B------:R-:W1:Y:S01]  /*14000*/  MUFU.TANH R47, R47 ;  /* 0x0000002f002f7308 */ /* 0x000e620000002400 */
[----:B------:R-:W-:Y:S01]  /*14010*/  ULDC UR4, c[0x0][0x988] ;  /* 0x0002620000047ab9 */ /* 0x000fe20000000800 */
[C---:B------:R-:W-:Y:S02]  /*14020*/  ISETP.GT.AND P2, PT, R25.reuse, RZ, PT ;  /* 0x000000ff1900720c */ /* 0x040fe40003f44270 */
[C---:B------:R-:W-:Y:S02]  /*14030*/  ISETP.GT.AND P3, PT, R25.reuse, 0x1, PT ;  /* 0x000000011900780c */ /* 0x040fe40003f64270 */
[----:B------:R-:W-:Y:S02]  /*14040*/  ISETP.GT.AND P4, PT, R25, 0x8, PT ;  /* 0x000000081900780c */ /* 0x000fe40003f84270 */
[----:B------:R-:W-:Y:S01]  /*14050*/  FSEL R21, R26, -INF , P2 ;  /* 0xff8000001a157808 */ /* 0x000fe20001000000 */
[----:B------:R1:W1:Y:S01]  /*14060*/  MUFU.TANH R24, R50 ;  /* 0x0000003200187308 */ /* 0x0002620000002400 */
[----:B--2---:R-:W-:-:S02]  /*14070*/  FSEL R86, R27, -INF , P3 ;  /* 0xff8000001b567808 */ /* 0x004fc40001800000 */
[----:B------:R-:W-:Y:S02]  /*14080*/  ISETP.GT.AND P2, PT, R25, 0x9, PT ;  /* 0x000000091900780c */ /* 0x000fe40003f44270 */
[----:B0-----:R-:W-:Y:S02]  /*14090*/  FSEL R84, R30, -INF , P4 ;  /* 0xff8000001e547808 */ /* 0x001fe40002000000 */
[----:B------:R-:W-:Y:S01]  /*140a0*/  FMNMX.FTZ R27, R21, R86, !PT ;  /* 0x00000056151b7209 */ /* 0x000fe20007810000 */
[----:B------:R-:W0:Y:S01]  /*140b0*/  MUFU.TANH R51, R51 ;  /* 0x0000003300337308 */ /* 0x000e220000002400 */
[----:B------:R-:W-:Y:S02]  /*140c0*/  ISETP.GT.AND P3, PT, R25, 0x10, PT ;  /* 0x000000101900780c */ /* 0x000fe40003f64270 */
[----:B---3--:R-:W-:Y:S02]  /*140d0*/  FSEL R82, R31, -INF , P2 ;  /* 0xff8000001f527808 */ /* 0x008fe40001000000 */
[----:B------:R-:W-:-:S02]  /*140e0*/  FMNMX.FTZ R27, R84, R27, !PT ;  /* 0x0000001b541b7209 */ /* 0x000fc40007810000 */
[C---:B------:R-:W-:Y:S01]  /*140f0*/  ISETP.GT.AND P2, PT, R25.reuse, 0x11, PT ;  /* 0x000000111900780c */ /* 0x040fe20003f44270 */
[----:B------:R-:W2:Y:S01]  /*14100*/  MUFU.TANH R32, R54 ;  /* 0x0000003600207308 */ /* 0x000ea20000002400 */
[----:B------:R-:W-:Y:S02]  /*14110*/  FSEL R80, R34, -INF , P3 ;  /* 0xff80000022507808 */ /* 0x000fe40001800000 */
[----:B------:R-:W-:Y:S02]  /*14120*/  FMNMX.FTZ R27, R82, R27, !PT ;  /* 0x0000001b521b7209 */ /* 0x000fe40007810000 */
[----:B------:R-:W-:Y:S02]  /*14130*/  ISETP.GT.AND P3, PT, R25, 0x18, PT ;  /* 0x000000181900780c */ /* 0x000fe40003f64270 */
[----:B------:R-:W-:Y:S01]  /*14140*/  FSEL R78, R35, -INF , P2 ;  /* 0xff800000234e7808 */ /* 0x000fe20001000000 */
[----:B------:R-:W3:Y:S01]  /*14150*/  MUFU.TANH R55, R55 ;  /* 0x0000003700377308 */ /* 0x000ee20000002400 */
[----:B------:R-:W-:-:S02]  /*14160*/  FMNMX.FTZ R27, R80, R27, !PT ;  /* 0x0000001b501b7209 */ /* 0x000fc40007810000 */
[C---:B------:R-:W-:Y:S02]  /*14170*/  ISETP.GT.AND P2, PT, R25.reuse, 0x19, PT ;  /* 0x000000191900780c */ /* 0x040fe40003f44270 */
[----:B------:R-:W-:Y:S02]  /*14180*/  FSEL R76, R38, -INF , P3 ;  /* 0xff800000264c7808 */ /* 0x000fe40001800000 */
[----:B------:R-:W-:Y:S01]  /*14190*/  FMNMX.FTZ R27, R78, R27, !PT ;  /* 0x0000001b4e1b7209 */ /* 0x000fe20007810000 */
[----:B------:R0:W3:Y:S01]  /*141a0*/  MUFU.TANH R34, R58 ;  /* 0x0000003a00227308 */ /* 0x0000e20000002400 */
[----:B------:R-:W-:Y:S02]  /*141b0*/  ISETP.GT.AND P3, PT, R25, 0x20, PT ;  /* 0x000000201900780c */ /* 0x000fe40003f64270 */
[----:B----4-:R-:W-:Y:S02]  /*141c0*/  FSEL R74, R39, -INF , P2 ;  /* 0xff800000274a7808 */ /* 0x010fe40001000000 */
[----:B------:R-:W-:-:S02]  /*141d0*/  FMNMX.FTZ R27, R76, R27, !PT ;  /* 0x0000001b4c1b7209 */ /* 0x000fc40007810000 */
[C---:B------:R-:W-:Y:S01]  /*141e0*/  ISETP.GT.AND P2, PT, R25.reuse, 0x21, PT ;  /* 0x000000211900780c */ /* 0x040fe20003f44270 */
[----:B------:R-:W4:Y:S01]  /*141f0*/  MUFU.TANH R59, R59 ;  /* 0x0000003b003b7308 */ /* 0x000f220000002400 */
[----:B-1----:R-:W-:Y:S02]  /*14200*/  FSEL R50, R42, -INF , P3 ;  /* 0xff8000002a327808 */ /* 0x002fe40001800000 */
[----:B------:R-:W-:Y:S02]  /*14210*/  FMNMX.FTZ R27, R74, R27, !PT ;  /* 0x0000001b4a1b7209 */ /* 0x000fe40007810000 */
[----:B------:R-:W-:Y:S02]  /*14220*/  ISETP.GT.AND P3, PT, R25, 0x28, PT ;  /* 0x000000281900780c */ /* 0x000fe40003f64270 */
[----:B------:R-:W-:Y:S01]  /*14230*/  FSEL R40, R40, -INF , P2 ;  /* 0xff80000028287808 */ /* 0x000fe20001000000 */
[----:B------:R-:W1:Y:S01]  /*14240*/  MUFU.TANH R6, R6 ;  /* 0x0000000600067308 */ /* 0x000e620000002400 */
[----:B------:R-:W-:-:S02]  /*14250*/  FMNMX.FTZ R27, R50, R27, !PT ;  /* 0x0000001b321b7209 */ /* 0x000fc40007810000 */
[C---:B------:R-:W-:Y:S02]  /*14260*/  ISETP.GT.AND P2, PT, R25.reuse, 0x29, PT ;  /* 0x000000291900780c */ /* 0x040fe40003f44270 */
[----:B------:R-:W-:Y:S02]  /*14270*/  FSEL R38, R46, -INF , P3 ;  /* 0xff8000002e267808 */ /* 0x000fe40001800000 */
[----:B------:R-:W-:Y:S01]  /*14280*/  FMNMX.FTZ R27, R40, R27, !PT ;  /* 0x0000001b281b7209 */ /* 0x000fe20007810000 */
[----:B------:R-:W1:Y:S01]  /*14290*/  MUFU.TANH R42, R63 ;  /* 0x0000003f002a7308 */ /* 0x000e620000002400 */
[----:B------:R-:W-:Y:S02]  /*142a0*/  ISETP.GT.AND P3, PT, R25, 0x30, PT ;  /* 0x000000301900780c */ /* 0x000fe40003f64270 */
[----:B------:R-:W-:Y:S02]  /*142b0*/  FSEL R62, R47, -INF , P2 ;  /* 0xff8000002f3e7808 */ /* 0x000fe40001000000 */
[----:B------:R-:W-:-:S02]  /*142c0*/  FMNMX.FTZ R27, R38, R27, !PT ;  /* 0x0000001b261b7209 */ /* 0x000fc40007810000 */
[C---:B------:R-:W-:Y:S01]  /*142d0*/  ISETP.GT.AND P2, PT, R25.reuse, 0x31, PT ;  /* 0x000000311900780c */ /* 0x040fe20003f44270 */
[----:B------:R-:W-:Y:S01]  /*142e0*/  MUFU.TANH R28, R67 ;  /* 0x00000043001c7308 */ /* 0x000fe20000002400 */
[----:B------:R-:W-:Y:S02]  /*142f0*/  FSEL R30, R24, -INF , P3 ;  /* 0xff800000181e7808 */ /* 0x000fe40001800000 */
[----:B------:R-:W-:Y:S02]  /*14300*/  FMNMX.FTZ R27, R62, R27, !PT ;  /* 0x0000001b3e1b7209 */ /* 0x000fe40007810000 */
[----:B------:R-:W-:Y:S02]  /*14310*/  ISETP.GT.AND P3, PT, R25, 0x38, PT ;  /* 0x000000381900780c */ /* 0x000fe40003f64270 */
[----:B0-----:R-:W-:Y:S01]  /*14320*/  FSEL R58, R51, -INF , P2 ;  /* 0xff800000333a7808 */ /* 0x001fe20001000000 */
[----:B------:R-:W0:Y:S01]  /*14330*/  MUFU.TANH R24, R66 ;  /* 0x0000004200187308 */ /* 0x000e220000002400 */
[----:B------:R-:W-:-:S02]  /*14340*/  FMNMX.FTZ R27, R30, R27, !PT ;  /* 0x0000001b1e1b7209 */ /* 0x000fc40007810000 */
[C---:B------:R-:W-:Y:S02]  /*14350*/  ISETP.GT.AND P2, PT, R25.reuse, 0x39, PT ;  /* 0x000000391900780c */ /* 0x040fe40003f44270 */
[----:B--2---:R-:W-:Y:S02]  /*14360*/  FSEL R32, R32, -INF , P3 ;  /* 0xff80000020207808 */ /* 0x004fe40001800000 */
[----:B------:R-:W-:Y:S01]  /*14370*/  FMNMX.FTZ R27, R58, R27, !PT ;  /* 0x0000001b3a1b7209 */ /* 0x000fe20007810000 */
[----:B------:R-:W2:Y:S01]  /*14380*/  MUFU.TANH R26, R70 ;  /* 0x00000046001a7308 */ /* 0x000ea20000002400 */
[----:B------:R-:W-:Y:S02]  /*14390*/  ISETP.GT.AND P3, PT, R25, 0x40, PT ;  /* 0x000000401900780c */ /* 0x000fe40003f64270 */
[----:B---3--:R-:W-:Y:S02]  /*143a0*/  FSEL R54, R55, -INF , P2 ;  /* 0xff80000037367808 */ /* 0x008fe40001000000 */
[----:B------:R-:W-:-:S02]  /*143b0*/  FMNMX.FTZ R27, R32, R27, !PT ;  /* 0x0000001b201b7209 */ /* 0x000fc40007810000 */
[C---:B------:R-:W-:Y:S01]  /*143c0*/  ISETP.GT.AND P2, PT, R25.reuse, 0x41, PT ;  /* 0x000000411900780c */ /* 0x040fe20003f44270 */
[----:B------:R-:W-:Y:S01]  /*143d0*/  MUFU.TANH R29, R44 ;  /* 0x0000002c001d7308 */ /* 0x000fe20000002400 */
[----:B------:R-:W-:Y:S02]  /*143e0*/  FSEL R34, R34, -INF , P3 ;  /* 0xff80000022227808 */ /* 0x000fe40001800000 */
[----:B------:R-:W-:Y:S02]  /*143f0*/  FMNMX.FTZ R27, R54, R27, !PT ;  /* 0x0000001b361b7209 */ /* 0x000fe40007810000 */
[----:B------:R-:W-:Y:S02]  /*14400*/  ISETP.GT.AND P3, PT, R25, 0x48, PT ;  /* 0x000000481900780c */ /* 0x000fe40003f64270 */
[----:B----4-:R-:W-:Y:S01]  /*14410*/  FSEL R46, R59, -INF , P2 ;  /* 0xff8000003b2e7808 */ /* 0x010fe20001000000 */
[----:B------:R-:W-:Y:S01]  /*14420*/  MUFU.TANH R3, R3 ;  /* 0x0000000300037308 */ /* 0x000fe20000002400 */
[----:B------:R-:W-:-:S02]  /*14430*/  FMNMX.FTZ R27, R34, R27, !PT ;  /* 0x0000001b221b7209 */ /* 0x000fc40007810000 */
[C---:B------:R-:W-:Y:S02]  /*14440*/  ISETP.GT.AND P2, PT, R25.reuse, 0x49, PT ;  /* 0x000000491900780c */ /* 0x040fe40003f44270 */
[----:B-1----:R-:W-:Y:S02]  /*14450*/  FSEL R36, R6, -INF , P3 ;  /* 0xff80000006247808 */ /* 0x002fe40001800000 */
[----:B------:R-:W-:Y:S01]  /*14460*/  FMNMX.FTZ R27, R46, R27, !PT ;  /* 0x0000001b2e1b7209 */ /* 0x000fe20007810000 */
[----:B------:R-:W1:Y:S01]  /*14470*/  MUFU.TANH R6, R71 ;  /* 0x0000004700067308 */ /* 0x000e620000002400 */
[----:B------:R-:W-:Y:S02]  /*14480*/  ISETP.GT.AND P3, PT, R25, 0x50, PT ;  /* 0x000000501900780c */ /* 0x000fe40003f64270 */
[----:B------:R-:W-:Y:S02]  /*14490*/  FSEL R42, R42, -INF , P2 ;  /* 0xff8000002a2a7808 */ /* 0x000fe40001000000 */
[----:B------:R-:W-:-:S02]  /*144a0*/  FMNMX.FTZ R27, R36, R27, !PT ;  /* 0x0000001b241b7209 */ /* 0x000fc40007810000 */
[C---:B------:R-:W-:Y:S01]  /*144b0*/  ISETP.GT.AND P2, PT, R25.reuse, 0x51, PT ;  /* 0x000000511900780c */ /* 0x040fe20003f44270 */
[----:B------:R-:W3:Y:S01]  /*144c0*/  MUFU.TANH R5, R5 ;  /* 0x0000000500057308 */ /* 0x000ee20000002400 */
[----:B0-----:R-:W-:Y:S02]  /*144d0*/  FSEL R24, R24, -INF , P3 ;  /* 0xff80000018187808 */ /* 0x001fe40001800000 */
[----:B------:R-:W-:Y:S02]  /*144e0*/  FMNMX.FTZ R27, R42, R27, !PT ;  /* 0x0000001b2a1b7209 */ /* 0x000fe40007810000 */
[----:B------:R-:W-:Y:S02]  /*144f0*/  ISETP.GT.AND P3, PT, R25, 0x58, PT ;  /* 0x000000581900780c */ /* 0x000fe40003f64270 */
[----:B------:R-:W-:Y:S01]  /*14500*/  FSEL R28, R28, -INF , P2 ;  /* 0xff8000001c1c7808 */ /* 0x000fe20001000000 */
[----:B------:R-:W0:Y:S01]  /*14510*/  MUFU.TANH R7, R7 ;  /* 0x0000000700077308 */ /* 0x000e220000002400 */
[----:B------:R-:W-:-:S02]  /*14520*/  FMNMX.FTZ R27, R24, R27, !PT ;  /* 0x0000001b181b7209 */ /* 0x000fc40007810000 */
[----:B------:R-:W-:Y:S02]  /*14530*/  ISETP.GT.AND P2, PT, R25, 0x59, PT ;  /* 0x000000591900780c */ /* 0x000fe40003f44270 */
[----:B--2---:R-:W-:Y:S02]  /*14540*/  FSEL R26, R26, -INF , P3 ;  /* 0xff8000001a1a7808 */ /* 0x004fe40001800000 */
[----:B------:R-:W-:Y:S01]  /*14550*/  FMNMX.FTZ R27, R28, R27, !PT ;  /* 0x0000001b1c1b7209 */ /* 0x000fe20007810000 */
[----:B------:R-:W-:Y:S01]  /*14560*/  MUFU.TANH R10, R10 ;  /* 0x0000000a000a7308 */ /* 0x000fe20000002400 */
[----:B-1----:R-:W-:Y:S02]  /*14570*/  FSEL R6, R6, -INF , P2 ;  /* 0xff80000006067808 */ /* 0x002fe40001000000 */
[----:B------:R-:W-:-:S04]  /*14580*/  FMNMX.FTZ R27, R26, R27, !PT ;  /* 0x0000001b1a1b7209 */ /* 0x000fc80007810000 */
[----:B------:R-:W-:Y:S01]  /*14590*/  FMNMX.FTZ R27, R6, R27, !PT ;  /* 0x0000001b061b7209 */ /* 0x000fe20007810000 */
[----:B------:R-:W1:Y:S04]  /*145a0*/  MUFU.TANH R11, R11 ;  /* 0x0000000b000b7308 */ /* 0x000e680000002400 */
[----:B------:R-:W2:Y:S04]  /*145b0*/  SHFL.BFLY PT, R44, R27, 0x2, 0x1f ;  /* 0x0c401f001b2c7f89 */ /* 0x000ea800000e0000 */
[----:B------:R-:W-:Y:S08]  /*145c0*/  MUFU.TANH R12, R12 ;  /* 0x0000000c000c7308 */ /* 0x000ff00000002400 */
[----:B------:R-:W4:Y:S08]  /*145d0*/  MUFU.TANH R13, R13 ;  /* 0x0000000d000d7308 */ /* 0x000f300000002400 */
[----:B------:R-:W4:Y:S01]  /*145e0*/  MUFU.TANH R14, R14 ;  /* 0x0000000e000e7308 */ /* 0x000f220000002400 */
[----:B--2---:R-:W-:-:S02]  /*145f0*/  FMNMX.FTZ R44, R27, R44, !PT ;  /* 0x0000002c1b2c7209 */ /* 0x004fc40007810000 */
[----:B------:R-:W-:Y:S01]  /*14600*/  VIADDMNMX R27, R8, R88, R9, PT ;  /* 0x00000058081b7246 */ /* 0x000fe20003800109 */
[----:B------:R-:W-:-:S04]  /*14610*/  IMAD.U32 R9, RZ, RZ, UR4 ;  /* 0x00000004ff097e24 */ /* 0x000fc8000f8e00ff */
[----:B------:R-:W2:Y:S01]  /*14620*/  MUFU.TANH R20, R20 ;  /* 0x0000001400147308 */ /* 0x000ea20000002400 */
[----:B------:R-:W2:Y:S01]  /*14630*/  SHFL.BFLY PT, R25, R44, 0x1, 0x1f ;  /* 0x0c201f002c197f89 */ /* 0x000ea200000e0000 */
[C---:B------:R-:W-:Y:S02]  /*14640*/  ISETP.GT.AND P2, PT, R27.reuse, RZ, PT ;  /* 0x000000ff1b00720c */ /* 0x040fe40003f44270 */
[C---:B------:R-:W-:Y:S02]  /*14650*/  ISETP.GT.AND P3, PT, R27.reuse, 0x1, PT ;  /* 0x000000011b00780c */ /* 0x040fe40003f64270 */
[----:B------:R-:W-:Y:S02]  /*14660*/  ISETP.GT.AND P4, PT, R27, 0x8, PT ;  /* 0x000000081b00780c */ /* 0x000fe40003f84270 */
[----:B---3--:R-:W-:Y:S01]  /*14670*/  FSEL R100, R5, -INF , P3 ;  /* 0xff80000005647808 */ /* 0x008fe20001800000 */
[----:B------:R-:W3:Y:S01]  /*14680*/  MUFU.TANH R15, R15 ;  /* 0x0000000f000f7308 */ /* 0x000ee20000002400 */
[----:B0-----:R-:W-:-:S02]  /*14690*/  FSEL R90, R7, -INF , P4 ;  /* 0xff800000075a7808 */ /* 0x001fc40002000000 */
[C---:B------:R-:W-:Y:S02]  /*146a0*/  ISETP.GT.AND P3, PT, R27.reuse, 0x10, PT ;  /* 0x000000101b00780c */ /* 0x040fe40003f64270 */
[----:B------:R-:W-:Y:S02]  /*146b0*/  ISETP.GT.AND P4, PT, R27, 0x18, PT ;  /* 0x000000181b00780c */ /* 0x000fe40003f84270 */
[----:B-1----:R-:W-:Y:S01]  /*146c0*/  FSEL R88, R11, -INF , P3 ;  /* 0xff8000000b587808 */ /* 0x002fe20001800000 */
[----:B------:R-:W0:Y:S01]  /*146d0*/  MUFU.TANH R45, R45 ;  /* 0x0000002d002d7308 */ /* 0x000e220000002400 */
[----:B----4-:R-:W-:Y:S02]  /*146e0*/  FSEL R96, R13, -INF , P4 ;  /* 0xff8000000d607808 */ /* 0x010fe40002000000 */
[----:B--2---:R-:W-:-:S05]  /*146f0*/  FMNMX.FTZ R8, R44, R25, !PT ;  /* 0x000000192c087209 */ /* 0x004fca0007810000 */
[----:B------:R-:W1:Y:S01]  /*14700*/  MUFU.TANH R48, R48 ;  /* 0x0000003000307308 */ /* 0x000e620000002400 */
[----:B------:R-:W-:Y:S02]  /*14710*/  FSEL R25, R3, -INF , P2 ;  /* 0xff80000003197808 */ /* 0x000fe40001000000 */
[----:B------:R-:W-:Y:S01]  /*14720*/  ISETP.GT.AND P2, PT, R27, 0x9, PT ;  /* 0x000000091b00780c */ /* 0x000fe20003f44270 */
[----:B------:R-:W-:Y:S01]  /*14730*/  FMUL.FTZ R7, R8, R9 ;  /* 0x0000000908077220 */ /* 0x000fe20000410000 */
[----:B------:R-:W-:Y:S02]  /*14740*/  FMNMX.FTZ R3, R25, R100, !PT ;  /* 0x0000006419037209 */ /* 0x000fe40007810000 */
[----:B------:R-:W-:Y:S01]  /*14750*/  FSEL R92, R10, -INF , P2 ;  /* 0xff8000000a5c7808 */ /* 0x000fe20001000000 */
[----:B------:R-:W2:Y:S01]  /*14760*/  MUFU.TANH R49, R49 ;  /* 0x0000003100317308 */ /* 0x000ea20000002400 */
[----:B------:R-:W-:Y:S02]  /*14770*/  FMNMX.FTZ R3, R90, R3, !PT ;  /* 0x000000035a037209 */ /* 0x000fe40007810000 */
[----:B------:R-:W-:-:S02]  /*14780*/  ISETP.GT.AND P2, PT, R27, 0x11, PT ;  /* 0x000000111b00780c */ /* 0x000fc40003f44270 */
[----:B------:R-:W-:Y:S02]  /*14790*/  FMNMX.FTZ R3, R92, R3, !PT ;  /* 0x000000035c037209 */ /* 0x000fe40007810000 */
[----:B------:R-:W-:Y:S01]  /*147a0*/  FSEL R94, R12, -INF , P2 ;  /* 0xff8000000c5e7808 */ /* 0x000fe20001000000 */
[----:B------:R-:W4:Y:S01]  /*147b0*/  MUFU.TANH R52, R52 ;  /* 0x0000003400347308 */ /* 0x000f220000002400 */
[----:B------:R-:W-:Y:S02]  /*147c0*/  FMNMX.FTZ R5, R88, R3, !PT ;  /* 0x0000000358057209 */ /* 0x000fe40007810000 */
[----:B------:R-:W-:Y:S02]  /*147d0*/  FSETP.NEU.FTZ.AND P3, PT, R8, -INF , PT ;  /* 0xff8000000800780b */ /* 0x000fe40003f7d000 */
[----:B------:R-:W-:Y:S02]  /*147e0*/  ISETP.GT.AND P2, PT, R27, 0x19, PT ;  /* 0x000000191b00780c */ /* 0x000fe40003f44270 */
[----:B------:R-:W-:Y:S01]  /*147f0*/  FMNMX.FTZ R5, R94, R5, !PT ;  /* 0x000000055e057209 */ /* 0x000fe20007810000 */
[----:B------:R-:W4:Y:S01]  /*14800*/  MUFU.TANH R53, R53 ;  /* 0x0000003500357308 */ /* 0x000f220000002400 */
[----:B------:R-:W-:-:S02]  /*14810*/  FSEL R3, R7, RZ, P3 ;  /* 0x000000ff07037208 */ /* 0x000fc40001800000 */
[C---:B------:R-:W-:Y:S02]  /*14820*/  ISETP.GT.AND P3, PT, R27.reuse, 0x20, PT ;  /* 0x000000201b00780c */ /* 0x040fe40003f64270 */
[----:B------:R-:W-:Y:S01]  /*14830*/  FSEL R98, R14, -INF , P2 ;  /* 0xff8000000e627808 */ /* 0x000fe20001000000 */
[--C-:B------:R-:W-:Y:S01]  /*14840*/  FFMA.FTZ R12, R86, R9, -R3.reuse ;  /* 0x00000009560c7223 */ /* 0x100fe20000010803 */
[----:B------:R-:W-:Y:S01]  /*14850*/  FMNMX.FTZ R5, R96, R5, !PT ;  /* 0x0000000560057209 */ /* 0x000fe20007810000 */
[----:B------:R2:W4:Y:S01]  /*14860*/  MUFU.TANH R31, R56 ;  /* 0x00000038001f7308 */ /* 0x0005220000002400 */
[C---:B------:R-:W-:Y:S01]  /*14870*/  ISETP.GT.AND P2, PT, R27.reuse, 0x21, PT ;  /* 0x000000211b00780c */ /* 0x040fe20003f44270 */
[-CC-:B------:R-:W-:Y:S01]  /*14880*/  FFMA.FTZ R159, R84, R9.reuse, -R3.reuse ;  /* 0x00000009549f7223 */ /* 0x180fe20000010803 */
[----:B------:R-:W-:Y:S01]  /*14890*/  FSEL R102, R20, -INF , P3 ;  /* 0xff80000014667808 */ /* 0x000fe20001800000 */
[--C-:B------:R-:W-:Y:S01]  /*148a0*/  FFMA.FTZ R66, R74, R9, -R3.reuse ;  /* 0x000000094a427223 */ /* 0x100fe20000010803 */
[----:B------:R-:W-:Y:S01]  /*148b0*/  FMNMX.FTZ R5, R98, R5, !PT ;  /* 0x0000000562057209 */ /* 0x000fe20007810000 */
[-CC-:B------:R-:W-:Y:S01]  /*148c0*/  FFMA.FTZ R155, R76, R9.reuse, -R3.reuse ;  /* 0x000000094c9b7223 */ /* 0x180fe20000010803 */
[----:B------:R-:W-:Y:S01]  /*148d0*/  ISETP.GT.AND P3, PT, R27, 0x28, PT ;  /* 0x000000281b00780c */ /* 0x000fe20003f64270 */
[----:B------:R-:W4:Y:S01]  /*148e0*/  MUFU.TANH R57, R57 ;  /* 0x0000003900397308 */ /* 0x000f220000002400 */
[----:B---3--:R-:W-:Y:S01]  /*148f0*/  FSEL R106, R15, -INF , P2 ;  /* 0xff8000000f6a7808 */ /* 0x008fe20001000000 */
[--C-:B------:R-:W-:Y:S01]  /*14900*/  FFMA.FTZ R20, R78, R9, -R3.reuse ;  /* 0x000000094e147223 */ /* 0x100fe20000010803 */
[----:B------:R-:W-:Y:S01]  /*14910*/  FMNMX.FTZ R5, R102, R5, !PT ;  /* 0x0000000566057209 */ /* 0x000fe20007810000 */
[-CC-:B------:R-:W-:Y:S01]  /*14920*/  FFMA.FTZ R157, R21, R9.reuse, -R3.reuse ;  /* 0x00000009159d7223 */ /* 0x180fe20000010803 */
[----:B------:R-:W-:Y:S01]  /*14930*/  ISETP.GT.AND P2, PT, R27, 0x29, PT ;  /* 0x000000291b00780c */ /* 0x000fe20003f44270 */
[--C-:B------:R-:W-:Y:S01]  /*14940*/  FFMA.FTZ R14, R82, R9, -R3.reuse ;  /* 0x00000009520e7223 */ /* 0x100fe20000010803 */
[----:B------:R-:W-:Y:S01]  /*14950*/  FSEL R86, R29, -INF , P3 ;  /* 0xff8000001d567808 */ /* 0x000fe20001800000 */
[----:B------:R-:W3:Y:S01]  /*14960*/  MUFU.TANH R60, R60 ;  /* 0x0000003c003c7308 */ /* 0x000ee20000002400 */
[----:B------:R-:W-:Y:S01]  /*14970*/  FMNMX.FTZ R5, R106, R5, !PT ;  /* 0x000000056a057209 */ /* 0x000fe20007810000 */
[-CC-:B------:R-:W-:Y:S01]  /*14980*/  FFMA.FTZ R153, R80, R9.reuse, -R3.reuse ;  /* 0x0000000950997223 */ /* 0x180fe20000010803 */
[----:B------:R-:W-:Y:S01]  /*14990*/  ISETP.GT.AND P3, PT, R27, 0x30, PT ;  /* 0x000000301b00780c */ /* 0x000fe20003f64270 */
[-CC-:B------:R-:W-:Y:S01]  /*149a0*/  FFMA.FTZ R137, R24, R9.reuse, -R3.reuse ;  /* 0x0000000918897223 */ /* 0x180fe20000010803 */
[----:B0-----:R-:W-:Y:S01]  /*149b0*/  FSEL R104, R45, -INF , P2 ;  /* 0xff8000002d687808 */ /* 0x001fe20001000000 */
[--C-:B------:R-:W-:Y:S01]  /*149c0*/  FFMA.FTZ R24, R28, R9, -R3.reuse ;  /* 0x000000091c187223 */ /* 0x100fe20000010803 */
[----:B------:R-:W-:Y:S01]  /*149d0*/  FMNMX.FTZ R5, R86, R5, !PT ;  /* 0x0000000556057209 */ /* 0x000fe20007810000 */
[----:B------:R-:W0:Y:S01]  /*149e0*/  MUFU.TANH R61, R61 ;  /* 0x0000003d003d7308 */ /* 0x000e220000002400 */
[C---:B------:R-:W-:Y:S01]  /*149f0*/  ISETP.GT.AND P2, PT, R27.reuse, 0x31, PT ;  /* 0x000000311b00780c */ /* 0x040fe20003f44270 */
[----:B------:R-:W-:Y:S01]  /*14a00*/  VIADD R29, R0, 0x2a840 ;  /* 0x0002a840001d7836 */ /* 0x000fe20000000000 */
[----:B-1----:R-:W-:Y:S01]  /*14a10*/  FSEL R84, R48, -INF , P3 ;  /* 0xff80000030547808 */ /* 0x002fe20001800000 */
[--C-:B------:R-:W-:Y:S01]  /*14a20*/  FFMA.FTZ R139, R26, R9, -R3.reuse ;  /* 0x000000091a8b7223 */ /* 0x100fe20000010803 */
[----:B------:R-:W-:Y:S01]  /*14a30*/  FMNMX.FTZ R5, R104, R5, !PT ;  /* 0x0000000568057209 */ /* 0x000fe20007810000 */
[----:B------:R-:W-:Y:S01]  /*14a40*/  IMAD.MOV.U32 R26, RZ, RZ, R186 ;  /* 0x000000ffff1a7224 */ /* 0x000fe200078e00ba */
[----:B------:R-:W-:Y:S01]  /*14a50*/  ISETP.GT.AND P3, PT, R27, 0x38, PT ;  /* 0x000000381b00780c */ /* 0x000fe20003f64270 */
[----:B------:R0:W1:Y:S01]  /*14a60*/  MUFU.TANH R33, R64 ;  /* 0x0000004000217308 */ /* 0x0000620000002400 */
[----:B--2---:R-:W-:Y:S01]  /*14a70*/  FSEL R56, R49, -INF , P2 ;  /* 0xff80000031387808 */ /* 0x004fe20001000000 */
[--C-:B------:R-:W-:Y:S01]  /*14a80*/  FFMA.FTZ R149, R50, R9, -R3.reuse ;  /* 0x0000000932957223 */ /* 0x100fe20000010803 */
[----:B------:R-:W-:Y:S01]  /*14a90*/  FMNMX.FTZ R5, R84, R5, !PT ;  /* 0x0000000554057209 */ /* 0x000fe20007810000 */
[-CC-:B------:R-:W-:Y:S01]  /*14aa0*/  FFMA.FTZ R40, R40, R9.reuse, -R3.reuse ;  /* 0x0000000928287223 */ /* 0x180fe20000010803 */
[C---:B------:R-:W-:Y:S01]  /*14ab0*/  ISETP.GT.AND P2, PT, R27.reuse, 0x39, PT ;  /* 0x000000391b00780c */ /* 0x040fe20003f44270 */
[--C-:B------:R-:W-:Y:S01]  /*14ac0*/  FFMA.FTZ R151, R38, R9, -R3.reuse ;  /* 0x0000000926977223 */ /* 0x100fe20000010803 */
[----:B----4-:R-:W-:Y:S01]  /*14ad0*/  FSEL R52, R52, -INF , P3 ;  /* 0xff80000034347808 */ /* 0x010fe20001800000 */
[----:B------:R-:W2:Y:S01]  /*14ae0*/  MUFU.TANH R65, R65 ;  /* 0x0000004100417308 */ /* 0x000ea20000002400 */
[----:B------:R-:W-:Y:S01]  /*14af0*/  FMNMX.FTZ R5, R56, R5, !PT ;  /* 0x0000000538057209 */ /* 0x000fe20007810000 */
[-CC-:B------:R-:W-:Y:S01]  /*14b00*/  FFMA.FTZ R145, R30, R9.reuse, -R3.reuse ;  /* 0x000000091e917223 */ /* 0x180fe20000010803 */
[----:B------:R-:W-:Y:S01]  /*14b10*/  ISETP.GT.AND P3, PT, R27, 0x40, PT ;  /* 0x000000401b00780c */ /* 0x000fe20003f64270 */
[-CC-:B------:R-:W-:Y:S01]  /*14b20*/  FFMA.FTZ R147, R32, R9.reuse, -R3.reuse ;  /* 0x0000000920937223 */ /* 0x180fe20000010803 */
[----:B------:R-:W-:Y:S01]  /*14b30*/  FSEL R44, R53, -INF , P2 ;  /* 0xff800000352c7808 */ /* 0x000fe20001000000 */
[--C-:B------:R-:W-:Y:S01]  /*14b40*/  FFMA.FTZ R38, R62, R9, -R3.reuse ;  /* 0x000000093e267223 */ /* 0x100fe20000010803 */
[----:B------:R-:W-:Y:S01]  /*14b50*/  FMNMX.FTZ R5, R52, R5, !PT ;  /* 0x0000000534057209 */ /* 0x000fe20007810000 */
[----:B------:R1:W4:Y:S01]  /*14b60*/  MUFU.TANH R35, R68 ;  /* 0x0000004400237308 */ /* 0x0003220000002400 */
[----:B------:R-:W-:Y:S01]  /*14b70*/  ISETP.GT.AND P2, PT, R27, 0x41, PT ;  /* 0x000000411b00780c */ /* 0x000fe20003f44270 */
[-CC-:B------:R-:W-:Y:S01]  /*14b80*/  FFMA.FTZ R50, R58, R9.reuse, -R3.reuse ;  /* 0x000000093a327223 */ /* 0x180fe20000010803 */
[----:B------:R-:W-:Y:S01]  /*14b90*/  FSEL R48, R31, -INF , P3 ;  /* 0xff8000001f307808 */ /* 0x000fe20001800000 */
[--C-:B------:R-:W-:Y:S01]  /*14ba0*/  FFMA.FTZ R54, R54, R9, -R3.reuse ;  /* 0x0000000936367223 */ /* 0x100fe20000010803 */
[----:B------:R-:W-:Y:S01]  /*14bb0*/  FMNMX.FTZ R5, R44, R5, !PT ;  /* 0x000000052c057209 */ /* 0x000fe20007810000 */
[-CC-:B------:R-:W-:Y:S01]  /*14bc0*/  FFMA.FTZ R141, R34, R9.reuse, -R3.reuse ;  /* 0x00000009228d7223 */ /* 0x180fe20000010803 */
[----:B------:R-:W-:Y:S01]  /*14bd0*/  ISETP.GT.AND P3, PT, R27, 0x48, PT ;  /* 0x000000481b00780c */ /* 0x000fe20003f64270 */
[----:B------:R-:W4:Y:S01]  /*14be0*/  MUFU.TANH R69, R69 ;  /* 0x0000004500457308 */ /* 0x000f220000002400 */
[----:B------:R-:W-:Y:S01]  /*14bf0*/  FSEL R10, R57, -INF , P2 ;  /* 0xff800000390a7808 */ /* 0x000fe20001000000 */
[--C-:B------:R-:W-:Y:S01]  /*14c00*/  FFMA.FTZ R30, R46, R9, -R3.reuse ;  /* 0x000000092e1e7223 */ /* 0x100fe20000010803 */
[----:B------:R-:W-:Y:S01]  /*14c10*/  FMNMX.FTZ R5, R48, R5, !PT ;  /* 0x0000000530057209 */ /* 0x000fe20007810000 */
[-CC-:B------:R-:W-:Y:S01]  /*14c20*/  FFMA.FTZ R143, R36, R9.reuse, -R3.reuse ;  /* 0x00000009248f7223 */ /* 0x180fe20000010803 */
[C---:B------:R-:W-:Y:S01]  /*14c30*/  ISETP.GT.AND P2, PT, R27.reuse, 0x49, PT ;  /* 0x000000491b00780c */ /* 0x040fe20003f44270 */
[--C-:B------:R-:W-:Y:S01]  /*14c40*/  FFMA.FTZ R32, R42, R9, -R3.reuse ;  /* 0x000000092a207223 */ /* 0x100fe20000010803 */
[----:B---3--:R-:W-:Y:S01]  /*14c50*/  FSEL R60, R60, -INF , P3 ;  /* 0xff8000003c3c7808 */ /* 0x008fe20001800000 */
[----:B------:R-:W-:Y:S01]  /*14c60*/  MUFU.EX2 R157, R157 ;  /* 0x0000009d009d7308 */ /* 0x000fe20000000800 */
[----:B------:R-:W-:Y:S01]  /*14c70*/  FMNMX.FTZ R5, R10, R5, !PT ;  /* 0x000000050a057209 */ /* 0x000fe20007810000 */
[----:B------:R-:W-:Y:S01]  /*14c80*/  FFMA.FTZ R3, R6, R9, -R3 ;  /* 0x0000000906037223 */ /* 0x000fe20000010803 */
[----:B------:R-:W-:-:S02]  /*14c90*/  ISETP.GT.AND P3, PT, R27, 0x50, PT ;  /* 0x000000501b00780c */ /* 0x000fc40003f64270 */
[----:B------:R-:W-:Y:S02]  /*14ca0*/  CS2R R82, SRZ ;  /* 0x0000000000527805 */ /* 0x000fe4000001ff00 */
[----:B0-----:R-:W-:Y:S02]  /*14cb0*/  FSEL R64, R61, -INF , P2 ;  /* 0xff8000003d407808 */ /* 0x001fe40001000000 */
[----:B------:R-:W-:Y:S02]  /*14cc0*/  CS2R R80, SRZ ;  /* 0x0000000000507805 */ /* 0x000fe4000001ff00 */
[----:B------:R-:W-:Y:S01]  /*14cd0*/  FMNMX.FTZ R5, R60, R5, !PT ;  /* 0x000000053c057209 */ /* 0x000fe20007810000 */
[----:B------:R-:W0:Y:S01]  /*14ce0*/  MUFU.EX2 R12, R12 ;  /* 0x0000000c000c7308 */ /* 0x000e220000000800 */
[----:B------:R-:W-:Y:S02]  /*14cf0*/  ISETP.GT.AND P2, PT, R27, 0x51, PT ;  /* 0x000000511b00780c */ /* 0x000fe40003f44270 */
[----:B------:R-:W-:-:S02]  /*14d00*/  CS2R R62, SRZ ;  /* 0x00000000003e7805 */ /* 0x000fc4000001ff00 */
[----:B-1----:R-:W-:Y:S02]  /*14d10*/  FSEL R68, R33, -INF , P3 ;  /* 0xff80000021447808 */ /* 0x002fe40001800000 */
[----:B------:R-:W-:Y:S02]  /*14d20*/  CS2R R58, SRZ ;  /* 0x00000000003a7805 */ /* 0x000fe4000001ff00 */
[----:B------:R-:W-:Y:S01]  /*14d30*/  FMNMX.FTZ R5, R64, R5, !PT ;  /* 0x0000000540057209 */ /* 0x000fe20007810000 */
[----:B------:R-:W1:Y:S01]  /*14d40*/  @P1 LDC R33, c[0x0][0x44c] ;  /* 0x00011300ff211b82 */ /* 0x000e620000000800 */
[----:B------:R-:W-:Y:S01]  /*14d50*/  ISETP.GT.AND P3, PT, R27, 0x58, PT ;  /* 0x000000581b00780c */ /* 0x000fe20003f64270 */
[----:B------:R-:W3:Y:S01]  /*14d60*/  MUFU.EX2 R159, R159 ;  /* 0x0000009f009f7308 */ /* 0x000ee20000000800 */
[----:B--2---:R-:W-:Y:S02]  /*14d70*/  FSEL R70, R65, -INF , P2 ;  /* 0xff80000041467808 */ /* 0x004fe40001000000 */
[----:B------:R-:W-:-:S02]  /*14d80*/  CS2R R46, SRZ ;  /* 0x00000000002e7805 */ /* 0x000fc4000001ff00 */
[----:B------:R-:W-:Y:S02]  /*14d90*/  FMNMX.FTZ R5, R68, R5, !PT ;  /* 0x0000000544057209 */ /* 0x000fe40007810000 */
[----:B------:R-:W-:Y:S02]  /*14da0*/  CS2R R42, SRZ ;  /* 0x00000000002a7805 */ /* 0x000fe4000001ff00 */
[----:B------:R-:W-:Y:S02]  /*14db0*/  ISETP.GT.AND P2, PT, R27, 0x59, PT ;  /* 0x000000591b00780c */ /* 0x000fe40003f44270 */
[----:B----4-:R-:W-:Y:S01]  /*14dc0*/  FSEL R74, R35, -INF , P3 ;  /* 0xff800000234a7808 */ /* 0x010fe20001800000 */
[----:B------:R-:W2:Y:S01]  /*14dd0*/  MUFU.EX2 R14, R14 ;  /* 0x0000000e000e7308 */ /* 0x000ea20000000800 */
[----:B------:R-:W-:Y:S01]  /*14de0*/  FMNMX.FTZ R5, R70, R5, !PT ;  /* 0x0000000546057209 */ /* 0x000fe20007810000 */
[----:B------:R-:W4:Y:S01]  /*14df0*/  @P1 LDC R35, c[0x0][0x450] ;  /* 0x00011400ff231b82 */ /* 0x000f220000000800 */
[----:B------:R-:W-:Y:S01]  /*14e00*/  FSEL R76, R69, -INF , P2 ;  /* 0xff800000454c7808 */ /* 0x000fe20001000000 */
[----:B0-----:R-:W-:Y:S01]  /*14e10*/  FADD.FTZ R0, R157, R12 ;  /* 0x0000000c9d007221 */ /* 0x001fe20000010000 */
[----:B------:R-:W-:-:S02]  /*14e20*/  FMNMX.FTZ R5, R74, R5, !PT ;  /* 0x000000054a057209 */ /* 0x000fc40007810000 */
[----:B------:R-:W-:Y:S01]  /*14e30*/  PRMT R29, R178, 0x654, R29 ;  /* 0x00000654b21d7816 */ /* 0x000fe2000000001d */
[----:B------:R-:W0:Y:S01]  /*14e40*/  MUFU.EX2 R153, R153 ;  /* 0x0000009900997308 */ /* 0x000e220000000800 */
[----:B------:R-:W-:Y:S02]  /*14e50*/  FMNMX.FTZ R5, R76, R5, !PT ;  /* 0x000000054c057209 */ /* 0x000fe40007810000 */
[----:B------:R0:W-:Y:S01]  /*14e60*/  SYNCS.ARRIVE.TRANS64.RED.A1T0 RZ, [R29+URZ], RZ ;  /* 0x000000ff1dff79a7 */ /* 0x0001e2000810043f */
[----:B------:R-:W-:Y:S02]  /*14e70*/  F2FP.BF16.F32.PACK_AB R157, R12, R157 ;  /* 0x0000009d0c9d723e */ /* 0x000fe400000010ff */
[----:B------:R-:W0:Y:S01]  /*14e80*/  SHFL.BFLY PT, R78, R5, 0x2, 0x1f ;  /* 0x0c401f00054e7f89 */ /* 0x000e2200000e0000 */
[----:B-1----:R-:W-:Y:S01]  /*14e90*/  @P1 IMAD.HI.U32 R28, R186, R33, RZ ;  /* 0x00000021ba1c1227 */ /* 0x002fe200078e00ff */
[----:B------:R-:W1:Y:S08]  /*14ea0*/  MUFU.EX2 R20, R20 ;  /* 0x0000001400147308 */ /* 0x000e700000000800 */
[----:B------:R-:W1:Y:S01]  /*14eb0*/  MUFU.EX2 R155, R155 ;  /* 0x0000009b009b7308 */ /* 0x000e620000000800 */
[----:B----4-:R-:W-:Y:S01]  /*14ec0*/  @P1 SHF.R.U32.HI R26, RZ, R35, R28 ;  /* 0x00000023ff1a1219 */ /* 0x010fe2000001161c */
[----:B---3--:R-:W-:Y:S01]  /*14ed0*/  FADD.FTZ R35, R159, R0 ;  /* 0x000000009f237221 */ /* 0x008fe20000010000 */
[----:B--2---:R-:W-:-:S02]  /*14ee0*/  F2FP.BF16.F32.PACK_AB R159, R14, R159 ;  /* 0x0000009f0e9f723e */ /* 0x004fc400000010ff */
[----:B------:R-:W-:Y:S01]  /*14ef0*/  IADD3 R28, R26, R188, -R187 ;  /* 0x000000bc1a1c7210 */ /* 0x000fe20007ffe8bb */
[----:B------:R-:W-:Y:S02]  /*14f00*/  FADD.FTZ R26, R14, R35 ;  /* 0x000000230e1a7221 */ /* 0x000fe40000010000 */
[----:B------:R-:W2:Y:S02]  /*14f10*/  MUFU.EX2 R66, R66 ;  /* 0x0000004200427308 */ /* 0x000ea40000000800 */
[----:B0-----:R-:W-:Y:S01]  /*14f20*/  FADD.FTZ R35, R153, R26 ;  /* 0x0000001a99237221 */ /* 0x001fe20000010000 */
[----:B------:R-:W-:Y:S01]  /*14f30*/  IMAD.HI R28, R28, 0x2aaaaaab, RZ ;  /* 0x2aaaaaab1c1c7827 */ /* 0x000fe200078e02ff */
[C---:B-1----:R-:W-:Y:S02]  /*14f40*/  F2FP.BF16.F32.PACK_AB R153, R20.reuse, R153 ;  /* 0x000000991499723e */ /* 0x042fe400000010ff */
[----:B------:R-:W-:Y:S02]  /*14f50*/  FMNMX.FTZ R78, R5, R78, !PT ;  /* 0x0000004e054e7209 */ /* 0x000fe40007810000 */
[----:B------:R-:W0:Y:S01]  /*14f60*/  MUFU.EX2 R149, R149 ;  /* 0x0000009500957308 */ /* 0x000e220000000800 */
[----:B------:R-:W-:Y:S01]  /*14f70*/  FADD.FTZ R6, R20, R35 ;  /* 0x0000002314067221 */ /* 0x000fe20000010000 */
[----:B------:R-:W-:Y:S01]  /*14f80*/  SHF.R.U32.HI R39, RZ, 0x1f, R28 ;  /* 0x0000001fff277819 */ /* 0x000fe2000001161c */
[----:B------:R-:W1:Y:S02]  /*14f90*/  SHFL.BFLY PT, R15, R78, 0x1, 0x1f ;  /* 0x0c201f004e0f7f89 */ /* 0x000e6400000e0000 */
[----:B------:R-:W-:-:S03]  /*14fa0*/  FADD.FTZ R37, R155, R6 ;  /* 0x000000069b257221 */ /* 0x000fc60000010000 */
[----:B------:R-:W3:Y:S01]  /*14fb0*/  MUFU.EX2 R40, R40 ;  /* 0x0000002800287308 */ /* 0x000ee20000000800 */
[C---:B--2---:R-:W-:Y:S01]  /*14fc0*/  FADD.FTZ R6, R66.reuse, R37 ;  /* 0x0000002542067221 */ /* 0x044fe20000010000 */
[----:B------:R-:W-:Y:S02]  /*14fd0*/  F2FP.BF16.F32.PACK_AB R155, R66, R155 ;  /* 0x0000009b429b723e */ /* 0x000fe400000010ff */
[----:B------:R-:W-:-:S04]  /*14fe0*/  CS2R R66, SRZ ;  /* 0x0000000000427805 */ /* 0x000fc8000001ff00 */
[----:B------:R-:W2:Y:S01]  /*14ff0*/  MUFU.EX2 R151, R151 ;  /* 0x0000009700977308 */ /* 0x000ea20000000800 */
[----:B0-----:R-:W-:-:S07]  /*15000*/  FADD.FTZ R37, R149, R6 ;  /* 0x0000000695257221 */ /* 0x001fce0000010000 */
[----:B------:R-:W0:Y:S01]  /*15010*/  MUFU.EX2 R38, R38 ;  /* 0x0000002600267308 */ /* 0x000e220000000800 */
[C---:B---3--:R-:W-:Y:S01]  /*15020*/  FADD.FTZ R6, R40.reuse, R37 ;  /* 0x0000002528067221 */ /* 0x048fe20000010000 */
[----:B------:R-:W-:Y:S02]  /*15030*/  F2FP.BF16.F32.PACK_AB R149, R40, R149 ;  /* 0x000000952895723e */ /* 0x000fe400000010ff */
[----:B------:R-:W-:Y:S02]  /*15040*/  CS2R R40, SRZ ;  /* 0x0000000000287805 */ /* 0x000fe4000001ff00 */
[----:B-1----:R-:W-:Y:S02]  /*15050*/  FMNMX.FTZ R15, R78, R15, !PT ;  /* 0x0000000f4e0f7209 */ /* 0x002fe40007810000 */
[----:B------:R-:W-:Y:S02]  /*15060*/  CS2R R78, SRZ ;  /* 0x00000000004e7805 */ /* 0x000fe4000001ff00 */
[C---:B------:R-:W-:Y:S01]  /*15070*/  FSETP.NEU.FTZ.AND P2, PT, R15.reuse, -INF , PT ;  /* 0xff8000000f00780b */ /* 0x040fe20003f5d000 */
[----:B------:R-:W-:Y:S01]  /*15080*/  FMUL.FTZ R31, R15, R9 ;  /* 0x000000090f1f7220 */ /* 0x000fe20000410000 */
[----:B------:R-:W1:Y:S01]  /*15090*/  MUFU.EX2 R145, R145 ;  /* 0x0000009100917308 */ /* 0x000e620000000800 */
[----:B--2---:R-:W-:-:S03]  /*150a0*/  FADD.FTZ R37, R151, R6 ;  /* 0x0000000697257221 */ /* 0x004fc60000010000 */
[----:B------:R-:W-:Y:S01]  /*150b0*/  FSEL R31, R31, RZ, P2 ;  /* 0x000000ff1f1f7208 */ /* 0x000fe20001000000 */
[----:B0-----:R-:W-:-:S03]  /*150c0*/  FADD.FTZ R6, R38, R37 ;  /* 0x0000002526067221 */ /* 0x001fc60000010000 */
        /* <DEDUP_REMOVED lines=19> */
[-CC-:B-----5:R-:W-:Y:S01]  /*15200*/  FFMA.FTZ R140, R48, R9.reuse, -R31.reuse ;  /* 0x00000009308c7223 */ /* 0x1a0fe2000001081f */
[-CC-:B------:R-:W-:Y:S01]  /*15210*/  FFMA.FTZ R10, R10, R9.reuse, -R31.reuse ;  /* 0x000000090a0a7223 */ /* 0x180fe2000001081f */
[----:B-1----:R-:W-:Y:S01]  /*15220*/  FADD.FTZ R37, R145, R6 ;  /* 0x0000000691257221 */ /* 0x002fe20000010000 */
[-CC-:B------:R-:W-:Y:S01]  /*15230*/  FFMA.FTZ R60, R60, R9.reuse, -R31.reuse ;  /* 0x000000093c3c7223 */ /* 0x180fe2000001081f */
[-C--:B------:R-:W-:Y:S01]  /*15240*/  FFMA.FTZ R64, R64, R9.reuse, -R31 ;  /* 0x0000000940407223 */ /* 0x080fe2000001081f */
[----:B------:R-:W1:Y:S01]  /*15250*/  MUFU.EX2 R158, R158 ;  /* 0x0000009e009e7308 */ /* 0x000e620000000800 */
[----:B0-----:R-:W-:Y:S01]  /*15260*/  FADD.FTZ R6, R50, R37 ;  /* 0x0000002532067221 */ /* 0x001fe20000010000 */
[-CC-:B------:R-:W-:Y:S01]  /*15270*/  FFMA.FTZ R68, R68, R9.reuse, -R31.reuse ;  /* 0x0000000944447223 */ /* 0x180fe2000001081f */
[-CC-:B------:R-:W-:Y:S01]  /*15280*/  FFMA.FTZ R70, R70, R9.reuse, -R31.reuse ;  /* 0x0000000946467223 */ /* 0x180fe2000001081f */
[-CC-:B------:R-:W-:Y:S01]  /*15290*/  FFMA.FTZ R74, R74, R9.reuse, -R31.reuse ;  /* 0x000000094a4a7223 */ /* 0x180fe2000001081f */
[----:B------:R-:W-:Y:S01]  /*152a0*/  FFMA.FTZ R76, R76, R9, -R31 ;  /* 0x000000094c4c7223 */ /* 0x000fe2000001081f */
[----:B------:R-:W-:Y:S01]  /*152b0*/  F2FP.BF16.F32.PACK_AB R151, R38, R151 ;  /* 0x000000972697723e */ /* 0x000fe200000010ff */
[----:B------:R-:W-:Y:S01]  /*152c0*/  IMAD.MOV.U32 R94, RZ, RZ, 0x3f800000 ;  /* 0x3f800000ff5e7424 */ /* 0x000fe200078e00ff */
[----:B------:R-:W0:Y:S01]  /*152d0*/  MUFU.EX2 R7, R7 ;  /* 0x0000000700077308 */ /* 0x000e220000000800 */
[----:B--2---:R-:W-:Y:S01]  /*152e0*/  FADD.FTZ R33, R156, R5 ;  /* 0x000000059c217221 */ /* 0x004fe20000010000 */
[----:B------:R-:W-:-:S02]  /*152f0*/  F2FP.BF16.F32.PACK_AB R156, R5, R156 ;  /* 0x0000009c059c723e */ /* 0x000fc400000010ff */
[----:B------:R-:W-:Y:S02]  /*15300*/  CS2R R86, SRZ ;  /* 0x0000000000567805 */ /* 0x000fe4000001ff00 */
[----:B------:R-:W-:Y:S02]  /*15310*/  F2FP.BF16.F32.PACK_AB R145, R50, R145 ;  /* 0x000000913291723e */ /* 0x000fe400000010ff */
[----:B------:R-:W-:Y:S02]  /*15320*/  CS2R R84, SRZ ;  /* 0x0000000000547805 */ /* 0x000fe4000001ff00 */
[----:B------:R-:W-:Y:S02]  /*15330*/  CS2R R56, SRZ ;  /* 0x0000000000387805 */ /* 0x000fe4000001ff00 */
[----:B------:R-:W-:Y:S01]  /*15340*/  CS2R R52, SRZ ;  /* 0x0000000000347805 */ /* 0x000fe2000001ff00 */
[----:B------:R-:W2:Y:S01]  /*15350*/  MUFU.EX2 R152, R152 ;  /* 0x0000009800987308 */ /* 0x000ea20000000800 */
[----:B-1----:R-:W-:Y:S01]  /*15360*/  FADD.FTZ R0, R158, R33 ;  /* 0x000000219e007221 */ /* 0x002fe20000010000 */
[----:B------:R-:W-:-:S02]  /*15370*/  CS2R R50, SRZ ;  /* 0x0000000000327805 */ /* 0x000fc4000001ff00 */
[----:B------:R-:W-:Y:S02]  /*15380*/  CS2R R48, SRZ ;  /* 0x0000000000307805 */ /* 0x000fe4000001ff00 */
[----:B------:R-:W-:Y:S02]  /*15390*/  CS2R R44, SRZ ;  /* 0x00000000002c7805 */ /* 0x000fe4000001ff00 */
[----:B------:R-:W1:Y:S01]  /*153a0*/  MUFU.EX2 R11, R11 ;  /* 0x0000000b000b7308 */ /* 0x000e620000000800 */
[C---:B0-----:R-:W-:Y:S01]  /*153b0*/  FADD.FTZ R33, R7.reuse, R0 ;  /* 0x0000000007217221 */ /* 0x041fe20000010000 */
[----:B------:R-:W-:-:S06]  /*153c0*/  F2FP.BF16.F32.PACK_AB R158, R7, R158 ;  /* 0x0000009e079e723e */ /* 0x000fcc00000010ff */
[----:B------:R-:W0:Y:S01]  /*153d0*/  MUFU.EX2 R154, R154 ;  /* 0x0000009a009a7308 */ /* 0x000e220000000800 */
[----:B--2---:R-:W-:-:S07]  /*153e0*/  FADD.FTZ R0, R152, R33 ;  /* 0x0000002198007221 */ /* 0x004fce0000010000 */
[----:B------:R-:W2:Y:S01]  /*153f0*/  MUFU.EX2 R13, R13 ;  /* 0x0000000d000d7308 */ /* 0x000ea20000000800 */
[C---:B-1----:R-:W-:Y:S01]  /*15400*/  FADD.FTZ R35, R11.reuse, R0 ;  /* 0x000000000b237221 */ /* 0x042fe20000010000 */
[----:B------:R-:W-:-:S06]  /*15410*/  F2FP.BF16.F32.PACK_AB R152, R11, R152 ;  /* 0x000000980b98723e */ /* 0x000fcc00000010ff */
[----:B------:R-:W1:Y:S01]  /*15420*/  MUFU.EX2 R148, R148 ;  /* 0x0000009400947308 */ /* 0x000e620000000800 */
[----:B0-----:R-:W-:-:S07]  /*15430*/  FADD.FTZ R0, R154, R35 ;  /* 0x000000239a007221 */ /* 0x001fce0000010000 */
[----:B------:R-:W0:Y:S01]  /*15440*/  MUFU.EX2 R21, R21 ;  /* 0x0000001500157308 */ /* 0x000e220000000800 */
[C---:B--2---:R-:W-:Y:S01]  /*15450*/  FADD.FTZ R35, R13.reuse, R0 ;  /* 0x000000000d237221 */ /* 0x044fe20000010000 */
[----:B------:R-:W-:Y:S01]  /*15460*/  F2FP.BF16.F32.PACK_AB R154, R13, R154 ;  /* 0x0000009a0d9a723e */ /* 0x000fe200000010ff */
[----:B------:R-:W-:Y:S01]  /*15470*/  VIADD R13, R72, 0xfffffffe ;  /* 0xfffffffe480d7836 */ /* 0x000fe20000000000 */
[----:B------:R-:W-:-:S04]  /*15480*/  CS2R R72, SRZ ;  /* 0x0000000000487805 */ /* 0x000fc8000001ff00 */
[----:B------:R-:W2:Y:S01]  /*15490*/  MUFU.EX2 R150, R150 ;  /* 0x0000009600967308 */ /* 0x000ea20000000800 */
[----:B-1----:R-:W-:-:S07]  /*154a0*/  FADD.FTZ R0, R148, R35 ;  /* 0x0000002394007221 */ /* 0x002fce0000010000 */
        /* <DEDUP_REMOVED lines=10> */
[----:B------:R-:W-:Y:S01]  /*15550*/  MUFU.EX2 R147, R147 ;  /* 0x0000009300937308 */ /* 0x000fe20000000800 */
[C---:B--2---:R-:W-:Y:S01]  /*15560*/  FADD.FTZ R37, R27.reuse, R0 ;  /* 0x000000001b257221 */ /* 0x044fe20000010000 */
[----:B------:R-:W-:Y:S02]  /*15570*/  F2FP.BF16.F32.PACK_AB R144, R27, R144 ;  /* 0x000000901b90723e */ /* 0x000fe400000010ff */
[----:B------:R-:W-:-:S04]  /*15580*/  CS2R R26, SRZ ;  /* 0x00000000001a7805 */ /* 0x000fc8000001ff00 */
[----:B------:R-:W0:Y:S01]  /*15590*/  MUFU.EX2 R29, R29 ;  /* 0x0000001d001d7308 */ /* 0x000e220000000800 */
[----:B-1----:R-:W-:-:S07]  /*155a0*/  FADD.FTZ R0, R146, R37 ;  /* 0x0000002592007221 */ /* 0x002fce0000010000 */
[----:B------:R-:W-:Y:S08]  /*155b0*/  MUFU.EX2 R54, R54 ;  /* 0x0000003600367308 */ /* 0x000ff00000000800 */
[----:B------:R-:W1:Y:S01]  /*155c0*/  MUFU.EX2 R140, R140 ;  /* 0x0000008c008c7308 */ /* 0x000e620000000800 */
[C---:B0-----:R-:W-:Y:S01]  /*155d0*/  FADD.FTZ R37, R29.reuse, R0 ;  /* 0x000000001d257221 */ /* 0x041fe20000010000 */
[----:B------:R-:W-:-:S06]  /*155e0*/  F2FP.BF16.F32.PACK_AB R146, R29, R146 ;  /* 0x000000921d92723e */ /* 0x000fcc00000010ff */
[----:B------:R-:W-:Y:S08]  /*155f0*/  MUFU.EX2 R141, R141 ;  /* 0x0000008d008d7308 */ /* 0x000ff00000000800 */
[----:B------:R0:W2:Y:S01]  /*15600*/  MUFU.EX2 R33, R10 ;  /* 0x0000000a00217308 */ /* 0x0000a20000000800 */
[----:B-1----:R-:W-:Y:S01]  /*15610*/  FADD.FTZ R0, R140, R37 ;  /* 0x000000258c007221 */ /* 0x002fe20000010000 */
[----:B------:R-:W-:-:S06]  /*15620*/  CS2R R36, SRZ ;  /* 0x0000000000247805 */ /* 0x000fcc000001ff00 */
[----:B------:R-:W1:Y:S01]  /*15630*/  MUFU.EX2 R30, R30 ;  /* 0x0000001e001e7308 */ /* 0x000e620000000800 */
[----:B0-----:R-:W-:Y:S01]  /*15640*/  LEA.HI.SX32 R10, R28, R39, 0x1c ;  /* 0x000000271c0a7211 */ /* 0x001fe200078fe2ff */
[----:B------:R-:W-:Y:S01]  /*15650*/  FADD.FTZ R39, R147, R6 ;  /* 0x0000000693277221 */ /* 0x000fe20000010000 */
[C---:B------:R-:W-:Y:S02]  /*15660*/  F2FP.BF16.F32.PACK_AB R147, R54.reuse, R147 ;  /* 0x000000933693723e */ /* 0x040fe400000010ff */
[----:B------:R-:W-:Y:S02]  /*15670*/  CS2R R28, SRZ ;  /* 0x00000000001c7805 */ /* 0x000fe4000001ff00 */
[----:B------:R-:W-:Y:S01]  /*15680*/  VIMNMX R10, R185, R10, !PT ;  /* 0x0000000ab90a7248 */ /* 0x000fe20007fe0100 */
[----:B------:R-:W-:Y:S01]  /*15690*/  FADD.FTZ R6, R54, R39 ;  /* 0x0000002736067221 */ /* 0x000fe20000010000 */
[----:B------:R-:W-:Y:S01]  /*156a0*/  CS2R R54, SRZ ;  /* 0x0000000000367805 */ /* 0x000fe2000001ff00 */
[----:B------:R-:W0:Y:S01]  /*156b0*/  MUFU.EX2 R60, R60 ;  /* 0x0000003c003c7308 */ /* 0x000e220000000800 */
[----:B--2---:R-:W-:Y:S01]  /*156c0*/  FADD.FTZ R11, R33, R0 ;  /* 0x00000000210b7221 */ /* 0x004fe20000010000 */
[----:B------:R-:W-:Y:S01]  /*156d0*/  FADD.FTZ R7, R141, R6 ;  /* 0x000000068d077221 */ /* 0x000fe20000010000 */
[----:B------:R-:W-:-:S02]  /*156e0*/  ISETP.GE.AND P2, PT, R13, R10, PT ;  /* 0x0000000a0d00720c */ /* 0x000fc40003f46270 */
[----:B------:R-:W-:Y:S02]  /*156f0*/  CS2R R38, SRZ ;  /* 0x0000000000267805 */ /* 0x000fe4000001ff00 */
[----:B------:R-:W-:Y:S01]  /*15700*/  F2FP.BF16.F32.PACK_AB R140, R33, R140 ;  /* 0x0000008c218c723e */ /* 0x000fe200000010ff */
        /* <DEDUP_REMOVED lines=11> */
[----:B------:R-:W-:Y:S02]  /*157c0*/  CS2R R60, SRZ ;  /* 0x00000000003c7805 */ /* 0x000fe4000001ff00 */
[----:B------:R-:W-:Y:S02]  /*157d0*/  CS2R R30, SRZ ;  /* 0x00000000001e7805 */ /* 0x000fe4000001ff00 */
[----:B------:R-:W2:Y:S01]  /*157e0*/  MUFU.EX2 R137, R137 ;  /* 0x0000008900897308 */ /* 0x000ea20000000800 */
[C---:B0-----:R-:W-:Y:S01]  /*157f0*/  FADD.FTZ R0, R32.reuse, R7 ;  /* 0x0000000720007221 */ /* 0x041fe20000010000 */
[----:B------:R-:W-:-:S02]  /*15800*/  F2FP.BF16.F32.PACK_AB R143, R32, R143 ;  /* 0x0000008f208f723e */ /* 0x000fc400000010ff */
        /* <DEDUP_REMOVED lines=9> */
[----:B------:R-:W-:Y:S02]  /*158a0*/  CS2R R68, SRZ ;  /* 0x0000000000447805 */ /* 0x000fe4000001ff00 */
[----:B------:R-:W-:Y:S02]  /*158b0*/  CS2R R34, SRZ ;  /* 0x0000000000227805 */ /* 0x000fe4000001ff00 */
[----:B------:R-:W2:Y:S01]  /*158c0*/  MUFU.EX2 R139, R139 ;  /* 0x0000008b008b7308 */ /* 0x000ea20000000800 */
[C---:B-1----:R-:W-:Y:S01]  /*158d0*/  FADD.FTZ R0, R24.reuse, R7 ;  /* 0x0000000718007221 */ /* 0x042fe20000010000 */
[----:B------:R-:W-:-:S02]  /*158e0*/  F2FP.BF16.F32.PACK_AB R137, R24, R137 ;  /* 0x000000891889723e */ /* 0x000fc400000010ff */
[----:B------:R-:W-:-:S04]  /*158f0*/  CS2R R24, SRZ ;  /* 0x0000000000187805 */ /* 0x000fc8000001ff00 */
[----:B------:R1:W3:Y:S01]  /*15900*/  MUFU.EX2 R5, R76 ;  /* 0x0000004c00057308 */ /* 0x0002e20000000800 */
[----:B0-----:R-:W-:-:S07]  /*15910*/  FADD.FTZ R12, R74, R11 ;  /* 0x0000000b4a0c7221 */ /* 0x001fce0000010000 */
[----:B------:R3:W0:Y:S01]  /*15920*/  MUFU.EX2 R6, R3 ;  /* 0x0000000300067308 */ /* 0x0006220000000800 */
[----:B--2---:R-:W-:Y:S01]  /*15930*/  FADD.FTZ R7, R139, R0 ;  /* 0x000000008b077221 */ /* 0x004fe20000010000 */
[----:B-1----:R-:W-:Y:S01]  /*15940*/  CS2R R76, SRZ ;  /* 0x00000000004c7805 */ /* 0x002fe2000001ff00 */
[C---:B---3--:R-:W-:Y:S01]  /*15950*/  FADD.FTZ R3, R5.reuse, R12 ;  /* 0x0000000c05037221 */ /* 0x048fe20000010000 */
[----:B------:R-:W-:Y:S01]  /*15960*/  F2FP.BF16.F32.PACK_AB R138, R5, R74 ;  /* 0x0000004a058a723e */ /* 0x000fe200000010ff */
[----:B------:R-:W-:Y:S01]  /*15970*/  IMAD.MOV.U32 R5, RZ, RZ, 0x3f800000 ;  /* 0x3f800000ff057424 */ /* 0x000fe200078e00ff */
[----:B------:R-:W-:Y:S01]  /*15980*/  CS2R R74, SRZ ;  /* 0x00000000004a7805 */ /* 0x000fe2000001ff00 */
[C---:B0-----:R-:W-:Y:S01]  /*15990*/  FADD.FTZ R0, R6.reuse, R7 ;  /* 0x0000000706007221 */ /* 0x041fe20000010000 */
[----:B------:R-:W-:Y:S01]  /*159a0*/  F2FP.BF16.F32.PACK_AB R139, R6, R139 ;  /* 0x0000008b068b723e */ /* 0x000fe200000010ff */
[----:B------:R-:W-:Y:S06]  /*159b0*/  @!P2 BRA `(.L_x_2839) ;  /* 0x0000002c008ca947 */ /* 0x000fec0003800000 */
[----:B------:R-:W-:Y:S01]  /*159c0*/  BSSY B1, `(.L_x_2839) ;  /* 0x00002e2000017945 */ /* 0x000fe20003800000 */
[----:B------:R-:W-:Y:S02]  /*159d0*/  IMAD.MOV.U32 R11, RZ, RZ, R8 ;  /* 0x000000ffff0b7224 */ /* 0x000fe400078e0008 */
[----:B------:R-:W-:Y:S02]  /*159e0*/  IMAD.MOV.U32 R12, RZ, RZ, R15 ;  /* 0x000000ffff0c7224 */ /* 0x000fe400078e000f */
[----:B------:R-:W-:Y:S02]  /*159f0*/  IMAD.MOV.U32 R6, RZ, RZ, R168 ;  /* 0x000000ffff067224 */ /* 0x000fe400078e00a8 */
[----:B------:R-:W-:Y:S02]  /*15a00*/  IMAD.MOV.U32 R7, RZ, RZ, R162 ;  /* 0x000000ffff077224 */ /* 0x000fe400078e00a2 */
[----:B------:R-:W-:Y:S02]  /*15a10*/  IMAD.MOV.U32 R5, RZ, RZ, 0x3f800000 ;  /* 0x3f800000ff057424 */ /* 0x000fe400078e00ff */
[----:B------:R-:W-:-:S07]  /*15a20*/  IMAD.MOV.U32 R87, RZ, RZ, RZ ;  /* 0x000000ffff577224 */ /* 0x000fce00078e00ff */
.L_x_2852:
[----:B------:R-:W-:-:S04]  /*15a30*/  ISETP.NE.AND P2, PT, R7, 0x1, PT ;  /* 0x000000010700780c */ /* 0x000fc80003f45270 */
[----:B------:R-:W-:-:S04]  /*15a40*/  SEL R9, RZ, 0x1, P2 ;  /* 0x00000001ff097807 */ /* 0x000fc80001000000 */
[----:B------:R-:W-:Y:S01]  /*15a50*/  LOP3.LUT R168, R6, R9, RZ, 0x3c, !PT ;  /* 0x0000000906a87212 */ /* 0x000fe200078e3cff */
[----:B------:R-:W-:Y:S06]  /*15a60*/  @!P0 BRA `(.L_x_2840) ;  /* 0x0000000000048947 */ /* 0x000fec0003800000 */
[----:B------:R-:W-:Y:S01]  /*15a70*/  BPT.TRAP 0x1 ;  /* 0x000000040000795c */ /* 0x000fe20000300000 */
.L_x_2840:
        /* <DEDUP_REMOVED lines=8> */
.L_x_2841:
[----:B------:R-:W-:Y:S01]  /*15b00*/  IMAD R95, R162, 0x900, R4 ;  /* 0x00000900a25f7824 */ /* 0x000fe200078e0204 */
[----:B------:R-:W-:Y:S03]  /*15b10*/  BSSY B2, `(.L_x_2842) ;  /* 0x0000006000027945 */ /* 0x000fe60003800000 */
[C---:B------:R-:W-:Y:S02]  /*15b20*/  VIADD R90, R95.reuse, 0x2 ;  /* 0x000000025f5a7836 */ /* 0x040fe40000000000 */
[----:B------:R-:W-:Y:S01]  /*15b30*/  VIADD R92, R95, 0x4 ;  /* 0x000000045f5c7836 */ /* 0x000fe20000000000 */
[----:B-1----:R-:W-:Y:S06]  /*15b40*/  @P2 BRA `(.L_x_2843) ;  /* 0x0000000000082947 */ /* 0x002fec0003800000 */
[----:B------:R-:W1:Y:S02]  /*15b50*/  SYNCS.PHASECHK.TRANS64.TRYWAIT P2, [R14+URZ+0x2a830], R9 ;  /* 0x02a830090e0075a7 */ /* 0x000e64000804017f */
[----:B-1----:R-:W-:Y:S05]  /*15b60*/  @!P2 BRA `(.L_x_2844) ;  /* 0x0000011800a0a947 */ /* 0x002fea0003800000 */
.L_x_2843:
[----:B------:R-:W-:Y:S05]  /*15b70*/  BSYNC B2 ;  /* 0x0000000000027941 */ /* 0x000fea0003800000 */
.L_x_2842:
[----:B------:R-:W2:Y:S01]  /*15b80*/  LDL.64 R96, [R1+0x28] ;  /* 0x0000280001607983 */ /* 0x000ea20000100a00 */
[----:B------:R-:W-:Y:S01]  /*15b90*/  MOV R88, R95 ;  /* 0x0000005f00587202 */ /* 0x000fe20000000f00 */
[----:B------:R-:W-:Y:S01]  /*15ba0*/  IMAD.MOV.U32 R89, RZ, RZ, 0x40000040 ;  /* 0x40000040ff597424 */ /* 0x000fe200078e00ff */
[----:B------:R-:W-:Y:S01]  /*15bb0*/  R2UR UR46, R90 ;  /* 0x000000005a2e72ca */ /* 0x000fe200000e0000 */
[----:B------:R-:W-:Y:S01]  /*15bc0*/  IMAD.MOV.U32 R90, RZ, RZ, R92 ;  /* 0x000000ffff5a7224 */ /* 0x000fe200078e005c */
[----:B------:R-:W-:Y:S01]  /*15bd0*/  R2UR UR50, R88 ;  /* 0x00000000583272ca */ /* 0x000fe200000e0000 */
[C---:B------:R-:W-:Y:S01]  /*15be0*/  VIADD R88, R95.reuse, 0x6 ;  /* 0x000000065f587836 */ /* 0x040fe20000000000 */
[----:B------:R-:W-:Y:S01]  /*15bf0*/  MOV R193, UR42 ;  /* 0x0000002a00c17c02 */ /* 0x000fe20008000f00 */
        /* <DEDUP_REMOVED lines=8> */
[----:B------:R-:W-:Y:S01]  /*15c80*/  IMAD.MOV.U32 R93, RZ, RZ, 0x40000040 ;  /* 0x40000040ff5d7424 */ /* 0x000fe200078e00ff */
[----:B------:R-:W-:Y:S01]  /*15c90*/  R2UR UR34, R90 ;  /* 0x000000005a2272ca */ /* 0x000fe200000e0000 */
[C---:B------:R-:W-:Y:S01]  /*15ca0*/  VIADD R90, R95.reuse, 0x306 ;  /* 0x000003065f5a7836 */ /* 0x040fe20000000000 */
[----:B------:R-:W-:Y:S01]  /*15cb0*/  R2UR UR26, R88 ;  /* 0x00000000581a72ca */ /* 0x000fe200000e0000 */
[----:B------:R-:W-:Y:S01]  /*15cc0*/  VIADD R88, R95, 0x602 ;  /* 0x000006025f587836 */ /* 0x000fe20000000000 */
        /* <DEDUP_REMOVED lines=105> */
[----:B------:R-:W2:Y:S11]  /*16360*/  LDL.64 R198, [R1+0x8] ;  /* 0x0000080001c67983 */ /* 0x000eb60000100a00 */
[----:B------:R-:W-:Y:S01]  /*16370*/  HGMMA.64x96x16.F32.BF16 R88, gdesc[UR44], R88, gsb0 ;  /* 0x016000002c5879f0 */ /* 0x000fe20008001858 */
[----:B------:R-:W-:-:S02]  /*16380*/  R2UR UR45, R196 ;  /* 0x00000000c42d72ca */ /* 0x000fc400000e0000 */
[----:B------:R-:W-:Y:S02]  /*16390*/  R2UR UR44, R197 ;  /* 0x00000000c52c72ca */ /* 0x000fe400000e0000 */
[----:B------:R-:W3:Y:S01]  /*163a0*/  LDL.64 R196, [R1+0x18] ;  /* 0x0000180001c47983 */ /* 0x000ee20000100a00 */
[----:B------:R-:W-:Y:S02]  /*163b0*/  WARPGROUP.DEPBAR.LE gsb0, 0x0 ;  /* 0x00008000000079c5 */ /* 0x000fe40000010000 */
[----:B------:R-:W-:Y:S01]  /*163c0*/  WARPGROUP.ARRIVE ;  /* 0x00000000000079c5 */ /* 0x000fe20000000000 */
[----:B---3--:R-:W-:Y:S02]  /*163d0*/  R2UR UR40, R196 ;  /* 0x00000000c42872ca */ /* 0x008fe400000e0000 */
[----:B------:R-:W-:Y:S02]  /*163e0*/  R2UR UR41, R197 ;  /* 0x00000000c52972ca */ /* 0x000fe400000e0000 */
[----:B------:R-:W3:Y:S11]  /*163f0*/  LDL.64 R196, [R1] ;  /* 0x0000000001c47983 */ /* 0x000ef60000100a00 */
[----:B------:R-:W-:Y:S01]  /*16400*/  HGMMA.64x96x16.F32.BF16 R88, gdesc[UR40], R88, gsb0 ;  /* 0x01600000285879f0 */ /* 0x000fe20008001858 */
[----:B------:R-:W-:-:S02]  /*16410*/  R2UR UR41, R194 ;  /* 0x00000000c22972ca */ /* 0x000fc400000e0000 */
[----:B------:R-:W-:Y:S02]  /*16420*/  R2UR UR40, R195 ;  /* 0x00000000c32872ca */ /* 0x000fe400000e0000 */
[----:B------:R-:W4:Y:S01]  /*16430*/  LDL.64 R194, [R1+0x10] ;  /* 0x0000100001c27983 */ /* 0x000f220000100a00 */
[----:B--2---:R-:W-:Y:S02]  /*16440*/  R2UR UR32, R198 ;  /* 0x00000000c62072ca */ /* 0x004fe400000e0000 */
[----:B------:R-:W-:Y:S01]  /*16450*/  R2UR UR33, R199 ;  /* 0x00000000c72172ca */ /* 0x000fe200000e0000 */
[----:B------:R-:W-:Y:S02]  /*16460*/  WARPGROUP.DEPBAR.LE gsb0, 0x0 ;  /* 0x00008000000079c5 */ /* 0x000fe40000010000 */
[----:B------:R-:W-:Y:S01]  /*16470*/  WARPGROUP.ARRIVE ;  /* 0x00000000000079c5 */ /* 0x000fe20000000000 */
[----:B----4-:R-:W-:Y:S02]  /*16480*/  R2UR UR36, R194 ;  /* 0x00000000c22472ca */ /* 0x010fe400000e0000 */
[----:B------:R-:W-:-:S13]  /*16490*/  R2UR UR37, R195 ;  /* 0x00000000c32572ca */ /* 0x000fda00000e0000 */
[----:B------:R-:W-:Y:S01]  /*164a0*/  HGMMA.64x96x16.F32.BF16 R88, gdesc[UR36], R88, gsb0 ;  /* 0x01600000245879f0 */ /* 0x000fe20008001858 */
[----:B---3--:R-:W-:Y:S02]  /*164b0*/  R2UR UR28, R196 ;  /* 0x00000000c41c72ca */ /* 0x008fe400000e0000 */
        /* <DEDUP_REMOVED lines=46> */
.L_x_2845:
[----:B------:R-:W-:Y:S01]  /*167a0*/  SHF.L.U32 R5, R6, 0x1f, RZ ;  /* 0x0000001f06057819 */ /* 0x000fe200000006ff */
[----:B------:R-:W-:-:S04]  /*167b0*/  IMAD R20, R7, 0x8, R2 ;  /* 0x0000000807147824 */ /* 0x000fc800078e0202 */
[----:B------:R0:W1:Y:S01]  /*167c0*/  SYNCS.PHASECHK.TRANS64.TRYWAIT P2, [R20+URZ+0x2a850], R5 ;  /* 0x02a85005140075a7 */ /* 0x000062000804017f */
[----:B------:R-:W-:Y:S05]  /*167d0*/  @!P0 BRA `(.L_x_2846) ;  /* 0x0000000000048947 */ /* 0x000fea0003800000 */
[----:B------:R-:W-:Y:S01]  /*167e0*/  BPT.TRAP 0x1 ;  /* 0x000000040000795c */ /* 0x000fe20000300000 */
.L_x_2846:
[----:B------:R-:W-:Y:S04]  /*167f0*/  BSSY B2, `(.L_x_2847) ;  /* 0x0000004000027945 */ /* 0x000fe80003800000 */
[----:B-1----:R-:W-:Y:S05]  /*16800*/  @P2 BRA `(.L_x_2848) ;  /* 0x0000000000082947 */ /* 0x002fea0003800000 */
[----:B------:R-:W1:Y:S02]  /*16810*/  SYNCS.PHASECHK.TRANS64.TRYWAIT P2, [R20+URZ+0x2a850], R5 ;  /* 0x02a85005140075a7 */ /* 0x000e64000804017f */
[----:B-1----:R-:W-:Y:S05]  /*16820*/  @!P2 BRA `(.L_x_2849) ;  /* 0x0000010c0084a947 */ /* 0x002fea0003800000 */
.L_x_2848:
[----:B------:R-:W-:Y:S05]  /*16830*/  BSYNC B2 ;  /* 0x0000000000027941 */ /* 0x000fea0003800000 */
.L_x_2847:
        /* <DEDUP_REMOVED lines=48> */
.L_x_2850:
[----:B------:R-:W0:Y:S01]  /*16b40*/  @P1 LDC R7, c[0x0][0x44c] ;  /* 0x00011300ff071b82 */ /* 0x000e220000000800 */
[----:B------:R-:W-:Y:S02]  /*16b50*/  IMAD.IADD R5, R191, 0x1, R186 ;  /* 0x00000001bf057824 */ /* 0x000fe400078e02ba */
[----:B------:R-:W-:Y:S01]  /*16b60*/  FMUL.FTZ R137, R89, UR39 ;  /* 0x0000002759897c20 */ /* 0x000fe20008410000 */
[----:B------:R-:W-:Y:S01]  /*16b70*/  FMUL.FTZ R89, R102, UR39 ;  /* 0x0000002766597c20 */ /* 0x000fe20008410000 */
[----:B------:R-:W-:Y:S01]  /*16b80*/  FMUL.FTZ R102, R113, UR39 ;  /* 0x0000002771667c20 */ /* 0x000fe20008410000 */
[----:B------:R-:W-:Y:S01]  /*16b90*/  FMUL.FTZ R136, R88, UR39 ;  /* 0x0000002758887c20 */ /* 0x000fe20008410000 */
[----:B------:R-:W-:Y:S02]  /*16ba0*/  IMAD R15, R13, -0x60, RZ ;  /* 0xffffffa00d0f7824 */ /* 0x000fe400078e02ff */
[----:B------:R-:W-:Y:S01]  /*16bb0*/  FMUL.FTZ R8, R94, UR39 ;  /* 0x000000275e087c20 */ /* 0x000fe20008410000 */
[----:B------:R-:W1:Y:S01]  /*16bc0*/  @P1 LDC R6, c[0x0][0x450] ;  /* 0x00011400ff061b82 */ /* 0x000e620000000800 */
[----:B------:R-:W-:Y:S01]  /*16bd0*/  FMUL.FTZ R94, R97, UR39 ;  /* 0x00000027615e7c20 */ /* 0x000fe20008410000 */
[----:B------:R-:W-:Y:S01]  /*16be0*/  FMUL.FTZ R9, R95, UR39 ;  /* 0x000000275f097c20 */ /* 0x000fe20008410000 */
[----:B------:R-:W-:Y:S01]  /*16bf0*/  IADD3 R15, -R190, 0x1, R15 ;  /* 0x00000001be0f7810 */ /* 0x000fe20007ffe10f */
[----:B------:R-:W2:Y:S01]  /*16c00*/  MUFU.TANH R136, R136 ;  /* 0x0000008800887308 */ /* 0x000ea20000002400 */
[----:B------:R-:W-:Y:S01]  /*16c10*/  FMUL.FTZ R95, R100, UR39 ;  /* 0x00000027645f7c20 */ /* 0x000fe20008410000 */
[----:B------:R-:W-:Y:S01]  /*16c20*/  FMUL.FTZ R97, R104, UR39 ;  /* 0x0000002768617c20 */ /* 0x000fe20008410000 */
[----:B------:R-:W-:Y:S01]  /*16c30*/  FMUL.FTZ R21, R98, UR39 ;  /* 0x0000002762157c20 */ /* 0x000fe20008410000 */
[----:B------:R-:W-:Y:S01]  /*16c40*/  IADD3 R15, -R187, R15, R188 ;  /* 0x0000000fbb0f7210 */ /* 0x000fe20007ffe1bc */
[----:B------:R-:W-:Y:S01]  /*16c50*/  FMUL.FTZ R98, R108, UR39 ;  /* 0x000000276c627c20 */ /* 0x000fe20008410000 */
[----:B------:R-:W-:Y:S01]  /*16c60*/  FMUL.FTZ R138, R112, UR39 ;  /* 0x00000027708a7c20 */ /* 0x000fe20008410000 */
[----:B------:R-:W-:Y:S01]  /*16c70*/  FMUL.FTZ R105, R105, UR39 ;  /* 0x0000002769697c20 */ /* 0x000fe20008410000 */
[----:B------:R-:W-:Y:S01]  /*16c80*/  MUFU.TANH R137, R137 ;  /* 0x0000008900897308 */ /* 0x000fe20000002400 */
[----:B------:R-:W-:Y:S01]  /*16c90*/  FMUL.FTZ R109, R109, UR39 ;  /* 0x000000276d6d7c20 */ /* 0x000fe20008410000 */
[----:B------:R-:W-:Y:S01]  /*16ca0*/  FMUL.FTZ R88, R99, UR39 ;  /* 0x0000002763587c20 */ /* 0x000fe20008410000 */
[----:B------:R-:W-:Y:S01]  /*16cb0*/  FMUL.FTZ R100, R117, UR39 ;  /* 0x0000002775647c20 */ /* 0x000fe20008410000 */
[----:B0-----:R-:W-:-:S04]  /*16cc0*/  @P1 IMAD.HI.U32 R7, R5, R7, RZ ;  /* 0x0000000705071227 */ /* 0x001fc800078e00ff */
[----:B------:R-:W-:Y:S01]  /*16cd0*/  FMUL.FTZ R104, R121, UR39 ;  /* 0x0000002779687c20 */ /* 0x000fe20008410000 */
[----:B------:R-:W-:Y:S01]  /*16ce0*/  FMUL.FTZ R99, R116, UR39 ;  /* 0x0000002774637c20 */ /* 0x000fe20008410000 */
[----:B------:R-:W-:Y:S01]  /*16cf0*/  FMUL.FTZ R117, R124, UR39 ;  /* 0x000000277c757c20 */ /* 0x000fe20008410000 */
[----:B------:R-:W-:Y:S01]  /*16d00*/  MUFU.TANH R94, R94 ;  /* 0x0000005e005e7308 */ /* 0x000fe20000002400 */
        /* <DEDUP_REMOVED lines=10> */
[----:B------:R-:W-:Y:S01]  /*16db0*/  MUFU.TANH R95, R95 ;  /* 0x0000005f005f7308 */ /* 0x000fe20000002400 */
        /* <DEDUP_REMOVED lines=12> */
[----:B------:R-:W-:-:S03]  /*16e80*/  VIADD R14, R14, 0x2a840 ;  /* 0x0002a8400e0e7836 */ /* 0x000fc60000000000 */
[----:B------:R-:W3:Y:S02]  /*16e90*/  MUFU.TANH R92, R92 ;  /* 0x0000005c005c7308 */ /* 0x000ee40000002400 */
[----:B------:R-:W-:Y:S01]  /*16ea0*/  PRMT R14, R178, 0x654, R14 ;  /* 0x00000654b20e7816 */ /* 0x000fe2000000000e */
[----:B0-----:R-:W-:-:S03]  /*16eb0*/  IMAD.IADD R113, R15, 0x1, R113 ;  /* 0x000000010f717824 */ /* 0x001fc600078e0271 */
[----:B------:R0:W-:Y:S02]  /*16ec0*/  SYNCS.ARRIVE.TRANS64.RED.A1T0 RZ, [R14+URZ], RZ ;  /* 0x000000ff0eff79a7 */ /* 0x0001e4000810043f */
[----:B------:R-:W4:Y:S01]  /*16ed0*/  MUFU.TANH R96, R96 ;  /* 0x0000006000607308 */ /* 0x000f220000002400 */
[C---:B------:R-:W-:Y:S02]  /*16ee0*/  ISETP.GT.AND P5, PT, R113.reuse, RZ, PT ;  /* 0x000000ff7100720c */ /* 0x040fe40003fa4270 */
[C---:B------:R-:W-:Y:S02]  /*16ef0*/  ISETP.GT.AND P4, PT, R113.reuse, 0x8, PT ;  /* 0x000000087100780c */ /* 0x040fe40003f84270 */
[----:B------:R-:W-:-:S03]  /*16f00*/  ISETP.GT.AND P2, PT, R113, 0x1, PT ;  /* 0x000000017100780c */ /* 0x000fc60003f44270 */
[----:B------:R-:W5:Y:S01]  /*16f10*/  MUFU.TANH R93, R93 ;  /* 0x0000005d005d7308 */ /* 0x000f620000002400 */
[C---:B------:R-:W-:Y:S02]  /*16f20*/  ISETP.GT.AND P3, PT, R113.reuse, 0x9, PT ;  /* 0x000000097100780c */ /* 0x040fe40003f64270 */
[----:B--2---:R-:W-:Y:S02]  /*16f30*/  FSEL R108, R136, -INF , P5 ;  /* 0xff800000886c7808 */ /* 0x004fe40002800000 */
[----:B------:R-:W-:Y:S02]  /*16f40*/  ISETP.GT.AND P5, PT, R113, 0x11, PT ;  /* 0x000000117100780c */ /* 0x000fe40003fa4270 */
[----:B-1----:R-:W-:Y:S01]  /*16f50*/  FSEL R91, R91, -INF , P4 ;  /* 0xff8000005b5b7808 */ /* 0x002fe20002000000 */
[----:B------:R-:W1:Y:S01]  /*16f60*/  MUFU.TANH R97, R97 ;  /* 0x0000006100617308 */ /* 0x000e620000002400 */
[----:B------:R-:W-:Y:S02]  /*16f70*/  FSEL R90, R137, -INF , P2 ;  /* 0xff800000895a7808 */ /* 0x000fe40001000000 */
[----:B------:R-:W-:-:S02]  /*16f80*/  ISETP.GT.AND P4, PT, R113, 0x19, PT ;  /* 0x000000197100780c */ /* 0x000fc40003f84270 */
[----:B---3--:R-:W-:Y:S02]  /*16f90*/  FSEL R92, R92, -INF , P3 ;  /* 0xff8000005c5c7808 */ /* 0x008fe40001800000 */
[C---:B------:R-:W-:Y:S01]  /*16fa0*/  ISETP.GT.AND P6, PT, R113.reuse, 0x10, PT ;  /* 0x000000107100780c */ /* 0x040fe20003fc4270 */
[----:B------:R-:W2:Y:S01]  /*16fb0*/  MUFU.TANH R98, R98 ;  /* 0x0000006200627308 */ /* 0x000ea20000002400 */
[C---:B------:R-:W-:Y:S02]  /*16fc0*/  ISETP.GT.AND P2, PT, R113.reuse, 0x18, PT ;  /* 0x000000187100780c */ /* 0x040fe40003f44270 */
[C---:B------:R-:W-:Y:S02]  /*16fd0*/  ISETP.GT.AND P3, PT, R113.reuse, 0x20, PT ;  /* 0x000000207100780c */ /* 0x040fe40003f64270 */
[----:B------:R-:W-:Y:S02]  /*16fe0*/  FSEL R94, R94, -INF , P5 ;  /* 0xff8000005e5e7808 */ /* 0x000fe40002800000 */
[----:B------:R-:W-:Y:S01]  /*16ff0*/  ISETP.GT.AND P5, PT, R113, 0x28, PT ;  /* 0x000000287100780c */ /* 0x000fe20003fa4270 */
[----:B------:R-:W3:Y:S01]  /*17000*/  MUFU.TANH R138, R138 ;  /* 0x0000008a008a7308 */ /* 0x000ee20000002400 */
[----:B----4-:R-:W-:-:S02]  /*17010*/  FSEL R96, R96, -INF , P4 ;  /* 0xff80000060607808 */ /* 0x010fc40002000000 */
[----:B-----5:R-:W-:Y:S02]  /*17020*/  FSEL R93, R93, -INF , P6 ;  /* 0xff8000005d5d7808 */ /* 0x020fe40003000000 */
[----:B------:R-:W-:Y:S02]  /*17030*/  FSEL R95, R95, -INF , P2 ;  /* 0xff8000005f5f7808 */ /* 0x000fe40001000000 */
[----:B------:R-:W-:Y:S01]  /*17040*/  ISETP.GT.AND P4, PT, R113, 0x30, PT ;  /* 0x000000307100780c */ /* 0x000fe20003f84270 */
[----:B------:R-:W4:Y:S01]  /*17050*/  MUFU.TANH R105, R105 ;  /* 0x0000006900697308 */ /* 0x000f220000002400 */
[----:B-1----:R-:W-:Y:S02]  /*17060*/  FSEL R97, R97, -INF , P3 ;  /* 0xff80000061617808 */ /* 0x002fe40001800000 */
[C---:B------:R-:W-:Y:S02]  /*17070*/  ISETP.GT.AND P6, PT, R113.reuse, 0x21, PT ;  /* 0x000000217100780c */ /* 0x040fe40003fc4270 */
[----:B------:R-:W-:-:S02]  /*17080*/  ISETP.GT.AND P2, PT, R113, 0x29, PT ;  /* 0x000000297100780c */ /* 0x000fc40003f44270 */
[C---:B------:R-:W-:Y:S01]  /*17090*/  ISETP.GT.AND P3, PT, R113.reuse, 0x31, PT ;  /* 0x000000317100780c */ /* 0x040fe20003f64270 */
[----:B------:R-:W1:Y:S01]  /*170a0*/  MUFU.TANH R109, R109 ;  /* 0x0000006d006d7308 */ /* 0x000e620000002400 */
[----:B--2---:R-:W-:Y:S02]  /*170b0*/  FSEL R112, R98, -INF , P5 ;  /* 0xff80000062707808 */ /* 0x004fe40002800000 */
[----:B---3--:R-:W-:Y:S02]  /*170c0*/  FSEL R98, R138, -INF , P4 ;  /* 0xff8000008a627808 */ /* 0x008fe40002000000 */
[C---:B------:R-:W-:Y:S02]  /*170d0*/  ISETP.GT.AND P4, PT, R113.reuse, 0x41, PT ;  /* 0x000000417100780c */ /* 0x040fe40003f84270 */
[----:B------:R-:W-:Y:S01]  /*170e0*/  ISETP.GT.AND P5, PT, R113, 0x39, PT ;  /* 0x000000397100780c */ /* 0x000fe20003fa4270 */
[----:B------:R-:W2:Y:S01]  /*170f0*/  MUFU.TANH R102, R102 ;  /* 0x0000006600667308 */ /* 0x000ea20000002400 */
[----:B----4-:R-:W-:-:S02]  /*17100*/  FSEL R105, R105, -INF , P6 ;  /* 0xff80000069697808 */ /* 0x010fc40003000000 */
[----:B------:R-:W-:-:S05]  /*17110*/  ISETP.GT.AND P6, PT, R113, 0x38, PT ;  /* 0x000000387100780c */ /* 0x000fca0003fc4270 */
[----:B------:R-:W3:Y:S01]  /*17120*/  MUFU.TANH R104, R104 ;  /* 0x0000006800687308 */ /* 0x000ee20000002400 */
[----:B-1----:R-:W-:Y:S02]  /*17130*/  FSEL R109, R109, -INF , P2 ;  /* 0xff8000006d6d7808 */ /* 0x002fe40001000000 */
[----:B------:R-:W-:-:S05]  /*17140*/  ISETP.GT.AND P2, PT, R113, 0x40, PT ;  /* 0x000000407100780c */ /* 0x000fca0003f44270 */
[----:B------:R-:W1:Y:S01]  /*17150*/  MUFU.TANH R99, R99 ;  /* 0x0000006300637308 */ /* 0x000e620000002400 */
[----:B--2---:R-:W-:Y:S02]  /*17160*/  FSEL R102, R102, -INF , P3 ;  /* 0xff80000066667808 */ /* 0x004fe40001800000 */
[----:B------:R-:W-:-:S05]  /*17170*/  ISETP.GT.AND P3, PT, R113, 0x48, PT ;  /* 0x000000487100780c */ /* 0x000fca0003f64270 */
[----:B------:R-:W2:Y:S01]  /*17180*/  MUFU.TANH R100, R100 ;  /* 0x0000006400647308 */ /* 0x000ea20000002400 */
[----:B---3--:R-:W-:Y:S02]  /*17190*/  FSEL R103, R104, -INF , P4 ;  /* 0xff80000068677808 */ /* 0x008fe40002000000 */
[----:B------:R-:W-:-:S05]  /*171a0*/  ISETP.GT.AND P4, PT, R113, 0x58, PT ;  /* 0x000000587100780c */ /* 0x000fca0003f84270 */
[----:B------:R-:W3:Y:S01]  /*171b0*/  MUFU.TANH R101, R101 ;  /* 0x0000006500657308 */ /* 0x000ee20000002400 */
[----:B-1----:R-:W-:Y:S02]  /*171c0*/  FSEL R99, R99, -INF , P6 ;  /* 0xff80000063637808 */ /* 0x002fe40003000000 */
[----:B------:R-:W-:-:S05]  /*171d0*/  ISETP.GT.AND P6, PT, R113, 0x49, PT ;  /* 0x000000497100780c */ /* 0x000fca0003fc4270 */
[----:B------:R-:W1:Y:S01]  /*171e0*/  MUFU.TANH R117, R117 ;  /* 0x0000007500757308 */ /* 0x000e620000002400 */
[----:B--2---:R-:W-:Y:S02]  /*171f0*/  FSEL R100, R100, -INF , P5 ;  /* 0xff80000064647808 */ /* 0x004fe40002800000 */
[----:B------:R-:W-:-:S05]  /*17200*/  ISETP.GT.AND P5, PT, R113, 0x50, PT ;  /* 0x000000507100780c */ /* 0x000fca0003fa4270 */
[----:B------:R-:W-:Y:S01]  /*17210*/  MUFU.TANH R124, R124 ;  /* 0x0000007c007c7308 */ /* 0x000fe20000002400 */
[----:B---3--:R-:W-:Y:S02]  /*17220*/  FSEL R101, R101, -INF , P2 ;  /* 0xff80000065657808 */ /* 0x008fe40001000000 */
[----:B------:R-:W-:-:S05]  /*17230*/  ISETP.GT.AND P2, PT, R113, 0x51, PT ;  /* 0x000000517100780c */ /* 0x000fca0003f44270 */
[----:B------:R-:W-:Y:S01]  /*17240*/  MUFU.TANH R21, R21 ;  /* 0x0000001500157308 */ /* 0x000fe20000002400 */
[----:B-1----:R-:W-:Y:S02]  /*17250*/  FSEL R104, R117, -INF , P3 ;  /* 0xff80000075687808 */ /* 0x002fe40001800000 */
[----:B------:R-:W-:-:S05]  /*17260*/  ISETP.GT.AND P3, PT, R113, 0x59, PT ;  /* 0x000000597100780c */ /* 0x000fca0003f64270 */
[----:B------:R1:W-:Y:S08]  /*17270*/  MUFU.TANH R113, R116 ;  /* 0x0000007400717308 */ /* 0x0003f00000002400 */
[----:B------:R-:W-:Y:S01]  /*17280*/  MUFU.TANH R107, R107 ;  /* 0x0000006b006b7308 */ /* 0x000fe20000002400 */
[----:B-1----:R-:W-:-:S04]  /*17290*/  FMNMX.FTZ R116, R108, R12, !PT ;  /* 0x0000000c6c747209 */ /* 0x002fc80007810000 */
[----:B------:R-:W-:-:S03]  /*172a0*/  FMNMX.FTZ R116, R90, R116, !PT ;  /* 0x000000745a747209 */ /* 0x000fc60007810000 */
[----:B------:R-:W-:Y:S01]  /*172b0*/  MUFU.TANH R6, R6 ;  /* 0x0000000600067308 */ /* 0x000fe20000002400 */
[----:B------:R-:W-:-:S04]  /*172c0*/  FMNMX.FTZ R116, R91, R116, !PT ;  /* 0x000000745b747209 */ /* 0x000fc80007810000 */
        /* <DEDUP_REMOVED lines=10> */
[----:B------:R1:W2:Y:S01]  /*17370*/  MUFU.TANH R116, R125 ;  /* 0x0000007d00747308 */ /* 0x0002a20000002400 */
[----:B------:R-:W-:-:S04]  /*17380*/  FMNMX.FTZ R117, R112, R117, !PT ;  /* 0x0000007570757209 */ /* 0x000fc80007810000 */
[----:B------:R-:W-:-:S03]  /*17390*/  FMNMX.FTZ R120, R109, R117, !PT ;  /* 0x000000756d787209 */ /* 0x000fc60007810000 */
[----:B------:R-:W3:Y:S01]  /*173a0*/  MUFU.TANH R117, R128 ;  /* 0x0000008000757308 */ /* 0x000ee20000002400 */
[----:B------:R-:W-:Y:S01]  /*173b0*/  FMNMX.FTZ R120, R98, R120, !PT ;  /* 0x0000007862787209 */ /* 0x000fe20007810000 */
[----:B-1----:R-:W-:-:S03]  /*173c0*/  FMUL.FTZ R125, R133, UR39 ;  /* 0x00000027857d7c20 */ /* 0x002fc60008410000 */
[----:B------:R-:W-:-:S03]  /*173d0*/  FMNMX.FTZ R121, R102, R120, !PT ;  /* 0x0000007866797209 */ /* 0x000fc60007810000 */
[----:B------:R-:W1:Y:S01]  /*173e0*/  MUFU.TANH R120, R129 ;  /* 0x0000008100787308 */ /* 0x000e620000002400 */
[----:B------:R-:W-:Y:S02]  /*173f0*/  FMNMX.FTZ R121, R99, R121, !PT ;  /* 0x0000007963797209 */ /* 0x000fe40007810000 */
[----:B--2---:R-:W-:Y:S02]  /*17400*/  FSEL R116, R116, -INF , P6 ;  /* 0xff80000074747808 */ /* 0x004fe40003000000 */
[----:B------:R-:W-:-:S03]  /*17410*/  FMNMX.FTZ R121, R100, R121, !PT ;  /* 0x0000007964797209 */ /* 0x000fc60007810000 */
[----:B------:R-:W2:Y:S01]  /*17420*/  MUFU.TANH R125, R125 ;  /* 0x0000007d007d7308 */ /* 0x000ea20000002400 */
[----:B------:R-:W-:Y:S02]  /*17430*/  FMNMX.FTZ R121, R101, R121, !PT ;  /* 0x0000007965797209 */ /* 0x000fe40007810000 */
[----:B---3--:R-:W-:Y:S02]  /*17440*/  FSEL R117, R117, -INF , P5 ;  /* 0xff80000075757808 */ /* 0x008fe40002800000 */
[----:B------:R-:W-:-:S03]  /*17450*/  FMNMX.FTZ R121, R103, R121, !PT ;  /* 0x0000007967797209 */ /* 0x000fc60007810000 */
[----:B------:R-:W-:Y:S01]  /*17460*/  MUFU.TANH R88, R88 ;  /* 0x0000005800587308 */ /* 0x000fe20000002400 */
[----:B------:R-:W-:Y:S02]  /*17470*/  FMNMX.FTZ R121, R104, R121, !PT ;  /* 0x0000007968797209 */ /* 0x000fe40007810000 */
[----:B-1----:R-:W-:Y:S02]  /*17480*/  FSEL R120, R120, -INF , P2 ;  /* 0xff80000078787808 */ /* 0x002fe40001000000 */
[----:B------:R-:W-:-:S03]  /*17490*/  FMNMX.FTZ R128, R116, R121, !PT ;  /* 0x0000007974807209 */ /* 0x000fc60007810000 */
[----:B------:R1:W-:Y:S01]  /*174a0*/  MUFU.TANH R121, R114 ;  /* 0x0000007200797308 */ /* 0x0003e20000002400 */
[----:B------:R-:W-:-:S04]  /*174b0*/  FMNMX.FTZ R128, R117, R128, !PT ;  /* 0x0000008075807209 */ /* 0x000fc80007810000 */
[----:B------:R-:W-:-:S03]  /*174c0*/  FMNMX.FTZ R128, R120, R128, !PT ;  /* 0x0000008078807209 */ /* 0x000fc60007810000 */
[----:B------:R-:W-:Y:S01]  /*174d0*/  MUFU.TANH R89, R89 ;  /* 0x0000005900597308 */ /* 0x000fe20000002400 */
[----:B-1----:R-:W-:-:S04]  /*174e0*/  FSEL R114, R124, -INF , P4 ;  /* 0xff8000007c727808 */ /* 0x002fc80002000000 */
[----:B------:R-:W-:-:S03]  /*174f0*/  FMNMX.FTZ R128, R114, R128, !PT ;  /* 0x0000008072807209 */ /* 0x000fc60007810000 */
[----:B------:R2:W-:Y:S08]  /*17500*/  MUFU.TANH R124, R115 ;  /* 0x00000073007c7308 */ /* 0x0005f00000002400 */
[----:B------:R-:W-:Y:S01]  /*17510*/  MUFU.TANH R106, R106 ;  /* 0x0000006a006a7308 */ /* 0x000fe20000002400 */
[----:B--2---:R-:W-:Y:S01]  /*17520*/  FSEL R115, R125, -INF , P3 ;  /* 0xff8000007d737808 */ /* 0x004fe20001800000 */
[----:B------:R-:W-:Y:S01]  /*17530*/  FMUL.FTZ R125, R118, UR39 ;  /* 0x00000027767d7c20 */ /* 0x000fe20008410000 */
[----:B------:R-:W-:Y:S01]  /*17540*/  FMUL.FTZ R118, R119, UR39 ;  /* 0x0000002777767c20 */ /* 0x000fe20008410000 */
[----:B------:R-:W-:Y:S01]  /*17550*/  FMUL.FTZ R119, R122, UR39 ;  /* 0x000000277a777c20 */ /* 0x000fe20008410000 */
[----:B------:R-:W-:Y:S01]  /*17560*/  FMNMX.FTZ R128, R115, R128, !PT ;  /* 0x0000008073807209 */ /* 0x000fe20007810000 */
[----:B------:R-:W-:Y:S01]  /*17570*/  FMUL.FTZ R122, R123, UR39 ;  /* 0x000000277b7a7c20 */ /* 0x000fe20008410000 */
[----:B------:R-:W-:Y:S01]  /*17580*/  FMUL.FTZ R123, R126, UR39 ;  /* 0x000000277e7b7c20 */ /* 0x000fe20008410000 */
[----:B------:R-:W1:Y:S01]  /*17590*/  MUFU.TANH R125, R125 ;  /* 0x0000007d007d7308 */ /* 0x000e620000002400 */
[----:B------:R-:W-:Y:S01]  /*175a0*/  FMUL.FTZ R126, R130, UR39 ;  /* 0x00000027827e7c20 */ /* 0x000fe20008410000 */
[----:B------:R-:W2:Y:S01]  /*175b0*/  SHFL.BFLY PT, R129, R128, 0x2, 0x1f ;  /* 0x0c401f0080817f89 */ /* 0x000ea200000e0000 */
[----:B------:R-:W-:-:S05]  /*175c0*/  FMUL.FTZ R130, R135, UR39 ;  /* 0x0000002787827c20 */ /* 0x000fca0008410000 */
[----:B------:R-:W-:Y:S08]  /*175d0*/  MUFU.TANH R110, R110 ;  /* 0x0000006e006e7308 */ /* 0x000ff00000002400 */
[----:B------:R-:W-:Y:S08]  /*175e0*/  MUFU.TANH R111, R111 ;  /* 0x0000006f006f7308 */ /* 0x000ff00000002400 */
[----:B------:R-:W-:Y:S01]  /*175f0*/  MUFU.TANH R118, R118 ;  /* 0x0000007600767308 */ /* 0x000fe20000002400 */
[----:B--2---:R-:W-:Y:S01]  /*17600*/  FMNMX.FTZ R132, R128, R129, !PT ;  /* 0x0000008180847209 */ /* 0x004fe20007810000 */
[----:B------:R-:W-:Y:S01]  /*17610*/  FMUL.FTZ R128, R134, UR39 ;  /* 0x0000002786807c20 */ /* 0x000fe20008410000 */
[----:B------:R2:W3:Y:S04]  /*17620*/  SHFL.IDX PT, R129, R5, 0x1, 0x1c1f ;  /* 0x003c1f0005817f89 */ /* 0x0004e800000e0000 */
[----:B------:R-:W4:Y:S01]  /*17630*/  SHFL.BFLY PT, R133, R132, 0x1, 0x1f ;  /* 0x0c201f0084857f89 */ /* 0x000f2200000e0000 */
[----:B------:R-:W-:Y:S08]  /*17640*/  MUFU.TANH R119, R119 ;  /* 0x0000007700777308 */ /* 0x000ff00000002400 */
[----:B--2---:R2:W5:Y:S08]  /*17650*/  MUFU.TANH R5, R127 ;  /* 0x0000007f00057308 */ /* 0x0045700000002400 */
[----:B------:R-:W0:Y:S01]  /*17660*/  MUFU.TANH R122, R122 ;  /* 0x0000007a007a7308 */ /* 0x000e220000002400 */
[----:B--2---:R-:W-:Y:S01]  /*17670*/  FMUL.FTZ R127, R131, UR39 ;  /* 0x00000027837f7c20 */ /* 0x004fe20008410000 */
[----:B---3--:R-:W-:Y:S01]  /*17680*/  IMAD.IADD R129, R15, 0x1, R129 ;  /* 0x000000010f817824 */ /* 0x008fe200078e0281 */
[----:B----4-:R-:W-:-:S05]  /*17690*/  FMNMX.FTZ R15, R132, R133, !PT ;  /* 0x00000085840f7209 */ /* 0x010fca0007810000 */
[----:B------:R-:W2:Y:S01]  /*176a0*/  MUFU.TANH R123, R123 ;  /* 0x0000007b007b7308 */ /* 0x000ea20000002400 */
[C---:B------:R-:W-:Y:S02]  /*176b0*/  ISETP.GT.AND P6, PT, R129.reuse, 0x10, PT ;  /* 0x000000108100780c */ /* 0x040fe40003fc4270 */
[----:B------:R-:W-:Y:S02]  /*176c0*/  ISETP.GT.AND P5, PT, R129, RZ, PT ;  /* 0x000000ff8100720c */ /* 0x000fe40003fa4270 */
[----:B------:R-:W-:Y:S02]  /*176d0*/  FSEL R21, R21, -INF , P6 ;  /* 0xff80000015157808 */ /* 0x000fe40003000000 */
[C---:B------:R-:W-:Y:S01]  /*176e0*/  ISETP.GT.AND P6, PT, R129.reuse, 0x21, PT ;  /* 0x000000218100780c */ /* 0x040fe20003fc4270 */
[----:B------:R-:W3:Y:S01]  /*176f0*/  MUFU.TANH R126, R126 ;  /* 0x0000007e007e7308 */ /* 0x000ee20000002400 */
[----:B------:R-:W-:Y:S02]  /*17700*/  ISETP.GT.AND P3, PT, R129, 0x1, PT ;  /* 0x000000018100780c */ /* 0x000fe40003f64270 */
[----:B------:R-:W-:-:S02]  /*17710*/  FSEL R107, R107, -INF , P6 ;  /* 0xff8000006b6b7808 */ /* 0x000fc40003000000 */
[----:B------:R-:W-:Y:S02]  /*17720*/  ISETP.GT.AND P6, PT, R129, 0x38, PT ;  /* 0x000000388100780c */ /* 0x000fe40003fc4270 */
[----:B------:R-:W-:Y:S01]  /*17730*/  FSEL R6, R6, -INF , P5 ;  /* 0xff80000006067808 */ /* 0x000fe20002800000 */
[----:B------:R-:W4:Y:S01]  /*17740*/  MUFU.TANH R127, R127 ;  /* 0x0000007f007f7308 */ /* 0x000f220000002400 */
[----:B-1----:R-:W-:Y:S02]  /*17750*/  FSEL R125, R125, -INF , P6 ;  /* 0xff8000007d7d7808 */ /* 0x002fe40003000000 */
[C---:B------:R-:W-:Y:S02]  /*17760*/  ISETP.GT.AND P6, PT, R129.reuse, 0x49, PT ;  /* 0x000000498100780c */ /* 0x040fe40003fc4270 */
[----:B------:R-:W-:Y:S02]  /*17770*/  ISETP.GT.AND P4, PT, R129, 0x8, PT ;  /* 0x000000088100780c */ /* 0x000fe40003f84270 */
[----:B-----5:R-:W-:Y:S01]  /*17780*/  FSEL R133, R5, -INF , P6 ;  /* 0xff80000005857808 */ /* 0x020fe20003000000 */
[----:B------:R-:W1:Y:S01]  /*17790*/  MUFU.TANH R128, R128 ;  /* 0x0000008000807308 */ /* 0x000e620000002400 */
[----:B------:R-:W-:-:S02]  /*177a0*/  FSEL R7, R7, -INF , P3 ;  /* 0xff80000007077808 */ /* 0x000fc40001800000 */
[----:B------:R-:W-:Y:S02]  /*177b0*/  FMNMX.FTZ R5, R6, R11, !PT ;  /* 0x0000000b06057209 */ /* 0x000fe40007810000 */
[----:B------:R-:W-:Y:S02]  /*177c0*/  ISETP.GT.AND P2, PT, R129, 0x9, PT ;  /* 0x000000098100780c */ /* 0x000fe40003f44270 */
[----:B------:R-:W-:Y:S01]  /*177d0*/  FSEL R131, R8, -INF , P4 ;  /* 0xff80000008837808 */ /* 0x000fe20002000000 */
[----:B------:R-:W5:Y:S01]  /*177e0*/  MUFU.TANH R130, R130 ;  /* 0x0000008200827308 */ /* 0x000f620000002400 */
[----:B------:R-:W-:Y:S02]  /*177f0*/  FMNMX.FTZ R5, R7, R5, !PT ;  /* 0x0000000507057209 */ /* 0x000fe40007810000 */
[----:B------:R-:W-:Y:S01]  /*17800*/  FSEL R132, R9, -INF , P2 ;  /* 0xff80000009847808 */ /* 0x000fe20001000000 */
[----:B------:R-:W-:Y:S01]  /*17810*/  IMAD.U32 R9, RZ, RZ, UR43 ;  /* 0x0000002bff097e24 */ /* 0x000fe2000f8e00ff */
[----:B------:R-:W-:-:S02]  /*17820*/  FMNMX.FTZ R5, R131, R5, !PT ;  /* 0x0000000583057209 */ /* 0x000fc40007810000 */
[----:B------:R-:W-:Y:S01]  /*17830*/  ISETP.GT.AND P5, PT, R129, 0x11, PT ;  /* 0x000000118100780c */ /* 0x000fe20003fa4270 */
[----:B------:R-:W-:Y:S01]  /*17840*/  FMUL.FTZ R134, R15, R9 ;  /* 0x000000090f867220 */ /* 0x000fe20000410000 */
[----:B------:R-:W-:Y:S02]  /*17850*/  FMNMX.FTZ R5, R132, R5, !PT ;  /* 0x0000000584057209 */ /* 0x000fe40007810000 */
[----:B------:R-:W-:Y:S02]  /*17860*/  ISETP.GT.AND P3, PT, R129, 0x18, PT ;  /* 0x000000188100780c */ /* 0x000fe40003f64270 */
[----:B------:R-:W-:Y:S02]  /*17870*/  FSEL R88, R88, -INF , P5 ;  /* 0xff80000058587808 */ /* 0x000fe40002800000 */
[----:B------:R-:W-:Y:S02]  /*17880*/  FMNMX.FTZ R5, R21, R5, !PT ;  /* 0x0000000515057209 */ /* 0x000fe40007810000 */
[----:B------:R-:W-:-:S02]  /*17890*/  ISETP.GT.AND P4, PT, R129, 0x19, PT ;  /* 0x000000198100780c */ /* 0x000fc40003f84270 */
[----:B------:R-:W-:Y:S02]  /*178a0*/  FSEL R89, R89, -INF , P3 ;  /* 0xff80000059597808 */ /* 0x000fe40001800000 */
[----:B------:R-:W-:Y:S02]  /*178b0*/  FMNMX.FTZ R5, R88, R5, !PT ;  /* 0x0000000558057209 */ /* 0x000fe40007810000 */
[----:B------:R-:W-:Y:S02]  /*178c0*/  ISETP.GT.AND P2, PT, R129, 0x20, PT ;  /* 0x000000208100780c */ /* 0x000fe40003f44270 */
[----:B------:R-:W-:Y:S02]  /*178d0*/  FSEL R113, R113, -INF , P4 ;  /* 0xff80000071717808 */ /* 0x000fe40002000000 */
[----:B------:R-:W-:Y:S02]  /*178e0*/  FMNMX.FTZ R5, R89, R5, !PT ;  /* 0x0000000559057209 */ /* 0x000fe40007810000 */
[----:B------:R-:W-:-:S02]  /*178f0*/  FSEL R106, R106, -INF , P2 ;  /* 0xff8000006a6a7808 */ /* 0x000fc40001000000 */
[----:B------:R-:W-:Y:S02]  /*17900*/  FMNMX.FTZ R5, R113, R5, !PT ;  /* 0x0000000571057209 */ /* 0x000fe40007810000 */
[C---:B------:R-:W-:Y:S02]  /*17910*/  ISETP.GT.AND P5, PT, R129.reuse, 0x28, PT ;  /* 0x000000288100780c */ /* 0x040fe40003fa4270 */
[----:B------:R-:W-:Y:S02]  /*17920*/  FMNMX.FTZ R5, R106, R5, !PT ;  /* 0x000000056a057209 */ /* 0x000fe40007810000 */
[----:B------:R-:W-:Y:S02]  /*17930*/  ISETP.GT.AND P3, PT, R129, 0x29, PT ;  /* 0x000000298100780c */ /* 0x000fe40003f64270 */
[----:B------:R-:W-:Y:S02]  /*17940*/  FSEL R110, R110, -INF , P5 ;  /* 0xff8000006e6e7808 */ /* 0x000fe40002800000 */
[----:B------:R-:W-:-:S02]  /*17950*/  FMNMX.FTZ R5, R107, R5, !PT ;  /* 0x000000056b057209 */ /* 0x000fc40007810000 */
[----:B------:R-:W-:Y:S02]  /*17960*/  ISETP.GT.AND P4, PT, R129, 0x30, PT ;  /* 0x000000308100780c */ /* 0x000fe40003f84270 */
[----:B------:R-:W-:Y:S02]  /*17970*/  FSEL R111, R111, -INF , P3 ;  /* 0xff8000006f6f7808 */ /* 0x000fe40001800000 */
[----:B------:R-:W-:Y:S02]  /*17980*/  FMNMX.FTZ R5, R110, R5, !PT ;  /* 0x000000056e057209 */ /* 0x000fe40007810000 */
[----:B------:R-:W-:Y:S02]  /*17990*/  ISETP.GT.AND P2, PT, R129, 0x31, PT ;  /* 0x000000318100780c */ /* 0x000fe40003f44270 */
[----:B------:R-:W-:Y:S02]  /*179a0*/  FSEL R121, R121, -INF , P4 ;  /* 0xff80000079797808 */ /* 0x000fe40002000000 */
[----:B------:R-:W-:-:S02]  /*179b0*/  FMNMX.FTZ R5, R111, R5, !PT ;  /* 0x000000056f057209 */ /* 0x000fc40007810000 */
[----:B------:R-:W-:Y:S02]  /*179c0*/  FSEL R124, R124, -INF , P2 ;  /* 0xff8000007c7c7808 */ /* 0x000fe40001000000 */
[----:B------:R-:W-:Y:S02]  /*179d0*/  FMNMX.FTZ R5, R121, R5, !PT ;  /* 0x0000000579057209 */ /* 0x000fe40007810000 */
[C---:B------:R-:W-:Y:S02]  /*179e0*/  ISETP.GT.AND P5, PT, R129.reuse, 0x39, PT ;  /* 0x000000398100780c */ /* 0x040fe40003fa4270 */
[----:B------:R-:W-:Y:S02]  /*179f0*/  FMNMX.FTZ R5, R124, R5, !PT ;  /* 0x000000057c057209 */ /* 0x000fe40007810000 */
[----:B------:R-:W-:Y:S02]  /*17a00*/  ISETP.GT.AND P3, PT, R129, 0x40, PT ;  /* 0x000000408100780c */ /* 0x000fe40003f64270 */
[----:B------:R-:W-:-:S02]  /*17a10*/  FSEL R118, R118, -INF , P5 ;  /* 0xff80000076767808 */ /* 0x000fc40002800000 */
[----:B------:R-:W-:Y:S02]  /*17a20*/  FMNMX.FTZ R5, R125, R5, !PT ;  /* 0x000000057d057209 */ /* 0x000fe40007810000 */
[----:B------:R-:W-:Y:S02]  /*17a30*/  ISETP.GT.AND P4, PT, R129, 0x41, PT ;  /* 0x000000418100780c */ /* 0x000fe40003f84270 */
[----:B------:R-:W-:Y:S02]  /*17a40*/  FSEL R119, R119, -INF , P3 ;  /* 0xff80000077777808 */ /* 0x000fe40001800000 */
[----:B------:R-:W-:Y:S02]  /*17a50*/  FMNMX.FTZ R5, R118, R5, !PT ;  /* 0x0000000576057209 */ /* 0x000fe40007810000 */
[----:B------:R-:W-:Y:S02]  /*17a60*/  ISETP.GT.AND P2, PT, R129, 0x48, PT ;  /* 0x000000488100780c */ /* 0x000fe40003f44270 */
[----:B0-----:R-:W-:-:S02]  /*17a70*/  FSEL R122, R122, -INF , P4 ;  /* 0xff8000007a7a7808 */ /* 0x001fc40002000000 */
[----:B------:R-:W-:Y:S02]  /*17a80*/  FMNMX.FTZ R5, R119, R5, !PT ;  /* 0x0000000577057209 */ /* 0x000fe40007810000 */
[----:B--2---:R-:W-:Y:S02]  /*17a90*/  FSEL R123, R123, -INF , P2 ;  /* 0xff8000007b7b7808 */ /* 0x004fe40001000000 */
[----:B------:R-:W-:Y:S02]  /*17aa0*/  FMNMX.FTZ R5, R122, R5, !PT ;  /* 0x000000057a057209 */ /* 0x000fe40007810000 */
[----:B------:R-:W-:Y:S02]  /*17ab0*/  ISETP.GT.AND P5, PT, R129, 0x50, PT ;  /* 0x000000508100780c */ /* 0x000fe40003fa4270 */
[----:B------:R-:W-:Y:S02]  /*17ac0*/  FMNMX.FTZ R5, R123, R5, !PT ;  /* 0x000000057b057209 */ /* 0x000fe40007810000 */
[----:B------:R-:W-:-:S02]  /*17ad0*/  ISETP.GT.AND P4, PT, R129, 0x51, PT ;  /* 0x000000518100780c */ /* 0x000fc40003f84270 */
[----:B---3--:R-:W-:Y:S02]  /*17ae0*/  FSEL R126, R126, -INF , P5 ;  /* 0xff8000007e7e7808 */ /* 0x008fe40002800000 */
[----:B------:R-:W-:Y:S02]  /*17af0*/  FMNMX.FTZ R5, R133, R5, !PT ;  /* 0x0000000585057209 */ /* 0x000fe40007810000 */
[----:B------:R-:W-:Y:S02]  /*17b00*/  ISETP.GT.AND P2, PT, R129, 0x58, PT ;  /* 0x000000588100780c */ /* 0x000fe40003f44270 */
[----:B----4-:R-:W-:Y:S02]  /*17b10*/  FSEL R127, R127, -INF , P4 ;  /* 0xff8000007f7f7808 */ /* 0x010fe40002000000 */
[----:B------:R-:W-:Y:S02]  /*17b20*/  FMNMX.FTZ R5, R126, R5, !PT ;  /* 0x000000057e057209 */ /* 0x000fe40007810000 */
[----:B------:R-:W-:-:S02]  /*17b30*/  ISETP.GT.AND P6, PT, R129, 0x59, PT ;  /* 0x000000598100780c */ /* 0x000fc40003fc4270 */
[----:B-1----:R-:W-:Y:S02]  /*17b40*/  FSEL R128, R128, -INF , P2 ;  /* 0xff80000080807808 */ /* 0x002fe40001000000 */
[----:B------:R-:W-:Y:S02]  /*17b50*/  FMNMX.FTZ R5, R127, R5, !PT ;  /* 0x000000057f057209 */ /* 0x000fe40007810000 */
[----:B-----5:R-:W-:Y:S02]  /*17b60*/  FSEL R130, R130, -INF , P6 ;  /* 0xff80000082827808 */ /* 0x020fe40003000000 */
[----:B------:R-:W-:Y:S02]  /*17b70*/  FMNMX.FTZ R5, R128, R5, !PT ;  /* 0x0000000580057209 */ /* 0x000fe40007810000 */
[----:B------:R-:W-:Y:S02]  /*17b80*/  FSETP.NEU.FTZ.AND P3, PT, R15, -INF , PT ;  /* 0xff8000000f00780b */ /* 0x000fe40003f7d000 */
[----:B------:R-:W-:-:S02]  /*17b90*/  FMNMX.FTZ R5, R130, R5, !PT ;  /* 0x0000000582057209 */ /* 0x000fc40007810000 */
[----:B------:R-:W-:-:S03]  /*17ba0*/  FSEL R134, R134, RZ, P3 ;  /* 0x000000ff86867208 */ /* 0x000fc60001800000 */
[----:B------:R-:W0:Y:S02]  /*17bb0*/  SHFL.BFLY PT, R8, R5, 0x2, 0x1f ;  /* 0x0c401f0005087f89 */ /* 0x000e2400000e0000 */
        /* <DEDUP_REMOVED lines=22> */
[----:B0-----:R-:W-:Y:S01]  /*17d20*/  FMNMX.FTZ R5, R5, R8, !PT ;  /* 0x0000000805057209 */ /* 0x001fe20007810000 */
[-CC-:B------:R-:W-:Y:S01]  /*17d30*/  FFMA.FTZ R136, R117, R9.reuse, -R134.reuse ;  /* 0x0000000975887223 */ /* 0x180fe20000010886 */
[----:B------:R-:W-:Y:S01]  /*17d40*/  MUFU.EX2 R158, R158 ;  /* 0x0000009e009e7308 */ /* 0x000fe20000000800 */
[-CC-:B------:R-:W-:Y:S01]  /*17d50*/  FFMA.FTZ R95, R120, R9.reuse, -R134.reuse ;  /* 0x00000009785f7223 */ /* 0x180fe20000010886 */
[-CC-:B------:R-:W-:Y:S01]  /*17d60*/  FFMA.FTZ R138, R114, R9.reuse, -R134.reuse ;  /* 0x00000009728a7223 */ /* 0x180fe20000010886 */
[----:B------:R-:W0:Y:S01]  /*17d70*/  SHFL.BFLY PT, R8, R5, 0x1, 0x1f ;  /* 0x0c201f0005087f89 */ /* 0x000e2200000e0000 */
[----:B------:R-:W-:-:S04]  /*17d80*/  FFMA.FTZ R99, R115, R9, -R134 ;  /* 0x0000000973637223 */ /* 0x000fc80000010886 */
[----:B------:R-:W-:Y:S08]  /*17d90*/  MUFU.EX2 R92, R92 ;  /* 0x0000005c005c7308 */ /* 0x000ff00000000800 */
[----:B------:R-:W-:Y:S08]  /*17da0*/  MUFU.EX2 R152, R152 ;  /* 0x0000009800987308 */ /* 0x000ff00000000800 */
[----:B------:R-:W-:Y:S01]  /*17db0*/  MUFU.EX2 R91, R91 ;  /* 0x0000005b005b7308 */ /* 0x000fe20000000800 */
[----:B0-----:R-:W-:-:S02]  /*17dc0*/  FMNMX.FTZ R8, R5, R8, !PT ;  /* 0x0000000805087209 */ /* 0x001fc40007810000 */
[----:B------:R-:W-:Y:S02]  /*17dd0*/  FSEL R5, R15, RZ, P3 ;  /* 0x000000ff0f057208 */ /* 0x000fe40001800000 */
[C---:B------:R-:W-:Y:S01]  /*17de0*/  FSETP.NEU.FTZ.AND P2, PT, R8.reuse, -INF , PT ;  /* 0xff8000000800780b */ /* 0x040fe20003f5d000 */
[-C--:B------:R-:W-:Y:S02]  /*17df0*/  FMUL.FTZ R100, R8, R9.reuse ;  /* 0x0000000908647220 */ /* 0x080fe40000410000 */
[----:B------:R-:W-:Y:S01]  /*17e00*/  MUFU.EX2 R154, R154 ;  /* 0x0000009a009a7308 */ /* 0x000fe20000000800 */
[----:B------:R-:W-:Y:S02]  /*17e10*/  FADD.FTZ R5, -R5, R12 ;  /* 0x0000000c05057221 */ /* 0x000fe40000010100 */
[----:B------:R-:W-:Y:S02]  /*17e20*/  FSEL R100, R100, RZ, P2 ;  /* 0x000000ff64647208 */ /* 0x000fe40001000000 */
[----:B------:R-:W-:-:S03]  /*17e30*/  FMUL.FTZ R5, R5, R9 ;  /* 0x0000000905057220 */ /* 0x000fc60000410000 */
[----:B------:R-:W-:Y:S01]  /*17e40*/  MUFU.EX2 R90, R90 ;  /* 0x0000005a005a7308 */ /* 0x000fe20000000800 */
[-CC-:B------:R-:W-:Y:S01]  /*17e50*/  FFMA.FTZ R153, R21, R9.reuse, -R100.reuse ;  /* 0x0000000915997223 */ /* 0x180fe20000010864 */
[-CC-:B------:R-:W-:Y:S01]  /*17e60*/  FFMA.FTZ R21, R88, R9.reuse, -R100.reuse ;  /* 0x0000000958157223 */ /* 0x180fe20000010864 */
[----:B------:R-:W-:Y:S01]  /*17e70*/  FSEL R88, R8, RZ, P2 ;  /* 0x000000ff08587208 */ /* 0x000fe20001000000 */
[-CC-:B------:R-:W-:Y:S01]  /*17e80*/  FFMA.FTZ R157, R6, R9.reuse, -R100.reuse ;  /* 0x00000009069d7223 */ /* 0x180fe20000010864 */
[-CC-:B------:R-:W-:Y:S01]  /*17e90*/  FFMA.FTZ R103, R7, R9.reuse, -R100.reuse ;  /* 0x0000000907677223 */ /* 0x180fe20000010864 */
[-CC-:B------:R-:W-:Y:S01]  /*17ea0*/  FFMA.FTZ R159, R131, R9.reuse, -R100.reuse ;  /* 0x00000009839f7223 */ /* 0x180fe20000010864 */
[-CC-:B------:R-:W-:Y:S01]  /*17eb0*/  FFMA.FTZ R101, R132, R9.reuse, -R100.reuse ;  /* 0x0000000984657223 */ /* 0x180fe20000010864 */
[----:B------:R-:W-:Y:S01]  /*17ec0*/  FADD.FTZ R88, -R88, R11 ;  /* 0x0000000b58587221 */ /* 0x000fe20000010100 */
[----:B------:R-:W0:Y:S01]  /*17ed0*/  MUFU.EX2 R94, R5 ;  /* 0x00000005005e7308 */ /* 0x000e220000000800 */
        /* <DEDUP_REMOVED lines=15> */
[----:B------:R1:W2:Y:S01]  /*17fd0*/  MUFU.EX2 R5, R88 ;  /* 0x0000005800057308 */ /* 0x0002a20000000800 */
[----:B0-----:R-:W-:Y:S01]  /*17fe0*/  FFMA.FTZ R3, R94, R3, R156 ;  /* 0x000000035e037223 */ /* 0x001fe2000001009c */
[-CC-:B------:R-:W-:Y:S01]  /*17ff0*/  FFMA.FTZ R137, R126, R9.reuse, -R100.reuse ;  /* 0x000000097e897223 */ /* 0x180fe20000010864 */
[-CC-:B------:R-:W-:Y:S01]  /*18000*/  FFMA.FTZ R14, R127, R9.reuse, -R100.reuse ;  /* 0x000000097f0e7223 */ /* 0x180fe20000010864 */
[-CC-:B------:R-:W-:Y:S01]  /*18010*/  FFMA.FTZ R139, R128, R9.reuse, -R100.reuse ;  /* 0x00000009808b7223 */ /* 0x180fe20000010864 */
[----:B------:R-:W-:Y:S01]  /*18020*/  FFMA.FTZ R11, R130, R9, -R100 ;  /* 0x00000009820b7223 */ /* 0x000fe20000010864 */
[----:B------:R-:W-:-:S02]  /*18030*/  FADD.FTZ R3, R108, R3 ;  /* 0x000000036c037221 */ /* 0x000fc40000010000 */
[----:B------:R-:W0:Y:S01]  /*18040*/  MUFU.EX2 R103, R103 ;  /* 0x0000006700677308 */ /* 0x000e220000000800 */
[----:B-1----:R-:W-:-:S07]  /*18050*/  FFMA.FTZ R88, R133, R9, -R100 ;  /* 0x0000000985587223 */ /* 0x002fce0000010864 */
[----:B------:R-:W1:Y:S01]  /*18060*/  MUFU.EX2 R159, R159 ;  /* 0x0000009f009f7308 */ /* 0x000e620000000800 */
[----:B--2---:R-:W-:-:S07]  /*18070*/  FFMA.FTZ R0, R5, R0, R157 ;  /* 0x0000000005007223 */ /* 0x004fce000001009d */
        /* <DEDUP_REMOVED lines=84> */
.L_x_2851:
        /* <DEDUP_REMOVED lines=35> */
.L_x_2839:
[----:B------:R-:W-:Y:S05]  /*187f0*/  BSYNC B0 ;  /* 0x0000000000007941 */ /* 0x000fea0003800000 */
.L_x_2838:
[----:B------:R-:W-:Y:S01]  /*18800*/  ISETP.GE.AND P1, PT, R13, R185, PT ;  /* 0x000000b90d00720c */ /* 0x000fe20003f26270 */
[----:B------:R-:W-:-:S12]  /*18810*/  BSSY B0, `(.L_x_2853) ;  /* 0x0000270000007945 */ /* 0x000fd80003800000 */
[----:B------:R-:W-:Y:S05]  /*18820*/  @!P1 BRA `(.L_x_2854) ;  /* 0x0000002400b89947 */ /* 0x000fea0003800000 */
[----:B------:R-:W-:Y:S02]  /*18830*/  IMAD.MOV.U32 R10, RZ, RZ, R8 ;  /* 0x000000ffff0a7224 */ /* 0x000fe400078e0008 */
[----:B------:R-:W-:Y:S02]  /*18840*/  IMAD.MOV.U32 R11, RZ, RZ, R15 ;  /* 0x000000ffff0b7224 */ /* 0x000fe400078e000f */
[----:B------:R-:W-:Y:S02]  /*18850*/  IMAD.MOV.U32 R6, RZ, RZ, R168 ;  /* 0x000000ffff067224 */ /* 0x000fe400078e00a8 */
[----:B------:R-:W-:-:S07]  /*18860*/  IMAD.MOV.U32 R7, RZ, RZ, R162 ;  /* 0x000000ffff077224 */ /* 0x000fce00078e00a2 */
.L_x_2867:
[----:B------:R-:W-:-:S05]  /*18870*/  VIADD R12, R7, 0x1 ;  /* 0x00000001070c7836 */ /* 0x000fca0000000000 */
[----:B------:R-:W-:-:S04]  /*18880*/  ISETP.NE.AND P1, PT, R12, 0x2, PT ;  /* 0x000000020c00780c */ /* 0x000fc80003f25270 */
[----:B------:R-:W-:Y:S02]  /*18890*/  SEL R12, R12, RZ, P1 ;  /* 0x000000ff0c0c7207 */ /* 0x000fe40000800000 */
[----:B------:R-:W-:-:S03]  /*188a0*/  SEL R9, RZ, 0x1, P1 ;  /* 0x00000001ff097807 */ /* 0x000fc60000800000 */
[----:B------:R-:W-:Y:S01]  /*188b0*/  IMAD.MOV.U32 R162, RZ, RZ, R12 ;  /* 0x000000ffffa27224 */ /* 0x000fe200078e000c */
[----:B------:R-:W-:Y:S01]  /*188c0*/  LOP3.LUT R168, R6, R9, RZ, 0x3c, !PT ;  /* 0x0000000906a87212 */ /* 0x000fe200078e3cff */
[----:B------:R-:W-:Y:S06]  /*188d0*/  @!P0 BRA `(.L_x_2855) ;  /* 0x0000000000048947 */ /* 0x000fec0003800000 */
[----:B------:R-:W-:Y:S01]  /*188e0*/  BPT.TRAP 0x1 ;  /* 0x000000040000795c */ /* 0x000fe20000300000 */
.L_x_2855:
[----:B------:R-:W-:Y:S01]  /*188f0*/  IMAD R8, R162, 0x8, R2 ;  /* 0x00000008a2087824 */ /* 0x000fe200078e0202 */
[----:B------:R-:W-:-:S04]  /*18900*/  SHF.L.U32 R9, R168, 0x1f, RZ ;  /* 0x0000001fa8097819 */ /* 0x000fc800000006ff */
[----:B------:R0:W1:Y:S01]  /*18910*/  SYNCS.PHASECHK.TRANS64.TRYWAIT P1, [R8+URZ+0x2a830], R9 ;  /* 0x02a83009080075a7 */ /* 0x000062000802017f */
[----:B------:R-:W-:Y:S05]  /*18920*/  @!P0 BRA `(.L_x_2856) ;  /* 0x0000000000048947 */ /* 0x000fea0003800000 */
[----:B------:R-:W-:Y:S01]  /*18930*/  BPT.TRAP 0x1 ;  /* 0x000000040000795c */ /* 0x000fe20000300000 */
.L_x_2856:
[----:B------:R-:W-:Y:S01]  /*18940*/  IMAD R95, R162, 0x900, R4 ;  /* 0x00000900a25f7824 */ /* 0x000fe200078e0204 */
[----:B------:R-:W-:Y:S03]  /*18950*/  BSSY B1, `(.L_x_2857) ;  /* 0x0000006000017945 */ /* 0x000fe60003800000 */
[C---:B------:R-:W-:Y:S01]  /*18960*/  VIADD R90, R95.reuse, 0x2 ;  /* 0x000000025f5a7836 */ /* 0x040fe20000000000 */
[----:B------:R-:W-:Y:S01]  /*18970*/  IADD3 R92, R95, 0x4, RZ ;  /* 0x000000045f5c7810 */ /* 0x000fe20007ffe0ff */
[----:B-1----:R-:W-:Y:S06]  /*18980*/  @P1 BRA `(.L_x_2858) ;  /* 0x0000000000081947 */ /* 0x002fec0003800000 */
[----:B------:R-:W1:Y:S02]  /*18990*/  SYNCS.PHASECHK.TRANS64.TRYWAIT P1, [R8+URZ+0x2a830], R9 ;  /* 0x02a83009080075a7 */ /* 0x000e64000802017f */
[----:B-1----:R-:W-:Y:S05]  /*189a0*/  @!P1 BRA `(.L_x_2859) ;  /* 0x000000ec00389947 */ /* 0x002fea0003800000 */
.L_x_2858:
[----:B------:R-:W-:Y:S05]  /*189b0*/  BSYNC B1 ;  /* 0x0000000000017941 */ /* 0x000fea0003800000 */
.L_x_2857:
[----:B------:R-:W2:Y:S01]  /*189c0*/  LDL.64 R96, [R1+0x28] ;  /* 0x0000280001607983 */ /* 0x000ea20000100a00 */
[----:B------:R-:W-:Y:S01]  /*189d0*/  IMAD.MOV.U32 R88, RZ, RZ, R95 ;  /* 0x000000ffff587224 */ /* 0x000fe200078e005f */
[----:B------:R-:W-:Y:S01]  /*189e0*/  R2UR UR46, R90 ;  /* 0x000000005a2e72ca */ /* 0x000fe200000e0000 */
[----:B------:R-:W-:Y:S01]  /*189f0*/  IMAD.MOV.U32 R90, RZ, RZ, R92 ;  /* 0x000000ffff5a7224 */ /* 0x000fe200078e005c */
[----:B------:R-:W-:Y:S01]  /*18a00*/  MOV R21, UR42 ;  /* 0x0000002a00157c02 */ /* 0x000fe20008000f00 */
[----:B------:R-:W-:Y:S01]  /*18a10*/  IMAD.MOV.U32 R89, RZ, RZ, 0x40000040 ;  /* 0x40000040ff597424 */ /* 0x000fe200078e00ff */
[----:B------:R-:W-:Y:S01]  /*18a20*/  R2UR UR50, R88 ;  /* 0x00000000583272ca */ /* 0x000fe200000e0000 */
[C---:B------:R-:W-:Y:S01]  /*18a30*/  VIADD R88, R95.reuse, 0x6 ;  /* 0x000000065f587836 */ /* 0x040fe20000000000 */
[----:B01----:R-:W-:Y:S01]  /*18a40*/  MOV R9, UR38 ;  /* 0x0000002600097c02 */ /* 0x003fe20008000f00 */
[C---:B------:R-:W-:Y:S01]  /*18a50*/  VIADD R92, R95.reuse, 0x302 ;  /* 0x000003025f5c7836 */ /* 0x040fe20000000000 */
        /* <DEDUP_REMOVED lines=11> */
[----:B------:R-:W-:Y:S01]  /*18b10*/  IMAD.MOV.U32 R93, RZ, RZ, 0x40000040 ;  /* 0x40000040ff5d7424 */ /* 0x000fe200078e00ff */
        /* <DEDUP_REMOVED lines=54> */
[----:B------:R-:W3:Y:S01]  /*18e80*/  LDL.64 R198, [R1+0x10] ;  /* 0x0000100001c67983 */ /* 0x000ee20000100a00 */
        /* <DEDUP_REMOVED lines=44> */
[----:B------:R-:W2:Y:S01]  /*19150*/  LDL.64 R196, [R1+0x20] ;  /* 0x0000200001c47983 */ /* 0x000ea20000100a00 */
[----:B------:R-:W-:Y:S01]  /*19160*/  R2UR UR49, R195 ;  /* 0x00000000c33172ca */ /* 0x000fe200000e0000 */
[----:B------:R-:W-:Y:S02]  /*19170*/  WARPGROUP.DEPBAR.LE gsb0, 0x0 ;  /* 0x00008000000079c5 */ /* 0x000fe40000010000 */
[----:B------:R-:W-:Y:S01]  /*19180*/  WARPGROUP.ARRIVE ;  /* 0x00000000000079c5 */ /* 0x000fe20000000000 */
[----:B--2---:R-:W-:Y:S02]  /*19190*/  R2UR UR44, R196 ;  /* 0x00000000c42c72ca */ /* 0x004fe400000e0000 */
[----:B------:R-:W-:-:S02]  /*191a0*/  R2UR UR45, R197 ;  /* 0x00000000c52d72ca */ /* 0x000fc400000e0000 */
[----:B------:R-:W2:Y:S11]  /*191b0*/  LDL.64 R196, [R1+0x8] ;  /* 0x0000080001c47983 */ /* 0x000eb60000100a00 */
[----:B------:R-:W-:Y:S01]  /*191c0*/  HGMMA.64x96x16.F32.BF16 R88, gdesc[UR44], R88, gsb0 ;  /* 0x016000002c5879f0 */ /* 0x000fe20008001858 */
[----:B------:R-:W-:-:S02]  /*191d0*/  R2UR UR44, R194 ;  /* 0x00000000c22c72ca */ /* 0x000fc400000e0000 */
[----:B------:R-:W4:Y:S01]  /*191e0*/  LDL.64 R194, [R1+0x18] ;  /* 0x0000180001c27983 */ /* 0x000f220000100a00 */
[----:B---3--:R-:W-:Y:S02]  /*191f0*/  R2UR UR36, R198 ;  /* 0x00000000c62472ca */ /* 0x008fe400000e0000 */
[----:B------:R-:W-:Y:S01]  /*19200*/  R2UR UR37, R199 ;  /* 0x00000000c72572ca */ /* 0x000fe200000e0000 */
[----:B------:R-:W-:Y:S02]  /*19210*/  WARPGROUP.DEPBAR.LE gsb0, 0x0 ;  /* 0x00008000000079c5 */ /* 0x000fe40000010000 */
[----:B------:R-:W-:Y:S01]  /*19220*/  WARPGROUP.ARRIVE ;  /* 0x00000000000079c5 */ /* 0x000fe20000000000 */
[----:B----4-:R-:W-:Y:S02]  /*19230*/  R2UR UR40, R194 ;  /* 0x00000000c22872ca */ /* 0x010fe400000e0000 */
[----:B------:R-:W-:Y:S02]  /*19240*/  R2UR UR41, R195 ;  /* 0x00000000c32972ca */ /* 0x000fe400000e0000 */
[----:B------:R-:W3:Y:S11]  /*19250*/  LDL.64 R194, [R1] ;  /* 0x0000000001c27983 */ /* 0x000ef60000100a00 */
[----:B------:R-:W-:Y:S01]  /*19260*/  HGMMA.64x96x16.F32.BF16 R88, gdesc[UR40], R88, gsb0 ;  /* 0x01600000285879f0 */ /* 0x000fe20008001858 */
[----:B--2---:R-:W-:-:S02]  /*19270*/  R2UR UR32, R196 ;  /* 0x00000000c42072ca */ /* 0x004fc400000e0000 */
[----:B------:R-:W-:Y:S01]  /*19280*/  R2UR UR33, R197 ;  /* 0x00000000c52172ca */ /* 0x000fe200000e0000 */
[----:B------:R-:W-:Y:S02]  /*19290*/  WARPGROUP.DEPBAR.LE gsb0, 0x0 ;  /* 0x00008000000079c5 */ /* 0x000fe40000010000 */
[----:B------:R-:W-:-:S06]  /*192a0*/  WARPGROUP.ARRIVE ;  /* 0x00000000000079c5 */ /* 0x000fcc0000000000 */
[----:B------:R-:W-:Y:S03]  /*192b0*/  HGMMA.64x96x16.F32.BF16 R88, gdesc[UR36], R88, gsb0 ;  /* 0x01600000245879f0 */ /* 0x000fe60008001858 */
[----:B------:R-:W-:Y:S02]  /*192c0*/  WARPGROUP.DEPBAR.LE gsb0, 0x0 ;  /* 0x00008000000079c5 */ /* 0x000fe40000010000 */
[----:B------:R-:W-:-:S06]  /*192d0*/  WARPGROUP.ARRIVE ;  /* 0x00000000000079c5 */ /* 0x000fcc0000000000 */
[----:B------:R-:W-:Y:S01]  /*192e0*/  HGMMA.64x96x16.F32.BF16 R88, gdesc[UR32], R88, gsb0 ;  /* 0x01600000205879f0 */ /* 0x000fe20008001858 */
[----:B---3--:R-:W-:Y:S02]  /*192f0*/  R2UR UR28, R194 ;  /* 0x00000000c21c72ca */ /* 0x008fe400000e0000 */
[----:B------:R-:W-:Y:S01]  /*19300*/  R2UR UR29, R195 ;  /* 0x00000000c31d72ca */ /* 0x000fe200000e0000 */
[----:B------:R-:W-:Y:S02]  /*19310*/  WARPGROUP.DEPBAR.LE gsb0, 0x0 ;  /* 0x00008000000079c5 */ /* 0x000fe40000010000 */
[----:B------:R-:W-:-:S10]  /*19320*/  WARPGROUP.ARRIVE ;  /* 0x00000000000079c5 */ /* 0x000fd40000000000 */
        /* <DEDUP_REMOVED lines=17> */
[----:B------:R-:W-:-:S03]  /*19440*/  UMOV UR12, UR44 ;  /* 0x0000002c000c7c82 */ /* 0x000fc60008000000 */
        /* <DEDUP_REMOVED lines=25> */
.L_x_2860:
[----:B------:R-:W-:Y:S01]  /*195e0*/  SHF.L.U32 R5, R6, 0x1f, RZ ;  /* 0x0000001f06057819 */ /* 0x000fe200000006ff */
[----:B------:R-:W-:-:S04]  /*195f0*/  IMAD R14, R7, 0x8, R2 ;  /* 0x00000008070e7824 */ /* 0x000fc800078e0202 */
[----:B------:R0:W1:Y:S01]  /*19600*/  SYNCS.PHASECHK.TRANS64.TRYWAIT P1, [R14+URZ+0x2a850], R5 ;  /* 0x02a850050e0075a7 */ /* 0x000062000802017f */
[----:B------:R-:W-:Y:S05]  /*19610*/  @!P0 BRA `(.L_x_2861) ;  /* 0x0000000000048947 */ /* 0x000fea0003800000 */
[----:B------:R-:W-:Y:S01]  /*19620*/  BPT.TRAP 0x1 ;  /* 0x000000040000795c */ /* 0x000fe20000300000 */
.L_x_2861:
[----:B------:R-:W-:Y:S04]  /*19630*/  BSSY B1, `(.L_x_2862) ;  /* 0x0000004000017945 */ /* 0x000fe80003800000 */
[----:B-1----:R-:W-:Y:S05]  /*19640*/  @P1 BRA `(.L_x_2863) ;  /* 0x0000000000081947 */ /* 0x002fea0003800000 */
[----:B------:R-:W1:Y:S02]  /*19650*/  SYNCS.PHASECHK.TRANS64.TRYWAIT P1, [R14+URZ+0x2a850], R5 ;  /* 0x02a850050e0075a7 */ /* 0x000e64000802017f */
[----:B-1----:R-:W-:Y:S05]  /*19660*/  @!P1 BRA `(.L_x_2864) ;  /* 0x000000e0001c9947 */ /* 0x002fea0003800000 */
.L_x_2863:
[----:B------:R-:W-:Y:S05]  /*19670*/  BSYNC B1 ;  /* 0x0000000000017941 */ /* 0x000fea0003800000 */
.L_x_2862:
        /* <DEDUP_REMOVED lines=48> */
.L_x_2865:
        /* <DEDUP_REMOVED lines=60> */
[----:B------:R-:W-:-:S02]  /*19d40*/  IMAD R12, R12, 0x8, R2 ;  /* 0x000000080c0c7824 */ /* 0x000fc400078e0202 */
        /* <DEDUP_REMOVED lines=81> */
[----:B0-----:R-:W-:Y:S02]  /*1a260*/  FMNMX.FTZ R5, R131, R5, !PT ;  /* 0x0000000583057209 */ /* 0x001fe40007810000 */
[----:B-1----:R-:W-:-:S05]  /*1a270*/  FMNMX.FTZ R15, R130, R8, !PT ;  /* 0x00000008820f7209 */ /* 0x002fca0007810000 */
[----:B------:R-:W0:Y:S01]  /*1a280*/  SHFL.BFLY PT, R9, R15, 0x2, 0x1f ;  /* 0x0c401f000f097f89 */ /* 0x000e2200000e0000 */
        /* <DEDUP_REMOVED lines=8> */
[----:B------:R-:W-:Y:S01]  /*1a310*/  FADD.FTZ R94, -R15, R11 ;  /* 0x0000000b0f5e7221 */ /* 0x000fe20000010100 */
[----:B-1----:R-:W-:-:S03]  /*1a320*/  FMNMX.FTZ R8, R8, R5, !PT ;  /* 0x0000000508087209 */ /* 0x002fc60007810000 */
[-C--:B------:R-:W-:Y:S02]  /*1a330*/  FMUL.FTZ R94, R94, R9.reuse ;  /* 0x000000095e5e7220 */ /* 0x080fe40000410000 */
[----:B------:R-:W-:Y:S01]  /*1a340*/  FADD.FTZ R5, -R8, R10 ;  /* 0x0000000a08057221 */ /* 0x000fe20000010100 */
[----:B------:R-:W-:-:S03]  /*1a350*/  FMUL.FTZ R10, R15, R9 ;  /* 0x000000090f0a7220 */ /* 0x000fc60000410000 */
[----:B------:R-:W-:Y:S01]  /*1a360*/  MUFU.EX2 R94, R94 ;  /* 0x0000005e005e7308 */ /* 0x000fe20000000800 */
[-C--:B------:R-:W-:Y:S01]  /*1a370*/  FMUL.FTZ R5, R5, R9.reuse ;  /* 0x0000000905057220 */ /* 0x080fe20000410000 */
[-CC-:B------:R-:W-:Y:S01]  /*1a380*/  FFMA.FTZ R154, R97, R9.reuse, -R10.reuse ;  /* 0x00000009619a7223 */ /* 0x180fe2000001080a */
[-CC-:B------:R-:W-:Y:S01]  /*1a390*/  FFMA.FTZ R97, R98, R9.reuse, -R10.reuse ;  /* 0x0000000962617223 */ /* 0x180fe2000001080a */
[-C--:B------:R-:W-:Y:S01]  /*1a3a0*/  FMUL.FTZ R98, R8, R9.reuse ;  /* 0x0000000908627220 */ /* 0x080fe20000410000 */
[-CC-:B------:R-:W-:Y:S01]  /*1a3b0*/  FFMA.FTZ R156, R6, R9.reuse, -R10.reuse ;  /* 0x00000009069c7223 */ /* 0x180fe2000001080a */
[-CC-:B------:R-:W-:Y:S01]  /*1a3c0*/  FFMA.FTZ R135, R7, R9.reuse, -R10.reuse ;  /* 0x0000000907877223 */ /* 0x180fe2000001080a */
[-C--:B------:R-:W-:Y:S01]  /*1a3d0*/  FFMA.FTZ R148, R101, R9.reuse, -R10 ;  /* 0x0000000965947223 */ /* 0x080fe2000001080a */
[-CC-:B------:R-:W-:Y:S01]  /*1a3e0*/  FFMA.FTZ R157, R20, R9.reuse, -R98.reuse ;  /* 0x00000009149d7223 */ /* 0x180fe20000010862 */
[-C--:B------:R-:W-:Y:S01]  /*1a3f0*/  FFMA.FTZ R101, R21, R9.reuse, -R98 ;  /* 0x0000000915657223 */ /* 0x080fe20000010862 */
[----:B------:R-:W-:Y:S01]  /*1a400*/  MUFU.EX2 R5, R5 ;  /* 0x0000000500057308 */ /* 0x000fe20000000800 */
[-C--:B------:R-:W-:Y:S01]  /*1a410*/  FFMA.FTZ R158, R88, R9.reuse, -R10 ;  /* 0x00000009589e7223 */ /* 0x080fe2000001080a */
[-C--:B------:R-:W-:Y:S01]  /*1a420*/  FFMA.FTZ R159, R90, R9.reuse, -R98 ;  /* 0x000000095a9f7223 */ /* 0x080fe20000010862 */
[-C--:B------:R-:W-:Y:S01]  /*1a430*/  FFMA.FTZ R134, R89, R9.reuse, -R10 ;  /* 0x0000000959867223 */ /* 0x080fe2000001080a */
[-C--:B------:R-:W-:Y:S01]  /*1a440*/  FFMA.FTZ R91, R91, R9.reuse, -R98 ;  /* 0x000000095b5b7223 */ /* 0x080fe20000010862 */
[-C--:B------:R-:W-:Y:S01]  /*1a450*/  FFMA.FTZ R152, R92, R9.reuse, -R10 ;  /* 0x000000095c987223 */ /* 0x080fe2000001080a */
[-C--:B------:R-:W-:Y:S01]  /*1a460*/  FFMA.FTZ R153, R95, R9.reuse, -R98 ;  /* 0x000000095f997223 */ /* 0x080fe20000010862 */
[----:B------:R-:W-:Y:S01]  /*1a470*/  VIADD R95, R12, 0x2a840 ;  /* 0x0002a8400c5f7836 */ /* 0x000fe20000000000 */
[----:B------:R-:W0:Y:S01]  /*1a480*/  MUFU.EX2 R156, R156 ;  /* 0x0000009c009c7308 */ /* 0x000e220000000800 */
[-C--:B------:R-:W-:Y:S01]  /*1a490*/  FFMA.FTZ R133, R93, R9.reuse, -R10 ;  /* 0x000000095d857223 */ /* 0x080fe2000001080a */
[-CC-:B------:R-:W-:Y:S01]  /*1a4a0*/  FFMA.FTZ R90, R96, R9.reuse, -R98.reuse ;  /* 0x00000009605a7223 */ /* 0x180fe20000010862 */
[-C--:B------:R-:W-:Y:S01]  /*1a4b0*/  FFMA.FTZ R155, R99, R9.reuse, -R98 ;  /* 0x00000009639b7223 */ /* 0x080fe20000010862 */
[----:B------:R-:W-:Y:S01]  /*1a4c0*/  PRMT R95, R178, 0x654, R95 ;  /* 0x00000654b25f7816 */ /* 0x000fe2000000005f */
[-C--:B------:R-:W-:Y:S01]  /*1a4d0*/  FFMA.FTZ R93, R102, R9.reuse, -R10 ;  /* 0x00000009665d7223 */ /* 0x080fe2000001080a */
[-CC-:B------:R-:W-:Y:S01]  /*1a4e0*/  FFMA.FTZ R21, R100, R9.reuse, -R98.reuse ;  /* 0x0000000964157223 */ /* 0x180fe20000010862 */
[-CC-:B------:R-:W-:Y:S01]  /*1a4f0*/  FFMA.FTZ R149, R103, R9.reuse, -R98.reuse ;  /* 0x0000000967957223 */ /* 0x180fe20000010862 */
[----:B------:R-:W1:Y:S01]  /*1a500*/  MUFU.EX2 R157, R157 ;  /* 0x0000009d009d7308 */ /* 0x000e620000000800 */
[----:B------:R2:W-:Y:S01]  /*1a510*/  SYNCS.ARRIVE.TRANS64.RED.A1T0 RZ, [R95+URZ], RZ ;  /* 0x000000ff5fff79a7 */ /* 0x0005e2000810043f */
[-CC-:B------:R-:W-:Y:S01]  /*1a520*/  FFMA.FTZ R20, R104, R9.reuse, -R98.reuse ;  /* 0x0000000968147223 */ /* 0x180fe20000010862 */
[-CC-:B------:R-:W-:Y:S01]  /*1a530*/  FFMA.FTZ R151, R107, R9.reuse, -R98.reuse ;  /* 0x000000096b977223 */ /* 0x180fe20000010862 */
[-CC-:B------:R-:W-:Y:S01]  /*1a540*/  FFMA.FTZ R108, R108, R9.reuse, -R98.reuse ;  /* 0x000000096c6c7223 */ /* 0x180fe20000010862 */
[-CC-:B------:R-:W-:Y:S01]  /*1a550*/  FFMA.FTZ R145, R111, R9.reuse, -R98.reuse ;  /* 0x000000096f917223 */ /* 0x180fe20000010862 */
[-CC-:B------:R-:W-:Y:S01]  /*1a560*/  FFMA.FTZ R99, R112, R9.reuse, -R98.reuse ;  /* 0x0000000970637223 */ /* 0x180fe20000010862 */
[----:B------:R-:W-:Y:S01]  /*1a570*/  FFMA.FTZ R147, R115, R9, -R98 ;  /* 0x0000000973937223 */ /* 0x000fe20000010862 */
[----:B------:R-:W3:Y:S01]  /*1a580*/  MUFU.EX2 R135, R135 ;  /* 0x0000008700877308 */ /* 0x000ee20000000800 */
        /* <DEDUP_REMOVED lines=8> */
[----:B-1----:R-:W-:Y:S01]  /*1a610*/  FFMA.FTZ R0, R5, R0, R157 ;  /* 0x0000000005007223 */ /* 0x002fe2000001009d */
[-CC-:B------:R-:W-:Y:S01]  /*1a620*/  FFMA.FTZ R96, R128, R9.reuse, -R98.reuse ;  /* 0x0000000980607223 */ /* 0x180fe20000010862 */
[-CC-:B------:R-:W-:Y:S01]  /*1a630*/  FFMA.FTZ R139, R131, R9.reuse, -R98.reuse ;  /* 0x00000009838b7223 */ /* 0x180fe20000010862 */
[-C--:B--2---:R-:W-:Y:S01]  /*1a640*/  FFMA.FTZ R95, R132, R9.reuse, -R98 ;  /* 0x00000009845f7223 */ /* 0x084fe20000010862 */
[-CC-:B------:R-:W-:Y:S01]  /*1a650*/  FFMA.FTZ R150, R105, R9.reuse, -R10.reuse ;  /* 0x0000000969967223 */ /* 0x180fe2000001080a */
[-CC-:B------:R-:W-:Y:S01]  /*1a660*/  FFMA.FTZ R92, R106, R9.reuse, -R10.reuse ;  /* 0x000000096a5c7223 */ /* 0x180fe2000001080a */
[-CC-:B------:R-:W-:Y:S01]  /*1a670*/  FFMA.FTZ R144, R109, R9.reuse, -R10.reuse ;  /* 0x000000096d907223 */ /* 0x180fe2000001080a */
[----:B------:R-:W1:Y:S01]  /*1a680*/  MUFU.EX2 R158, R158 ;  /* 0x0000009e009e7308 */ /* 0x000e620000000800 */
[----:B---3--:R-:W-:Y:S01]  /*1a690*/  FADD.FTZ R3, R135, R3 ;  /* 0x0000000387037221 */ /* 0x008fe20000010000 */
[-CC-:B------:R-:W-:Y:S01]  /*1a6a0*/  FFMA.FTZ R89, R110, R9.reuse, -R10.reuse ;  /* 0x000000096e597223 */ /* 0x180fe2000001080a */
[-CC-:B------:R-:W-:Y:S01]  /*1a6b0*/  FFMA.FTZ R146, R113, R9.reuse, -R10.reuse ;  /* 0x0000000971927223 */ /* 0x180fe2000001080a */
[-CC-:B------:R-:W-:Y:S01]  /*1a6c0*/  FFMA.FTZ R88, R114, R9.reuse, -R10.reuse ;  /* 0x0000000972587223 */ /* 0x180fe2000001080a */
[-CC-:B------:R-:W-:Y:S01]  /*1a6d0*/  FFMA.FTZ R140, R117, R9.reuse, -R10.reuse ;  /* 0x00000009758c7223 */ /* 0x180fe2000001080a */
[-CC-:B------:R-:W-:Y:S01]  /*1a6e0*/  FFMA.FTZ R11, R118, R9.reuse, -R10.reuse ;  /* 0x00000009760b7223 */ /* 0x180fe2000001080a */
[-C--:B------:R-:W-:Y:S01]  /*1a6f0*/  FFMA.FTZ R142, R121, R9.reuse, -R10 ;  /* 0x00000009798e7223 */ /* 0x080fe2000001080a */
[----:B------:R-:W2:Y:S01]  /*1a700*/  MUFU.EX2 R159, R159 ;  /* 0x0000009f009f7308 */ /* 0x000ea20000000800 */
[----:B0-----:R-:W-:Y:S01]  /*1a710*/  FADD.FTZ R98, R101, R0 ;  /* 0x0000000065627221 */ /* 0x001fe20000010000 */
[-CC-:B------:R-:W-:Y:S01]  /*1a720*/  FFMA.FTZ R7, R122, R9.reuse, -R10.reuse ;  /* 0x000000097a077223 */ /* 0x180fe2000001080a */
[-CC-:B------:R-:W-:Y:S01]  /*1a730*/  FFMA.FTZ R136, R125, R9.reuse, -R10.reuse ;  /* 0x000000097d887223 */ /* 0x180fe2000001080a */
[-CC-:B------:R-:W-:Y:S01]  /*1a740*/  FFMA.FTZ R6, R126, R9.reuse, -R10.reuse ;  /* 0x000000097e067223 */ /* 0x180fe2000001080a */
[-CC-:B------:R-:W-:Y:S01]  /*1a750*/  FFMA.FTZ R138, R129, R9.reuse, -R10.reuse ;  /* 0x00000009818a7223 */ /* 0x180fe2000001080a */
[----:B------:R-:W-:-:S02]  /*1a760*/  FFMA.FTZ R10, R130, R9, -R10 ;  /* 0x00000009820a7223 */ /* 0x000fc4000001080a */
        /* <DEDUP_REMOVED lines=88> */
.L_x_2866:
        /* <DEDUP_REMOVED lines=34> */
.L_x_2854:
[----:B------:R-:W-:Y:S05]  /*1af10*/  BSYNC B0 ;  /* 0x0000000000007941 */ /* 0x000fea0003800000 */
.L_x_2853:
        /* <DEDUP_REMOVED lines=67> */
.L_x_2868:
[----:B------:R-:W-:Y:S01]  /*1b350*/  IMAD R6, R162, 0x8, R2 ;  /* 0x00000008a2067824 */ /* 0x000fe200078e0202 */
[----:B------:R-:W-:-:S04]  /*1b360*/  SHF.L.U32 R5, R168, 0x1f, RZ ;  /* 0x0000001fa8057819 */ /* 0x000fc800000006ff */
[----:B------:R0:W1:Y:S01]  /*1b370*/  SYNCS.PHASECHK.TRANS64.TRYWAIT P1, [R6+URZ+0x2a850], R5 ;  /* 0x02a85005060075a7 */ /* 0x000062000802017f */
[----:B------:R-:W-:Y:S05]  /*1b380*/  @!P0 BRA `(.L_x_2869) ;  /* 0x0000000000048947 */ /* 0x000fea0003800000 */
[----:B------:R-:W-:Y:S01]  /*1b390*/  BPT.TRAP 0x1 ;  /* 0x000000040000795c */ /* 0x000fe20000300000 */
.L_x_2869:
        /* <DEDUP_REMOVED lines=9> */
.L_x_2871:
[----:B------:R-:W-:Y:S05]  /*1b430*/  BSYNC B0 ;  /* 0x0000000000007941 */ /* 0x000fea0003800000 */
.L_x_2870:
[----:B------:R-:W-:Y:S01]  /*1b440*/  IMAD.MOV.U32 R4, RZ, RZ, R2 ;  /* 0x000000ffff047224 */ /* 0x000fe200078e0002 */
[----:B------:R-:W-:Y:S01]  /*1b450*/  WARPGROUP.ARRIVE ;  /* 0x00000000000079c5 */ /* 0x000fe20000000000 */
[----:B01----:R-:W-:-:S03]  /*1b460*/  IMAD.MOV.U32 R5, RZ, RZ, 0x40000040 ;  /* 0x40000040ff057424 */ /* 0x003fc600078e00ff */
        /* <DEDUP_REMOVED lines=14> */
[----:B------:R-:W-:Y:S02]  /*1b550*/  R2UR UR7, R5 ;  /* 0x00000000050772ca */ /* 0x000fe400000e0000 */
[----:B------:R-:W-:Y:S01]  /*1b560*/  MOV R5, 0x40000040 ;  /* 0x4000004000057802 */ /* 0x000fe20000000f00 */
        /* <DEDUP_REMOVED lines=21> */
[----:B------:R-:W-:Y:S01]  /*1b6c0*/  IMAD.MOV.U32 R3, RZ, RZ, -0x800000 ;  /* 0xff800000ff037424 */ /* 0x000fe200078e00ff */
[----:B------:R-:W0:Y:S02]  /*1b6d0*/  SHFL.BFLY PT, R5, R0, 0x2, 0x1f ;  /* 0x0c401f0000057f89 */ /* 0x000e2400000e0000 */
[----:B0-----:R-:W-:Y:S01]  /*1b6e0*/  FADD.FTZ R7, R5, R0 ;  /* 0x0000000005077221 */ /* 0x001fe20000010000 */
[----:B------:R-:W-:Y:S01]  /*1b6f0*/  IMAD.MOV.U32 R0, RZ, RZ, -0x800000 ;  /* 0xff800000ff007424 */ /* 0x000fe200078e00ff */
[----:B------:R-:W0:Y:S04]  /*1b700*/  SHFL.BFLY PT, R5, R4, 0x1, 0x1f ;  /* 0x0c201f0004057f89 */ /* 0x000e2800000e0000 */
[----:B------:R-:W1:Y:S01]  /*1b710*/  SHFL.BFLY PT, R2, R7, 0x1, 0x1f ;  /* 0x0c201f0007027f89 */ /* 0x000e6200000e0000 */
[----:B0-----:R-:W-:Y:S01]  /*1b720*/  FADD.FTZ R12, R4, R5 ;  /* 0x00000005040c7221 */ /* 0x001fe20000010000 */
[----:B------:R-:W-:-:S02]  /*1b730*/  IMAD.MOV.U32 R5, RZ, RZ, RZ ;  /* 0x000000ffff057224 */ /* 0x000fc400078e00ff */
[----:B-1----:R-:W-:Y:S02]  /*1b740*/  FADD.FTZ R13, R7, R2 ;  /* 0x00000002070d7221 */ /* 0x002fe40000010000 */
[----:B------:R-:W-:Y:S01]  /*1b750*/  FSETP.NE.FTZ.AND P1, PT, R12, RZ, PT ;  /* 0x000000ff0c00720b */ /* 0x000fe20003f35000 */
[----:B------:R-:W-:Y:S02]  /*1b760*/  IMAD.MOV.U32 R2, RZ, RZ, RZ ;  /* 0x000000ffff027224 */ /* 0x000fe400078e00ff */
        /* <DEDUP_REMOVED lines=17> */
.L_x_2873:
        /* <DEDUP_REMOVED lines=37> */
[----:B------:R-:W-:Y:S01]  /*1bad0*/  SEL R5, RZ, 0x1, P1 ;  /* 0x00000001ff057807 */ /* 0x000fe20000800000 */
[-C--:B0-----:R-:W-:Y:S01]  /*1bae0*/  FMUL.FTZ R96, R26, R2.reuse ;  /* 0x000000021a607220 */ /* 0x081fe20000410000 */
        /* <DEDUP_REMOVED lines=34> */
[----:B--2---:R-:W-:-:S07]  /*1bd10*/  SEL R162, R162, RZ, P1 ;  /* 0x000000ffa2a27207 */ /* 0x004fce0000800000 */
.L_x_2774:
[----:B------:R-:W2:Y:S08]  /*1bd20*/  S2UR UR4, SR_CgaCtaId ;  /* 0x00000000000479c3 */ /* 0x000eb00000008800 */
[----:B------:R-:W-:Y:S01]  /*1bd30*/  BAR.SYNC.DEFER_BLOCKING 0x5, 0x180 ;  /* 0x0146000000007b1d */ /* 0x000fe20000010000 */
[----:B------:R-:W-:-:S05]  /*1bd40*/  MOV R5, 0x400 ;  /* 0x0000040000057802 */ /* 0x000fca0000000f00 */
[----:B------:R-:W-:Y:S01]  /*1bd50*/  BSSY B0, `(.L_x_2874) ;  /* 0x00002d5000007945 */ /* 0x000fe20003800000 */
[----:B--2---:R-:W-:-:S05]  /*1bd60*/  IMAD.U32 R178, RZ, RZ, UR4 ;  /* 0x00000004ffb27e24 */ /* 0x004fca000f8e00ff */
[----:B------:R-:W-:-:S05]  /*1bd70*/  LEA R2, R178, R5, 0x18 ;  /* 0x00000005b2027211 */ /* 0x000fca00078ec0ff */
[----:B------:R2:W3:Y:S01]  /*1bd80*/  LDS.128 R4, [R2+0x2a8d0] ;  /* 0x02a8d00002047984 */ /* 0x0004e20000000c00 */
[----:B------:R-:W-:Y:S06]  /*1bd90*/  BAR.ARV 0x4, 0x180 ;  /* 0x0106000000007b1d */ /* 0x000fec0000002000 */
[----:B------:R-:W-:Y:S05]  /*1bda0*/  @P0 BRA `(.L_x_2875) ;  /* 0x0000002000580947 */ /* 0x000fea0003800000 */
[----:B------:R-:W4:Y:S01]  /*1bdb0*/  LDL R8, [R1+0x5c] ;  /* 0x00005c0001087983 */ /* 0x000f220000100800 */
[----:B------:R-:W-:Y:S01]  /*1bdc0*/  F2FP.BF16.F32.PACK_AB R36, R95, R94 ;  /* 0x0000005e5f24723e */ /* 0x000fe200000010ff */
[----:B------:R-:W-:Y:S01]  /*1bdd0*/  ULDC.64 UR6, c[0x0][0xc00] ;  /* 0x0003000000067ab9 */ /* 0x000fe20000000a00 */
[----:B------:R-:W-:Y:S01]  /*1bde0*/  ULDC.64 UR4, c[0x0][0xc08] ;  /* 0x0003020000047ab9 */ /* 0x000fe20000000a00 */
[----:B------:R-:W0:Y:S01]  /*1bdf0*/  S2R R9, SR_SWINHI ;  /* 0x0000000000097919 */ /* 0x000e220000002f00 */
[----:B------:R-:W-:Y:S02]  /*1be00*/  MOV R72, R2 ;  /* 0x0000000200487202 */ /* 0x000fe40000000f00 */
[----:B0-----:R-:W-:Y:S01]  /*1be10*/  MOV R73, R9 ;  /* 0x0000000900497202 */ /* 0x001fe20000000f00 */
[----:B------:R-:W-:Y:S02]  /*1be20*/  BAR.SYNC.DEFER_BLOCKING 0x1, 0x100 ;  /* 0x0044000000007b1d */ /* 0x000fe40000010000 */
[----:B----4-:R-:W-:-:S03]  /*1be30*/  IMAD.WIDE R12, R8, 0x2, R72 ;  /* 0x00000002080c7825 */ /* 0x010fc600078e0248 */
        /* <DEDUP_REMOVED lines=8> */
[----:B---3--:R-:W-:Y:S01]  /*1bec0*/  LOP3.LUT R4, R35, 0x380, RZ, 0xc0, !PT ;  /* 0x0000038023047812 */ /* 0x008fe200078ec0ff */
[--C-:B------:R-:W-:Y:S01]  /*1bed0*/  IMAD.X R27, RZ, RZ, R13.reuse, P3 ;  /* 0x000000ffff1b7224 */ /* 0x100fe200018e060d */
[C---:B------:R-:W-:Y:S01]  /*1bee0*/  IADD3 R105, P2, R12.reuse, 0x4020, RZ ;  /* 0x000040200c697810 */ /* 0x040fe20007f5e0ff */
[----:B------:R-:W-:Y:S01]  /*1bef0*/  IMAD.X R11, RZ, RZ, R13, P5 ;  /* 0x000000ffff0b7224 */ /* 0x000fe200028e060d */
[----:B------:R-:W-:-:S02]  /*1bf00*/  IADD3 R107, P1, R12, 0x4040, RZ ;  /* 0x000040400c6b7810 */ /* 0x000fc40007f3e0ff */
[----:B------:R-:W-:Y:S01]  /*1bf10*/  IADD3 R109, P0, R12, 0x4060, RZ ;  /* 0x000040600c6d7810 */ /* 0x000fe20007f1e0ff */
[--C-:B------:R-:W-:Y:S01]  /*1bf20*/  IMAD.X R29, RZ, RZ, R13.reuse, P2 ;  /* 0x000000ffff1d7224 */ /* 0x100fe200010e060d */
[----:B------:R-:W-:Y:S01]  /*1bf30*/  LOP3.LUT R12, R15, R12, RZ, 0x3c, !PT ;  /* 0x0000000c0f0c7212 */ /* 0x000fe200078e3cff */
[--C-:B------:R-:W-:Y:S01]  /*1bf40*/  IMAD.X R31, RZ, RZ, R13.reuse, P1 ;  /* 0x000000ffff1f7224 */ /* 0x100fe200008e060d */
[----:B------:R-:W-:Y:S01]  /*1bf50*/  LOP3.LUT R14, R39, 0x380, RZ, 0xc0, !PT ;  /* 0x00000380270e7812 */ /* 0x000fe200078ec0ff */
[----:B------:R-:W-:Y:S01]  /*1bf60*/  IMAD.X R33, RZ, RZ, R13, P0 ;  /* 0x000000ffff217224 */ /* 0x000fe200000e060d */
[----:B------:R-:W-:Y:S02]  /*1bf70*/  LOP3.LUT R15, R26, 0x380, RZ, 0xc0, !PT ;  /* 0x000003801a0f7812 */ /* 0x000fe400078ec0ff */
[----:B------:R-:W-:Y:S02]  /*1bf80*/  LOP3.LUT R10, R37, 0x380, RZ, 0xc0, !PT ;  /* 0x00000380250a7812 */ /* 0x000fe400078ec0ff */
[----:B------:R-:W-:-:S02]  /*1bf90*/  SHF.R.U64 R4, R4, 0x3, RZ ;  /* 0x0000000304047819 */ /* 0x000fc400000012ff */
[----:B------:R-:W-:Y:S02]  /*1bfa0*/  SHF.R.U64 R14, R14, 0x3, RZ ;  /* 0x000000030e0e7819 */ /* 0x000fe400000012ff */
[----:B------:R-:W-:Y:S02]  /*1bfb0*/  SHF.R.U64 R15, R15, 0x3, RZ ;  /* 0x000000030f0f7819 */ /* 0x000fe400000012ff */
[----:B------:R-:W-:Y:S02]  /*1bfc0*/  SHF.R.U64 R10, R10, 0x3, RZ ;  /* 0x000000030a0a7819 */ /* 0x000fe400000012ff */
[----:B------:R-:W-:Y:S02]  /*1bfd0*/  LOP3.LUT R8, R4, R35, RZ, 0x3c, !PT ;  /* 0x0000002304087212 */ /* 0x000fe400078e3cff */
[----:B------:R-:W-:Y:S02]  /*1bfe0*/  LOP3.LUT R4, R105, 0x380, RZ, 0xc0, !PT ;  /* 0x0000038069047812 */ /* 0x000fe400078ec0ff */
[----:B------:R-:W-:-:S02]  /*1bff0*/  LOP3.LUT R30, R107, 0x380, RZ, 0xc0, !PT ;  /* 0x000003806b1e7812 */ /* 0x000fc400078ec0ff */
[----:B------:R-:W-:Y:S02]  /*1c000*/  LOP3.LUT R24, R14, R39, RZ, 0x3c, !PT ;  /* 0x000000270e187212 */ /* 0x000fe400078e3cff */
[----:B------:R-:W-:Y:S02]  /*1c010*/  LOP3.LUT R26, R15, R26, RZ, 0x3c, !PT ;  /* 0x0000001a0f1a7212 */ /* 0x000fe400078e3cff */
[----:B------:R-:W-:Y:S02]  /*1c020*/  MOV R34, R12 ;  /* 0x0000000c00227202 */ /* 0x000fe40000000f00 */
[----:B------:R-:W-:Y:S02]  /*1c030*/  LOP3.LUT R32, R109, 0x380, RZ, 0xc0, !PT ;  /* 0x000003806d207812 */ /* 0x000fe400078ec0ff */
[----:B------:R-:W-:Y:S02]  /*1c040*/  LOP3.LUT R10, R10, R37, RZ, 0x3c, !PT ;  /* 0x000000250a0a7212 */ /* 0x000fe400078e3cff */
[----:B------:R-:W-:-:S02]  /*1c050*/  F2FP.BF16.F32.PACK_AB R12, R21, R20 ;  /* 0x00000014150c723e */ /* 0x000fc400000010ff */
[----:B------:R-:W-:Y:S02]  /*1c060*/  F2FP.BF16.F32.PACK_AB R13, R97, R96 ;  /* 0x00000060610d723e */ /* 0x000fe400000010ff */
[----:B------:R-:W-:Y:S02]  /*1c070*/  F2FP.BF16.F32.PACK_AB R14, R89, R88 ;  /* 0x00000058590e723e */ /* 0x000fe400000010ff */
[----:B------:R-:W-:Y:S02]  /*1c080*/  F2FP.BF16.F32.PACK_AB R15, R99, R98 ;  /* 0x00000062630f723e */ /* 0x000fe400000010ff */
[----:B------:R-:W-:Y:S02]  /*1c090*/  SHF.R.U64 R4, R4, 0x3, RZ ;  /* 0x0000000304047819 */ /* 0x000fe400000012ff */
[----:B------:R-:W-:Y:S01]  /*1c0a0*/  SHF.R.U64 R30, R30, 0x3, RZ ;  /* 0x000000031e1e7819 */ /* 0x000fe200000012ff */
[----:B------:R0:W-:Y:S01]  /*1c0b0*/  STSM.16.M88.4 [R34], R12 ;  /* 0x0000000c22007844 */ /* 0x0001e20000000200 */
[----:B------:R-:W-:-:S02]  /*1c0c0*/  SHF.R.U64 R32, R32, 0x3, RZ ;  /* 0x0000000320207819 */ /* 0x000fc400000012ff */
[----:B------:R-:W-:Y:S02]  /*1c0d0*/  MOV R37, R8 ;  /* 0x0000000800257202 */ /* 0x000fe40000000f00 */
[----:B------:R-:W-:Y:S02]  /*1c0e0*/  MOV R38, R10 ;  /* 0x0000000a00267202 */ /* 0x000fe40000000f00 */
[----:B-1----:R-:W-:Y:S02]  /*1c0f0*/  LOP3.LUT R28, R4, R105, RZ, 0x3c, !PT ;  /* 0x00000069041c7212 */ /* 0x002fe400078e3cff */
[----:B------:R-:W-:Y:S02]  /*1c100*/  F2FP.BF16.F32.PACK_AB R8, R91, R90 ;  /* 0x0000005a5b08723e */ /* 0x000fe400000010ff */
[----:B------:R-:W-:Y:S02]  /*1c110*/  F2FP.BF16.F32.PACK_AB R9, R101, R100 ;  /* 0x000000646509723e */ /* 0x000fe400000010ff */
[----:B------:R-:W-:-:S02]  /*1c120*/  F2FP.BF16.F32.PACK_AB R10, R93, R92 ;  /* 0x0000005c5d0a723e */ /* 0x000fc400000010ff */
[----:B------:R-:W-:Y:S02]  /*1c130*/  F2FP.BF16.F32.PACK_AB R11, R103, R102 ;  /* 0x00000066670b723e */ /* 0x000fe400000010ff */
[----:B------:R-:W-:Y:S02]  /*1c140*/  LOP3.LUT R30, R30, R107, RZ, 0x3c, !PT ;  /* 0x0000006b1e1e7212 */ /* 0x000fe400078e3cff */
[----:B------:R-:W-:Y:S01]  /*1c150*/  MOV R39, R24 ;  /* 0x0000001800277202 */ /* 0x000fe20000000f00 */
[----:B------:R-:W-:Y:S01]  /*1c160*/  STSM.16.M88.4 [R37], R8 ;  /* 0x0000000825007844 */ /* 0x000fe20000000200 */
[----:B------:R-:W-:Y:S02]  /*1c170*/  MOV R4, R26 ;  /* 0x0000001a00047202 */ /* 0x000fe40000000f00 */
[----:B0-----:R-:W-:Y:S02]  /*1c180*/  F2FP.BF16.F32.PACK_AB R12, R41, R40 ;  /* 0x00000028290c723e */ /* 0x001fe400000010ff */
[----:B------:R-:W-:-:S02]  /*1c190*/  F2FP.BF16.F32.PACK_AB R13, R43, R42 ;  /* 0x0000002a2b0d723e */ /* 0x000fc400000010ff */
[----:B------:R-:W-:Y:S02]  /*1c1a0*/  F2FP.BF16.F32.PACK_AB R14, R45, R44 ;  /* 0x0000002c2d0e723e */ /* 0x000fe400000010ff */
[----:B------:R-:W-:Y:S02]  /*1c1b0*/  F2FP.BF16.F32.PACK_AB R15, R47, R46 ;  /* 0x0000002e2f0f723e */ /* 0x000fe400000010ff */
[----:B------:R-:W-:Y:S02]  /*1c1c0*/  LOP3.LUT R32, R32, R109, RZ, 0x3c, !PT ;  /* 0x0000006d20207212 */ /* 0x000fe400078e3cff */
[----:B------:R-:W-:Y:S01]  /*1c1d0*/  F2FP.BF16.F32.PACK_AB R24, R49, R48 ;  /* 0x000000303118723e */ /* 0x000fe200000010ff */
[----:B------:R-:W-:Y:S01]  /*1c1e0*/  STSM.16.M88.4 [R38], R12 ;  /* 0x0000000c26007844 */ /* 0x000fe20000000200 */
[----:B------:R-:W-:Y:S02]  /*1c1f0*/  F2FP.BF16.F32.PACK_AB R25, R51, R50 ;  /* 0x000000323319723e */ /* 0x000fe400000010ff */
[----:B------:R-:W-:-:S02]  /*1c200*/  F2FP.BF16.F32.PACK_AB R26, R53, R52 ;  /* 0x00000034351a723e */ /* 0x000fc400000010ff */
[----:B------:R-:W-:Y:S02]  /*1c210*/  F2FP.BF16.F32.PACK_AB R27, R55, R54 ;  /* 0x00000036371b723e */ /* 0x000fe400000010ff */
[----:B------:R-:W-:Y:S02]  /*1c220*/  MOV R104, R28 ;  /* 0x0000001c00687202 */ /* 0x000fe40000000f00 */
[----:B------:R-:W-:Y:S01]  /*1c230*/  MOV R106, R30 ;  /* 0x0000001e006a7202 */ /* 0x000fe20000000f00 */
[----:B------:R0:W-:Y:S01]  /*1c240*/  STSM.16.M88.4 [R39], R24 ;  /* 0x0000001827007844 */ /* 0x0001e20000000200 */
[----:B------:R-:W-:Y:S02]  /*1c250*/  F2FP.BF16.F32.PACK_AB R28, R57, R56 ;  /* 0x00000038391c723e */ /* 0x000fe400000010ff */
[----:B------:R-:W-:Y:S02]  /*1c260*/  F2FP.BF16.F32.PACK_AB R29, R59, R58 ;  /* 0x0000003a3b1d723e */ /* 0x000fe400000010ff */
[----:B------:R-:W-:-:S02]  /*1c270*/  F2FP.BF16.F32.PACK_AB R30, R61, R60 ;  /* 0x0000003c3d1e723e */ /* 0x000fc400000010ff */
[----:B------:R-:W-:Y:S02]  /*1c280*/  F2FP.BF16.F32.PACK_AB R31, R63, R62 ;  /* 0x0000003e3f1f723e */ /* 0x000fe400000010ff */
[----:B------:R-:W-:Y:S02]  /*1c290*/  MOV R105, R32 ;  /* 0x0000002000697202 */ /* 0x000fe40000000f00 */
[----:B------:R-:W-:Y:S01]  /*1c2a0*/  F2FP.BF16.F32.PACK_AB R32, R65, R64 ;  /* 0x000000404120723e */ /* 0x000fe200000010ff */
[----:B------:R1:W-:Y:S01]  /*1c2b0*/  STSM.16.M88.4 [R4], R28 ;  /* 0x0000001c04007844 */ /* 0x0003e20000000200 */
[----:B------:R-:W-:Y:S02]  /*1c2c0*/  F2FP.BF16.F32.PACK_AB R33, R67, R66 ;  /* 0x000000424321723e */ /* 0x000fe400000010ff */
[----:B------:R-:W-:Y:S01]  /*1c2d0*/  F2FP.BF16.F32.PACK_AB R34, R69, R68 ;  /* 0x000000444522723e */ /* 0x000fe200000010ff */
[----:B0-----:R-:W0:Y:S01]  /*1c2e0*/  LDC.64 R26, c[0x0][0xba8] ;  /* 0x0002ea00ff1a7b82 */ /* 0x001e220000000a00 */
[----:B------:R-:W-:-:S02]  /*1c2f0*/  F2FP.BF16.F32.PACK_AB R35, R71, R70 ;  /* 0x000000464723723e */ /* 0x000fc400000010ff */
[----:B------:R-:W-:Y:S02]  /*1c300*/  F2FP.BF16.F32.PACK_AB R37, R75, R74 ;  /* 0x0000004a4b25723e */ /* 0x000fe400000010ff */
[----:B------:R-:W-:Y:S01]  /*1c310*/  F2FP.BF16.F32.PACK_AB R38, R77, R76 ;  /* 0x0000004c4d26723e */ /* 0x000fe200000010ff */
[----:B------:R-:W-:Y:S01]  /*1c320*/  STSM.16.M88.4 [R104], R32 ;  /* 0x0000002068007844 */ /* 0x000fe20000000200 */
[----:B------:R-:W-:Y:S02]  /*1c330*/  F2FP.BF16.F32.PACK_AB R39, R79, R78 ;  /* 0x0000004e4f27723e */ /* 0x000fe400000010ff */
[----:B------:R-:W-:Y:S02]  /*1c340*/  F2FP.BF16.F32.PACK_AB R8, R81, R80 ;  /* 0x000000505108723e */ /* 0x000fe400000010ff */
[----:B------:R-:W-:Y:S01]  /*1c350*/  F2FP.BF16.F32.PACK_AB R9, R83, R82 ;  /* 0x000000525309723e */ /* 0x000fe200000010ff */
[----:B------:R-:W-:Y:S01]  /*1c360*/  STSM.16.M88.4 [R106], R36 ;  /* 0x000000246a007844 */ /* 0x000fe20000000200 */
[----:B------:R-:W-:Y:S01]  /*1c370*/  F2FP.BF16.F32.PACK_AB R10, R85, R84 ;  /* 0x00000054550a723e */ /* 0x000fe200000010ff */
[----:B-1----:R-:W-:Y:S01]  /*1c380*/  IMAD.MOV.U32 R4, RZ, RZ, RZ ;  /* 0x000000ffff047224 */ /* 0x002fe200078e00ff */
[----:B------:R-:W-:-:S02]  /*1c390*/  F2FP.BF16.F32.PACK_AB R11, R87, R86 ;  /* 0x00000056570b723e */ /* 0x000fc400000010ff */
[----:B------:R-:W-:Y:S02]  /*1c3a0*/  ISETP.NE.U32.AND P0, PT, RZ, UR6, PT ;  /* 0x00000006ff007c0c */ /* 0x000fe4000bf05070 */
[----:B------:R-:W-:Y:S01]  /*1c3b0*/  IADD3 R12, P1, R203, UR6, RZ ;  /* 0x00000006cb0c7c10 */ /* 0x000fe2000ff3e0ff */
[----:B------:R1:W-:Y:S01]  /*1c3c0*/  STSM.16.M88.4 [R105], R8 ;  /* 0x0000000869007844 */ /* 0x0003e20000000200 */
[----:B------:R-:W-:Y:S01]  /*1c3d0*/  BAR.SYNC.DEFER_BLOCKING 0x1, 0x100 ;  /* 0x0044000000007b1d */ /* 0x000fe20000010000 */
[----:B------:R-:W-:Y:S02]  /*1c3e0*/  ISETP.NE.AND.EX P0, PT, RZ, UR7, PT, P0 ;  /* 0x00000007ff007c0c */ /* 0x000fe4000bf05300 */
[----:B------:R-:W-:Y:S01]  /*1c3f0*/  IADD3.X R13, R204, UR7, RZ, P1, !PT ;  /* 0x00000007cc0d7c10 */ /* 0x000fe20008ffe4ff */
[----:B------:R-:W-:-:S04]  /*1c400*/  IMAD.MOV.U32 R30, RZ, RZ, 0x9b8 ;  /* 0x000009b8ff1e7424 */ /* 0x000fc800078e00ff */
[----:B-1----:R-:W1:Y:S06]  /*1c410*/  LDC R105, c[0x0][0xbe8] ;  /* 0x0002fa00ff697b82 */ /* 0x002e6c0000000800 */
[----:B------:R-:W3:Y:S01]  /*1c420*/  @P0 LDG.E R4, desc[UR60][R12.64] ;  /* 0x0000003c0c040981 */ /* 0x000ee2000c1e1900 */
[----:B------:R-:W-:-:S04]  /*1c430*/  ISETP.NE.U32.AND P1, PT, RZ, UR4, PT ;  /* 0x00000004ff007c0c */ /* 0x000fc8000bf25070 */
[----:B------:R-:W-:-:S13]  /*1c440*/  ISETP.NE.AND.EX P1, PT, RZ, UR5, PT, P1 ;  /* 0x00000005ff007c0c */ /* 0x000fda000bf25310 */
[----:B------:R-:W-:Y:S01]  /*1c450*/  @P1 IADD3 R8, P2, R203, UR4, RZ ;  /* 0x00000004cb081c10 */ /* 0x000fe2000ff5e0ff */
[----:B------:R-:W-:Y:S02]  /*1c460*/  ULDC UR4, c[0x0][0xa88] ;  /* 0x0002a20000047ab9 */ /* 0x000fe40000000800 */
[----:B------:R-:W-:Y:S01]  /*1c470*/  IMAD.U32 R104, RZ, RZ, UR4 ;  /* 0x00000004ff687e24 */ /* 0x000fe2000f8e00ff */
[----:B------:R-:W-:Y:S01]  /*1c480*/  @P1 IADD3.X R9, R204, UR5, RZ, P2, !PT ;  /* 0x00000005cc091c10 */ /* 0x000fe200097fe4ff */
[----:B------:R-:W-:Y:S01]  /*1c490*/  ULDC UR4, c[0x0][0xad4] ;  /* 0x0002b50000047ab9 */ /* 0x000fe20000000800 */
[----:B------:R-:W-:Y:S02]  /*1c4a0*/  ISETP.NE.AND P2, PT, R201, RZ, PT ;  /* 0x000000ffc900720c */ /* 0x000fe40003f45270 */
[----:B-1----:R-:W-:Y:S01]  /*1c4b0*/  ISETP.NE.AND P4, PT, R105, 0x1, PT ;  /* 0x000000016900780c */ /* 0x002fe20003f85270 */
[----:B------:R1:W5:Y:S01]  /*1c4c0*/  @P1 LDG.E R104, desc[UR60][R8.64] ;  /* 0x0000003c08681981 */ /* 0x000362000c1e1900 */
[----:B------:R-:W-:Y:S01]  /*1c4d0*/  SEL R201, R201, UR4, P2 ;  /* 0x00000004c9c97c07 */ /* 0x000fe20009000000 */
[----:B------:R-:W-:Y:S01]  /*1c4e0*/  IMAD.IADD R28, R191, 0x1, R186 ;  /* 0x00000001bf1c7824 */ /* 0x000fe200078e02ba */
[----:B------:R-:W-:-:S02]  /*1c4f0*/  ISETP.NE.U32.AND P2, PT, RZ, UR6, PT ;  /* 0x00000006ff007c0c */ /* 0x000fc4000bf45070 */
[----:B------:R-:W-:Y:S02]  /*1c500*/  ISETP.GT.AND P3, PT, R201, 0x1, PT ;  /* 0x00000001c900780c */ /* 0x000fe40003f64270 */
[----:B------:R-:W-:Y:S02]  /*1c510*/  ISETP.NE.AND.EX P2, PT, RZ, UR7, PT, P2 ;  /* 0x00000007ff007c0c */ /* 0x000fe4000bf45320 */
[----:B------:R-:W-:Y:S02]  /*1c520*/  SEL R30, R30, 0x978, P3 ;  /* 0x000009781e1e7807 */ /* 0x000fe40001800000 */
[----:B------:R-:W-:Y:S01]  /*1c530*/  SEL R202, R202, RZ, !P2 ;  /* 0x000000ffcaca7207 */ /* 0x000fe20005000000 */
[----:B------:R-:W4:Y:S01]  /*1c540*/  @P4 LDC R33, c[0x0][0xbec] ;  /* 0x0002fb00ff214b82 */ /* 0x000f220000000800 */
[----:B------:R-:W-:Y:S02]  /*1c550*/  SEL R223, R223, RZ, !P2 ;  /* 0x000000ffdfdf7207 */ /* 0x000fe40005000000 */
[----:B------:R-:W-:-:S05]  /*1c560*/  SEL R29, R207, RZ, P3 ;  /* 0x000000ffcf1d7207 */ /* 0x000fca0001800000 */
[----:B------:R-:W2:Y:S08]  /*1c570*/  LDC.64 R10, c[0x0][R30+0x220] ;  /* 0x000088001e0a7b82 */ /* 0x000eb00000000a00 */
[----:B------:R-:W4:Y:S08]  /*1c580*/  LDC.64 R14, c[0x0][R30+0x218] ;  /* 0x000086001e0e7b82 */ /* 0x000f300000000a00 */
[----:B------:R-:W4:Y:S08]  /*1c590*/  LDC.64 R24, c[0x0][R30+0x228] ;  /* 0x00008a001e187b82 */ /* 0x000f300000000a00 */
[----:B-1----:R-:W1:Y:S08]  /*1c5a0*/  LDC.64 R8, c[0x0][R30+0x210] ;  /* 0x000084001e087b82 */ /* 0x002e700000000a00 */
[----:B------:R-:W1:Y:S08]  /*1c5b0*/  @P4 LDC R35, c[0x0][0xbf0] ;  /* 0x0002fc00ff234b82 */ /* 0x000e700000000800 */
[----:B0-----:R-:W0:Y:S01]  /*1c5c0*/  @!P3 LDC R26, c[0x0][0xb50] ;  /* 0x0002d400ff1abb82 */ /* 0x001e220000000800 */
[----:B--2---:R-:W-:-:S07]  /*1c5d0*/  IMAD R11, R11, R202, RZ ;  /* 0x000000ca0b0b7224 */ /* 0x004fce00078e02ff */
[----:B------:R-:W2:Y:S01]  /*1c5e0*/  @!P3 LDC R27, c[0x0][0xb54] ;  /* 0x0002d500ff1bbb82 */ /* 0x000ea20000000800 */
[C---:B------:R-:W-:Y:S02]  /*1c5f0*/  IMAD R223, R10.reuse, R223, R11 ;  /* 0x000000df0adf7224 */ /* 0x040fe400078e020b */
[----:B------:R-:W-:-:S04]  /*1c600*/  IMAD.WIDE.U32 R10, R10, R202, RZ ;  /* 0x000000ca0a0a7225 */ /* 0x000fc800078e00ff */
[-C--:B----4-:R-:W-:Y:S02]  /*1c610*/  IMAD R31, R15, R165.reuse, RZ ;  /* 0x000000a50f1f7224 */ /* 0x090fe400078e02ff */
[----:B------:R-:W-:-:S04]  /*1c620*/  IMAD.WIDE.U32 R14, R14, R165, RZ ;  /* 0x000000a50e0e7225 */ /* 0x000fc800078e00ff */
[----:B------:R-:W-:Y:S02]  /*1c630*/  IMAD.IADD R223, R11, 0x1, R223 ;  /* 0x000000010bdf7824 */ /* 0x000fe400078e02df */
[----:B------:R-:W-:Y:S02]  /*1c640*/  IMAD.MOV.U32 R11, RZ, RZ, R28 ;  /* 0x000000ffff0b7224 */ /* 0x000fe400078e001c */
[----:B------:R-:W-:Y:S02]  /*1c650*/  IMAD.IADD R15, R15, 0x1, R31 ;  /* 0x000000010f0f7824 */ /* 0x000fe400078e021f */
[-C--:B------:R-:W-:Y:S02]  /*1c660*/  IMAD R31, R25, R29.reuse, RZ ;  /* 0x0000001d191f7224 */ /* 0x080fe400078e02ff */
[----:B------:R-:W-:-:S04]  /*1c670*/  IMAD.WIDE.U32 R24, R24, R29, RZ ;  /* 0x0000001d18187225 */ /* 0x000fc800078e00ff */
[----:B------:R-:W-:Y:S01]  /*1c680*/  IMAD.IADD R31, R25, 0x1, R31 ;  /* 0x00000001191f7824 */ /* 0x000fe200078e021f */
[--C-:B---3--:R-:W-:Y:S01]  /*1c690*/  IADD3 R14, P2, P5, R10, R14, R4.reuse ;  /* 0x0000000e0a0e7210 */ /* 0x108fe20007d5e004 */
[----:B------:R-:W-:Y:S01]  /*1c6a0*/  @P4 IMAD.HI.U32 R10, R28, R33, RZ ;  /* 0x000000211c0a4227 */ /* 0x000fe200078e00ff */
[----:B------:R-:W-:-:S04]  /*1c6b0*/  SHF.R.S32.HI R106, RZ, 0x1f, R4 ;  /* 0x0000001fff6a7819 */ /* 0x000fc80000011404 */
[----:B-1----:R-:W-:Y:S02]  /*1c6c0*/  @P4 SHF.R.U32.HI R11, RZ, R35, R10 ;  /* 0x00000023ff0b4219 */ /* 0x002fe4000001160a */
        /* <DEDUP_REMOVED lines=12> */
[----:B--2---:R-:W-:Y:S01]  /*1c790*/  LEA.HI.X R27, R24, R27, R8, 0x2, P2 ;  /* 0x0000001b181b7211 */ /* 0x004fe200010f1408 */
[----:B------:R-:W-:Y:S06]  /*1c7a0*/  @P1 BRA `(.L_x_2876) ;  /* 0x0000000000101947 */ /* 0x000fec0003800000 */
[----:B------:R-:W-:Y:S05]  /*1c7b0*/  @!P0 BRA `(.L_x_2876) ;  /* 0x00000000000c8947 */ /* 0x000fea0003800000 */
[----:B------:R-:W2:Y:S04]  /*1c7c0*/  LDG.E R9, desc[UR60][R12.64] ;  /* 0x0000003c0c097981 */ /* 0x000ea8000c1e1900 */
[----:B-----5:R-:W2:Y:S02]  /*1c7d0*/  LDG.E R104, desc[UR60][R12.64+0x4] ;  /* 0x0000043c0c687981 */ /* 0x020ea4000c1e1900 */
[----:B--2---:R-:W-:-:S07]  /*1c7e0*/  IMAD.IADD R104, R104, 0x1, -R9 ;  /* 0x0000000168687824 */ /* 0x004fce00078e0a09 */
.L_x_2876:
        /* <DEDUP_REMOVED lines=18> */
[----:B------:R-:W-:Y:S02]  /*1c910*/  IADD3 R13, P6, R72, 0x1000, RZ ;  /* 0x00001000480d7810 */ /* 0x000fe40007fde0ff */
        /* <DEDUP_REMOVED lines=23> */
[----:B------:R-:W-:Y:S01]  /*1ca90*/  LOP3.LUT R36, R37, 0x380, RZ, 0xc0, !PT ;  /* 0x0000038025247812 */ /* 0x000fe200078ec0ff */
[----:B------:R-:W5:Y:S01]  /*1caa0*/  LD.E.128 R44, desc[UR60][R44.64] ;  /* 0x0000003c2c2c7980 */ /* 0x000f62000c101d00 */
[----:B------:R-:W-:Y:S01]  /*1cab0*/  IMAD.IADD R21, R21, 0x1, R3 ;  /* 0x0000000115157824 */ /* 0x000fe200078e0203 */
[----:B------:R-:W-:Y:S01]  /*1cac0*/  LOP3.LUT R40, R41, 0x380, RZ, 0xc0, !PT ;  /* 0x0000038029287812 */ /* 0x000fe200078ec0ff */
[----:B------:R-:W-:Y:S01]  /*1cad0*/  IMAD R3, R200, 0x20, R224 ;  /* 0x00000020c8037824 */ /* 0x000fe200078e02e0 */
[----:B------:R-:W-:Y:S01]  /*1cae0*/  SHF.R.S32.HI R49, RZ, 0x1f, R202 ;  /* 0x0000001fff317819 */ /* 0x000fe200000114ca */
[----:B------:R-:W-:Y:S01]  /*1caf0*/  IMAD.WIDE.U32 R20, R165, UR4, R20 ;  /* 0x00000004a5147c25 */ /* 0x000fe2000f8e0014 */
[----:B------:R-:W-:-:S02]  /*1cb00*/  LOP3.LUT R9, R72, 0x380, RZ, 0xc0, !PT ;  /* 0x0000038048097812 */ /* 0x000fc400078ec0ff */
[----:B------:R-:W-:Y:S01]  /*1cb10*/  SHF.R.U64 R24, R24, 0x3, RZ ;  /* 0x0000000318187819 */ /* 0x000fe200000012ff */
[----:B------:R-:W-:Y:S01]  /*1cb20*/  IMAD.IADD R48, R186, 0x1, R3 ;  /* 0x00000001ba307824 */ /* 0x000fe200078e0203 */
[----:B------:R-:W-:Y:S01]  /*1cb30*/  SHF.R.U64 R28, R28, 0x3, RZ ;  /* 0x000000031c1c7819 */ /* 0x000fe200000012ff */
[----:B------:R-:W-:Y:S01]  /*1cb40*/  IMAD R21, R165, UR5, R21 ;  /* 0x00000005a5157c24 */ /* 0x000fe2000f8e0215 */
[----:B------:R-:W-:Y:S01]  /*1cb50*/  ULDC.64 UR4, c[0x0][0xaf0] ;  /* 0x0002bc0000047ab9 */ /* 0x000fe20000000a00 */
[----:B0-----:R-:W-:Y:S01]  /*1cb60*/  @P4 IMAD.HI.U32 R0, R48, R51, RZ ;  /* 0x0000003330004227 */ /* 0x001fe200078e00ff */
[----:B------:R-:W-:Y:S02]  /*1cb70*/  SHF.R.U64 R32, R32, 0x3, RZ ;  /* 0x0000000320207819 */ /* 0x000fe400000012ff */
[----:B------:R-:W-:Y:S01]  /*1cb80*/  SHF.R.U64 R36, R36, 0x3, RZ ;  /* 0x0000000324247819 */ /* 0x000fe200000012ff */
[----:B------:R-:W-:Y:S01]  /*1cb90*/  IMAD.MOV.U32 R3, RZ, RZ, R48 ;  /* 0x000000ffff037224 */ /* 0x000fe200078e0030 */
[----:B------:R-:W-:Y:S01]  /*1cba0*/  SHF.R.U64 R40, R40, 0x3, RZ ;  /* 0x0000000328287819 */ /* 0x000fe200000012ff */
[----:B------:R-:W-:Y:S01]  /*1cbb0*/  IMAD R49, R49, UR4, RZ ;  /* 0x0000000431317c24 */ /* 0x000fe2000f8e02ff */
[----:B-1----:R-:W-:-:S02]  /*1cbc0*/  @P4 SHF.R.U32.HI R3, RZ, R53, R0 ;  /* 0x00000035ff034219 */ /* 0x002fc40000011600 */
[----:B------:R-:W-:Y:S01]  /*1cbd0*/  SHF.R.U64 R9, R9, 0x3, RZ ;  /* 0x0000000309097819 */ /* 0x000fe200000012ff */
        /* <DEDUP_REMOVED lines=11> */
[----:B------:R-:W-:Y:S01]  /*1cc90*/  SHF.R.S32.HI R0, RZ, 0x1f, R3 ;  /* 0x0000001fff007819 */ /* 0x000fe20000011403 */
[----:B------:R-:W-:Y:S01]  /*1cca0*/  IMAD.WIDE.U32 R20, R202, UR4, R20 ;  /* 0x00000004ca147c25 */ /* 0x000fe2000f8e0014 */
[----:B------:R-:W-:Y:S01]  /*1ccb0*/  LOP3.LUT R72, R9, R72, RZ, 0x3c, !PT ;  /* 0x0000004809487212 */ /* 0x000fe200078e3cff */
[----:B------:R-:W-:Y:S01]  /*1ccc0*/  ULDC.64 UR4, c[0x0][0xae0] ;  /* 0x0002b80000047ab9 */ /* 0x000fe20000000a00 */
[----:B------:R-:W5:Y:S01]  /*1ccd0*/  LD.E.128 R24, desc[UR60][R24.64] ;  /* 0x0000003c18187980 */ /* 0x000f62000c101d00 */
[----:B------:R-:W-:Y:S01]  /*1cce0*/  IMAD.MOV R4, RZ, RZ, -R3 ;  /* 0x000000ffff047224 */ /* 0x000fe200078e0a03 */
[----:B------:R-:W-:Y:S01]  /*1ccf0*/  IADD3 R21, R21, R49, RZ ;  /* 0x0000003115157210 */ /* 0x000fe20007ffe0ff */
[----:B------:R-:W-:Y:S01]  /*1cd00*/  IMAD R0, R0, UR4, RZ ;  /* 0x0000000400007c24 */ /* 0x000fe2000f8e02ff */
[----:B------:R0:W5:Y:S01]  /*1cd10*/  LD.E.128 R8, desc[UR60][R72.64] ;  /* 0x0000003c48087980 */ /* 0x000162000c101d00 */
[----:B------:R-:W-:-:S03]  /*1cd20*/  IMAD R105, R105, R4, R48 ;  /* 0x0000000469697224 */ /* 0x000fc600078e0230 */
[----:B------:R-:W5:Y:S01]  /*1cd30*/  LD.E.128 R28, desc[UR60][R28.64] ;  /* 0x0000003c1c1c7980 */ /* 0x000f62000c101d00 */
[----:B------:R-:W-:-:S03]  /*1cd40*/  IMAD R49, R3, UR5, R0 ;  /* 0x0000000503317c24 */ /* 0x000fc6000f8e0200 */
[----:B------:R-:W5:Y:S01]  /*1cd50*/  LD.E.128 R32, desc[UR60][R32.64] ;  /* 0x0000003c20207980 */ /* 0x000f62000c101d00 */
[----:B------:R-:W-:-:S03]  /*1cd60*/  SHF.R.S32.HI R0, RZ, 0x1f, R105 ;  /* 0x0000001fff007819 */ /* 0x000fc60000011469 */
        /* <DEDUP_REMOVED lines=10> */
[----:B------:R-:W-:-:S02]  /*1ce10*/  IMAD.IADD R21, R21, 0x1, R49 ;  /* 0x0000000115157824 */ /* 0x000fc400078e0231 */
[----:B------:R-:W-:Y:S02]  /*1ce20*/  IMAD R0, R0, UR4, RZ ;  /* 0x0000000400007c24 */ /* 0x000fe4000f8e02ff */
        /* <DEDUP_REMOVED lines=30> */
.L_x_2879:
[----:B------:R-:W-:Y:S05]  /*1d010*/  BSYNC B1 ;  /* 0x0000000000017941 */ /* 0x000fea0003800000 */
.L_x_2878:
        /* <DEDUP_REMOVED lines=13> */
.L_x_2881:
[----:B------:R-:W-:Y:S05]  /*1d0f0*/  BSYNC B1 ;  /* 0x0000000000017941 */ /* 0x000fea0003800000 */
.L_x_2880:
        /* <DEDUP_REMOVED lines=13> */
.L_x_2883:
[----:B------:R-:W-:Y:S05]  /*1d1d0*/  BSYNC B1 ;  /* 0x0000000000017941 */ /* 0x000fea0003800000 */
.L_x_2882:
        /* <DEDUP_REMOVED lines=16> */
.L_x_2877:
[----:B------:R-:W1:Y:S01]  /*1d2e0*/  @P4 LDC R15, c[0x0][0xbec] ;  /* 0x0002fb00ff0f4b82 */ /* 0x000e620000000800 */
[----:B------:R-:W-:Y:S01]  /*1d2f0*/  ULDC.64 UR4, c[0x0][0xb08] ;  /* 0x0002c20000047ab9 */ /* 0x000fe20000000a00 */
[----:B------:R-:W-:Y:S01]  /*1d300*/  ULDC.64 UR6, c[0x0][0xb30] ;  /* 0x0002cc0000067ab9 */ /* 0x000fe20000000a00 */
[----:B0-----:R-:W-:Y:S01]  /*1d310*/  IMAD R3, R106, UR4, RZ ;  /* 0x000000046a037c24 */ /* 0x001fe2000f8e02ff */
[----:B------:R-:W-:Y:S01]  /*1d320*/  ISETP.GE.AND P0, PT, R13, R104, PT ;  /* 0x000000680d00720c */ /* 0x000fe20003f06270 */
[C---:B------:R-:W-:Y:S01]  /*1d330*/  IMAD.WIDE.U32 R8, R4.reuse, UR4, RZ ;  /* 0x0000000404087c25 */ /* 0x040fe2000f8e00ff */
[----:B------:R-:W-:Y:S01]  /*1d340*/  BSSY B1, `(.L_x_2885) ;  /* 0x0000076000017945 */ /* 0x000fe20003800000 */
[----:B------:R-:W-:Y:S01]  /*1d350*/  SHF.R.S32.HI R25, RZ, 0x1f, R208 ;  /* 0x0000001fff197819 */ /* 0x000fe200000114d0 */
[----:B------:R-:W0:Y:S01]  /*1d360*/  @P4 LDC R0, c[0x0][0xbf0] ;  /* 0x0002fc00ff004b82 */ /* 0x000e220000000800 */
[----:B------:R-:W-:Y:S01]  /*1d370*/  IMAD R3, R4, UR5, R3 ;  /* 0x0000000504037c24 */ /* 0x000fe2000f8e0203 */
[----:B------:R-:W-:Y:S01]  /*1d380*/  ULDC.64 UR4, c[0x0][0xb38] ;  /* 0x0002ce0000047ab9 */ /* 0x000fe20000000a00 */
[----:B------:R-:W-:-:S02]  /*1d390*/  SHF.R.S32.HI R29, RZ, 0x1f, R211 ;  /* 0x0000001fff1d7819 */ /* 0x000fc400000114d3 */
[----:B------:R-:W-:Y:S01]  /*1d3a0*/  IMAD.IADD R9, R9, 0x1, R3 ;  /* 0x0000000109097824 */ /* 0x000fe200078e0203 */
[----:B------:R-:W-:Y:S02]  /*1d3b0*/  SHF.R.S32.HI R3, RZ, 0x1f, R202 ;  /* 0x0000001fff037819 */ /* 0x000fe400000114ca */
[----:B------:R-:W-:Y:S01]  /*1d3c0*/  SHF.R.S32.HI R30, RZ, 0x1f, R212 ;  /* 0x0000001fff1e7819 */ /* 0x000fe200000114d4 */
[C---:B------:R-:W-:Y:S01]  /*1d3d0*/  IMAD.WIDE.U32 R8, R165.reuse, UR4, R8 ;  /* 0x00000004a5087c25 */ /* 0x040fe2000f8e0008 */
[----:B------:R-:W-:Y:S02]  /*1d3e0*/  SHF.R.S32.HI R31, RZ, 0x1f, R213 ;  /* 0x0000001fff1f7819 */ /* 0x000fe400000114d5 */
[----:B------:R-:W-:Y:S01]  /*1d3f0*/  SHF.R.S32.HI R32, RZ, 0x1f, R214 ;  /* 0x0000001fff207819 */ /* 0x000fe200000114d6 */
[----:B------:R-:W-:Y:S01]  /*1d400*/  IMAD R9, R165, UR5, R9 ;  /* 0x00000005a5097c24 */ /* 0x000fe2000f8e0209 */
[----:B------:R-:W-:Y:S01]  /*1d410*/  ULDC.64 UR4, c[0x0][0xb40] ;  /* 0x0002d00000047ab9 */ /* 0x000fe20000000a00 */
[----:B------:R-:W-:Y:S01]  /*1d420*/  SHF.R.S32.HI R33, RZ, 0x1f, R215 ;  /* 0x0000001fff217819 */ /* 0x000fe200000114d7 */
[----:B------:R-:W-:Y:S01]  /*1d430*/  IMAD R3, R3, UR4, RZ ;  /* 0x0000000403037c24 */ /* 0x000fe2000f8e02ff */
[----:B------:R-:W-:Y:S01]  /*1d440*/  SHF.R.S32.HI R34, RZ, 0x1f, R216 ;  /* 0x0000001fff227819 */ /* 0x000fe200000114d8 */
[----:B-1----:R-:W-:Y:S01]  /*1d450*/  @P4 IMAD.HI.U32 R15, R28, R15, RZ ;  /* 0x0000000f1c0f4227 */ /* 0x002fe200078e00ff */
[----:B------:R-:W-:-:S02]  /*1d460*/  SHF.R.S32.HI R35, RZ, 0x1f, R217 ;  /* 0x0000001fff237819 */ /* 0x000fc400000114d9 */
[----:B------:R-:W-:Y:S01]  /*1d470*/  SHF.R.S32.HI R36, RZ, 0x1f, R218 ;  /* 0x0000001fff247819 */ /* 0x000fe200000114da */
[C---:B------:R-:W-:Y:S01]  /*1d480*/  IMAD R11, R202.reuse, UR5, R3 ;  /* 0x00000005ca0b7c24 */ /* 0x040fe2000f8e0203 */
[----:B------:R-:W-:Y:S01]  /*1d490*/  SHF.R.S32.HI R37, RZ, 0x1f, R219 ;  /* 0x0000001fff257819 */ /* 0x000fe200000114db */
[----:B------:R-:W-:Y:S01]  /*1d4a0*/  IMAD.WIDE.U32 R8, R202, UR4, R8 ;  /* 0x00000004ca087c25 */ /* 0x000fe2000f8e0008 */
[----:B------:R-:W-:Y:S01]  /*1d4b0*/  ULDC.64 UR4, c[0x0][0xb48] ;  /* 0x0002d20000047ab9 */ /* 0x000fe20000000a00 */
[----:B------:R-:W-:Y:S02]  /*1d4c0*/  SHF.R.S32.HI R38, RZ, 0x1f, R220 ;  /* 0x0000001fff267819 */ /* 0x000fe400000114dc */
[----:B------:R-:W-:Y:S01]  /*1d4d0*/  IMAD.MOV.U32 R3, RZ, RZ, R28 ;  /* 0x000000ffff037224 */ /* 0x000fe200078e001c */
[----:B0-----:R-:W-:Y:S01]  /*1d4e0*/  @P4 SHF.R.U32.HI R3, RZ, R0, R15 ;  /* 0x00000000ff034219 */ /* 0x001fe2000001160f */
[----:B------:R-:W-:Y:S01]  /*1d4f0*/  IMAD.IADD R9, R9, 0x1, R11 ;  /* 0x0000000109097824 */ /* 0x000fe200078e020b */
[----:B------:R-:W-:-:S02]  /*1d500*/  SHF.R.S32.HI R26, RZ, 0x1f, R221 ;  /* 0x0000001fff1a7819 */ /* 0x000fc400000114dd */
[--C-:B------:R-:W-:Y:S01]  /*1d510*/  SHF.R.S32.HI R0, RZ, 0x1f, R3.reuse ;  /* 0x0000001fff007819 */ /* 0x100fe20000011403 */
[----:B------:R-:W-:Y:S01]  /*1d520*/  IMAD.MOV R4, RZ, RZ, -R3 ;  /* 0x000000ffff047224 */ /* 0x000fe200078e0a03 */
[----:B------:R-:W-:Y:S01]  /*1d530*/  SHF.R.S32.HI R27, RZ, 0x1f, R222 ;  /* 0x0000001fff1b7819 */ /* 0x000fe200000114de */
[----:B------:R-:W-:-:S04]  /*1d540*/  IMAD.WIDE.U32 R8, R207, UR4, R8 ;  /* 0x00000004cf087c25 */ /* 0x000fc8000f8e0008 */
        /* <DEDUP_REMOVED lines=27> */
[----:B-12---:R-:W-:-:S04]  /*1d700*/  @!P3 IMAD.WIDE R10, R190, 0x4, R8 ;  /* 0x00000004be0ab825 */ /* 0x006fc800078e0208 */
[-C--:B------:R-:W-:Y:S01]  /*1d710*/  @!P1 LEA R12, P5, R222, R8.reuse, 0x2 ;  /* 0x00000008de0c9211 */ /* 0x080fe200078a10ff */
[----:B------:R1:W-:Y:S01]  /*1d720*/  @!P3 ST.E.64 desc[UR60][R10.64], R20 ;  /* 0x000000140a00b985 */ /* 0x0003e2000c101b3c */
[----:B------:R-:W-:Y:S02]  /*1d730*/  ISETP.GE.AND P3, PT, R220, UR4, PT ;  /* 0x00000004dc007c0c */ /* 0x000fe4000bf66270 */
[----:B------:R-:W-:Y:S02]  /*1d740*/  @!P1 LEA.HI.X R13, R222, R9, R27, 0x2, P5 ;  /* 0x00000009de0d9211 */ /* 0x000fe400028f141b */
[----:B------:R-:W-:Y:S02]  /*1d750*/  ISETP.GE.AND P5, PT, R218, UR4, PT ;  /* 0x00000004da007c0c */ /* 0x000fe4000bfa6270 */
[----:B-1----:R-:W-:-:S04]  /*1d760*/  @!P2 LEA R10, P6, R208, R8, 0x2 ;  /* 0x00000008d00aa211 */ /* 0x002fc800078c10ff */
        /* <DEDUP_REMOVED lines=8> */
[CC--:B-1----:R-:W-:Y:S02]  /*1d7f0*/  @!P3 LEA R10, P6, R220.reuse, R8.reuse, 0x2 ;  /* 0x00000008dc0ab211 */ /* 0x0c2fe400078c10ff */
[CC--:B--2---:R-:W-:Y:S02]  /*1d800*/  @!P4 LEA R12, P0, R219.reuse, R8.reuse, 0x2 ;  /* 0x00000008db0cc211 */ /* 0x0c4fe400078010ff */
[-C--:B------:R-:W-:Y:S02]  /*1d810*/  @!P3 LEA.HI.X R11, R220, R9.reuse, R38, 0x2, P6 ;  /* 0x00000009dc0bb211 */ /* 0x080fe400030f1426 */
[----:B------:R-:W-:Y:S02]  /*1d820*/  @!P4 LEA.HI.X R13, R219, R9, R37, 0x2, P0 ;  /* 0x00000009db0dc211 */ /* 0x000fe400000f1425 */
[----:B------:R-:W-:Y:S01]  /*1d830*/  ISETP.GE.AND P0, PT, R215, UR4, PT ;  /* 0x00000004d7007c0c */ /* 0x000fe2000bf06270 */
[----:B------:R1:W-:Y:S01]  /*1d840*/  @!P3 ST.E.64 desc[UR60][R10.64], R40 ;  /* 0x000000280a00b985 */ /* 0x0003e2000c101b3c */
[----:B---3--:R-:W-:-:S02]  /*1d850*/  @!P5 LEA R14, P6, R218, R8, 0x2 ;  /* 0x00000008da0ed211 */ /* 0x008fc400078c10ff */
[----:B------:R-:W-:Y:S01]  /*1d860*/  ISETP.GE.AND P3, PT, R214, UR4, PT ;  /* 0x00000004d6007c0c */ /* 0x000fe2000bf66270 */
[----:B------:R2:W-:Y:S01]  /*1d870*/  @!P4 ST.E.64 desc[UR60][R12.64], R44 ;  /* 0x0000002c0c00c985 */ /* 0x0005e2000c101b3c */
[----:B------:R-:W-:-:S05]  /*1d880*/  @!P5 LEA.HI.X R15, R218, R9, R36, 0x2, P6 ;  /* 0x00000009da0fd211 */ /* 0x000fca00030f1424 */
[----:B------:R3:W-:Y:S01]  /*1d890*/  @!P5 ST.E.64 desc[UR60][R14.64], R48 ;  /* 0x000000300e00d985 */ /* 0x0007e2000c101b3c */
[CC--:B-1----:R-:W-:Y:S02]  /*1d8a0*/  @!P2 LEA R10, P4, R217.reuse, R8.reuse, 0x2 ;  /* 0x00000008d90aa211 */ /* 0x0c2fe400078810ff */
[CC--:B--2---:R-:W-:Y:S02]  /*1d8b0*/  @!P1 LEA R12, P5, R216.reuse, R8.reuse, 0x2 ;  /* 0x00000008d80c9211 */ /* 0x0c4fe400078a10ff */
[-C--:B------:R-:W-:Y:S02]  /*1d8c0*/  @!P2 LEA.HI.X R11, R217, R9.reuse, R35, 0x2, P4 ;  /* 0x00000009d90ba211 */ /* 0x080fe400020f1423 */
[----:B------:R-:W-:Y:S02]  /*1d8d0*/  ISETP.GE.AND P4, PT, R213, UR4, PT ;  /* 0x00000004d5007c0c */ /* 0x000fe4000bf86270 */
[----:B---3--:R-:W-:Y:S01]  /*1d8e0*/  @!P0 LEA R14, P6, R215, R8, 0x2 ;  /* 0x00000008d70e8211 */ /* 0x008fe200078c10ff */
        /* <DEDUP_REMOVED lines=8> */
[----:B-1----:R-:W-:-:S04]  /*1d970*/  @!P3 LEA R10, P5, R214, R8, 0x2 ;  /* 0x00000008d60ab211 */ /* 0x002fc800078a10ff */
[-C--:B------:R-:W-:Y:S02]  /*1d980*/  @!P3 LEA.HI.X R11, R214, R9.reuse, R32, 0x2, P5 ;  /* 0x00000009d60bb211 */ /* 0x080fe400028f1420 */
[----:B------:R-:W-:Y:S02]  /*1d990*/  ISETP.GE.AND P5, PT, R209, UR4, PT ;  /* 0x00000004d1007c0c */ /* 0x000fe4000bfa6270 */
[CC--:B--2---:R-:W-:Y:S01]  /*1d9a0*/  @!P4 LEA R12, P6, R213.reuse, R8.reuse, 0x2 ;  /* 0x00000008d50cc211 */ /* 0x0c4fe200078c10ff */
[----:B------:R1:W-:Y:S03]  /*1d9b0*/  @!P3 ST.E.64 desc[UR60][R10.64], R64 ;  /* 0x000000400a00b985 */ /* 0x0003e6000c101b3c */
[----:B------:R-:W-:Y:S02]  /*1d9c0*/  @!P4 LEA.HI.X R13, R213, R9, R31, 0x2, P6 ;  /* 0x00000009d50dc211 */ /* 0x000fe400030f141f */
[----:B---3--:R-:W-:-:S03]  /*1d9d0*/  @!P1 LEA R14, P6, R211, R8, 0x2 ;  /* 0x00000008d30e9211 */ /* 0x008fc600078c10ff */
[----:B------:R2:W-:Y:S01]  /*1d9e0*/  @!P4 ST.E.64 desc[UR60][R12.64], R68 ;  /* 0x000000440c00c985 */ /* 0x0005e2000c101b3c */
[----:B------:R-:W-:Y:S02]  /*1d9f0*/  @!P1 LEA.HI.X R15, R211, R9, R29, 0x2, P6 ;  /* 0x00000009d30f9211 */ /* 0x000fe400030f141d */
[----:B-1----:R-:W-:-:S04]  /*1da00*/  @!P2 LEA R10, P3, R212, R8, 0x2 ;  /* 0x00000008d40aa211 */ /* 0x002fc800078610ff */
[----:B------:R-:W-:Y:S02]  /*1da10*/  @!P2 LEA.HI.X R11, R212, R9, R30, 0x2, P3 ;  /* 0x00000009d40ba211 */ /* 0x000fe400018f141e */
[----:B--2---:R-:W-:-:S03]  /*1da20*/  @!P0 LEA R12, P4, R210, R8, 0x2 ;  /* 0x00000008d20c8211 */ /* 0x004fc600078810ff */
[----:B------:R3:W-:Y:S01]  /*1da30*/  @!P2 ST.E.64 desc[UR60][R10.64], R94 ;  /* 0x0000005e0a00a985 */ /* 0x0007e2000c101b3c */
[C---:B------:R-:W-:Y:S02]  /*1da40*/  @!P5 LEA R8, P3, R209.reuse, R8, 0x2 ;  /* 0x00000008d108d211 */ /* 0x040fe400078610ff */
[-C--:B------:R-:W-:Y:S01]  /*1da50*/  @!P0 LEA.HI.X R13, R210, R9.reuse, R229, 0x2, P4 ;  /* 0x00000009d20d8211 */ /* 0x080fe200020f14e5 */
[----:B------:R3:W-:Y:S01]  /*1da60*/  @!P1 ST.E.64 desc[UR60][R14.64], R76 ;  /* 0x0000004c0e009985 */ /* 0x0007e2000c101b3c */
[----:B------:R-:W-:-:S03]  /*1da70*/  @!P5 LEA.HI.X R9, R209, R9, R228, 0x2, P3 ;  /* 0x00000009d109d211 */ /* 0x000fc600018f14e4 */
[----:B------:R3:W-:Y:S04]  /*1da80*/  @!P0 ST.E.64 desc[UR60][R12.64], R80 ;  /* 0x000000500c008985 */ /* 0x0007e8000c101b3c */
[----:B------:R3:W-:Y:S02]  /*1da90*/  @!P5 ST.E.64 desc[UR60][R8.64], R84 ;  /* 0x000000540800d985 */ /* 0x0007e4000c101b3c */
.L_x_2886:
[----:B------:R-:W-:Y:S05]  /*1daa0*/  BSYNC B1 ;  /* 0x0000000000017941 */ /* 0x000fea0003800000 */
.L_x_2885:
        /* <DEDUP_REMOVED lines=31> */
[-C--:B-1----:R-:W-:Y:S02]  /*1dca0*/  @!P0 LEA R10, P4, R218, R8.reuse, 0x2 ;  /* 0x00000008da0a8211 */ /* 0x082fe400078810ff */
[-C--:B--2---:R-:W-:Y:S01]  /*1dcb0*/  @!P2 LEA R14, P6, R216, R8.reuse, 0x2 ;  /* 0x00000008d80ea211 */ /* 0x084fe200078c10ff */
[----:B------:R-:W-:Y:S01]  /*1dcc0*/  @!P5 ST.E.64 desc[UR60][R26.64], R46 ;  /* 0x0000002e1a00d985 */ /* 0x000fe2000c101b3c */
[----:B------:R-:W-:Y:S02]  /*1dcd0*/  @!P1 LEA R12, P5, R217, R8, 0x2 ;  /* 0x00000008d90c9211 */ /* 0x000fe400078a10ff */
[----:B------:R-:W-:-:S02]  /*1dce0*/  @!P0 LEA.HI.X R11, R218, R9, R36, 0x2, P4 ;  /* 0x00000009da0b8211 */ /* 0x000fc400020f1424 */
[-C--:B------:R-:W-:Y:S02]  /*1dcf0*/  @!P1 LEA.HI.X R13, R217, R9.reuse, R35, 0x2, P5 ;  /* 0x00000009d90d9211 */ /* 0x080fe400028f1423 */
[----:B------:R-:W-:Y:S01]  /*1dd00*/  ISETP.GE.AND P4, PT, R214, UR4, PT ;  /* 0x00000004d6007c0c */ /* 0x000fe2000bf86270 */
[----:B------:R-:W-:Y:S01]  /*1dd10*/  @!P0 ST.E.64 desc[UR60][R10.64], R50 ;  /* 0x000000320a008985 */ /* 0x000fe2000c101b3c */
[----:B------:R-:W-:Y:S02]  /*1dd20*/  @!P2 LEA.HI.X R15, R216, R9, R34, 0x2, P6 ;  /* 0x00000009d80fa211 */ /* 0x000fe400030f1422 */
[----:B---3--:R-:W-:Y:S01]  /*1dd30*/  @!P3 LEA R20, P5, R215, R8, 0x2 ;  /* 0x00000008d714b211 */ /* 0x008fe200078a10ff */
[----:B------:R1:W-:Y:S01]  /*1dd40*/  @!P1 ST.E.64 desc[UR60][R12.64], R54 ;  /* 0x000000360c009985 */ /* 0x0003e2000c101b3c */
[----:B------:R-:W-:Y:S02]  /*1dd50*/  ISETP.GE.AND P1, PT, R212, UR4, PT ;  /* 0x00000004d4007c0c */ /* 0x000fe4000bf26270 */
[----:B------:R-:W-:Y:S01]  /*1dd60*/  ISETP.GE.AND P0, PT, R211, UR4, PT ;  /* 0x00000004d3007c0c */ /* 0x000fe2000bf06270 */
[----:B------:R2:W-:Y:S01]  /*1dd70*/  @!P2 ST.E.64 desc[UR60][R14.64], R58 ;  /* 0x0000003a0e00a985 */ /* 0x0005e2000c101b3c */
[----:B------:R-:W-:-:S02]  /*1dd80*/  ISETP.GE.AND P2, PT, R213, UR4, PT ;  /* 0x00000004d5007c0c */ /* 0x000fc4000bf46270 */
[-C--:B------:R-:W-:Y:S02]  /*1dd90*/  @!P3 LEA.HI.X R21, R215, R9.reuse, R33, 0x2, P5 ;  /* 0x00000009d715b211 */ /* 0x080fe400028f1421 */
[----:B------:R-:W-:Y:S02]  /*1dda0*/  ISETP.GE.AND P5, PT, R210, UR4, PT ;  /* 0x00000004d2007c0c */ /* 0x000fe4000bfa6270 */
[CC--:B----4-:R-:W-:Y:S01]  /*1ddb0*/  @!P4 LEA R24, P6, R214.reuse, R8.reuse, 0x2 ;  /* 0x00000008d618c211 */ /* 0x0d0fe200078c10ff */
[----:B------:R4:W-:Y:S03]  /*1ddc0*/  @!P3 ST.E.64 desc[UR60][R20.64], R62 ;  /* 0x0000003e1400b985 */ /* 0x0009e6000c101b3c */
[----:B------:R-:W-:Y:S02]  /*1ddd0*/  @!P4 LEA.HI.X R25, R214, R9, R32, 0x2, P6 ;  /* 0x00000009d619c211 */ /* 0x000fe400030f1420 */
[----:B-1----:R-:W-:-:S02]  /*1dde0*/  @!P1 LEA R12, P6, R212, R8, 0x2 ;  /* 0x00000008d40c9211 */ /* 0x002fc400078c10ff */
[-C--:B------:R-:W-:Y:S01]  /*1ddf0*/  @!P2 LEA R10, P3, R213, R8.reuse, 0x2 ;  /* 0x00000008d50aa211 */ /* 0x080fe200078610ff */
[----:B------:R4:W-:Y:S01]  /*1de00*/  @!P4 ST.E.64 desc[UR60][R24.64], R66 ;  /* 0x000000421800c985 */ /* 0x0009e2000c101b3c */
[-C--:B--2---:R-:W-:Y:S02]  /*1de10*/  @!P0 LEA R14, P4, R211, R8.reuse, 0x2 ;  /* 0x00000008d30e8211 */ /* 0x084fe400078810ff */
        /* <DEDUP_REMOVED lines=15> */
.L_x_2875:
        /* <DEDUP_REMOVED lines=11> */
[----:B------:R-:W-:-:S04]  /*1dfc0*/  @P1 IADD3 R10, P2, R203, UR6, RZ ;  /* 0x00000006cb0a1c10 */ /* 0x000fc8000ff5e0ff */
[----:B------:R-:W-:Y:S01]  /*1dfd0*/  @P1 IADD3.X R11, R204, UR7, RZ, P2, !PT ;  /* 0x00000007cc0b1c10 */ /* 0x000fe200097fe4ff */
[----:B------:R0:W5:Y:S04]  /*1dfe0*/  @P0 LDG.E R3, desc[UR60][R8.64] ;  /* 0x0000003c08030981 */ /* 0x000168000c1e1900 */
[----:B------:R0:W5:Y:S01]  /*1dff0*/  @P1 LDG.E R0, desc[UR60][R10.64] ;  /* 0x0000003c0a001981 */ /* 0x000162000c1e1900 */
[----:B------:R-:W-:Y:S01]  /*1e000*/  ISETP.NE.AND P2, PT, R201, RZ, PT ;  /* 0x000000ffc900720c */ /* 0x000fe20003f45270 */
[----:B------:R-:W3:-:S12]  /*1e010*/  S2R R33, SR_TID.X ;  /* 0x0000000000217919 */ /* 0x000ed80000002100 */
[----:B------:R-:W1:Y:S01]  /*1e020*/  @!P2 LDC R201, c[0x0][0xad4] ;  /* 0x0002b500ffc9ab82 */ /* 0x000e620000000800 */
[----:B---3--:R-:W-:Y:S01]  /*1e030*/  VIADD R4, R33, 0xffffff80 ;  /* 0xffffff8021047836 */ /* 0x008fe20000000000 */
[----:B-1----:R-:W-:-:S04]  /*1e040*/  ISETP.GT.AND P2, PT, R201, 0x1, PT ;  /* 0x00000001c900780c */ /* 0x002fc80003f44270 */
[----:B------:R-:W-:Y:S01]  /*1e050*/  ISETP.GT.AND P3, PT, R4, 0x7f, PT ;  /* 0x0000007f0400780c */ /* 0x000fe20003f64270 */
[----:B0-----:R-:W-:-:S12]  /*1e060*/  @P1 BRA `(.L_x_2887) ;  /* 0x0000000000101947 */ /* 0x001fd80003800000 */
[----:B------:R-:W-:Y:S05]  /*1e070*/  @!P0 BRA `(.L_x_2887) ;  /* 0x00000000000c8947 */ /* 0x000fea0003800000 */
[----:B------:R-:W3:Y:S04]  /*1e080*/  LDG.E R11, desc[UR60][R8.64] ;  /* 0x0000003c080b7981 */ /* 0x000ee8000c1e1900 */
[----:B-----5:R-:W3:Y:S02]  /*1e090*/  LDG.E R0, desc[UR60][R8.64+0x4] ;  /* 0x0000043c08007981 */ /* 0x020ee4000c1e1900 */
[----:B---3--:R-:W-:-:S07]  /*1e0a0*/  IMAD.IADD R0, R0, 0x1, -R11 ;  /* 0x0000000100007824 */ /* 0x008fce00078e0a0b */
.L_x_2887:
[----:B------:R-:W-:Y:S01]  /*1e0b0*/  BSSY B1, `(.L_x_2888) ;  /* 0x0000035000017945 */ /* 0x000fe20003800000 */
[----:B------:R-:W-:Y:S02]  /*1e0c0*/  SEL R31, R202, RZ, !P0 ;  /* 0x000000ffca1f7207 */ /* 0x000fe40004000000 */
        /* <DEDUP_REMOVED lines=13> */
[----:B------:R-:W-:Y:S02]  /*1e1a0*/  SEL R26, R26, 0x978, P0 ;  /* 0x000009781a1a7807 */ /* 0x000fe40000000000 */
[----:B------:R-:W-:-:S03]  /*1e1b0*/  SEL R207, R207, RZ, P0 ;  /* 0x000000ffcfcf7207 */ /* 0x000fc60000000000 */
[----:B------:R-:W1:Y:S08]  /*1e1c0*/  LDC.64 R24, c[0x0][R26+0x220] ;  /* 0x000088001a187b82 */ /* 0x000e700000000a00 */
[----:B------:R-:W4:Y:S08]  /*1e1d0*/  LDC.64 R20, c[0x0][R26+0x218] ;  /* 0x000086001a147b82 */ /* 0x000f300000000a00 */
[----:B------:R-:W3:Y:S08]  /*1e1e0*/  LDC.64 R12, c[0x0][R26+0x228] ;  /* 0x00008a001a0c7b82 */ /* 0x000ef00000000a00 */
[----:B------:R-:W5:Y:S08]  /*1e1f0*/  LDC.64 R10, c[0x0][R26+0x210] ;  /* 0x000084001a0a7b82 */ /* 0x000f700000000a00 */
[----:B------:R-:W2:Y:S08]  /*1e200*/  @P1 LDC R4, c[0x0][0xbec] ;  /* 0x0002fb00ff041b82 */ /* 0x000eb00000000800 */
[----:B------:R-:W3:Y:S01]  /*1e210*/  @P1 LDC R37, c[0x0][0xbf0] ;  /* 0x0002fc00ff251b82 */ /* 0x000ee20000000800 */
[----:B-1----:R-:W-:-:S07]  /*1e220*/  IMAD R25, R25, R31, RZ ;  /* 0x0000001f19197224 */ /* 0x002fce00078e02ff */
[----:B0-----:R-:W0:Y:S01]  /*1e230*/  @!P0 LDC R8, c[0x0][0xb50] ;  /* 0x0002d400ff088b82 */ /* 0x001e220000000800 */
[----:B------:R-:W-:-:S04]  /*1e240*/  IMAD.WIDE.U32 R14, R24, R31, RZ ;  /* 0x0000001f180e7225 */ /* 0x000fc800078e00ff */
[----:B------:R-:W-:Y:S02]  /*1e250*/  IMAD R25, R24, R223, R25 ;  /* 0x000000df18197224 */ /* 0x000fe400078e0219 */
[----:B--2---:R-:W-:Y:S01]  /*1e260*/  @P1 IMAD.HI.U32 R4, R33, R4, RZ ;  /* 0x0000000421041227 */ /* 0x004fe200078e00ff */
[----:B------:R-:W1:Y:S03]  /*1e270*/  @!P0 LDC R9, c[0x0][0xb54] ;  /* 0x0002d500ff098b82 */ /* 0x000e660000000800 */
[-C--:B----4-:R-:W-:Y:S02]  /*1e280*/  IMAD R29, R21, R165.reuse, RZ ;  /* 0x000000a5151d7224 */ /* 0x090fe400078e02ff */
[----:B------:R-:W-:Y:S01]  /*1e290*/  IMAD.WIDE.U32 R20, R20, R165, RZ ;  /* 0x000000a514147225 */ /* 0x000fe200078e00ff */
[----:B---3--:R-:W-:-:S03]  /*1e2a0*/  @P1 SHF.R.U32.HI R27, RZ, R37, R4 ;  /* 0x00000025ff1b1219 */ /* 0x008fc60000011604 */
[----:B------:R-:W-:Y:S01]  /*1e2b0*/  IMAD.IADD R29, R21, 0x1, R29 ;  /* 0x00000001151d7824 */ /* 0x000fe200078e021d */
[----:B------:R-:W-:Y:S01]  /*1e2c0*/  IADD3 R20, P1, P3, R14, R20, R3 ;  /* 0x000000140e147210 */ /* 0x000fe20007b3e003 */
[----:B------:R-:W-:Y:S02]  /*1e2d0*/  IMAD.IADD R25, R15, 0x1, R25 ;  /* 0x000000010f197824 */ /* 0x000fe400078e0219 */
[----:B------:R-:W-:Y:S02]  /*1e2e0*/  IMAD.MOV R4, RZ, RZ, -R27 ;  /* 0x000000ffff047224 */ /* 0x000fe400078e0a1b */
[-C--:B------:R-:W-:Y:S02]  /*1e2f0*/  IMAD R21, R13, R207.reuse, RZ ;  /* 0x000000cf0d157224 */ /* 0x080fe400078e02ff */
[----:B------:R-:W-:-:S04]  /*1e300*/  IMAD.WIDE.U32 R12, R12, R207, RZ ;  /* 0x000000cf0c0c7225 */ /* 0x000fc800078e00ff */
[----:B------:R-:W-:Y:S01]  /*1e310*/  IMAD R15, R35, R4, R33 ;  /* 0x00000004230f7224 */ /* 0x000fe200078e0221 */
[----:B------:R-:W-:Y:S01]  /*1e320*/  IADD3.X R4, R25, R29, R28, P1, P3 ;  /* 0x0000001d19047210 */ /* 0x000fe20000fe641c */
[----:B------:R-:W-:Y:S01]  /*1e330*/  IMAD.IADD R21, R13, 0x1, R21 ;  /* 0x000000010d157824 */ /* 0x000fe200078e0215 */
[----:B------:R-:W-:Y:S02]  /*1e340*/  IADD3 R12, P0, P1, R27, R20, R12 ;  /* 0x000000141b0c7210 */ /* 0x000fe4000791e00c */
[----:B------:R-:W-:-:S04]  /*1e350*/  SHF.R.S32.HI R27, RZ, 0x1f, R27 ;  /* 0x0000001fff1b7819 */ /* 0x000fc8000001141b */
[----:B------:R-:W-:Y:S01]  /*1e360*/  IADD3.X R13, R27, R4, R21, P0, P1 ;  /* 0x000000041b0d7210 */ /* 0x000fe200007e2415 */
[----:B-----5:R-:W-:Y:S01]  /*1e370*/  IMAD R4, R11, R15, RZ ;  /* 0x0000000f0b047224 */ /* 0x020fe200078e02ff */
[----:B------:R-:W-:-:S05]  /*1e380*/  SHF.R.S32.HI R21, RZ, 0x1f, R15 ;  /* 0x0000001fff157819 */ /* 0x000fca000001140f */
[C---:B------:R-:W-:Y:S02]  /*1e390*/  IMAD R21, R10.reuse, R21, R4 ;  /* 0x000000150a157224 */ /* 0x040fe400078e0204 */
[----:B------:R-:W-:-:S04]  /*1e3a0*/  IMAD.WIDE.U32 R10, R10, R15, R12 ;  /* 0x0000000f0a0a7225 */ /* 0x000fc800078e000c */
[----:B------:R-:W-:Y:S01]  /*1e3b0*/  IMAD.IADD R4, R11, 0x1, R21 ;  /* 0x000000010b047824 */ /* 0x000fe200078e0215 */
[----:B0-----:R-:W-:Y:S01]  /*1e3c0*/  LEA R8, P0, R10, R8, 0x2 ;  /* 0x000000080a087211 */ /* 0x001fe200078010ff */
[----:B------:R-:W-:-:S03]  /*1e3d0*/  IMAD.MOV.U32 R11, RZ, RZ, -0x800000 ;  /* 0xff800000ff0b7424 */ /* 0x000fc600078e00ff */
[----:B-1----:R-:W-:-:S05]  /*1e3e0*/  LEA.HI.X R9, R10, R9, R4, 0x2, P0 ;  /* 0x000000090a097211 */ /* 0x002fca00000f1404 */
[----:B------:R0:W-:Y:S04]  /*1e3f0*/  STG.E desc[UR60][R8.64], R11 ;  /* 0x0000000b08007986 */ /* 0x0001e8000c10193c */
.L_x_2889:
[----:B------:R-:W-:Y:S05]  /*1e400*/  BSYNC B1 ;  /* 0x0000000000017941 */ /* 0x000fea0003800000 */
.L_x_2888:
[----:B------:R-:W-:Y:S05]  /*1e410*/  @P2 BRA `(.L_x_2884) ;  /* 0x0000000400a02947 */ /* 0x000fea0003800000 */
[----:B------:R-:W1:Y:S01]  /*1e420*/  LDC R15, c[0x0][0xbe8] ;  /* 0x0002fa00ff0f7b82 */ /* 0x000e620000000800 */
[----:B------:R-:W-:Y:S01]  /*1e430*/  ULDC.64 UR4, c[0x0][0xaa0] ;  /* 0x0002a80000047ab9 */ /* 0x000fe20000000a00 */
[----:B------:R-:W-:Y:S01]  /*1e440*/  ULDC.64 UR6, c[0x0][0xaf0] ;  /* 0x0002bc0000067ab9 */ /* 0x000fe20000000a00 */
[----:B------:R-:W-:Y:S01]  /*1e450*/  IMAD R4, R28, UR4, RZ ;  /* 0x000000041c047c24 */ /* 0x000fe2000f8e02ff */
[----:B------:R-:W-:Y:S01]  /*1e460*/  BSSY B1, `(.L_x_2890) ;  /* 0x0000039000017945 */ /* 0x000fe20003800000 */
[C---:B0-----:R-:W-:Y:S01]  /*1e470*/  IMAD.WIDE.U32 R8, R3.reuse, UR4, RZ ;  /* 0x0000000403087c25 */ /* 0x041fe2000f8e00ff */
[----:B------:R-:W-:Y:S02]  /*1e480*/  SHF.R.S32.HI R12, RZ, 0x1f, R192 ;  /* 0x0000001fff0c7819 */ /* 0x000fe400000114c0 */
[----:B------:R-:W-:Y:S01]  /*1e490*/  SHF.R.S32.HI R14, RZ, 0x1f, R189 ;  /* 0x0000001fff0e7819 */ /* 0x000fe200000114bd */
[----:B------:R-:W-:Y:S01]  /*1e4a0*/  IMAD R11, R3, UR5, R4 ;  /* 0x00000005030b7c24 */ /* 0x000fe2000f8e0204 */
[----:B------:R-:W-:Y:S01]  /*1e4b0*/  ULDC.64 UR4, c[0x0][0xae8] ;  /* 0x0002ba0000047ab9 */ /* 0x000fe20000000a00 */
[----:B------:R-:W-:-:S02]  /*1e4c0*/  IMAD R3, R200, 0x20, R224 ;  /* 0x00000020c8037824 */ /* 0x000fc400078e02e0 */
[----:B------:R-:W-:Y:S02]  /*1e4d0*/  IMAD.IADD R9, R9, 0x1, R11 ;  /* 0x0000000109097824 */ /* 0x000fe400078e020b */
[----:B------:R-:W-:Y:S02]  /*1e4e0*/  IMAD.IADD R13, R186, 0x1, R3 ;  /* 0x00000001ba0d7824 */ /* 0x000fe400078e0203 */
[----:B------:R-:W-:-:S04]  /*1e4f0*/  IMAD.WIDE.U32 R8, R165, UR4, R8 ;  /* 0x00000004a5087c25 */ /* 0x000fc8000f8e0008 */
[----:B------:R-:W-:Y:S02]  /*1e500*/  IMAD.MOV.U32 R3, RZ, RZ, R13 ;  /* 0x000000ffff037224 */ /* 0x000fe400078e000d */
[----:B------:R-:W-:Y:S01]  /*1e510*/  IMAD R9, R165, UR5, R9 ;  /* 0x00000005a5097c24 */ /* 0x000fe2000f8e0209 */
[----:B-1----:R-:W-:Y:S01]  /*1e520*/  ISETP.NE.AND P0, PT, R15, 0x1, PT ;  /* 0x000000010f00780c */ /* 0x002fe20003f05270 */
[----:B------:R-:W-:Y:S01]  /*1e530*/  ULDC.64 UR4, c[0x0][0xae0] ;  /* 0x0002b80000047ab9 */ /* 0x000fe20000000a00 */
[----:B------:R-:W-:Y:S02]  /*1e540*/  IMAD.IADD R186, R224, 0x1, R186 ;  /* 0x00000001e0ba7824 */ /* 0x000fe400078e02ba */
[----:B------:R-:W-:-:S09]  /*1e550*/  IMAD.WIDE.U32 R8, R31, UR6, R8 ;  /* 0x000000061f087c25 */ /* 0x000fd2000f8e0008 */
[----:B------:R-:W0:Y:S08]  /*1e560*/  @P0 LDC R10, c[0x0][0xbec] ;  /* 0x0002fb00ff0a0b82 */ /* 0x000e300000000800 */
[----:B------:R-:W1:Y:S01]  /*1e570*/  @P0 LDC R21, c[0x0][0xbf0] ;  /* 0x0002fc00ff150b82 */ /* 0x000e620000000800 */
[----:B0-----:R-:W-:-:S04]  /*1e580*/  @P0 IMAD.HI.U32 R4, R13, R10, RZ ;  /* 0x0000000a0d040227 */ /* 0x001fc800078e00ff */
[----:B------:R-:W-:Y:S01]  /*1e590*/  IMAD R10, R223, UR6, RZ ;  /* 0x00000006df0a7c24 */ /* 0x000fe2000f8e02ff */
[----:B-1----:R-:W-:-:S03]  /*1e5a0*/  @P0 SHF.R.U32.HI R3, RZ, R21, R4 ;  /* 0x00000015ff030219 */ /* 0x002fc60000011604 */
[----:B------:R-:W-:Y:S01]  /*1e5b0*/  IMAD R11, R31, UR7, R10 ;  /* 0x000000071f0b7c24 */ /* 0x000fe2000f8e020a */
[--C-:B------:R-:W-:Y:S01]  /*1e5c0*/  SHF.R.S32.HI R4, RZ, 0x1f, R3.reuse ;  /* 0x0000001fff047819 */ /* 0x100fe20000011403 */
[----:B------:R-:W-:Y:S02]  /*1e5d0*/  IMAD.MOV R10, RZ, RZ, -R3 ;  /* 0x000000ffff0a7224 */ /* 0x000fe400078e0a03 */
[----:B------:R-:W-:Y:S02]  /*1e5e0*/  IMAD.IADD R9, R9, 0x1, R11 ;  /* 0x0000000109097824 */ /* 0x000fe400078e020b */
[----:B------:R-:W-:Y:S02]  /*1e5f0*/  IMAD R4, R4, UR4, RZ ;  /* 0x0000000404047c24 */ /* 0x000fe4000f8e02ff */
[----:B------:R-:W-:Y:S02]  /*1e600*/  IMAD R11, R15, R10, R13 ;  /* 0x0000000a0f0b7224 */ /* 0x000fe400078e020d */
[----:B------:R-:W-:-:S02]  /*1e610*/  IMAD R13, R3, UR5, R4 ;  /* 0x00000005030d7c24 */ /* 0x000fc4000f8e0204 */
[----:B------:R-:W-:Y:S01]  /*1e620*/  IMAD.WIDE.U32 R8, R3, UR4, R8 ;  /* 0x0000000403087c25 */ /* 0x000fe2000f8e0008 */
[----:B------:R-:W-:Y:S01]  /*1e630*/  SHF.R.S32.HI R3, RZ, 0x1f, R11 ;  /* 0x0000001fff037819 */ /* 0x000fe2000001140b */
[----:B------:R-:W-:Y:S02]  /*1e640*/  ULDC.64 UR4, c[0x0][0xad8] ;  /* 0x0002b60000047ab9 */ /* 0x000fe40000000a00 */
[----:B------:R-:W-:Y:S02]  /*1e650*/  IMAD.IADD R9, R9, 0x1, R13 ;  /* 0x0000000109097824 */ /* 0x000fe400078e020d */
[----:B------:R-:W-:Y:S02]  /*1e660*/  IMAD R4, R3, UR4, RZ ;  /* 0x0000000403047c24 */ /* 0x000fe4000f8e02ff */
[----:B------:R-:W-:Y:S02]  /*1e670*/  IMAD R15, R0, R15, RZ ;  /* 0x0000000f000f7224 */ /* 0x000fe400078e02ff */
[----:B------:R-:W-:-:S02]  /*1e680*/  IMAD R3, R11, UR5, R4 ;  /* 0x000000050b037c24 */ /* 0x000fc4000f8e0204 */
[----:B------:R-:W-:Y:S01]  /*1e690*/  IMAD.WIDE.U32 R8, R11, UR4, R8 ;  /* 0x000000040b087c25 */ /* 0x000fe2000f8e0008 */
[C---:B------:R-:W-:Y:S01]  /*1e6a0*/  ISETP.GE.AND P2, PT, R186.reuse, R15, PT ;  /* 0x0000000fba00720c */ /* 0x040fe20003f46270 */
[----:B------:R-:W-:Y:S02]  /*1e6b0*/  ULDC.64 UR4, c[0x0][0xa80] ;  /* 0x0002a00000047ab9 */ /* 0x000fe40000000a00 */
        /* <DEDUP_REMOVED lines=8> */
[----:B------:R0:W3:Y:S01]  /*1e740*/  SHFL.IDX PT, R0, R3, RZ, 0x181f ;  /* 0x00181fff03007589 */ /* 0x0000e200000e0000 */
[----:B------:R-:W-:Y:S10]  /*1e750*/  @P2 BRA `(.L_x_2891) ;  /* 0x0000000000242947 */ /* 0x000ff40003800000 */
[----:B------:R-:W-:Y:S02]  /*1e760*/  ULDC UR4, c[0x0][0xac8] ;  /* 0x0002b20000047ab9 */ /* 0x000fe40000000800 */
[----:B------:R-:W-:Y:S02]  /*1e770*/  ISETP.GE.AND P4, PT, R189, UR4, PT ;  /* 0x00000004bd007c0c */ /* 0x000fe4000bf86270 */
[----:B------:R-:W-:-:S11]  /*1e780*/  ISETP.GE.AND P5, PT, R192, UR4, PT ;  /* 0x00000004c0007c0c */ /* 0x000fd6000bfa6270 */
[CC--:B-1----:R-:W-:Y:S02]  /*1e790*/  @!P4 LEA R10, P2, R189.reuse, R8.reuse, 0x1 ;  /* 0x00000008bd0ac211 */ /* 0x0c2fe400078408ff */
[C---:B------:R-:W-:Y:S02]  /*1e7a0*/  @!P5 LEA R8, P3, R192.reuse, R8, 0x1 ;  /* 0x00000008c008d211 */ /* 0x040fe400078608ff */
[-C--:B---3--:R-:W-:Y:S02]  /*1e7b0*/  @!P4 LEA.HI.X R11, R189, R0.reuse, R14, 0x1, P2 ;  /* 0x00000000bd0bc211 */ /* 0x088fe400010f0c0e */
[----:B------:R-:W-:-:S03]  /*1e7c0*/  @!P5 LEA.HI.X R9, R192, R0, R12, 0x1, P3 ;  /* 0x00000000c009d211 */ /* 0x000fc600018f0c0c */
[----:B------:R1:W-:Y:S04]  /*1e7d0*/  @!P4 ST.E.128 desc[UR60][R10.64], RZ ;  /* 0x000000ff0a00c985 */ /* 0x0003e8000c101d3c */
[----:B------:R1:W-:Y:S02]  /*1e7e0*/  @!P5 ST.E.128 desc[UR60][R8.64], RZ ;  /* 0x000000ff0800d985 */ /* 0x0003e4000c101d3c */
.L_x_2891:
[----:B------:R-:W-:Y:S05]  /*1e7f0*/  BSYNC B1 ;  /* 0x0000000000017941 */ /* 0x000fea0003800000 */
.L_x_2890:
[----:B---3--:R3:W0:Y:S01]  /*1e800*/  SHFL.IDX PT, R0, R3, 0x1, 0x181f ;  /* 0x00381f0003007f89 */ /* 0x00862200000e0000 */
[----:B------:R-:W-:Y:S03]  /*1e810*/  BSSY B1, `(.L_x_2892) ;  /* 0x000000c000017945 */ /* 0x000fe60003800000 */
[----:B-1----:R3:W1:Y:S01]  /*1e820*/  SHFL.IDX PT, R8, R4, 0x1, 0x181f ;  /* 0x00381f0004087f89 */ /* 0x00266200000e0000 */
        /* <DEDUP_REMOVED lines=10> */
.L_x_2893:
[----:B------:R-:W-:Y:S05]  /*1e8d0*/  BSYNC B1 ;  /* 0x0000000000017941 */ /* 0x000fea0003800000 */
.L_x_2892:
[----:B0-----:R0:W0:Y:S01]  /*1e8e0*/  SHFL.IDX PT, R0, R3, 0x2, 0x181f ;  /* 0x00581f0003007f89 */ /* 0x00102200000e0000 */
[----:B------:R-:W-:Y:S03]  /*1e8f0*/  BSSY B1, `(.L_x_2894) ;  /* 0x000000c000017945 */ /* 0x000fe60003800000 */
[----:B-1----:R1:W0:Y:S01]  /*1e900*/  SHFL.IDX PT, R8, R4, 0x2, 0x181f ;  /* 0x00581f0004087f89 */ /* 0x00222200000e0000 */
        /* <DEDUP_REMOVED lines=10> */
.L_x_2895:
[----:B------:R-:W-:Y:S05]  /*1e9b0*/  BSYNC B1 ;  /* 0x0000000000017941 */ /* 0x000fea0003800000 */
.L_x_2894:
[----:B0-----:R-:W-:Y:S01]  /*1e9c0*/  VIADD R0, R186, 0x60 ;  /* 0x00000060ba007836 */ /* 0x001fe20000000000 */
[----:B---3--:R-:W0:Y:S04]  /*1e9d0*/  SHFL.IDX PT, R3, R3, 0x3, 0x181f ;  /* 0x00781f0003037f89 */ /* 0x008e2800000e0000 */
[----:B------:R-:W-:Y:S01]  /*1e9e0*/  ISETP.GE.AND P0, PT, R0, R15, PT ;  /* 0x0000000f0000720c */ /* 0x000fe20003f06270 */
[----:B-1----:R-:W1:-:S12]  /*1e9f0*/  SHFL.IDX PT, R4, R4, 0x3, 0x181f ;  /* 0x00781f0004047f89 */ /* 0x002e5800000e0000 */
        /* <DEDUP_REMOVED lines=10> */
.L_x_2884:
[----:B------:R-:W-:Y:S05]  /*1eaa0*/  BSYNC B0 ;  /* 0x0000000000007941 */ /* 0x000fea0003800000 */
.L_x_2874:
[----:B------:R-:W-:Y:S02]  /*1eab0*/  ULDC UR4, c[0x0][0xc3c] ;  /* 0x00030f0000047ab9 */ /* 0x000fe40000000800 */
[----:B------:R-:W-:-:S13]  /*1eac0*/  ISETP.GE.AND P0, PT, R7, UR4, PT ;  /* 0x0000000407007c0c */ /* 0x000fda000bf06270 */
[----:B------:R-:W-:Y:S05]  /*1ead0*/  @!P0 BRA `(.L_x_2896) ;  /* 0xfffffe2800908947 */ /* 0x000fea000383ffff */
[----:B------:R-:W-:Y:S05]  /*1eae0*/  BRA `(.L_x_2653) ;  /* 0x0000007800947947 */ /* 0x000fea0003800000 */
.L_x_2651:
        /* <DEDUP_REMOVED lines=16> */
.L_x_2897:
        /* <DEDUP_REMOVED lines=37> */
[----:B0-----:R-:W-:Y:S02]  /*1ee40*/  ISETP.GT.AND P6, PT, R9, UR6, PT ;  /* 0x0000000609007c0c */ /* 0x001fe4000bfc4270 */
[----:B------:R-:W-:-:S11]  /*1ee50*/  MOV R4, R9 ;  /* 0x0000000900047202 */ /* 0x000fd60000000f00 */
[----:B------:R-:W-:Y:S05]  /*1ee60*/  @P6 BRA `(.L_x_2899) ;  /* 0x0000000000a06947 */ /* 0x000fea0003800000 */
[----:B------:R-:W-:Y:S01]  /*1ee70*/  IMAD.MOV.U32 R9, RZ, RZ, R4 ;  /* 0x000000ffff097224 */ /* 0x000fe200078e0004 */
[----:B------:R-:W-:Y:S01]  /*1ee80*/  UMOV UR4, URZ ;  /* 0x0000003f00047c82 */ /* 0x000fe20008000000 */
[----:B------:R-:W-:-:S05]  /*1ee90*/  ULDC UR5, c[0x0][0xc38] ;  /* 0x00030e0000057ab9 */ /* 0x000fca0000000800 */
.L_x_2901:
        /* <DEDUP_REMOVED lines=37> */
.L_x_2899:
        /* <DEDUP_REMOVED lines=13> */
.L_x_2902:
        /* <DEDUP_REMOVED lines=62> */
.L_x_2903:
        /* <DEDUP_REMOVED lines=26> */
[----:B------:R-:W-:Y:S02]  /*1f740*/  @!P2 IADD3 R2, -R2, RZ, RZ ;  /* 0x000000ff0202a210 */ /* 0x000fe40007ffe1ff */
        /* <DEDUP_REMOVED lines=34> */
.L_x_2904:
[----:B------:R-:W-:-:S05]  /*1f970*/  LOP3.LUT R2, RZ, R2, RZ, 0x33, !PT ;  /* 0x00000002ff027212 */ /* 0x000fca00078e33ff */
[----:B------:R-:W-:Y:S01]  /*1f980*/  IMAD.IADD R17, R7, 0x1, R2 ;  /* 0x0000000107117824 */ /* 0x000fe200078e0202 */
[----:B------:R-:W-:Y:S06]  /*1f990*/  BRA `(.L_x_2905) ;  /* 0x00000000000c7947 */ /* 0x000fec0003800000 */
.L_x_2900:
[----:B------:R-:W-:Y:S02]  /*1f9a0*/  IMAD.MOV.U32 R17, RZ, RZ, RZ ;  /* 0x000000ffff117224 */ /* 0x000fe400078e00ff */
[----:B------:R-:W-:Y:S02]  /*1f9b0*/  IMAD.U32 R16, RZ, RZ, UR6 ;  /* 0x00000006ff107e24 */ /* 0x000fe4000f8e00ff */
[----:B------:R-:W-:-:S07]  /*1f9c0*/  IMAD.MOV.U32 R18, RZ, RZ, RZ ;  /* 0x000000ffff127224 */ /* 0x000fce00078e00ff */
.L_x_2905:
[----:B------:R-:W-:-:S13]  /*1f9d0*/  ISETP.NE.AND P0, PT, R6, RZ, PT ;  /* 0x000000ff0600720c */ /* 0x000fda0003f05270 */
[----:B------:R-:W0:Y:S01]  /*1f9e0*/  @!P0 S2R R3, SR_CgaCtaId ;  /* 0x0000000000038919 */ /* 0x000e220000008800 */
[----:B------:R-:W-:-:S04]  /*1f9f0*/  @!P0 MOV R2, 0x400 ;  /* 0x0000040000028802 */ /* 0x000fc80000000f00 */
[----:B0-----:R-:W-:-:S05]  /*1fa00*/  @!P0 LEA R2, R3, R2, 0x18 ;  /* 0x0000000203028211 */ /* 0x001fca00078ec0ff */
[----:B------:R1:W-:Y:S01]  /*1fa10*/  @!P0 STS.128 [R2+0x2a8d0], R16 ;  /* 0x02a8d01002008388 */ /* 0x0003e20000000c00 */
[----:B------:R-:W-:Y:S06]  /*1fa20*/  BAR.ARV 0x5, 0x180 ;  /* 0x0146000000007b1d */ /* 0x000fec0000002000 */
.L_x_2898:
        /* <DEDUP_REMOVED lines=34> */
.L_x_3011:
[----:B0-----:R-:W0:Y:S02]  /*1fc50*/  LDC.64 R32, c[0x0][0xc88] ;  /* 0x00032200ff207b82 */ /* 0x001e240000000a00 */
[----:B0-----:R-:W-:-:S06]  /*1fc60*/  IMAD.WIDE R32, R19, 0x4, R32 ;  /* 0x0000000413207825 */ /* 0x001fcc00078e0220 */
        /* <DEDUP_REMOVED lines=12> */
[C---:B------:R-:W-:Y:S01]  /*1fd30*/  @P0 LEA R2, P1, R32.reuse, UR4, 0x2 ;  /* 0x0000000420020c11 */ /* 0x040fe2000f8210ff */
[C---:B------:R-:W-:Y:S01]  /*1fd40*/  IMAD.SHL.U32 R24, R32.reuse, 0x4, RZ ;  /* 0x0000000420187824 */ /* 0x040fe200078e00ff */
[C-C-:B------:R-:W-:Y:S01]  /*1fd50*/  SHF.L.U64.HI R25, R32.reuse, 0x2, R0.reuse ;  /* 0x0000000220197819 */ /* 0x140fe20000010200 */
[----:B------:R0:W-:Y:S01]  /*1fd60*/  STL [R1+0x18], R0 ;  /* 0x0000180001007387 */ /* 0x0001e20000100800 */
[----:B------:R-:W-:Y:S01]  /*1fd70*/  @P0 LEA.HI.X R3, R32, UR5, R0, 0x2, P1 ;  /* 0x0000000520030c11 */ /* 0x000fe200088f1400 */
[----:B------:R-:W-:-:S04]  /*1fd80*/  ULDC.64 UR4, c[0x0][0xa00] ;  /* 0x0002800000047ab9 */ /* 0x000fc80000000a00 */
[----:B------:R1:W2:Y:S01]  /*1fd90*/  @P0 LDG.E R12, desc[UR60][R2.64] ;  /* 0x0000003c020c0981 */ /* 0x0002a2000c1e1900 */
[----:B------:R-:W-:Y:S02]  /*1fda0*/  ISETP.NE.U32.AND P0, PT, RZ, UR4, PT ;  /* 0x00000004ff007c0c */ /* 0x000fe4000bf05070 */
[----:B------:R-:W-:Y:S01]  /*1fdb0*/  ISETP.NE.U32.AND P1, PT, RZ, UR6, PT ;  /* 0x00000006ff007c0c */ /* 0x000fe2000bf25070 */
[----:B0-----:R-:W-:Y:S01]  /*1fdc0*/  IMAD.MOV.U32 R0, RZ, RZ, RZ ;  /* 0x000000ffff007224 */ /* 0x001fe200078e00ff */
[----:B------:R-:W-:Y:S02]  /*1fdd0*/  ISETP.NE.AND.EX P0, PT, RZ, UR5, PT, P0 ;  /* 0x00000005ff007c0c */ /* 0x000fe4000bf05300 */
[----:B------:R-:W-:Y:S02]  /*1fde0*/  ISETP.NE.AND.EX P1, PT, RZ, UR7, PT, P1 ;  /* 0x00000007ff007c0c */ /* 0x000fe4000bf25310 */
[C---:B------:R-:W-:Y:S02]  /*1fdf0*/  IADD3 R4, P4, R24.reuse, UR6, RZ ;  /* 0x0000000618047c10 */ /* 0x040fe4000ff9e0ff */
[----:B-1----:R-:W-:Y:S01]  /*1fe00*/  IADD3 R2, P3, R24, UR4, RZ ;  /* 0x0000000418027c10 */ /* 0x002fe2000ff7e0ff */
[----:B------:R-:W-:Y:S01]  /*1fe10*/  ULDC UR4, c[0x0][0x288] ;  /* 0x0000a20000047ab9 */ /* 0x000fe20000000800 */
[----:B------:R-:W-:-:S02]  /*1fe20*/  IADD3.X R5, R25, UR7, RZ, P4, !PT ;  /* 0x0000000719057c10 */ /* 0x000fc4000a7fe4ff */
[C---:B------:R-:W-:Y:S02]  /*1fe30*/  IADD3.X R3, R25.reuse, UR5, RZ, P3, !PT ;  /* 0x0000000519037c10 */ /* 0x040fe40009ffe4ff */
[----:B------:R-:W-:Y:S01]  /*1fe40*/  @P2 IADD3 R6, P3, R24, UR8, RZ ;  /* 0x0000000818062c10 */ /* 0x000fe2000ff7e0ff */
[----:B------:R-:W-:Y:S01]  /*1fe50*/  IMAD.U32 R8, RZ, RZ, UR4 ;  /* 0x00000004ff087e24 */ /* 0x000fe2000f8e00ff */
[----:B------:R-:W-:Y:S01]  /*1fe60*/  ULDC.64 UR4, c[0x0][0x418] ;  /* 0x0001060000047ab9 */ /* 0x000fe20000000a00 */
[----:B------:R-:W5:Y:S01]  /*1fe70*/  @P0 LDG.E R35, desc[UR60][R2.64] ;  /* 0x0000003c02230981 */ /* 0x000f62000c1e1900 */
[----:B------:R-:W-:-:S03]  /*1fe80*/  @P2 IADD3.X R7, R25, UR9, RZ, P3, !PT ;  /* 0x0000000919072c10 */ /* 0x000fc60009ffe4ff */
[----:B------:R-:W5:Y:S04]  /*1fe90*/  @P1 LDG.E R0, desc[UR60][R4.64] ;  /* 0x0000003c04001981 */ /* 0x000f68000c1e1900 */
        /* <DEDUP_REMOVED lines=8> */
[----:B0-----:R-:W-:Y:S02]  /*1ff20*/  IMAD.U32 R6, RZ, RZ, UR5 ;  /* 0x00000005ff067e24 */ /* 0x001fe4000f8e00ff */
[----:B------:R-:W-:Y:S01]  /*1ff30*/  IMAD.U32 R10, RZ, RZ, UR4 ;  /* 0x00000004ff0a7e24 */ /* 0x000fe2000f8e00ff */
[----:B---3--:R0:W-:Y:S01]  /*1ff40*/  STL [R1+0x10], R8 ;  /* 0x0000100801007387 */ /* 0x0081e20000100800 */
[----:B------:R-:W-:-:S03]  /*1ff50*/  IMAD.MOV.U32 R11, RZ, RZ, R8 ;  /* 0x000000ffff0b7224 */ /* 0x000fc600078e0008 */
[----:B--2---:R0:W-:Y:S01]  /*1ff60*/  STL [R1+0x4], R12 ;  /* 0x0000040c01007387 */ /* 0x0041e20000100800 */
[----:B------:R-:W-:Y:S05]  /*1ff70*/  @P2 BRA `(.L_x_2907) ;  /* 0x0000000000142947 */ /* 0x000fea0003800000 */
[----:B------:R-:W-:Y:S05]  /*1ff80*/  @!P0 BRA `(.L_x_2907) ;  /* 0x0000000000108947 */ /* 0x000fea0003800000 */
[----:B0-----:R-:W2:Y:S04]  /*1ff90*/  LDG.E R8, desc[UR60][R2.64] ;  /* 0x0000003c02087981 */ /* 0x001ea8000c1e1900 */
[----:B------:R-:W2:Y:S02]  /*1ffa0*/  LDG.E R7, desc[UR60][R2.64+0x4] ;  /* 0x0000043c02077981 */ /* 0x000ea4000c1e1900 */
[----:B--2---:R-:W-:-:S05]  /*1ffb0*/  IMAD.IADD R11, R7, 0x1, -R8 ;  /* 0x00000001070b7824 */ /* 0x004fca00078e0a08 */
[----:B------:R1:W-:Y:S02]  /*1ffc0*/  STL [R1+0x10], R11 ;  /* 0x0000100b01007387 */ /* 0x0003e40000100800 */
.L_x_2907:
[----:B------:R-:W-:Y:S01]  /*1ffd0*/  ULDC.64 UR4, c[0x0][0xa20] ;  /* 0x0002880000047ab9 */ /* 0x000fe20000000a00 */
[C---:B------:R-:W-:Y:S01]  /*1ffe0*/  LOP3.LUT R2, R18.reuse, 0xff000000, RZ, 0xc0, !PT ;  /* 0xff00000012027812 */ /* 0x040fe200078ec0ff */
        /* <DEDUP_REMOVED lines=12> */
.L_x_2908:
[----:B------:R-:W-:Y:S02]  /*200b0*/  ULDC.64 UR4, c[0x0][0xa08] ;  /* 0x0002820000047ab9 */ /* 0x000fe40000000a00 */
[----:B------:R-:W-:-:S04]  /*200c0*/  ISETP.NE.U32.AND P0, PT, RZ, UR4, PT ;  /* 0x00000004ff007c0c */ /* 0x000fc8000bf05070 */
[----:B------:R-:W-:-:S13]  /*200d0*/  ISETP.NE.AND.EX P0, PT, RZ, UR5, PT, P0 ;  /* 0x00000005ff007c0c */ /* 0x000fda000bf05300 */
[----:B------:R-:W-:Y:S05]  /*200e0*/  @!P0 BRA `(.L_x_2909) ;  /* 0x0000000000148947 */ /* 0x000fea0003800000 */
[----:B------:R-:W2:Y:S02]  /*200f0*/  LDC.64 R2, c[0x0][0xa08] ;  /* 0x00028200ff027b82 */ /* 0x000ea40000000a00 */
[----:B--2---:R-:W-:-:S05]  /*20100*/  IMAD.WIDE R2, R33, 0x4, R2 ;  /* 0x0000000421027825 */ /* 0x004fca00078e0202 */
[----:B------:R-:W2:Y:S04]  /*20110*/  LDG.E R10, desc[UR60][R2.64] ;  /* 0x0000003c020a7981 */ /* 0x000ea8000c1e1900 */
[----:B------:R-:W2:Y:S02]  /*20120*/  LDG.E R7, desc[UR60][R2.64+0x4] ;  /* 0x0000043c02077981 */ /* 0x000ea4000c1e1900 */
[----:B--2---:R-:W-:-:S07]  /*20130*/  IMAD.IADD R10, R7, 0x1, -R10 ;  /* 0x00000001070a7824 */ /* 0x004fce00078e0a0a */
.L_x_2909:
[----:B--2---:R-:W2:Y:S01]  /*20140*/  @P1 LDG.E R2, desc[UR60][R4.64] ;  /* 0x0000003c04021981 */ /* 0x004ea2000c1e1900 */
[----:B------:R-:W3:Y:S03]  /*20150*/  LDC R3, c[0x0][0x448] ;  /* 0x00011200ff037b82 */ /* 0x000ee60000000800 */
[----:B------:R4:W2:Y:S01]  /*20160*/  @P1 LDG.E R5, desc[UR60][R4.64+0x4] ;  /* 0x0000043c04051981 */ /* 0x0008a2000c1e1900 */
[----:B-----5:R-:W-:Y:S01]  /*20170*/  IMAD.IADD R10, R10, 0x1, -R12 ;  /* 0x000000010a0a7824 */ /* 0x020fe200078e0a0c */
[----:B------:R-:W-:Y:S01]  /*20180*/  BSSY B0, `(.L_x_2910) ;  /* 0x0000035000007945 */ /* 0x000fe20003800000 */
[----:B------:R-:W-:Y:S02]  /*20190*/  MOV R14, RZ ;  /* 0x000000ff000e7202 */ /* 0x000fe40000000f00 */
[----:B---3--:R-:W-:-:S13]  /*201a0*/  ISETP.NE.AND P0, PT, R3, 0x1, PT ;  /* 0x000000010300780c */ /* 0x008fda0003f05270 */
[----:B----4-:R-:W3:Y:S08]  /*201b0*/  @P0 LDC R4, c[0x0][0x44c] ;  /* 0x00011300ff040b82 */ /* 0x010ef00000000800 */
[----:B------:R-:W4:Y:S01]  /*201c0*/  @P0 LDC R3, c[0x0][0x450] ;  /* 0x00011400ff030b82 */ /* 0x000f220000000800 */
[----:B--2---:R-:W-:Y:S01]  /*201d0*/  @P1 IMAD.IADD R6, R5, 0x1, -R2 ;  /* 0x0000000105061824 */ /* 0x004fe200078e0a02 */
[----:B------:R-:W-:Y:S01]  /*201e0*/  SHF.R.U32.HI R5, RZ, 0x10, R9 ;  /* 0x00000010ff057819 */ /* 0x000fe20000011609 */
[----:B------:R-:W-:-:S02]  /*201f0*/  IMAD.SHL.U32 R2, R17, 0x80, RZ ;  /* 0x0000008011027824 */ /* 0x000fc400078e00ff */
[----:B------:R-:W-:Y:S02]  /*20200*/  IMAD.IADD R37, R10, 0x1, R6 ;  /* 0x000000010a257824 */ /* 0x000fe400078e0206 */
[----:B------:R-:W-:Y:S02]  /*20210*/  VIADD R2, R2, 0x7f ;  /* 0x0000007f02027836 */ /* 0x000fe40000000000 */
[C---:B------:R-:W-:Y:S01]  /*20220*/  VIADD R7, R37.reuse, 0x5f ;  /* 0x0000005f25077836 */ /* 0x040fe20000000000 */
[----:B0-----:R-:W-:Y:S01]  /*20230*/  IADD3 R8, R37, 0x60, -R11 ;  /* 0x0000006025087810 */ /* 0x001fe20007ffe80b */
[----:B---3--:R-:W-:-:S04]  /*20240*/  @P0 IMAD.HI.U32 R4, R2, R4, RZ ;  /* 0x0000000402040227 */ /* 0x008fc800078e00ff */
[----:B------:R-:W-:Y:S01]  /*20250*/  IMAD.HI R7, R7, 0x2aaaaaab, RZ ;  /* 0x2aaaaaab07077827 */ /* 0x000fe200078e02ff */
[----:B----4-:R-:W-:Y:S02]  /*20260*/  @P0 SHF.R.U32.HI R2, RZ, R3, R4 ;  /* 0x00000003ff020219 */ /* 0x010fe40000011604 */
[----:B------:R-:W-:Y:S02]  /*20270*/  LOP3.LUT R4, R9, 0xff, RZ, 0xc0, !PT ;  /* 0x000000ff09047812 */ /* 0x000fe400078ec0ff */
[----:B------:R-:W-:Y:S01]  /*20280*/  SHF.R.U32.HI R3, RZ, 0x1f, R7 ;  /* 0x0000001fff037819 */ /* 0x000fe20000011607 */
[----:B------:R-:W-:-:S03]  /*20290*/  IMAD.IADD R2, R8, 0x1, R2 ;  /* 0x0000000108027824 */ /* 0x000fc600078e0202 */
[----:B------:R-:W-:Y:S01]  /*202a0*/  LEA.HI.SX32 R7, R7, R3, 0x1c ;  /* 0x0000000307077211 */ /* 0x000fe200078fe2ff */
[----:B------:R-:W-:-:S05]  /*202b0*/  IMAD.HI R2, R2, 0x2aaaaaab, RZ ;  /* 0x2aaaaaab02027827 */ /* 0x000fca00078e02ff */
[----:B------:R-:W-:-:S04]  /*202c0*/  SHF.R.U32.HI R3, RZ, 0x1f, R2 ;  /* 0x0000001fff037819 */ /* 0x000fc80000011602 */
[----:B------:R-:W-:-:S04]  /*202d0*/  LEA.HI.SX32 R3, R2, R3, 0x1c ;  /* 0x0000000302037211 */ /* 0x000fc800078fe2ff */
[----:B-1----:R-:W-:-:S04]  /*202e0*/  VIMNMX R11, R7, R3, PT ;  /* 0x00000003070b7248 */ /* 0x002fc80003fe0100 */
[----:B------:R-:W-:-:S13]  /*202f0*/  ISETP.GE.AND P0, PT, R11, 0x1, PT ;  /* 0x000000010b00780c */ /* 0x000fda0003f06270 */
[----:B------:R-:W-:Y:S05]  /*20300*/  @!P0 BRA `(.L_x_2911) ;  /* 0x0000000000708947 */ /* 0x000fea0003800000 */
        /* <DEDUP_REMOVED lines=28> */
.L_x_2911:
[----:B------:R-:W-:Y:S05]  /*204d0*/  BSYNC B0 ;  /* 0x0000000000007941 */ /* 0x000fea0003800000 */
.L_x_2910:
[-C--:B------:R-:W-:Y:S01]  /*204e0*/  IMAD R2, R4, R14.reuse, RZ ;  /* 0x0000000e04027224 */ /* 0x080fe200078e02ff */
[----:B------:R-:W-:Y:S04]  /*204f0*/  BSSY B0, `(.L_x_2912) ;  /* 0x0000133000007945 */ /* 0x000fe80003800000 */
[C---:B------:R-:W-:Y:S01]  /*20500*/  VIADDMNMX R11, R2.reuse, R14, R11, PT ;  /* 0x0000000e020b7246 */ /* 0x040fe2000380010b */
[----:B------:R-:W-:-:S04]  /*20510*/  IMAD R2, R2, 0x60, -R10 ;  /* 0x0000006002027824 */ /* 0x000fc800078e0a0a */
[----:B------:R-:W-:Y:S01]  /*20520*/  IMAD R11, R11, 0x60, -R10 ;  /* 0x000000600b0b7824 */ /* 0x000fe200078e0a0a */
[----:B------:R-:W-:-:S04]  /*20530*/  VIMNMX R2, RZ, R2, !PT ;  /* 0x00000002ff027248 */ /* 0x000fc80007fe0100 */
[----:B------:R-:W-:-:S04]  /*20540*/  VIMNMX R11, R11, R6, PT ;  /* 0x000000060b0b7248 */ /* 0x000fc80003fe0100 */
[----:B------:R-:W-:Y:S01]  /*20550*/  ISETP.GT.AND P0, PT, R11, R2, PT ;  /* 0x000000020b00720c */ /* 0x000fe20003f04270 */
[----:B------:R-:W-:-:S05]  /*20560*/  IMAD.WIDE.U32 R2, R2, -0x55555555, RZ ;  /* 0xaaaaaaab02027825 */ /* 0x000fca00078e00ff */
[----:B------:R-:W-:-:S05]  /*20570*/  SHF.R.U32.HI R6, RZ, 0x6, R3 ;  /* 0x00000006ff067819 */ /* 0x000fca0000011603 */
[----:B------:R-:W-:Y:S02]  /*20580*/  IMAD.MOV.U32 R3, RZ, RZ, R6 ;  /* 0x000000ffff037224 */ /* 0x000fe400078e0006 */
[----:B------:R-:W-:-:S04]  /*20590*/  @P0 VIADD R9, R11, 0x5f ;  /* 0x0000005f0b090836 */ /* 0x000fc80000000000 */
[----:B------:R-:W-:-:S05]  /*205a0*/  @P0 IMAD.HI R9, R9, 0x2aaaaaab, RZ ;  /* 0x2aaaaaab09090827 */ /* 0x000fca00078e02ff */
[----:B------:R-:W-:-:S04]  /*205b0*/  @P0 SHF.R.U32.HI R2, RZ, 0x1f, R9 ;  /* 0x0000001fff020819 */ /* 0x000fc80000011609 */
        /* <DEDUP_REMOVED lines=11> */
.L_x_3079:
[----:B-1----:R-:W-:Y:S02]  /*20670*/  ISETP.NE.AND P0, PT, R14, RZ, PT ;  /* 0x000000ff0e00720c */ /* 0x002fe40003f05270 */
[----:B------:R-:W-:-:S11]  /*20680*/  PLOP3.LUT P6, PT, PT, PT, PT, 0x8, 0x0 ;  /* 0x000000000000781c */ /* 0x000fd60003fce170 */
[----:B------:R-:W-:Y:S05]  /*20690*/  @P0 BRA `(.L_x_2915) ;  /* 0x00000000000c0947 */ /* 0x000fea0003800000 */
[----:B------:R-:W-:-:S03]  /*206a0*/  UMOV UR4, 0xffffffff ;  /* 0xffffffff00047882 */ /* 0x000fc60000000000 */
[----:B------:R-:W-:Y:S05]  /*206b0*/  BRA.DIV UR4, `(.L_x_2916) ;  /* 0x0000007204647947 */ /* 0x000fea000b800000 */
[----:B------:R-:W-:-:S13]  /*206c0*/  ELECT P6, URZ, PT ;  /* 0x00000000003f782f */ /* 0x000fda00038c0000 */
.L_x_2915:
        /* <DEDUP_REMOVED lines=9> */
.L_x_3082:
[----:B------:R-:W-:Y:S05]  /*20760*/  BSYNC B1 ;  /* 0x0000000000017941 */ /* 0x000fea0003800000 */
.L_x_2917:
        /* <DEDUP_REMOVED lines=10> */
.L_x_3083:
[----:B------:R-:W-:Y:S05]  /*20810*/  BSYNC B2 ;  /* 0x0000000000027941 */ /* 0x000fea0003800000 */
.L_x_2921:
        /* <DEDUP_REMOVED lines=9> */
.L_x_2924:
[----:B------:R-:W-:Y:S05]  /*208b0*/  BSYNC B2 ;  /* 0x0000000000027941 */ /* 0x000fea0003800000 */
.L_x_2923:
        /* <DEDUP_REMOVED lines=12> */
.L_x_2925:
        /* <DEDUP_REMOVED lines=16> */
.L_x_2926:
        /* <DEDUP_REMOVED lines=15> */
.L_x_2927:
        /* <DEDUP_REMOVED lines=13> */
.L_x_3084:
[----:B------:R-:W-:Y:S05]  /*20c40*/  BSYNC B2 ;  /* 0x0000000000027941 */ /* 0x000fea0003800000 */
.L_x_2928:
        /* <DEDUP_REMOVED lines=11> */
.L_x_2931:
[----:B------:R-:W-:Y:S05]  /*20d00*/  BSYNC B2 ;  /* 0x0000000000027941 */ /* 0x000fea0003800000 */
.L_x_2930:
        /* <DEDUP_REMOVED lines=9> */
.L_x_2932:
        /* <DEDUP_REMOVED lines=15> */
.L_x_2933:
        /* <DEDUP_REMOVED lines=10> */
.L_x_2920:
[----:B------:R-:W-:Y:S05]  /*20f30*/  BSYNC B1 ;  /* 0x0000000000017941 */ /* 0x000fea0003800000 */
.L_x_2919:
        /* <DEDUP_REMOVED lines=9> */
.L_x_2949:
        /* <DEDUP_REMOVED lines=11> */
.L_x_3085:
[----:B------:R-:W-:Y:S05]  /*21080*/  BSYNC B2 ;  /* 0x0000000000027941 */ /* 0x000fea0003800000 */
.L_x_2936:
        /* <DEDUP_REMOVED lines=9> */
.L_x_2939:
[----:B------:R-:W-:Y:S05]  /*21120*/  BSYNC B2 ;  /* 0x0000000000027941 */ /* 0x000fea0003800000 */
.L_x_2938:
        /* <DEDUP_REMOVED lines=10> */
[----:B------:R-:W-:-:S10]  /*211d0*/  UMOV UR7, 0x12f00000 ;  /* 0x12f0000000077882 */ /* 0x000fd40000000000 */
.L_x_2940:
        /* <DEDUP_REMOVED lines=16> */
.L_x_2941:
        /* <DEDUP_REMOVED lines=15> */
.L_x_2942:
        /* <DEDUP_REMOVED lines=13> */
.L_x_3086:
[----:B------:R-:W-:Y:S05]  /*214a0*/  BSYNC B2 ;  /* 0x0000000000027941 */ /* 0x000fea0003800000 */
.L_x_2943:
        /* <DEDUP_REMOVED lines=11> */
.L_x_2946:
[----:B------:R-:W-:Y:S05]  /*21560*/  BSYNC B2 ;  /* 0x0000000000027941 */ /* 0x000fea0003800000 */
.L_x_2945:
        /* <DEDUP_REMOVED lines=9> */
.L_x_2947:
        /* <DEDUP_REMOVED lines=15> */
.L_x_2948:
        /* <DEDUP_REMOVED lines=10> */
.L_x_2935:
[----:B------:R-:W-:Y:S05]  /*21790*/  BSYNC B1 ;  /* 0x0000000000017941 */ /* 0x000fea0003800000 */
.L_x_2934:
        /* <DEDUP_REMOVED lines=8> */
.L_x_2913:
[----:B------:R-:W-:Y:S05]  /*21820*/  BSYNC B0 ;  /* 0x0000000000007941 */ /* 0x000fea0003800000 */
.L_x_2912:
[----:B------:R-:W1:Y:S01]  /*21830*/  LDC R0, c[0x0][0x448] ;  /* 0x00011200ff007b82 */ /* 0x000e620000000800 */
[----:B------:R-:W-:Y:S01]  /*21840*/  LEA R2, R17, 0x7f, 0x7 ;  /* 0x0000007f11027811 */ /* 0x000fe200078e38ff */
[----:B------:R-:W-:Y:S06]  /*21850*/  @!P0 WARPSYNC.ALL ;  /* 0x0000000000008948 */ /* 0x000fec0003800000 */
[----:B------:R-:W-:Y:S01]  /*21860*/  @!P0 BAR.SYNC.DEFER_BLOCKING 0xc, 0x180 ;  /* 0x0306000000008b1d */ /* 0x000fe20000010000 */
[----:B------:R-:W-:-:S05]  /*21870*/  ISETP.NE.AND P2, PT, R5, RZ, PT ;  /* 0x000000ff0500720c */ /* 0x000fca0003f45270 */
[----:B------:R-:W-:Y:S08]  /*21880*/  BSSY B0, `(.L_x_2950) ;  /* 0x0000029000007945 */ /* 0x000ff00003800000 */
[----:B------:R-:W2:Y:S01]  /*21890*/  @!P2 LDC R5, c[0x0][0x9f0] ;  /* 0x00027c00ff05ab82 */ /* 0x000ea20000000800 */
[----:B-1----:R-:W-:-:S13]  /*218a0*/  ISETP.NE.AND P1, PT, R0, 0x1, PT ;  /* 0x000000010000780c */ /* 0x002fda0003f25270 */
[----:B------:R-:W1:Y:S08]  /*218b0*/  @P1 LDC R3, c[0x0][0x44c] ;  /* 0x00011300ff031b82 */ /* 0x000e700000000800 */
[----:B------:R-:W3:Y:S01]  /*218c0*/  @P1 LDC R0, c[0x0][0x450] ;  /* 0x00011400ff001b82 */ /* 0x000ee20000000800 */
[----:B-1----:R-:W-:-:S05]  /*218d0*/  @P1 IMAD.HI.U32 R3, R2, R3, RZ ;  /* 0x0000000302031227 */ /* 0x002fca00078e00ff */
[----:B---3--:R-:W-:Y:S01]  /*218e0*/  @P1 SHF.R.U32.HI R2, RZ, R0, R3 ;  /* 0x00000000ff021219 */ /* 0x008fe20000011603 */
[----:B------:R-:W-:-:S03]  /*218f0*/  IMAD.MOV.U32 R0, RZ, RZ, RZ ;  /* 0x000000ffff007224 */ /* 0x000fc600078e00ff */
[----:B------:R-:W-:-:S05]  /*21900*/  IADD3 R2, R8, R2, RZ ;  /* 0x0000000208027210 */ /* 0x000fca0007ffe0ff */
[----:B------:R-:W-:-:S05]  /*21910*/  IMAD.HI R2, R2, 0x2aaaaaab, RZ ;  /* 0x2aaaaaab02027827 */ /* 0x000fca00078e02ff */
[----:B------:R-:W-:-:S04]  /*21920*/  SHF.R.U32.HI R3, RZ, 0x1f, R2 ;  /* 0x0000001fff037819 */ /* 0x000fc80000011602 */
[----:B------:R-:W-:-:S04]  /*21930*/  LEA.HI.SX32 R2, R2, R3, 0x1c ;  /* 0x0000000302027211 */ /* 0x000fc800078fe2ff */
[----:B------:R-:W-:-:S04]  /*21940*/  VIMNMX R7, R7, R2, PT ;  /* 0x0000000207077248 */ /* 0x000fc80003fe0100 */
[----:B------:R-:W-:-:S13]  /*21950*/  ISETP.GE.AND P1, PT, R7, 0x1, PT ;  /* 0x000000010700780c */ /* 0x000fda0003f26270 */
[----:B--2---:R-:W-:Y:S05]  /*21960*/  @!P1 BRA `(.L_x_2951) ;  /* 0x0000000000689947 */ /* 0x004fea0003800000 */
[-C--:B------:R-:W-:Y:S02]  /*21970*/  IABS R0, R5.reuse ;  /* 0x0000000500007213 */ /* 0x080fe40000000000 */
[----:B------:R-:W-:Y:S02]  /*21980*/  IABS R8, R5 ;  /* 0x0000000500087213 */ /* 0x000fe40000000000 */
[----:B0-----:R-:W0:Y:S03]  /*21990*/  I2F.RP R9, R0 ;  /* 0x0000000000097306 */ /* 0x001e260000209400 */
[----:B------:R-:W-:-:S05]  /*219a0*/  IMAD.MOV R8, RZ, RZ, -R8 ;  /* 0x000000ffff087224 */ /* 0x000fca00078e0a08 */
[----:B0-----:R-:W0:Y:S02]  /*219b0*/  MUFU.RCP R9, R9 ;  /* 0x0000000900097308 */ /* 0x001e240000001000 */
[----:B0-----:R-:W-:-:S06]  /*219c0*/  VIADD R10, R9, 0xffffffe ;  /* 0x0ffffffe090a7836 */ /* 0x001fcc0000000000 */
[----:B------:R-:W0:Y:S02]  /*219d0*/  F2I.FTZ.U32.TRUNC.NTZ R3, R10 ;  /* 0x0000000a00037305 */ /* 0x000e24000021f000 */
[----:B0-----:R-:W-:-:S04]  /*219e0*/  IMAD.MOV R2, RZ, RZ, -R3 ;  /* 0x000000ffff027224 */ /* 0x001fc800078e0a03 */
[----:B------:R-:W-:Y:S02]  /*219f0*/  IMAD R6, R2, R0, RZ ;  /* 0x0000000002067224 */ /* 0x000fe400078e02ff */
[----:B------:R-:W-:-:S04]  /*21a00*/  IMAD.MOV.U32 R2, RZ, RZ, RZ ;  /* 0x000000ffff027224 */ /* 0x000fc800078e00ff */
[----:B------:R-:W-:Y:S01]  /*21a10*/  IMAD.HI.U32 R6, R3, R6, R2 ;  /* 0x0000000603067227 */ /* 0x000fe200078e0002 */
[----:B------:R-:W-:-:S04]  /*21a20*/  IADD3 R3, R5, -0x1, R7 ;  /* 0xffffffff05037810 */ /* 0x000fc80007ffe007 */
        /* <DEDUP_REMOVED lines=14> */
.L_x_2951:
[----:B------:R-:W-:Y:S05]  /*21b10*/  BSYNC B0 ;  /* 0x0000000000007941 */ /* 0x000fea0003800000 */
.L_x_2950:
[-C--:B------:R-:W-:Y:S01]  /*21b20*/  IMAD R2, R4, R0.reuse, RZ ;  /* 0x0000000004027224 */ /* 0x080fe200078e02ff */
[----:B------:R-:W-:Y:S04]  /*21b30*/  BSSY B7, `(.L_x_2952) ;  /* 0x0000363000077945 */ /* 0x000fe80003800000 */
[----:B------:R-:W-:Y:S01]  /*21b40*/  VIADDMNMX R30, R2, R0, R7, PT ;  /* 0x00000000021e7246 */ /* 0x000fe20003800107 */
[----:B------:R1:W-:Y:S03]  /*21b50*/  STL [R1], R2 ;  /* 0x0000000201007387 */ /* 0x0003e60000100800 */
        /* <DEDUP_REMOVED lines=16> */
[----:B------:R-:W1:Y:S01]  /*21c60*/  POPC R7, R4 ;  /* 0x0000000400077309 */ /* 0x000e620000000000 */
[----:B--2---:R-:W1:Y:S02]  /*21c70*/  SHFL.IDX PT, R0, R3, R0, 0x1f ;  /* 0x00001f0003007589 */ /* 0x004e6400000e0000 */
[----:B-1----:R-:W-:Y:S01]  /*21c80*/  IADD3 R16, R0, UR38, R7 ;  /* 0x0000002600107c10 */ /* 0x002fe2000fffe007 */
[----:B------:R-:W-:Y:S06]  /*21c90*/  BRA `(.L_x_2954) ;  /* 0x0000003400307947 */ /* 0x000fec0003800000 */
.L_x_2953:
        /* <DEDUP_REMOVED lines=9> */
[----:B------:R-:W1:Y:S01]  /*21d30*/  LDC.64 R2, c[0x4][R2] ;  /* 0x0100000002027b82 */ /* 0x000e620000000a00 */
        /* <DEDUP_REMOVED lines=10> */
.L_x_2956:
[----:B------:R-:W-:Y:S05]  /*21de0*/  BSYNC B6 ;  /* 0x0000000000067941 */ /* 0x000fea0003800000 */
.L_x_2955:
        /* <DEDUP_REMOVED lines=17> */
[----:B-1----:R-:W-:-:S07]  /*21f00*/  IMAD.MOV.U32 R13, RZ, RZ, RZ ;  /* 0x000000ffff0d7224 */ /* 0x002fce00078e00ff */
[----:B------:R-:W-:-:S07]  /*21f10*/  LEPC R20, `(.L_x_2959) ;  /* 0x000000001014794e */ /* 0x000fce0000000000 */
[----:B0-2---:R-:W-:Y:S05]  /*21f20*/  CALL.ABS.NOINC R2 ;  /* 0x0000000002007343 */ /* 0x005fea0003c00000 */
.L_x_2959:
        /* <DEDUP_REMOVED lines=15> */
.L_x_2958:
[----:B------:R-:W-:Y:S05]  /*22020*/  BSYNC B6 ;  /* 0x0000000000067941 */ /* 0x000fea0003800000 */
.L_x_2957:
[----:B------:R-:W2:Y:S01]  /*22030*/  LDL R20, [R1+0x4] ;  /* 0x0000040001147983 */ /* 0x000ea20000100800 */
[----:B------:R-:W-:Y:S01]  /*22040*/  ULDC.64 UR4, c[0x0][0x9f8] ;  /* 0x00027e0000047ab9 */ /* 0x000fe20000000a00 */
[----:B------:R-:W1:Y:S01]  /*22050*/  LDC R0, c[0x0][0x430] ;  /* 0x00010c00ff007b82 */ /* 0x000e620000000800 */
[----:B------:R-:W-:Y:S01]  /*22060*/  ISETP.NE.U32.AND P0, PT, RZ, UR4, PT ;  /* 0x00000004ff007c0c */ /* 0x000fe2000bf05070 */
[----:B------:R-:W3:Y:S03]  /*22070*/  S2R R2, SR_TID.X ;  /* 0x0000000000027919 */ /* 0x000ee60000002100 */
[----:B------:R-:W-:-:S13]  /*22080*/  ISETP.NE.AND.EX P0, PT, RZ, UR5, PT, P0 ;  /* 0x00000005ff007c0c */ /* 0x000fda000bf05300 */
[----:B------:R-:W-:Y:S01]  /*22090*/  @P0 IADD3 R24, P1, R24, UR4, RZ ;  /* 0x0000000418180c10 */ /* 0x000fe2000ff3e0ff */
[----:B------:R-:W4:Y:S01]  /*220a0*/  S2R R7, SR_TID.X ;  /* 0x0000000000077919 */ /* 0x000f220000002100 */
[----:B------:R-:W-:Y:S01]  /*220b0*/  VIADD R27, R30, 0xffffffff ;  /* 0xffffffff1e1b7836 */ /* 0x000fe20000000000 */
[----:B------:R-:W-:Y:S01]  /*220c0*/  ULDC UR4, c[0x0][0x320] ;  /* 0x0000c80000047ab9 */ /* 0x000fe20000000800 */
[----:B------:R-:W-:-:S05]  /*220d0*/  @P0 IADD3.X R25, R25, UR5, RZ, P1, !PT ;  /* 0x0000000519190c10 */ /* 0x000fca0008ffe4ff */
[----:B------:R-:W2:Y:S01]  /*220e0*/  @P0 LDG.E R33, desc[UR60][R24.64] ;  /* 0x0000003c18210981 */ /* 0x000ea2000c1e1900 */
[----:B-1----:R-:W-:Y:S02]  /*220f0*/  ISETP.NE.AND P1, PT, R0, 0x1, PT ;  /* 0x000000010000780c */ /* 0x002fe40003f25270 */
[----:B---3--:R-:W-:-:S04]  /*22100*/  LOP3.LUT R2, R2, 0x7f, RZ, 0xc0, !PT ;  /* 0x0000007f02027812 */ /* 0x008fc800078ec0ff */
[----:B------:R-:W-:-:S07]  /*22110*/  SHF.R.U32.HI R2, RZ, 0x3, R2 ;  /* 0x00000003ff027819 */ /* 0x000fce0000011602 */
[----:B------:R-:W1:Y:S01]  /*22120*/  @P1 LDC R6, c[0x0][0x434] ;  /* 0x00010d00ff061b82 */ /* 0x000e620000000800 */
[----:B------:R-:W3:Y:S01]  /*22130*/  S2R R21, SR_TID.X ;  /* 0x0000000000157919 */ /* 0x000ee20000002100 */
[----:B----4-:R-:W-:-:S05]  /*22140*/  IMAD.SHL.U32 R7, R7, 0x10, RZ ;  /* 0x0000001007077824 */ /* 0x010fca00078e00ff */
[----:B------:R-:W-:Y:S02]  /*22150*/  LOP3.LUT R7, R2, 0x70, R7, 0xf8, !PT ;  /* 0x0000007002077812 */ /* 0x000fe400078ef807 */
[----:B------:R-:W4:Y:S03]  /*22160*/  @P1 LDC R2, c[0x0][0x438] ;  /* 0x00010e00ff021b82 */ /* 0x000f260000000800 */
[----:B------:R-:W-:-:S05]  /*22170*/  IMAD R4, R27, 0x60, R7 ;  /* 0x000000601b047824 */ /* 0x000fca00078e0207 */
[----:B------:R-:W-:-:S04]  /*22180*/  ISETP.GE.AND P0, PT, R4, R37, PT ;  /* 0x000000250400720c */ /* 0x000fc80003f06270 */
[----:B------:R-:W-:Y:S01]  /*22190*/  ISETP.GT.U32.OR P0, PT, R7, 0x5f, P0 ;  /* 0x0000005f0700780c */ /* 0x000fe20000704470 */
[----:B---3--:R-:W-:-:S05]  /*221a0*/  IMAD.SHL.U32 R21, R21, 0x8, RZ ;  /* 0x0000000815157824 */ /* 0x008fca00078e00ff */
[----:B------:R-:W-:Y:S02]  /*221b0*/  LOP3.LUT R21, R21, 0x38, RZ, 0xc0, !PT ;  /* 0x0000003815157812 */ /* 0x000fe400078ec0ff */
        /* <DEDUP_REMOVED lines=8> */
[----:B------:R-:W1:Y:S01]  /*22240*/  @!P0 LDC.64 R2, c[0x0][0x428] ;  /* 0x00010a00ff028b82 */ /* 0x000e620000000a00 */
[----:B------:R-:W-:-:S04]  /*22250*/  LOP3.LUT R20, R21, 0x40, RZ, 0xfc, !PT ;  /* 0x0000004015147812 */ /* 0x000fc800078efcff */
[----:B------:R-:W-:Y:S02]  /*22260*/  ISETP.GE.AND P2, PT, R20, UR4, PT ;  /* 0x0000000414007c0c */ /* 0x000fe4000bf46270 */
[----:B------:R-:W-:Y:S01]  /*22270*/  ISETP.GE.AND P1, PT, R21, UR4, PT ;  /* 0x0000000415007c0c */ /* 0x000fe2000bf26270 */
[----:B------:R-:W-:Y:S01]  /*22280*/  ULDC UR4, c[0x0][0x2f4] ;  /* 0x0000bd0000047ab9 */ /* 0x000fe20000000800 */
[----:B------:R-:W-:Y:S02]  /*22290*/  SEL R30, RZ, 0xffffffff, P2 ;  /* 0xffffffffff1e7807 */ /* 0x000fe40001000000 */
[----:B------:R-:W-:Y:S02]  /*222a0*/  SEL R5, RZ, 0x1, P1 ;  /* 0x00000001ff057807 */ /* 0x000fe40000800000 */
[----:B------:R-:W-:Y:S02]  /*222b0*/  SHF.L.U32 R30, R30, 0x1, RZ ;  /* 0x000000011e1e7819 */ /* 0x000fe400000006ff */
[----:B------:R-:W-:-:S02]  /*222c0*/  SHF.R.S32.HI R8, RZ, 0x1f, R33 ;  /* 0x0000001fff087819 */ /* 0x000fc40000011421 */
[----:B------:R-:W-:Y:S02]  /*222d0*/  LOP3.LUT R30, R30, 0x2, R5, 0xe2, !PT ;  /* 0x000000021e1e7812 */ /* 0x000fe400078ee205 */
[--C-:B------:R-:W-:Y:S01]  /*222e0*/  @!P0 SHF.R.S32.HI R5, RZ, 0x1f, R4.reuse ;  /* 0x0000001fff058819 */ /* 0x100fe20000011404 */
[-C--:B-1----:R-:W-:Y:S02]  /*222f0*/  @!P0 IMAD R6, R8, R2.reuse, RZ ;  /* 0x0000000208068224 */ /* 0x082fe400078e02ff */
[----:B------:R-:W-:-:S04]  /*22300*/  @!P0 IMAD.WIDE.U32 R4, R33, R2, R4 ;  /* 0x0000000221048225 */ /* 0x000fc800078e0004 */
        /* <DEDUP_REMOVED lines=10> */
[----:B------:R-:W-:-:S09]  /*223b0*/  ISETP.GE.AND P2, PT, R21, UR4, PT ;  /* 0x0000000415007c0c */ /* 0x000fd2000bf46270 */
[----:B------:R-:W-:-:S04]  /*223c0*/  @P0 LOP3.LUT R23, R23, 0x8, RZ, 0xfc, !PT ;  /* 0x0000000817170812 */ /* 0x000fc800078efcff */
[----:B------:R-:W-:-:S04]  /*223d0*/  LOP3.LUT R23, R23, 0xffffffef, RZ, 0xc0, !PT ;  /* 0xffffffef17177812 */ /* 0x000fc800078ec0ff */
[----:B------:R-:W-:Y:S01]  /*223e0*/  @P3 LOP3.LUT R23, R23, 0x10, RZ, 0xfc, !PT ;  /* 0x0000001017173812 */ /* 0x000fe200078efcff */
[----:B------:R1:W-:Y:S03]  /*223f0*/  STL [R1+0x8], R8 ;  /* 0x0000080801007387 */ /* 0x0003e60000100800 */
[----:B------:R-:W-:Y:S02]  /*22400*/  LOP3.LUT R23, R23, 0xfffffffb, RZ, 0xc0, !PT ;  /* 0xfffffffb17177812 */ /* 0x000fe400078ec0ff */
[----:B------:R-:W-:Y:S02]  /*22410*/  LOP3.LUT R7, R21, 0x80, RZ, 0xfc, !PT ;  /* 0x0000008015077812 */ /* 0x000fe400078efcff */
[----:B------:R-:W-:Y:S02]  /*22420*/  ISETP.GE.AND P1, PT, R20, UR4, PT ;  /* 0x0000000414007c0c */ /* 0x000fe4000bf26270 */
[----:B------:R-:W-:-:S02]  /*22430*/  @P2 LOP3.LUT R23, R23, 0x4, RZ, 0xfc, !PT ;  /* 0x0000000417172812 */ /* 0x000fc400078efcff */
[----:B------:R-:W-:Y:S02]  /*22440*/  ISETP.GE.AND P0, PT, R7, UR4, PT ;  /* 0x0000000407007c0c */ /* 0x000fe4000bf06270 */
[----:B------:R-:W-:-:S04]  /*22450*/  LOP3.LUT R23, R23, 0xfffffffe, RZ, 0xc0, !PT ;  /* 0xfffffffe17177812 */ /* 0x000fc800078ec0ff */
[----:B------:R-:W-:-:S04]  /*22460*/  LOP3.LUT R23, R23, 0xfffffffd, RZ, 0xc0, !PT ;  /* 0xfffffffd17177812 */ /* 0x000fc800078ec0ff */
[----:B------:R-:W-:-:S04]  /*22470*/  @P1 LOP3.LUT R23, R23, 0x2, RZ, 0xfc, !PT ;  /* 0x0000000217171812 */ /* 0x000fc800078efcff */
[----:B------:R-:W-:Y:S01]  /*22480*/  @P0 LOP3.LUT R23, R23, 0x1, RZ, 0xfc, !PT ;  /* 0x0000000117170812 */ /* 0x000fe200078efcff */
[----:B-1----:R-:W-:Y:S06]  /*22490*/  BRA.DIV UR5, `(.L_x_2960) ;  /* 0x0000005605707947 */ /* 0x002fec000b800000 */
.L_x_3089:
[----:B------:R-:W-:Y:S05]  /*224a0*/  @!P3 BRA `(.L_x_2961) ;  /* 0x000000000004b947 */ /* 0x000fea0003800000 */
[----:B------:R-:W-:Y:S01]  /*224b0*/  BPT.TRAP 0x1 ;  /* 0x000000040000795c */ /* 0x000fe20000300000 */
.L_x_2961:
        /* <DEDUP_REMOVED lines=21> */
[----:B------:R-:W1:Y:S02]  /*22610*/  SYNCS.PHASECHK.TRANS64.TRYWAIT P0, [R7+URZ+0x2a840], R2 ;  /* 0x02a84002070075a7 */ /* 0x000e64000800017f */
[----:B-1----:R-:W-:Y:S05]  /*22620*/  @!P0 BRA `(.L_x_2963) ;  /* 0x0000005400408947 */ /* 0x002fea0003800000 */
.L_x_3090:
[----:B------:R-:W-:Y:S05]  /*22630*/  BSYNC B0 ;  /* 0x0000000000007941 */ /* 0x000fea0003800000 */
.L_x_2962:
[----:B------:R-:W2:Y:S01]  /*22640*/  S2R R8, SR_TID.X ;  /* 0x0000000000087919 */ /* 0x000ea20000002100 */
[----:B------:R-:W-:Y:S01]  /*22650*/  ULDC.64 UR4, c[0x0][0x300] ;  /* 0x0000c00000047ab9 */ /* 0x000fe20000000a00 */
[----:B------:R-:W-:Y:S01]  /*22660*/  ULDC.64 UR6, c[0x0][0x2e8] ;  /* 0x0000ba0000067ab9 */ /* 0x000fe20000000a00 */
[----:B------:R-:W-:Y:S01]  /*22670*/  IMAD R5, R5, UR4, RZ ;  /* 0x0000000405057c24 */ /* 0x000fe2000f8e02ff */
[----:B0-----:R-:W0:Y:S01]  /*22680*/  S2R R9, SR_TID.X ;  /* 0x0000000000097919 */ /* 0x001e220000002100 */
[C---:B-1----:R-:W-:Y:S01]  /*22690*/  IMAD.WIDE.U32 R2, R0.reuse, UR4, RZ ;  /* 0x0000000400027c25 */ /* 0x042fe2000f8e00ff */
        /* <DEDUP_REMOVED lines=17> */
[----:B--2---:R-:W-:Y:S02]  /*227b0*/  LOP3.LUT R8, R8, 0x7f, RZ, 0xc0, !PT ;  /* 0x0000007f08087812 */ /* 0x004fe400078ec0ff */
[----:B------:R-:W-:Y:S01]  /*227c0*/  LEA.HI.X R0, R2, UR7, R0, 0x1, P0 ;  /* 0x0000000702007c11 */ /* 0x000fe200080f0c00 */
[----:B0-----:R-:W-:Y:S01]  /*227d0*/  IMAD.SHL.U32 R9, R9, 0x8, RZ ;  /* 0x0000000809097824 */ /* 0x001fe200078e00ff */
        /* <DEDUP_REMOVED lines=67> */
.L_x_3104:
        /* <DEDUP_REMOVED lines=12> */
.L_x_2965:
        /* <DEDUP_REMOVED lines=10> */
.L_x_2966:
        /* <DEDUP_REMOVED lines=29> */
[----:B-1----:R-:W-:-:S02]  /*22f40*/  IMAD.U32 R7, RZ, RZ, UR7 ;  /* 0x00000007ff077e24 */ /* 0x002fc4000f8e00ff */
[----:B------:R-:W-:Y:S02]  /*22f50*/  IMAD.U32 R10, RZ, RZ, UR8 ;  /* 0x00000008ff0a7e24 */ /* 0x000fe4000f8e00ff */
[----:B------:R-:W-:Y:S02]  /*22f60*/  IMAD.U32 R11, RZ, RZ, UR9 ;  /* 0x00000009ff0b7e24 */ /* 0x000fe4000f8e00ff */
[----:B------:R-:W-:Y:S02]  /*22f70*/  IMAD.MOV.U32 R8, RZ, RZ, 0x70 ;  /* 0x00000070ff087424 */ /* 0x000fe400078e00ff */
[----:B------:R-:W-:Y:S02]  /*22f80*/  IMAD.MOV.U32 R12, RZ, RZ, 0x1 ;  /* 0x00000001ff0c7424 */ /* 0x000fe400078e00ff */
[----:B------:R-:W-:-:S07]  /*22f90*/  IMAD.MOV.U32 R13, RZ, RZ, RZ ;  /* 0x000000ffff0d7224 */ /* 0x000fce00078e00ff */
[----:B------:R-:W-:-:S07]  /*22fa0*/  LEPC R20, `(.L_x_2968) ;  /* 0x000000001014794e */ /* 0x000fce0000000000 */
[----:B0-----:R-:W-:Y:S05]  /*22fb0*/  CALL.ABS.NOINC R2 ;  /* 0x0000000002007343 */ /* 0x001fea0003c00000 */
.L_x_2968:
[----:B------:R-:W-:Y:S05]  /*22fc0*/  BSYNC B6 ;  /* 0x0000000000067941 */ /* 0x000fea0003800000 */
.L_x_2967:
[----:B------:R-:W2:Y:S01]  /*22fd0*/  LDL.LU R20, [R1+0x28] ;  /* 0x0000280001147983 */ /* 0x000ea20000300800 */
[----:B------:R-:W-:Y:S01]  /*22fe0*/  ULDC.64 UR4, c[0x0][0x2d8] ;  /* 0x0000b60000047ab9 */ /* 0x000fe20000000a00 */
[----:B-1----:R-:W1:Y:S02]  /*22ff0*/  LDC R7, c[0x0][0x448] ;  /* 0x00011200ff077b82 */ /* 0x002e640000000800 */
[----:B0-----:R-:W3:Y:S04]  /*23000*/  LDL.LU.64 R2, [R1+0x18] ;  /* 0x0000180001027983 */ /* 0x001ee80000300a00 */
[----:B------:R0:W5:Y:S01]  /*23010*/  LDL R10, [R1+0x10] ;  /* 0x00001000010a7983 */ /* 0x0001620000100800 */
[----:B-1----:R-:W-:-:S13]  /*23020*/  ISETP.NE.AND P0, PT, R7, 0x1, PT ;  /* 0x000000010700780c */ /* 0x002fda0003f05270 */
[----:B------:R-:W1:Y:S01]  /*23030*/  @P0 LDC R6, c[0x0][0x44c] ;  /* 0x00011300ff060b82 */ /* 0x000e620000000800 */
[----:B------:R-:W4:Y:S02]  /*23040*/  S2R R8, SR_TID.X ;  /* 0x0000000000087919 */ /* 0x000f240000002100 */
[----:B----4-:R-:W-:-:S05]  /*23050*/  IMAD.SHL.U32 R8, R8, 0x8, RZ ;  /* 0x0000000808087824 */ /* 0x010fca00078e00ff */
[----:B------:R-:W-:Y:S01]  /*23060*/  LOP3.LUT R8, R8, 0x38, RZ, 0xc0, !PT ;  /* 0x0000003808087812 */ /* 0x000fe200078ec0ff */
[----:B---3--:R-:W-:Y:S02]  /*23070*/  IMAD.MOV.U32 R3, RZ, RZ, R35 ;  /* 0x000000ffff037224 */ /* 0x008fe400078e0023 */
        /* <DEDUP_REMOVED lines=14> */
[----:B------:R-:W-:-:S05]  /*23160*/  LOP3.LUT R20, R21, 0x70, R20, 0xf8, !PT ;  /* 0x0000007015147812 */ /* 0x000fca00078ef814 */
[----:B------:R-:W-:Y:S01]  /*23170*/  IMAD R5, R17, 0x80, R20 ;  /* 0x0000008011057824 */ /* 0x000fe200078e0214 */
[----:B------:R-:W2:Y:S03]  /*23180*/  S2R R21, SR_TID.X ;  /* 0x0000000000157919 */ /* 0x000ea60000002100 */
[----:B-1----:R-:W-:-:S04]  /*23190*/  @P0 IMAD.HI.U32 R6, R5, R6, RZ ;  /* 0x0000000605060227 */ /* 0x002fc800078e00ff */
[----:B------:R-:W-:Y:S01]  /*231a0*/  IMAD.MOV.U32 R4, RZ, RZ, R5 ;  /* 0x000000ffff047224 */ /* 0x000fe200078e0005 */
[----:B---3--:R-:W-:Y:S01]  /*231b0*/  @P0 SHF.R.U32.HI R4, RZ, R0, R6 ;  /* 0x00000000ff040219 */ /* 0x008fe20000011606 */
[----:B------:R-:W1:Y:S04]  /*231c0*/  S2R R20, SR_TID.X ;  /* 0x0000000000147919 */ /* 0x000e680000002100 */
        /* <DEDUP_REMOVED lines=31> */
[----:B------:R-:W1:Y:S04]  /*233c0*/  SHFL.IDX PT, R2, R4, RZ, 0x181f ;  /* 0x00181fff04027589 */ /* 0x000e6800000e0000 */
[----:B------:R-:W-:Y:S01]  /*233d0*/  ISETP.GE.AND P1, PT, R17, R5, PT ;  /* 0x000000051100720c */ /* 0x000fe20003f26270 */
[----:B------:R-:W-:-:S12]  /*233e0*/  SHFL.IDX PT, R14, R0, 0x7, 0x181f ;  /* 0x00f81f00000e7f89 */ /* 0x000fd800000e0000 */
[----:B0-----:R-:W-:-:S05]  /*233f0*/  @!P1 LEA R6, P4, R8, R3, 0x1 ;  /* 0x0000000308069211 */ /* 0x001fca00078808ff */
[----:B-1----:R-:W-:Y:S01]  /*23400*/  @!P1 IMAD.X R3, RZ, RZ, R2, P4 ;  /* 0x000000ffff039224 */ /* 0x002fe200020e0602 */
[----:B------:R-:W-:Y:S01]  /*23410*/  @!P1 MOV R2, R6 ;  /* 0x0000000600029202 */ /* 0x000fe20000000f00 */
[----:B------:R-:W-:-:S04]  /*23420*/  VIADD R6, R17, 0x10 ;  /* 0x0000001011067836 */ /* 0x000fc80000000000 */
        /* <DEDUP_REMOVED lines=69> */
.L_x_3121:
        /* <DEDUP_REMOVED lines=12> */
.L_x_2971:
[----:B------:R-:W-:Y:S05]  /*23940*/  BSYNC B0 ;  /* 0x0000000000007941 */ /* 0x000fea0003800000 */
.L_x_2970:
[----:B------:R-:W-:Y:S01]  /*23950*/  NOP ;  /* 0x0000000000007918 */ /* 0x000fe20000000000 */
[----:B------:R-:W-:-:S13]  /*23960*/  PLOP3.LUT P0, PT, PT, PT, PT, 0x80, 0x0 ;  /* 0x000000000000781c */ /* 0x000fda0003f0f070 */
.L_x_2972:
        /* <DEDUP_REMOVED lines=18> */
[----:B--2---:R-:W-:Y:S02]  /*23a90*/  VIADD R0, R2, 0xfffffffe ;  /* 0xfffffffe02007836 */ /* 0x004fe40000000000 */
[----:B01----:R-:W-:Y:S05]  /*23aa0*/  @!P0 BRA `(.L_x_2974) ;  /* 0x0000005400208947 */ /* 0x003fea0003800000 */
.L_x_3122:
[----:B------:R-:W-:Y:S05]  /*23ab0*/  BSYNC B0 ;  /* 0x0000000000007941 */ /* 0x000fea0003800000 */
.L_x_2973:
[----:B------:R-:W2:Y:S01]  /*23ac0*/  LDL R2, [R1] ;  /* 0x0000000001027983 */ /* 0x000ea20000100800 */
[----:B------:R-:W-:Y:S01]  /*23ad0*/  BSSY B0, `(.L_x_2975) ;  /* 0x00000f8000007945 */ /* 0x000fe20003800000 */
[----:B--2---:R-:W-:-:S13]  /*23ae0*/  ISETP.GE.AND P0, PT, R0, R2, PT ;  /* 0x000000020000720c */ /* 0x004fda0003f06270 */
[----:B------:R-:W-:Y:S05]  /*23af0*/  @!P0 BRA `(.L_x_2976) ;  /* 0x0000000c00d48947 */ /* 0x000fea0003800000 */
[----:B------:R-:W-:Y:S02]  /*23b00*/  IMAD.MOV.U32 R10, RZ, RZ, R28 ;  /* 0x000000ffff0a7224 */ /* 0x000fe400078e001c */
[----:B------:R-:W-:Y:S02]  /*23b10*/  IMAD.MOV.U32 R17, RZ, RZ, R29 ;  /* 0x000000ffff117224 */ /* 0x000fe400078e001d */
[----:B------:R-:W-:-:S07]  /*23b20*/  IMAD.MOV.U32 R32, RZ, RZ, R27 ;  /* 0x000000ffff207224 */ /* 0x000fce00078e001b */
.L_x_2989:
[----:B------:R-:W2:Y:S01]  /*23b30*/  LDL R2, [R1+0x4] ;  /* 0x0000040001027983 */ /* 0x000ea20000100800 */
[----:B------:R-:W1:Y:S03]  /*23b40*/  LDC R7, c[0x0][0x430] ;  /* 0x00010c00ff077b82 */ /* 0x000e660000000800 */
[----:B------:R-:W3:Y:S01]  /*23b50*/  LDL R8, [R1+0x8] ;  /* 0x0000080001087983 */ /* 0x000ee20000100800 */
[----:B0-----:R-:W0:Y:S01]  /*23b60*/  S2R R3, SR_TID.X ;  /* 0x0000000000037919 */ /* 0x001e220000002100 */
[----:B------:R-:W4:Y:S01]  /*23b70*/  S2R R9, SR_TID.X ;  /* 0x0000000000097919 */ /* 0x000f220000002100 */
[----:B-1----:R-:W-:-:S13]  /*23b80*/  ISETP.NE.AND P0, PT, R7, 0x1, PT ;  /* 0x000000010700780c */ /* 0x002fda0003f05270 */
[----:B------:R-:W1:Y:S01]  /*23b90*/  @P0 LDC R5, c[0x0][0x434] ;  /* 0x00010d00ff050b82 */ /* 0x000e620000000800 */
[----:B0-----:R-:W-:-:S04]  /*23ba0*/  LOP3.LUT R3, R3, 0x7f, RZ, 0xc0, !PT ;  /* 0x0000007f03037812 */ /* 0x001fc800078ec0ff */
[----:B------:R-:W-:Y:S01]  /*23bb0*/  SHF.R.U32.HI R3, RZ, 0x3, R3 ;  /* 0x00000003ff037819 */ /* 0x000fe20000011603 */
[----:B----4-:R-:W-:-:S05]  /*23bc0*/  IMAD.SHL.U32 R9, R9, 0x10, RZ ;  /* 0x0000001009097824 */ /* 0x010fca00078e00ff */
[----:B------:R-:W-:Y:S02]  /*23bd0*/  LOP3.LUT R9, R3, 0x70, R9, 0xf8, !PT ;  /* 0x0000007003097812 */ /* 0x000fe400078ef809 */
[----:B------:R-:W0:Y:S02]  /*23be0*/  @P0 LDC R3, c[0x0][0x438] ;  /* 0x00010e00ff030b82 */ /* 0x000e240000000800 */
[----:B------:R-:W-:Y:S01]  /*23bf0*/  ISETP.GT.U32.AND P2, PT, R9, 0x5f, PT ;  /* 0x0000005f0900780c */ /* 0x000fe20003f44070 */
        /* <DEDUP_REMOVED lines=28> */
.L_x_2977:
[----:B------:R-:W-:Y:S01]  /*23dc0*/  IMAD R5, R28, 0x8, R22 ;  /* 0x000000081c057824 */ /* 0x000fe200078e0216 */
[----:B------:R-:W-:Y:S01]  /*23dd0*/  SHF.L.U32 R0, R29, 0x1f, RZ ;  /* 0x0000001f1d007819 */ /* 0x000fe200000006ff */
[----:B------:R-:W-:Y:S03]  /*23de0*/  BSSY B1, `(.L_x_2978) ;  /* 0x0000003000017945 */ /* 0x000fe60003800000 */
[----:B------:R-:W0:Y:S02]  /*23df0*/  SYNCS.PHASECHK.TRANS64.TRYWAIT P0, [R5+URZ+0x2a840], R0 ;  /* 0x02a84000050075a7 */ /* 0x000e24000800017f */
[----:B0-----:R-:W-:Y:S05]  /*23e00*/  @!P0 BRA `(.L_x_2979) ;  /* 0x00000050005c8947 */ /* 0x001fea0003800000 */
.L_x_3123:
[----:B------:R-:W-:Y:S05]  /*23e10*/  BSYNC B1 ;  /* 0x0000000000017941 */ /* 0x000fea0003800000 */
.L_x_2978:
[----:B------:R-:W-:Y:S01]  /*23e20*/  SHF.R.S32.HI R20, RZ, 0x1f, R7 ;  /* 0x0000001fff147819 */ /* 0x000fe20000011407 */
[----:B------:R-:W-:Y:S01]  /*23e30*/  ULDC.64 UR4, c[0x0][0x300] ;  /* 0x0000c00000047ab9 */ /* 0x000fe20000000a00 */
[----:B-----5:R-:W-:Y:S01]  /*23e40*/  SHF.R.S32.HI R21, RZ, 0x1f, R6 ;  /* 0x0000001fff157819 */ /* 0x020fe20000011406 */
[----:B------:R-:W-:Y:S01]  /*23e50*/  IMAD.WIDE.U32 R2, R7, UR4, RZ ;  /* 0x0000000407027c25 */ /* 0x000fe2000f8e00ff */
[----:B------:R-:W-:Y:S01]  /*23e60*/  ULDC.64 UR6, c[0x0][0x2e8] ;  /* 0x0000ba0000067ab9 */ /* 0x000fe20000000a00 */
[C---:B------:R-:W-:Y:S02]  /*23e70*/  LOP3.LUT P3, RZ, R23.reuse, 0x4, RZ, 0xc0, !PT ;  /* 0x0000000417ff7812 */ /* 0x040fe4000786c0ff */
[----:B0-----:R-:W-:Y:S01]  /*23e80*/  IMAD R0, R20, UR4, RZ ;  /* 0x0000000414007c24 */ /* 0x001fe2000f8e02ff */
        /* <DEDUP_REMOVED lines=25> */
[----:B-1----:R-:W-:-:S04]  /*24020*/  IADD3 R2, P0, R2, R0, RZ ;  /* 0x0000000002027210 */ /* 0x002fc80007f1e0ff */
[----:B--2---:R-:W-:-:S05]  /*24030*/  IADD3.X R3, RZ, R3, RZ, P0, !PT ;  /* 0x00000003ff037210 */ /* 0x004fca00007fe4ff */
        /* <DEDUP_REMOVED lines=32> */
.L_x_3137:
        /* <DEDUP_REMOVED lines=10> */
.L_x_2981:
        /* <DEDUP_REMOVED lines=10> */
.L_x_2982:
[----:B------:R2:W-:Y:S01]  /*24380*/  SYNCS.ARRIVE.TRANS64.A1T0 RZ, [R5+URZ+0x2a830], RZ ;  /* 0x02a830ff05ff79a7 */ /* 0x0005e2000810003f */
[----:B------:R-:W-:Y:S05]  /*24390*/  @!P2 BRA `(.L_x_2983) ;  /* 0x000000000004a947 */ /* 0x000fea0003800000 */
[----:B------:R-:W-:Y:S01]  /*243a0*/  BPT.TRAP 0x1 ;  /* 0x000000040000795c */ /* 0x000fe20000300000 */
.L_x_2983:
[----:B-1----:R-:W-:Y:S01]  /*243b0*/  SHF.L.U32 R2, R17, 0x1f, RZ ;  /* 0x0000001f11027819 */ /* 0x002fe200000006ff */
[----:B--2---:R-:W-:Y:S01]  /*243c0*/  IMAD R5, R10, 0x8, R22 ;  /* 0x000000080a057824 */ /* 0x004fe200078e0216 */
[----:B------:R-:W-:Y:S03]  /*243d0*/  BSSY B1, `(.L_x_2984) ;  /* 0x0000003000017945 */ /* 0x000fe60003800000 */
[----:B------:R-:W1:Y:S02]  /*243e0*/  SYNCS.PHASECHK.TRANS64.TRYWAIT P0, [R5+URZ+0x2a860], R2 ;  /* 0x02a86002050075a7 */ /* 0x000e64000800017f */
[----:B-1----:R-:W-:Y:S05]  /*243f0*/  @!P0 BRA `(.L_x_2985) ;  /* 0x0000005000d08947 */ /* 0x002fea0003800000 */
.L_x_3138:
[----:B------:R-:W-:Y:S05]  /*24400*/  BSYNC B1 ;  /* 0x0000000000017941 */ /* 0x000fea0003800000 */
.L_x_2984:
        /* <DEDUP_REMOVED lines=54> */
.L_x_3152:
        /* <DEDUP_REMOVED lines=21> */
.L_x_2987:
        /* <DEDUP_REMOVED lines=10> */
.L_x_2988:
        /* <DEDUP_REMOVED lines=15> */
.L_x_2976:
[----:B------:R-:W-:Y:S05]  /*24a50*/  BSYNC B0 ;  /* 0x0000000000007941 */ /* 0x000fea0003800000 */
.L_x_2975:
        /* <DEDUP_REMOVED lines=17> */
.L_x_2991:
[----:B------:R-:W-:Y:S05]  /*24b70*/  BSYNC B0 ;  /* 0x0000000000007941 */ /* 0x000fea0003800000 */
.L_x_2990:
[----:B------:R-:W-:-:S13]  /*24b80*/  LOP3.LUT P0, RZ, R23, 0x10, RZ, 0xc0, !PT ;  /* 0x0000001017ff7812 */ /* 0x000fda000780c0ff */
[----:B------:R-:W-:Y:S05]  /*24b90*/  @!P0 BRA `(.L_x_2992) ;  /* 0x0000000000048947 */ /* 0x000fea0003800000 */
[----:B------:R-:W-:Y:S01]  /*24ba0*/  BPT.TRAP 0x1 ;  /* 0x000000040000795c */ /* 0x000fe20000300000 */
.L_x_2992:
[----:B------:R-:W-:Y:S01]  /*24bb0*/  IMAD R0, R28, 0x8, R22 ;  /* 0x000000081c007824 */ /* 0x000fe200078e0216 */
[----:B0-----:R-:W-:Y:S01]  /*24bc0*/  SHF.L.U32 R3, R29, 0x1f, RZ ;  /* 0x0000001f1d037819 */ /* 0x001fe200000006ff */
[----:B------:R-:W-:Y:S01]  /*24bd0*/  BSSY B0, `(.L_x_2993) ;  /* 0x0000004000007945 */ /* 0x000fe20003800000 */
[----:B------:R-:W-:Y:S02]  /*24be0*/  IMAD R6, R27, -0x60, R37 ;  /* 0xffffffa01b067824 */ /* 0x000fe400078e0225 */
[----:B------:R-:W0:Y:S02]  /*24bf0*/  SYNCS.PHASECHK.TRANS64.TRYWAIT P0, [R0+URZ+0x2a860], R3 ;  /* 0x02a86003000075a7 */ /* 0x000e24000800017f */
[----:B0-----:R-:W-:Y:S05]  /*24c00*/  @!P0 BRA `(.L_x_2994) ;  /* 0x0000005000d08947 */ /* 0x001fea0003800000 */
.L_x_3153:
[----:B------:R-:W-:Y:S05]  /*24c10*/  BSYNC B0 ;  /* 0x0000000000007941 */ /* 0x000fea0003800000 */
.L_x_2993:
        /* <DEDUP_REMOVED lines=57> */
.L_x_3167:
        /* <DEDUP_REMOVED lines=11> */
.L_x_2996:
        /* <DEDUP_REMOVED lines=10> */
.L_x_2997:
[----:B------:R-:W-:Y:S01]  /*25100*/  VIADD R28, R28, 0x1 ;  /* 0x000000011c1c7836 */ /* 0x000fe20000000000 */
[----:B------:R1:W-:Y:S04]  /*25110*/  SYNCS.ARRIVE.TRANS64.A1T0 RZ, [R0+URZ+0x2a850], RZ ;  /* 0x02a850ff00ff79a7 */ /* 0x0003e8000810003f */
[----:B------:R-:W-:-:S04]  /*25120*/  ISETP.NE.AND P0, PT, R28, 0x2, PT ;  /* 0x000000021c00780c */ /* 0x000fc80003f05270 */
[----:B-1----:R-:W-:Y:S02]  /*25130*/  SEL R0, RZ, 0x1, P0 ;  /* 0x00000001ff007807 */ /* 0x002fe40000000000 */
[----:B------:R-:W-:Y:S02]  /*25140*/  SEL R28, R28, RZ, P0 ;  /* 0x000000ff1c1c7207 */ /* 0x000fe40000000000 */
[----:B------:R-:W-:-:S07]  /*25150*/  LOP3.LUT R29, R29, R0, RZ, 0x3c, !PT ;  /* 0x000000001d1d7212 */ /* 0x000fce00078e3cff */
.L_x_2954:
[----:B------:R-:W-:Y:S05]  /*25160*/  BSYNC B7 ;  /* 0x0000000000077941 */ /* 0x000fea0003800000 */
.L_x_2952:
[----:B------:R-:W-:-:S13]  /*25170*/  LOP3.LUT P0, RZ, R23, 0x20, RZ, 0xc0, !PT ;  /* 0x0000002017ff7812 */ /* 0x000fda000780c0ff */
[----:B------:R-:W-:Y:S05]  /*25180*/  @!P0 BRA `(.L_x_2998) ;  /* 0x0000000000248947 */ /* 0x000fea0003800000 */
[----:B------:R-:W-:Y:S05]  /*25190*/  WARPSYNC.ALL ;  /* 0x0000000000007948 */ /* 0x000fea0003800000 */
[----:B------:R-:W1:Y:S08]  /*251a0*/  S2UR UR5, SR_CgaCtaId ;  /* 0x00000000000579c3 */ /* 0x000e700000008800 */
[----:B------:R-:W-:Y:S06]  /*251b0*/  BAR.SYNC.DEFER_BLOCKING 0x5, 0x180 ;  /* 0x0146000000007b1d */ /* 0x000fec0000010000 */
[----:B------:R-:W-:-:S02]  /*251c0*/  UMOV UR4, 0x400 ;  /* 0x0000040000047882 */ /* 0x000fc40000000000 */
[----:B-1----:R-:W-:-:S06]  /*251d0*/  ULEA UR4, UR5, UR4, 0x18 ;  /* 0x0000000405047291 */ /* 0x002fcc000f8ec03f */
[----:B0-----:R-:W-:-:S05]  /*251e0*/  IMAD.U32 R22, RZ, RZ, UR4 ;  /* 0x00000004ff167e24 */ /* 0x001fca000f8e00ff */
[----:B------:R0:W1:Y:S01]  /*251f0*/  LDS.128 R16, [R22+0x2a8d0] ;  /* 0x02a8d00016107984 */ /* 0x0000620000000c00 */
[----:B------:R-:W-:Y:S06]  /*25200*/  BAR.ARV 0x4, 0x180 ;  /* 0x0106000000007b1d */ /* 0x000fec0000002000 */
[----:B------:R-:W-:Y:S05]  /*25210*/  BRA `(.L_x_2999) ;  /* 0x0000000c00d47947 */ /* 0x000fea0003800000 */
.L_x_2998:
[----:B------:R-:W1:Y:S01]  /*25220*/  S2R R8, SR_TID.X ;  /* 0x0000000000087919 */ /* 0x000e620000002100 */
[----:B------:R-:W-:Y:S01]  /*25230*/  UMOV UR4, 0xffffffff ;  /* 0xffffffff00047882 */ /* 0x000fe20000000000 */
[----:B-1----:R-:W-:-:S04]  /*25240*/  LOP3.LUT R8, R8, 0x1f, RZ, 0xc0, !PT ;  /* 0x0000001f08087812 */ /* 0x002fc800078ec0ff */
[----:B------:R-:W-:Y:S01]  /*25250*/  ISETP.NE.AND P0, PT, R8, 0x1f, PT ;  /* 0x0000001f0800780c */ /* 0x000fe20003f05270 */
[----:B------:R-:W-:-:S12]  /*25260*/  BRA.DIV UR4, `(.L_x_3000) ;  /* 0x0000005604387947 */ /* 0x000fd8000b800000 */
[----:B------:R-:W-:Y:S01]  /*25270*/  IMAD.IADD R7, R19, 0x1, R8 ;  /* 0x0000000113077824 */ /* 0x000fe200078e0208 */
[----:B------:R-:W-:-:S04]  /*25280*/  ULDC UR4, c[0x0][0xc3c] ;  /* 0x00030f0000047ab9 */ /* 0x000fc80000000800 */
[----:B------:R-:W-:-:S13]  /*25290*/  ISETP.GE.OR P1, PT, R7, UR4, !P0 ;  /* 0x0000000407007c0c */ /* 0x000fda000c726670 */
[----:B0-----:R-:W0:Y:S08]  /*252a0*/  @!P1 LDC.64 R2, c[0x0][0xc80] ;  /* 0x00032000ff029b82 */ /* 0x001e300000000a00 */
        /* <DEDUP_REMOVED lines=11> */
[C---:B------:R-:W-:Y:S01]  /*25360*/  ISETP.GE.U32.AND P5, PT, R8.reuse, 0x10, PT ;  /* 0x000000100800780c */ /* 0x040fe20003fa6070 */
[----:B------:R-:W-:Y:S01]  /*25370*/  SHFL.IDX PT, R7, R16, 0x1, 0x1f ;  /* 0x00201f0010077f89 */ /* 0x000fe200000e0000 */
[----:B--2---:R-:W-:Y:S01]  /*25380*/  @!P1 IMAD.MOV.U32 R17, RZ, RZ, R6 ;  /* 0x000000ffff119224 */ /* 0x004fe200078e0006 */
[----:B------:R-:W-:Y:S01]  /*25390*/  MOV R6, RZ ;  /* 0x000000ff00067202 */ /* 0x000fe20000000f00 */
        /* <DEDUP_REMOVED lines=19> */
.L_x_3177:
[----:B------:R-:W-:Y:S02]  /*254d0*/  ULDC UR4, c[0x0][0xc38] ;  /* 0x00030e0000047ab9 */ /* 0x000fe40000000800 */
[----:B------:R-:W-:-:S04]  /*254e0*/  IMAD.U32 R5, RZ, RZ, UR4 ;  /* 0x00000004ff057e24 */ /* 0x000fc8000f8e00ff */
[----:B-1----:R-:W-:-:S04]  /*254f0*/  IMAD R14, R14, R5, RZ ;  /* 0x000000050e0e7224 */ /* 0x002fc800078e02ff */
[----:B------:R-:W-:-:S05]  /*25500*/  IMAD.IADD R7, R7, 0x1, R14 ;  /* 0x0000000107077824 */ /* 0x000fca00078e020e */
[----:B------:R-:W-:-:S13]  /*25510*/  ISETP.GT.AND P6, PT, R7, R0, PT ;  /* 0x000000000700720c */ /* 0x000fda0003fc4270 */
[----:B------:R-:W-:Y:S05]  /*25520*/  @P6 BRA `(.L_x_3001) ;  /* 0x0000000000a46947 */ /* 0x000fea0003800000 */
.L_x_3004:
        /* <DEDUP_REMOVED lines=35> */
.L_x_3185:
[----:B------:R-:W-:Y:S02]  /*25760*/  ULDC UR4, c[0x0][0xc38] ;  /* 0x00030e0000047ab9 */ /* 0x000fe40000000800 */
[----:B------:R-:W-:-:S04]  /*25770*/  IMAD.U32 R5, RZ, RZ, UR4 ;  /* 0x00000004ff057e24 */ /* 0x000fc8000f8e00ff */
[----:B-1----:R-:W-:-:S04]  /*25780*/  IMAD R14, R14, R5, RZ ;  /* 0x000000050e0e7224 */ /* 0x002fc800078e02ff */
[----:B------:R-:W-:-:S05]  /*25790*/  IMAD.IADD R7, R14, 0x1, R7 ;  /* 0x000000010e077824 */ /* 0x000fca00078e0207 */
[----:B------:R-:W-:-:S13]  /*257a0*/  ISETP.GT.AND P6, PT, R7, R0, PT ;  /* 0x000000000700720c */ /* 0x000fda0003fc4270 */
[----:B------:R-:W-:Y:S05]  /*257b0*/  @!P6 BRA `(.L_x_3004) ;  /* 0xfffffffc005ce947 */ /* 0x000fea000383ffff */
.L_x_3001:
        /* <DEDUP_REMOVED lines=10> */
.L_x_3190:
[----:B------:R-:W-:-:S13]  /*25860*/  ISETP.NE.AND P0, PT, R3, RZ, PT ;  /* 0x000000ff0300720c */ /* 0x000fda0003f05270 */
[----:B------:R-:W-:Y:S05]  /*25870*/  @!P0 BRA `(.L_x_3006) ;  /* 0x0000000000108947 */ /* 0x000fea0003800000 */
[----:B------:R-:W-:Y:S01]  /*25880*/  UMOV UR4, 0xffffffff ;  /* 0xffffffff00047882 */ /* 0x000fe20000000000 */
[----:B-1----:R-:W-:Y:S02]  /*25890*/  VIADD R12, R12, 0xffffffff ;  /* 0xffffffff0c0c7836 */ /* 0x002fe40000000000 */
[----:B------:R-:W-:Y:S05]  /*258a0*/  BRA.DIV UR4, `(.L_x_3007) ;  /* 0x0000005604f87947 */ /* 0x000fea000b800000 */
[----:B------:R4:W1:Y:S02]  /*258b0*/  SHFL.IDX PT, R6, R2, R12, 0x1f ;  /* 0x00001f0c02067589 */ /* 0x00086400000e0000 */
.L_x_3006:
        /* <DEDUP_REMOVED lines=59> */
.L_x_3008:
        /* <DEDUP_REMOVED lines=29> */
[----:B------:R-:W-:-:S03]  /*25e40*/  IMAD.MOV R2, RZ, RZ, -R2 ;  /* 0x000000ffff027224 */ /* 0x000fc600078e0a02 */
[----:B------:R-:W-:Y:S01]  /*25e50*/  IADD3 R3, -R4, RZ, RZ ;  /* 0x000000ff04037210 */ /* 0x000fe20007ffe1ff */
        /* <DEDUP_REMOVED lines=29> */
.L_x_3009:
[----:B------:R-:W-:-:S05]  /*26030*/  LOP3.LUT R2, RZ, R2, RZ, 0x33, !PT ;  /* 0x00000002ff027212 */ /* 0x000fca00078e33ff */
[----:B------:R-:W-:Y:S01]  /*26040*/  IMAD.IADD R17, R17, 0x1, R2 ;  /* 0x0000000111117824 */ /* 0x000fe200078e0202 */
[----:B------:R-:W-:Y:S06]  /*26050*/  BRA `(.L_x_3010) ;  /* 0x00000000001c7947 */ /* 0x000fec0003800000 */
.L_x_3002:
[----:B------:R-:W-:Y:S01]  /*26060*/  UMOV UR4, URZ ;  /* 0x0000003f00047c82 */ /* 0x000fe20008000000 */
[----:B------:R-:W-:Y:S01]  /*26070*/  UMOV UR5, URZ ;  /* 0x0000003f00057c82 */ /* 0x000fe20008000000 */
[----:B------:R-:W-:Y:S01]  /*26080*/  ULDC UR6, c[0x0][0xc3c] ;  /* 0x00030f0000067ab9 */ /* 0x000fe20000000800 */
[----:B------:R-:W-:Y:S02]  /*26090*/  IMAD.MOV.U32 R16, RZ, RZ, R0 ;  /* 0x000000ffff107224 */ /* 0x000fe400078e0000 */
[----:B------:R-:W-:Y:S02]  /*260a0*/  IMAD.U32 R17, RZ, RZ, UR4 ;  /* 0x00000004ff117e24 */ /* 0x000fe4000f8e00ff */
[----:B------:R-:W-:Y:S02]  /*260b0*/  IMAD.U32 R18, RZ, RZ, UR5 ;  /* 0x00000005ff127e24 */ /* 0x000fe4000f8e00ff */
[----:B------:R-:W-:-:S07]  /*260c0*/  IMAD.U32 R19, RZ, RZ, UR6 ;  /* 0x00000006ff137e24 */ /* 0x000fce000f8e00ff */
.L_x_3010:
        /* <DEDUP_REMOVED lines=10> */
.L_x_2999:
[----:B------:R-:W-:Y:S02]  /*26170*/  ULDC UR4, c[0x0][0xc3c] ;  /* 0x00030f0000047ab9 */ /* 0x000fe40000000800 */
[----:B-1----:R-:W-:-:S13]  /*26180*/  ISETP.GE.AND P0, PT, R19, UR4, PT ;  /* 0x0000000413007c0c */ /* 0x002fda000bf06270 */
[----:B------:R-:W-:Y:S05]  /*26190*/  @!P0 BRA `(.L_x_3011) ;  /* 0xffffff9800ac8947 */ /* 0x000fea000383ffff */
[----:B------:R-:W-:Y:S05]  /*261a0*/  BSYNC B8 ;  /* 0x0000000000087941 */ /* 0x000fea0003800000 */
.L_x_2906:
[----:B------:R-:W3:Y:S01]  /*261b0*/  LDL.LU R0, [R1+0x24] ;  /* 0x0000240001007983 */ /* 0x000ee20000300800 */
[----:B------:R-:W-:Y:S01]  /*261c0*/  BSSY B0, `(.L_x_3012) ;  /* 0x000000b000007945 */ /* 0x000fe20003800000 */
[----:B------:R-:W4:Y:S01]  /*261d0*/  S2R R5, SR_CgaCtaId ;  /* 0x0000000000057919 */ /* 0x000f220000008800 */
[----:B---3--:R-:W-:-:S05]  /*261e0*/  VIADD R0, R0, 0x1 ;  /* 0x0000000100007836 */ /* 0x008fca0000000000 */
[----:B-1----:R-:W-:-:S04]  /*261f0*/  LEA.HI R2, R0, R0, RZ, 0x1 ;  /* 0x0000000000027211 */ /* 0x002fc800078f08ff */
[----:B------:R-:W-:Y:S02]  /*26200*/  LOP3.LUT R3, R2, 0xfffffffe, RZ, 0xc0, !PT ;  /* 0xfffffffe02037812 */ /* 0x000fe400078ec0ff */
[----:B------:R-:W-:-:S03]  /*26210*/  MOV R2, 0x400 ;  /* 0x0000040000027802 */ /* 0x000fc60000000f00 */
[----:B------:R-:W-:Y:S01]  /*26220*/  IMAD.IADD R0, R0, 0x1, -R3 ;  /* 0x0000000100007824 */ /* 0x000fe200078e0a03 */
[----:B----4-:R-:W-:-:S04]  /*26230*/  LEA R5, R5, R2, 0x18 ;  /* 0x0000000205057211 */ /* 0x010fc800078ec0ff */
[----:B------:R-:W-:-:S04]  /*26240*/  SHF.L.U32 R0, R0, 0x1f, RZ ;  /* 0x0000001f00007819 */ /* 0x000fc800000006ff */
[----:B------:R-:W1:Y:S02]  /*26250*/  SYNCS.PHASECHK.TRANS64.TRYWAIT P0, [R5+URZ+0x2a820], R0 ;  /* 0x02a82000050075a7 */ /* 0x000e64000800017f */
[----:B-1----:R-:W-:Y:S05]  /*26260*/  @!P0 BRA `(.L_x_3013) ;  /* 0x0000004c00b08947 */ /* 0x002fea0003800000 */
.L_x_3193:
[----:B------:R-:W-:Y:S05]  /*26270*/  BSYNC B0 ;  /* 0x0000000000007941 */ /* 0x000fea0003800000 */
.L_x_3012:
[----:B------:R-:W-:-:S03]  /*26280*/  UMOV UR4, 0xffffffff ;  /* 0xffffffff00047882 */ /* 0x000fc60000000000 */
[----:B------:R-:W-:Y:S05]  /*26290*/  BRA.DIV UR4, `(.L_x_3014) ;  /* 0x0000004e04b87947 */ /* 0x000fea000b800000 */
[----:B-1----:R-:W1:Y:S02]  /*262a0*/  S2R R0, SR_TID.X ;  /* 0x0000000000007919 */ /* 0x002e640000002100 */
[----:B-1----:R-:W-:-:S04]  /*262b0*/  SHF.R.U32.HI R0, RZ, 0x5, R0 ;  /* 0x00000005ff007819 */ /* 0x002fc80000011600 */
[----:B------:R-:W-:-:S05]  /*262c0*/  LOP3.LUT R0, R0, 0x3, RZ, 0xc0, !PT ;  /* 0x0000000300007812 */ /* 0x000fca00078ec0ff */
[----:B------:R1:W3:Y:S02]  /*262d0*/  SHFL.IDX PT, R14, R0, RZ, 0x1f ;  /* 0x00001fff000e7589 */ /* 0x0002e400000e0000 */
.L_x_3196:
[----:B---3--:R-:W-:-:S13]  /*262e0*/  ISETP.NE.AND P0, PT, R14, RZ, PT ;  /* 0x000000ff0e00720c */ /* 0x008fda0003f05270 */
[----:B------:R-:W-:Y:S05]  /*262f0*/  @P0 BRA `(.L_x_2653) ;  /* 0x0000000000900947 */ /* 0x000fea0003800000 */
[----:B------:R-:W-:-:S03]  /*26300*/  UMOV UR4, 0xffffffff ;  /* 0xffffffff00047882 */ /* 0x000fc60000000000 */
[----:B------:R-:W-:Y:S05]  /*26310*/  BRA.DIV UR4, `(.L_x_3015) ;  /* 0x0000004e04cc7947 */ /* 0x000fea000b800000 */
[----:B------:R-:W-:-:S13]  /*26320*/  ELECT P6, URZ, PT ;  /* 0x00000000003f782f */ /* 0x000fda00038c0000 */
.L_x_3199:
        /* <DEDUP_REMOVED lines=8> */
.L_x_3016:
[C---:B------:R-:W-:Y:S01]  /*263b0*/  IMAD R3, R28.reuse, 0x8, R5 ;  /* 0x000000081c037824 */ /* 0x040fe200078e0205 */
[----:B------:R-:W-:Y:S01]  /*263c0*/  SHF.L.U32 R2, R29, 0x1f, RZ ;  /* 0x0000001f1d027819 */ /* 0x000fe200000006ff */
[----:B------:R-:W-:-:S03]  /*263d0*/  VIADD R28, R28, 0x1 ;  /* 0x000000011c1c7836 */ /* 0x000fc60000000000 */
[----:B------:R-:W1:Y:S02]  /*263e0*/  SYNCS.PHASECHK.TRANS64.TRYWAIT P1, [R3+URZ+0x2a840], R2 ;  /* 0x02a84002030075a7 */ /* 0x000e64000802017f */
[----:B------:R-:W-:-:S04]  /*263f0*/  ISETP.NE.AND P2, PT, R28, 0x2, PT ;  /* 0x000000021c00780c */ /* 0x000fc80003f45270 */
[----:B------:R-:W-:Y:S01]  /*26400*/  SEL R0, RZ, 0x1, P2 ;  /* 0x00000001ff007807 */ /* 0x000fe20001000000 */
[----:B-1----:R-:W-:Y:S08]  /*26410*/  @!P1 BRA `(.L_x_3017) ;  /* 0x0000004c00ac9947 */ /* 0x002ff00003800000 */
.L_x_3200:
[----:B------:R-:W-:Y:S02]  /*26420*/  SEL R28, R28, RZ, P2 ;  /* 0x000000ff1c1c7207 */ /* 0x000fe40001000000 */
[----:B------:R-:W-:Y:S01]  /*26430*/  LOP3.LUT R0, R29, R0, RZ, 0x3c, !PT ;  /* 0x000000001d007212 */ /* 0x000fe200078e3cff */
[----:B------:R-:W-:Y:S06]  /*26440*/  @!P0 BRA `(.L_x_3018) ;  /* 0x0000000000048947 */ /* 0x000fec0003800000 */
[----:B------:R-:W-:Y:S01]  /*26450*/  BPT.TRAP 0x1 ;  /* 0x000000040000795c */ /* 0x000fe20000300000 */
.L_x_3018:
[----:B------:R-:W-:Y:S01]  /*26460*/  IMAD R5, R28, 0x8, R5 ;  /* 0x000000081c057824 */ /* 0x000fe200078e0205 */
[----:B------:R-:W-:-:S04]  /*26470*/  SHF.L.U32 R0, R0, 0x1f, RZ ;  /* 0x0000001f00007819 */ /* 0x000fc800000006ff */
[----:B------:R-:W3:Y:S02]  /*26480*/  SYNCS.PHASECHK.TRANS64.TRYWAIT P1, [R5+URZ+0x2a840], R0 ;  /* 0x02a84000050075a7 */ /* 0x000ee4000802017f */
[----:B---3--:R-:W-:Y:S05]  /*26490*/  @!P1 BRA `(.L_x_3019) ;  /* 0x0000004c00a09947 */ /* 0x008fea0003800000 */
.L_x_3201:
[----:B------:R-:W-:Y:S05]  /*264a0*/  @!P0 BRA `(.L_x_3020) ;  /* 0x0000000000048947 */ /* 0x000fea0003800000 */
[----:B------:R-:W-:Y:S01]  /*264b0*/  BPT.TRAP 0x1 ;  /* 0x000000040000795c */ /* 0x000fe20000300000 */
.L_x_3020:
[----:B------:R-:W4:Y:S02]  /*264c0*/  SYNCS.PHASECHK.TRANS64.TRYWAIT P1, [R3+URZ+0x2a860], R2 ;  /* 0x02a86002030075a7 */ /* 0x000f24000802017f */
[----:B----4-:R-:W-:Y:S05]  /*264d0*/  @!P1 BRA `(.L_x_3021) ;  /* 0x0000004c00a49947 */ /* 0x010fea0003800000 */
.L_x_3202:
[----:B------:R-:W-:Y:S05]  /*264e0*/  @!P0 BRA `(.L_x_3022) ;  /* 0x0000000000048947 */ /* 0x000fea0003800000 */
[----:B------:R-:W-:Y:S01]  /*264f0*/  BPT.TRAP 0x1 ;  /* 0x000000040000795c */ /* 0x000fe20000300000 */
.L_x_3022:
[----:B------:R0:W0:Y:S02]  /*26500*/  SYNCS.PHASECHK.TRANS64.TRYWAIT P0, [R5+URZ+0x2a860], R0 ;  /* 0x02a86000050075a7 */ /* 0x000024000800017f */
[----:B0-----:R-:W-:Y:S05]  /*26510*/  @!P0 NANOSLEEP.SYNCS 0x989680 ;  /* 0x009896800000895d */ /* 0x001fea0003900000 */
[----:B------:R-:W0:Y:S02]  /*26520*/  @!P0 SYNCS.PHASECHK.TRANS64 P0, [R5+URZ+0x2a860], R0 ;  /* 0x02a86000050085a7 */ /* 0x000e24000800007f */
[----:B0-----:R-:W-:Y:S05]  /*26530*/  @!P0 BRA `(.L_x_3022) ;  /* 0xfffffffc00f08947 */ /* 0x001fea000383ffff */
.L_x_2653:
[----:B------:R-:W-:Y:S05]  /*26540*/  BSYNC B9 ;  /* 0x0000000000097941 */ /* 0x000fea0003800000 */
.L_x_2650:
[----:B------:R-:W-:Y:S05]  /*26550*/  EXIT ;  /* 0x000000000000794d */ /* 0x000fea0003800000 */
.L_x_2673:
[----:B0-----:R0:W1:Y:S02]  /*26560*/  SYNCS.PHASECHK.TRANS64.TRYWAIT P6, [R84+URZ+0x2a890], R85 ;  /* 0x02a89055540075a7 */ /* 0x00106400080c017f */
[----:B-1----:R-:W-:Y:S05]  /*26570*/  @!P6 NANOSLEEP.SYNCS 0x989680 ;  /* 0x009896800000e95d */ /* 0x002fea0003900000 */
[----:B------:R-:W1:Y:S02]  /*26580*/  @!P6 SYNCS.PHASECHK.TRANS64 P6, [R84+URZ+0x2a890], R85 ;  /* 0x02a890555400e5a7 */ /* 0x000e6400080c007f */
[----:B-1----:R-:W-:Y:S05]  /*26590*/  @!P6 BRA `(.L_x_2673) ;  /* 0xfffffffc00f0e947 */ /* 0x002fea000383ffff */
[----:B------:R-:W-:Y:S05]  /*265a0*/  BRA `(.L_x_3023) ;  /* 0xfffffdd400a47947 */ /* 0x000fea000383ffff */
.L_x_2674:
        /* <DEDUP_REMOVED lines=8> */
.L_x_3025:
[----:B------:R-:W-:Y:S05]  /*26630*/  BSYNC B1 ;  /* 0x0000000000017941 */ /* 0x000fea0003800000 */
.L_x_3024:
        /* <DEDUP_REMOVED lines=8> */
.L_x_3026:
[----:B------:R-:W-:Y:S01]  /*266c0*/  IMAD.MOV.U32 R11, RZ, RZ, R14 ;  /* 0x000000ffff0b7224 */ /* 0x000fe200078e000e */
[----:B------:R-:W-:Y:S06]  /*266d0*/  BRA `(.L_x_3027) ;  /* 0xfffffdd4006c7947 */ /* 0x000fec000383ffff */
.L_x_2699:
        /* <DEDUP_REMOVED lines=8> */
.L_x_3029:
[----:B------:R-:W-:Y:S05]  /*26760*/  BSYNC B1 ;  /* 0x0000000000017941 */ /* 0x000fea0003800000 */
.L_x_3028:
        /* <DEDUP_REMOVED lines=8> */
.L_x_3030:
[----:B------:R-:W-:Y:S01]  /*267f0*/  IMAD.MOV.U32 R119, RZ, RZ, R14 ;  /* 0x000000ffff777224 */ /* 0x000fe200078e000e */
[----:B------:R-:W-:Y:S06]  /*26800*/  BRA `(.L_x_3031) ;  /* 0xfffffde800cc7947 */ /* 0x000fec000383ffff */
.L_x_2729:
[----:B0-----:R0:W1:Y:S02]  /*26810*/  SYNCS.PHASECHK.TRANS64.TRYWAIT P6, [R84+URZ+0x2a890], R85 ;  /* 0x02a89055540075a7 */ /* 0x00106400080c017f */
[----:B-1----:R-:W-:Y:S05]  /*26820*/  @!P6 NANOSLEEP.SYNCS 0x989680 ;  /* 0x009896800000e95d */ /* 0x002fea0003900000 */
[----:B------:R-:W1:Y:S02]  /*26830*/  @!P6 SYNCS.PHASECHK.TRANS64 P6, [R84+URZ+0x2a890], R85 ;  /* 0x02a890555400e5a7 */ /* 0x000e6400080c007f */
[----:B-1----:R-:W-:Y:S05]  /*26840*/  @!P6 BRA `(.L_x_2729) ;  /* 0xfffffffc00f0e947 */ /* 0x002fea000383ffff */
[----:B------:R-:W-:Y:S05]  /*26850*/  BRA `(.L_x_3032) ;  /* 0xfffffe0c00107947 */ /* 0x000fea000383ffff */
.L_x_2730:
        /* <DEDUP_REMOVED lines=8> */
.L_x_3034:
[----:B------:R-:W-:Y:S05]  /*268e0*/  BSYNC B1 ;  /* 0x0000000000017941 */ /* 0x000fea0003800000 */
.L_x_3033:
[----:B------:R-:W-:Y:S01]  /*268f0*/  IMAD.MOV.U32 R13, RZ, RZ, R119 ;  /* 0x000000ffff0d7224 */ /* 0x000fe200078e0077 */
[----:B------:R-:W-:Y:S01]  /*26900*/  MOV R117, R14 ;  /* 0x0000000e00757202 */ /* 0x000fe20000000f00 */
[----:B------:R-:W-:Y:S02]  /*26910*/  IMAD.MOV.U32 R12, RZ, RZ, RZ ;  /* 0x000000ffff0c7224 */ /* 0x000fe400078e00ff */
[----:B------:R-:W-:Y:S02]  /*26920*/  IMAD.MOV.U32 R11, RZ, RZ, 0x1c1f ;  /* 0x00001c1fff0b7424 */ /* 0x000fe400078e00ff */
[----:B------:R-:W-:-:S07]  /*26930*/  IMAD.MOV.U32 R15, RZ, RZ, -0x1 ;  /* 0xffffffffff0f7424 */ /* 0x000fce00078e00ff */
[----:B------:R-:W-:Y:S05]  /*26940*/  WARPSYNC.COLLECTIVE R15, `(.L_x_3035) ;  /* 0x000000000f087348 */ /* 0x000fea0003c00000 */
[----:B------:R0:W1:Y:S02]  /*26950*/  SHFL.IDX P6, R14, R13, R12, R11 ;  /* 0x0000000c0d0e7389 */ /* 0x00006400000c000b */
[----:B01----:R-:W-:Y:S01]  /*26960*/  ENDCOLLECTIVE ;  /* 0x000000000000791b */ /* 0x003fe20003800000 */
.L_x_3035:
[----:B------:R-:W-:Y:S01]  /*26970*/  IMAD.MOV.U32 R11, RZ, RZ, R14 ;  /* 0x000000ffff0b7224 */ /* 0x000fe200078e000e */
[----:B------:R-:W-:Y:S06]  /*26980*/  BRA `(.L_x_3036) ;  /* 0xfffffe0800e07947 */ /* 0x000fec000383ffff */
.L_x_2743:
        /* <DEDUP_REMOVED lines=8> */
.L_x_3038:
[----:B------:R-:W-:Y:S05]  /*26a10*/  BSYNC B1 ;  /* 0x0000000000017941 */ /* 0x000fea0003800000 */
.L_x_3037:
        /* <DEDUP_REMOVED lines=8> */
.L_x_3039:
[----:B------:R-:W-:Y:S01]  /*26aa0*/  IMAD.MOV.U32 R119, RZ, RZ, R14 ;  /* 0x000000ffff777224 */ /* 0x000fe200078e000e */
[----:B------:R-:W-:Y:S06]  /*26ab0*/  BRA `(.L_x_3040) ;  /* 0xfffffe2000a47947 */ /* 0x000fec000383ffff */
.L_x_2756:
[----:B0-----:R0:W1:Y:S02]  /*26ac0*/  SYNCS.PHASECHK.TRANS64.TRYWAIT P4, [R84+URZ+0x2a890], R85 ;  /* 0x02a89055540075a7 */ /* 0x001064000808017f */
[----:B-1----:R-:W-:Y:S05]  /*26ad0*/  @!P4 NANOSLEEP.SYNCS 0x989680 ;  /* 0x009896800000c95d */ /* 0x002fea0003900000 */
[----:B------:R-:W1:Y:S02]  /*26ae0*/  @!P4 SYNCS.PHASECHK.TRANS64 P4, [R84+URZ+0x2a890], R85 ;  /* 0x02a890555400c5a7 */ /* 0x000e64000808007f */
[----:B-1----:R-:W-:Y:S05]  /*26af0*/  @!P4 BRA `(.L_x_2756) ;  /* 0xfffffffc00f0c947 */ /* 0x002fea000383ffff */
[----:B------:R-:W-:Y:S05]  /*26b00*/  BRA `(.L_x_3041) ;  /* 0xfffffe3800a87947 */ /* 0x000fea000383ffff */
.L_x_2757:
        /* <DEDUP_REMOVED lines=8> */
.L_x_3043:
[----:B------:R-:W-:Y:S05]  /*26b90*/  BSYNC B1 ;  /* 0x0000000000017941 */ /* 0x000fea0003800000 */
.L_x_3042:
        /* <DEDUP_REMOVED lines=8> */
.L_x_3044:
[----:B------:R-:W-:Y:S01]  /*26c20*/  IMAD.MOV.U32 R37, RZ, RZ, R14 ;  /* 0x000000ffff257224 */ /* 0x000fe200078e000e */
[----:B------:R-:W-:Y:S06]  /*26c30*/  BRA `(.L_x_3045) ;  /* 0xfffffe3800c47947 */ /* 0x000fec000383ffff */
.L_x_2760:
        /* <DEDUP_REMOVED lines=8> */
.L_x_3047:
[----:B------:R-:W-:Y:S05]  /*26cc0*/  BSYNC B1 ;  /* 0x0000000000017941 */ /* 0x000fea0003800000 */
.L_x_3046:
        /* <DEDUP_REMOVED lines=8> */
.L_x_3048:
[----:B------:R-:W-:Y:S01]  /*26d50*/  IMAD.MOV.U32 R32, RZ, RZ, R14 ;  /* 0x000000ffff207224 */ /* 0x000fe200078e000e */
[----:B------:R-:W-:Y:S06]  /*26d60*/  BRA `(.L_x_3049) ;  /* 0xfffffe3c00207947 */ /* 0x000fec000383ffff */
.L_x_2764:
[----:B---3--:R3:W0:Y:S02]  /*26d70*/  SYNCS.PHASECHK.TRANS64.TRYWAIT P0, [R84+URZ+0x2a8b0], R85 ;  /* 0x02a8b055540075a7 */ /* 0x008624000800017f */
[----:B0-----:R-:W-:Y:S05]  /*26d80*/  @!P0 NANOSLEEP.SYNCS 0x989680 ;  /* 0x009896800000895d */ /* 0x001fea0003900000 */
[----:B------:R-:W0:Y:S02]  /*26d90*/  @!P0 SYNCS.PHASECHK.TRANS64 P0, [R84+URZ+0x2a8b0], R85 ;  /* 0x02a8b055540085a7 */ /* 0x000e24000800007f */
[----:B0-----:R-:W-:Y:S05]  /*26da0*/  @!P0 BRA `(.L_x_2764) ;  /* 0xfffffffc00f08947 */ /* 0x001fea000383ffff */
[----:B------:R-:W-:Y:S05]  /*26db0*/  BRA `(.L_x_3050) ;  /* 0xfffffe3c00f87947 */ /* 0x000fea000383ffff */
.L_x_2784:
        /* <DEDUP_REMOVED lines=8> */
.L_x_3052:
[----:B------:R-:W-:Y:S05]  /*26e40*/  BSYNC B1 ;  /* 0x0000000000017941 */ /* 0x000fea0003800000 */
.L_x_3051:
        /* <DEDUP_REMOVED lines=8> */
.L_x_3053:
[----:B------:R-:W-:Y:S01]  /*26ed0*/  MOV R13, R63 ;  /* 0x0000003f000d7202 */ /* 0x000fe20000000f00 */
[----:B------:R-:W-:-:S07]  /*26ee0*/  IMAD.MOV.U32 R8, RZ, RZ, R14 ;  /* 0x000000ffff087224 */ /* 0x000fce00078e000e */
[----:B------:R-:W-:Y:S05]  /*26ef0*/  WARPSYNC.COLLECTIVE R15, `(.L_x_3054) ;  /* 0x000000000f087348 */ /* 0x000fea0003c00000 */
[----:B------:R0:W1:Y:S02]  /*26f00*/  SHFL.IDX P6, R14, R13, R12, R11 ;  /* 0x0000000c0d0e7389 */ /* 0x00006400000c000b */
[----:B01----:R-:W-:Y:S01]  /*26f10*/  ENDCOLLECTIVE ;  /* 0x000000000000791b */ /* 0x003fe20003800000 */
.L_x_3054:
[----:B------:R-:W-:Y:S02]  /*26f20*/  IMAD.MOV.U32 R13, RZ, RZ, R3 ;  /* 0x000000ffff0d7224 */ /* 0x000fe400078e0003 */
[----:B------:R-:W-:-:S07]  /*26f30*/  IMAD.MOV.U32 R30, RZ, RZ, R14 ;  /* 0x000000ffff1e7224 */ /* 0x000fce00078e000e */
[----:B------:R-:W-:Y:S05]  /*26f40*/  WARPSYNC.COLLECTIVE R15, `(.L_x_3055) ;  /* 0x000000000f087348 */ /* 0x000fea0003c00000 */
[----:B------:R0:W1:Y:S02]  /*26f50*/  SHFL.IDX P6, R14, R13, R12, R11 ;  /* 0x0000000c0d0e7389 */ /* 0x00006400000c000b */
[----:B01----:R-:W-:Y:S01]  /*26f60*/  ENDCOLLECTIVE ;  /* 0x000000000000791b */ /* 0x003fe20003800000 */
.L_x_3055:
[----:B------:R-:W-:Y:S01]  /*26f70*/  IMAD.MOV.U32 R31, RZ, RZ, R14 ;  /* 0x000000ffff1f7224 */ /* 0x000fe200078e000e */
[----:B------:R-:W-:Y:S06]  /*26f80*/  BRA `(.L_x_3056) ;  /* 0xfffffe5000447947 */ /* 0x000fec000383ffff */
.L_x_2787:
[----:B------:R-:W-:Y:S01]  /*26f90*/  BSSY B1, `(.L_x_3057) ;  /* 0x0000008000017945 */ /* 0x000fe20003800000 */
[----:B------:R-:W-:Y:S02]  /*26fa0*/  IMAD.MOV.U32 R13, RZ, RZ, R0 ;  /* 0x000000ffff0d7224 */ /* 0x000fe400078e0000 */
[----:B------:R-:W-:Y:S02]  /*26fb0*/  IMAD.MOV.U32 R12, RZ, RZ, 0x1 ;  /* 0x00000001ff0c7424 */ /* 0x000fe400078e00ff */
[----:B------:R-:W-:Y:S02]  /*26fc0*/  IMAD.MOV.U32 R11, RZ, RZ, 0x1c1f ;  /* 0x00001c1fff0b7424 */ /* 0x000fe400078e00ff */
[----:B------:R-:W-:-:S07]  /*26fd0*/  IMAD.MOV.U32 R15, RZ, RZ, -0x1 ;  /* 0xffffffffff0f7424 */ /* 0x000fce00078e00ff */
[----:B-123--:R-:W-:Y:S05]  /*26fe0*/  WARPSYNC.COLLECTIVE R15, `(.L_x_3058) ;  /* 0x000000000f087348 */ /* 0x00efea0003c00000 */
[----:B------:R0:W4:Y:S02]  /*26ff0*/  SHFL.IDX P6, R14, R13, R12, R11 ;  /* 0x0000000c0d0e7389 */ /* 0x00012400000c000b */
[----:B01234-:R-:W-:Y:S01]  /*27000*/  ENDCOLLECTIVE ;  /* 0x000000000000791b */ /* 0x01ffe20003800000 */
.L_x_3058:
[----:B------:R-:W-:Y:S05]  /*27010*/  BSYNC B1 ;  /* 0x0000000000017941 */ /* 0x000fea0003800000 */
.L_x_3057:
        /* <DEDUP_REMOVED lines=8> */
.L_x_3059:
[----:B------:R-:W-:Y:S02]  /*270a0*/  IMAD.MOV.U32 R13, RZ, RZ, R63 ;  /* 0x000000ffff0d7224 */ /* 0x000fe400078e003f */
[----:B------:R-:W-:-:S07]  /*270b0*/  IMAD.MOV.U32 R65, RZ, RZ, R14 ;  /* 0x000000ffff417224 */ /* 0x000fce00078e000e */
[----:B------:R-:W-:Y:S05]  /*270c0*/  WARPSYNC.COLLECTIVE R15, `(.L_x_3060) ;  /* 0x000000000f087348 */ /* 0x000fea0003c00000 */
[----:B------:R0:W1:Y:S02]  /*270d0*/  SHFL.IDX P6, R14, R13, R12, R11 ;  /* 0x0000000c0d0e7389 */ /* 0x00006400000c000b */
[----:B01----:R-:W-:Y:S01]  /*270e0*/  ENDCOLLECTIVE ;  /* 0x000000000000791b */ /* 0x003fe20003800000 */
.L_x_3060:
[----:B------:R-:W-:Y:S02]  /*270f0*/  IMAD.MOV.U32 R13, RZ, RZ, R3 ;  /* 0x000000ffff0d7224 */ /* 0x000fe400078e0003 */
[----:B------:R-:W-:-:S07]  /*27100*/  IMAD.MOV.U32 R63, RZ, RZ, R14 ;  /* 0x000000ffff3f7224 */ /* 0x000fce00078e000e */
[----:B------:R-:W-:Y:S05]  /*27110*/  WARPSYNC.COLLECTIVE R15, `(.L_x_3061) ;  /* 0x000000000f087348 */ /* 0x000fea0003c00000 */
[----:B------:R0:W1:Y:S02]  /*27120*/  SHFL.IDX P6, R14, R13, R12, R11 ;  /* 0x0000000c0d0e7389 */ /* 0x00006400000c000b */
[----:B01----:R-:W-:Y:S01]  /*27130*/  ENDCOLLECTIVE ;  /* 0x000000000000791b */ /* 0x003fe20003800000 */
.L_x_3061:
[----:B------:R-:W-:Y:S01]  /*27140*/  IMAD.MOV.U32 R62, RZ, RZ, R14 ;  /* 0x000000ffff3e7224 */ /* 0x000fe200078e000e */
[----:B------:R-:W-:Y:S06]  /*27150*/  BRA `(.L_x_3062) ;  /* 0xfffffe5400fc7947 */ /* 0x000fec000383ffff */
.L_x_2791:
[----:B0-----:R0:W1:Y:S02]  /*27160*/  SYNCS.PHASECHK.TRANS64.TRYWAIT P0, [R2+URZ+0x2a800], R5 ;  /* 0x02a80005020075a7 */ /* 0x001064000800017f */
[----:B-1----:R-:W-:Y:S05]  /*27170*/  @!P0 NANOSLEEP.SYNCS 0x989680 ;  /* 0x009896800000895d */ /* 0x002fea0003900000 */
[----:B------:R-:W1:Y:S02]  /*27180*/  @!P0 SYNCS.PHASECHK.TRANS64 P0, [R2+URZ+0x2a800], R5 ;  /* 0x02a80005020085a7 */ /* 0x000e64000800007f */
[----:B-1----:R-:W-:Y:S05]  /*27190*/  @!P0 BRA `(.L_x_2791) ;  /* 0xfffffffc00f08947 */ /* 0x002fea000383ffff */
[----:B------:R-:W-:Y:S05]  /*271a0*/  BRA `(.L_x_3063) ;  /* 0xfffffe60002c7947 */ /* 0x000fea000383ffff */
.L_x_2815:
        /* <DEDUP_REMOVED lines=8> */
.L_x_3065:
[----:B------:R-:W-:Y:S05]  /*27230*/  BSYNC B1 ;  /* 0x0000000000017941 */ /* 0x000fea0003800000 */
.L_x_3064:
        /* <DEDUP_REMOVED lines=8> */
.L_x_3066:
[----:B------:R-:W-:Y:S02]  /*272c0*/  IMAD.MOV.U32 R13, RZ, RZ, R61 ;  /* 0x000000ffff0d7224 */ /* 0x000fe400078e003d */
[----:B------:R-:W-:-:S07]  /*272d0*/  IMAD.MOV.U32 R4, RZ, RZ, R14 ;  /* 0x000000ffff047224 */ /* 0x000fce00078e000e */
[----:B------:R-:W-:Y:S05]  /*272e0*/  WARPSYNC.COLLECTIVE R15, `(.L_x_3067) ;  /* 0x000000000f087348 */ /* 0x000fea0003c00000 */
[----:B------:R0:W1:Y:S02]  /*272f0*/  SHFL.IDX P6, R14, R13, R12, R11 ;  /* 0x0000000c0d0e7389 */ /* 0x00006400000c000b */
[----:B01----:R-:W-:Y:S01]  /*27300*/  ENDCOLLECTIVE ;  /* 0x000000000000791b */ /* 0x003fe20003800000 */
.L_x_3067:
[----:B------:R-:W-:Y:S02]  /*27310*/  IMAD.MOV.U32 R13, RZ, RZ, R0 ;  /* 0x000000ffff0d7224 */ /* 0x000fe400078e0000 */
[----:B------:R-:W-:-:S07]  /*27320*/  IMAD.MOV.U32 R7, RZ, RZ, R14 ;  /* 0x000000ffff077224 */ /* 0x000fce00078e000e */
[----:B------:R-:W-:Y:S05]  /*27330*/  WARPSYNC.COLLECTIVE R15, `(.L_x_3068) ;  /* 0x000000000f087348 */ /* 0x000fea0003c00000 */
[----:B------:R0:W1:Y:S02]  /*27340*/  SHFL.IDX P6, R14, R13, R12, R11 ;  /* 0x0000000c0d0e7389 */ /* 0x00006400000c000b */
[----:B01----:R-:W-:Y:S01]  /*27350*/  ENDCOLLECTIVE ;  /* 0x000000000000791b */ /* 0x003fe20003800000 */
.L_x_3068:
[----:B------:R-:W-:Y:S01]  /*27360*/  IMAD.MOV.U32 R8, RZ, RZ, R14 ;  /* 0x000000ffff087224 */ /* 0x000fe200078e000e */
[----:B------:R-:W-:Y:S06]  /*27370*/  BRA `(.L_x_3069) ;  /* 0xfffffe8400c07947 */ /* 0x000fec000383ffff */
.L_x_2818:
[----:B------:R-:W-:Y:S01]  /*27380*/  BSSY B1, `(.L_x_3070) ;  /* 0x0000008000017945 */ /* 0x000fe20003800000 */
[----:B------:R-:W-:Y:S02]  /*27390*/  IMAD.MOV.U32 R13, RZ, RZ, R21 ;  /* 0x000000ffff0d7224 */ /* 0x000fe400078e0015 */
[----:B------:R-:W-:Y:S02]  /*273a0*/  IMAD.MOV.U32 R12, RZ, RZ, 0x1 ;  /* 0x00000001ff0c7424 */ /* 0x000fe400078e00ff */
[----:B------:R-:W-:Y:S02]  /*273b0*/  IMAD.MOV.U32 R11, RZ, RZ, 0x1c1f ;  /* 0x00001c1fff0b7424 */ /* 0x000fe400078e00ff */
[----:B------:R-:W-:-:S07]  /*273c0*/  IMAD.MOV.U32 R15, RZ, RZ, -0x1 ;  /* 0xffffffffff0f7424 */ /* 0x000fce00078e00ff */
[----:B0-----:R-:W-:Y:S05]  /*273d0*/  WARPSYNC.COLLECTIVE R15, `(.L_x_3071) ;  /* 0x000000000f087348 */ /* 0x001fea0003c00000 */
[----:B------:R1:W2:Y:S02]  /*273e0*/  SHFL.IDX P6, R14, R13, R12, R11 ;  /* 0x0000000c0d0e7389 */ /* 0x0002a400000c000b */
[----:B012---:R-:W-:Y:S01]  /*273f0*/  ENDCOLLECTIVE ;  /* 0x000000000000791b */ /* 0x007fe20003800000 */
.L_x_3071:
[----:B------:R-:W-:Y:S05]  /*27400*/  BSYNC B1 ;  /* 0x0000000000017941 */ /* 0x000fea0003800000 */
.L_x_3070:
        /* <DEDUP_REMOVED lines=8> */
.L_x_3072:
[----:B------:R-:W-:Y:S02]  /*27490*/  IMAD.MOV.U32 R13, RZ, RZ, R61 ;  /* 0x000000ffff0d7224 */ /* 0x000fe400078e003d */
[----:B------:R-:W-:-:S07]  /*274a0*/  IMAD.MOV.U32 R20, RZ, RZ, R14 ;  /* 0x000000ffff147224 */ /* 0x000fce00078e000e */
[----:B------:R-:W-:Y:S05]  /*274b0*/  WARPSYNC.COLLECTIVE R15, `(.L_x_3073) ;  /* 0x000000000f087348 */ /* 0x000fea0003c00000 */
[----:B------:R0:W1:Y:S02]  /*274c0*/  SHFL.IDX P6, R14, R13, R12, R11 ;  /* 0x0000000c0d0e7389 */ /* 0x00006400000c000b */
[----:B01----:R-:W-:Y:S01]  /*274d0*/  ENDCOLLECTIVE ;  /* 0x000000000000791b */ /* 0x003fe20003800000 */
.L_x_3073:
[----:B------:R-:W-:Y:S02]  /*274e0*/  IMAD.MOV.U32 R13, RZ, RZ, R0 ;  /* 0x000000ffff0d7224 */ /* 0x000fe400078e0000 */
[----:B------:R-:W-:-:S07]  /*274f0*/  IMAD.MOV.U32 R61, RZ, RZ, R14 ;  /* 0x000000ffff3d7224 */ /* 0x000fce00078e000e */
[----:B------:R-:W-:Y:S05]  /*27500*/  WARPSYNC.COLLECTIVE R15, `(.L_x_3074) ;  /* 0x000000000f087348 */ /* 0x000fea0003c00000 */
[----:B------:R0:W1:Y:S02]  /*27510*/  SHFL.IDX P6, R14, R13, R12, R11 ;  /* 0x0000000c0d0e7389 */ /* 0x00006400000c000b */
[----:B01----:R-:W-:Y:S01]  /*27520*/  ENDCOLLECTIVE ;  /* 0x000000000000791b */ /* 0x003fe20003800000 */
.L_x_3074:
[----:B------:R-:W-:Y:S01]  /*27530*/  IMAD.MOV.U32 R0, RZ, RZ, R14 ;  /* 0x000000ffff007224 */ /* 0x000fe200078e000e */
[----:B------:R-:W-:Y:S06]  /*27540*/  BRA `(.L_x_3075) ;  /* 0xfffffe8c00007947 */ /* 0x000fec000383ffff */
.L_x_2822:
[----:B0-----:R0:W1:Y:S02]  /*27550*/  SYNCS.PHASECHK.TRANS64.TRYWAIT P0, [R2+URZ+0x2a800], R61 ;  /* 0x02a8003d020075a7 */ /* 0x001064000800017f */
[----:B-1----:R-:W-:Y:S05]  /*27560*/  @!P0 NANOSLEEP.SYNCS 0x989680 ;  /* 0x009896800000895d */ /* 0x002fea0003900000 */
[----:B------:R-:W1:Y:S02]  /*27570*/  @!P0 SYNCS.PHASECHK.TRANS64 P0, [R2+URZ+0x2a800], R61 ;  /* 0x02a8003d020085a7 */ /* 0x000e64000800007f */
[----:B-1----:R-:W-:Y:S05]  /*27580*/  @!P0 BRA `(.L_x_2822) ;  /* 0xfffffffc00f08947 */ /* 0x002fea000383ffff */
[----:B------:R-:W-:Y:S05]  /*27590*/  BRA `(.L_x_3076) ;  /* 0xfffffe9000987947 */ /* 0x000fea000383ffff */
.L_x_2836:
[----:B-1----:R1:W2:Y:S02]  /*275a0*/  SYNCS.PHASECHK.TRANS64.TRYWAIT P1, [R0+URZ+0x2a830], R3 ;  /* 0x02a83003000075a7 */ /* 0x0022a4000802017f */
[----:B--2---:R-:W-:Y:S05]  /*275b0*/  @!P1 NANOSLEEP.SYNCS 0x989680 ;  /* 0x009896800000995d */ /* 0x004fea0003900000 */
[----:B------:R-:W2:Y:S02]  /*275c0*/  @!P1 SYNCS.PHASECHK.TRANS64 P1, [R0+URZ+0x2a830], R3 ;  /* 0x02a83003000095a7 */ /* 0x000ea4000802007f */
[----:B--2---:R-:W-:Y:S05]  /*275d0*/  @!P1 BRA `(.L_x_2836) ;  /* 0xfffffffc00f09947 */ /* 0x004fea000383ffff */
[----:B------:R-:W-:Y:S05]  /*275e0*/  BRA `(.L_x_2835) ;  /* 0xfffffebc00147947 */ /* 0x000fea000383ffff */
.L_x_2844:
[----:B-1----:R1:W2:Y:S02]  /*275f0*/  SYNCS.PHASECHK.TRANS64.TRYWAIT P2, [R14+URZ+0x2a830], R9 ;  /* 0x02a830090e0075a7 */ /* 0x0022a4000804017f */
[----:B--2---:R-:W-:Y:S05]  /*27600*/  @!P2 NANOSLEEP.SYNCS 0x989680 ;  /* 0x009896800000a95d */ /* 0x004fea0003900000 */
[----:B------:R-:W2:Y:S02]  /*27610*/  @!P2 SYNCS.PHASECHK.TRANS64 P2, [R14+URZ+0x2a830], R9 ;  /* 0x02a830090e00a5a7 */ /* 0x000ea4000804007f */
[----:B--2---:R-:W-:Y:S05]  /*27620*/  @!P2 BRA `(.L_x_2844) ;  /* 0xfffffffc00f0a947 */ /* 0x004fea000383ffff */
[----:B------:R-:W-:Y:S05]  /*27630*/  BRA `(.L_x_2843) ;  /* 0xfffffee4004c7947 */ /* 0x000fea000383ffff */
.L_x_2849:
[----:B-1----:R1:W2:Y:S02]  /*27640*/  SYNCS.PHASECHK.TRANS64.TRYWAIT P2, [R20+URZ+0x2a850], R5 ;  /* 0x02a85005140075a7 */ /* 0x0022a4000804017f */
[----:B--2---:R-:W-:Y:S05]  /*27650*/  @!P2 NANOSLEEP.SYNCS 0x989680 ;  /* 0x009896800000a95d */ /* 0x004fea0003900000 */
[----:B------:R-:W2:Y:S02]  /*27660*/  @!P2 SYNCS.PHASECHK.TRANS64 P2, [R20+URZ+0x2a850], R5 ;  /* 0x02a850051400a5a7 */ /* 0x000ea4000804007f */
[----:B--2---:R-:W-:Y:S05]  /*27670*/  @!P2 BRA `(.L_x_2849) ;  /* 0xfffffffc00f0a947 */ /* 0x004fea000383ffff */
[----:B------:R-:W-:Y:S05]  /*27680*/  BRA `(.L_x_2848) ;  /* 0xfffffef000687947 */ /* 0x000fea000383ffff */
.L_x_2859:
[----:B-1----:R1:W2:Y:S02]  /*27690*/  SYNCS.PHASECHK.TRANS64.TRYWAIT P1, [R8+URZ+0x2a830], R9 ;  /* 0x02a83009080075a7 */ /* 0x0022a4000802017f */
[----:B--2---:R-:W-:Y:S05]  /*276a0*/  @!P1 NANOSLEEP.SYNCS 0x989680 ;  /* 0x009896800000995d */ /* 0x004fea0003900000 */
[----:B------:R-:W2:Y:S02]  /*276b0*/  @!P1 SYNCS.PHASECHK.TRANS64 P1, [R8+URZ+0x2a830], R9 ;  /* 0x02a83009080095a7 */ /* 0x000ea4000802007f */
[----:B--2---:R-:W-:Y:S05]  /*276c0*/  @!P1 BRA `(.L_x_2859) ;  /* 0xfffffffc00f09947 */ /* 0x004fea000383ffff */
[----:B------:R-:W-:Y:S05]  /*276d0*/  BRA `(.L_x_2858) ;  /* 0xffffff1000b47947 */ /* 0x000fea000383ffff */
.L_x_2864:
[----:B-1----:R1:W2:Y:S02]  /*276e0*/  SYNCS.PHASECHK.TRANS64.TRYWAIT P1, [R14+URZ+0x2a850], R5 ;  /* 0x02a850050e0075a7 */ /* 0x0022a4000802017f */
[----:B--2---:R-:W-:Y:S05]  /*276f0*/  @!P1 NANOSLEEP.SYNCS 0x989680 ;  /* 0x009896800000995d */ /* 0x004fea0003900000 */
[----:B------:R-:W2:Y:S02]  /*27700*/  @!P1 SYNCS.PHASECHK.TRANS64 P1, [R14+URZ+0x2a850], R5 ;  /* 0x02a850050e0095a7 */ /* 0x000ea4000802007f */
[----:B--2---:R-:W-:Y:S05]  /*27710*/  @!P1 BRA `(.L_x_2864) ;  /* 0xfffffffc00f09947 */ /* 0x004fea000383ffff */
[----:B------:R-:W-:Y:S05]  /*27720*/  BRA `(.L_x_2863) ;  /* 0xffffff1c00d07947 */ /* 0x000fea000383ffff */
.L_x_2872:
[----:B-1----:R1:W2:Y:S02]  /*27730*/  SYNCS.PHASECHK.TRANS64.TRYWAIT P1, [R6+URZ+0x2a850], R5 ;  /* 0x02a85005060075a7 */ /* 0x0022a4000802017f */
[----:B--2---:R-:W-:Y:S05]  /*27740*/  @!P1 NANOSLEEP.SYNCS 0x989680 ;  /* 0x009896800000995d */ /* 0x004fea0003900000 */
[----:B------:R-:W2:Y:S02]  /*27750*/  @!P1 SYNCS.PHASECHK.TRANS64 P1, [R6+URZ+0x2a850], R5 ;  /* 0x02a85005060095a7 */ /* 0x000ea4000802007f */
[----:B--2---:R-:W-:Y:S05]  /*27760*/  @!P1 BRA `(.L_x_2872) ;  /* 0xfffffffc00f09947 */ /* 0x004fea000383ffff */
[----:B------:R-:W-:Y:S05]  /*27770*/  BRA `(.L_x_2871) ;  /* 0xffffff3c002c7947 */ /* 0x000fea000383ffff */
.L_x_2914:
[----:B------:R-:W0:Y:S01]  /*27780*/  S2R R12, SR_TID.X ;  /* 0x00000000000c7919 */ /* 0x000e220000002100 */
[----:B------:R-:W-:Y:S01]  /*27790*/  BSSY B1, `(.L_x_3077) ;  /* 0x000000a000017945 */ /* 0x000fe20003800000 */
[----:B------:R-:W-:Y:S02]  /*277a0*/  IMAD.MOV.U32 R11, RZ, RZ, 0x1f ;  /* 0x0000001fff0b7424 */ /* 0x000fe400078e00ff */
[----:B------:R-:W-:Y:S01]  /*277b0*/  IMAD.MOV.U32 R15, RZ, RZ, -0x1 ;  /* 0xffffffffff0f7424 */ /* 0x000fe200078e00ff */
[----:B0-----:R-:W-:-:S04]  /*277c0*/  SHF.R.U32.HI R12, RZ, 0x5, R12 ;  /* 0x00000005ff0c7819 */ /* 0x001fc8000001160c */
[----:B------:R-:W-:-:S04]  /*277d0*/  LOP3.LUT R12, R12, 0x3, RZ, 0xc0, !PT ;  /* 0x000000030c0c7812 */ /* 0x000fc800078ec0ff */
[----:B------:R-:W-:Y:S01]  /*277e0*/  MOV R13, R12 ;  /* 0x0000000c000d7202 */ /* 0x000fe20000000f00 */
[----:B------:R-:W-:-:S07]  /*277f0*/  IMAD.MOV.U32 R12, RZ, RZ, RZ ;  /* 0x000000ffff0c7224 */ /* 0x000fce00078e00ff */
[----:B------:R-:W-:Y:S05]  /*27800*/  WARPSYNC.COLLECTIVE R15, `(.L_x_3078) ;  /* 0x000000000f087348 */ /* 0x000fea0003c00000 */
[----:B------:R0:W1:Y:S02]  /*27810*/  SHFL.IDX P6, R14, R13, R12, R11 ;  /* 0x0000000c0d0e7389 */ /* 0x00006400000c000b */
[----:B01----:R-:W-:Y:S01]  /*27820*/  ENDCOLLECTIVE ;  /* 0x000000000000791b */ /* 0x003fe20003800000 */
.L_x_3078:
[----:B------:R-:W-:Y:S05]  /*27830*/  BSYNC B1 ;  /* 0x0000000000017941 */ /* 0x000fea0003800000 */
.L_x_3077:
[----:B------:R-:W-:Y:S05]  /*27840*/  BRA `(.L_x_3079) ;  /* 0xffffff8c00887947 */ /* 0x000fea000383ffff */
.L_x_2916:
[----:B------:R-:W-:Y:S01]  /*27850*/  BSSY B1, `(.L_x_3080) ;  /* 0x0000006000017945 */ /* 0x000fe20003800000 */
[----:B------:R-:W-:-:S07]  /*27860*/  IMAD.MOV.U32 R15, RZ, RZ, -0x1 ;  /* 0xffffffffff0f7424 */ /* 0x000fce00078e00ff */
[----:B0-----:R-:W-:Y:S05]  /*27870*/  WARPSYNC.COLLECTIVE R15, `(.L_x_3081) ;  /* 0x000000000f0c7348 */ /* 0x001fea0003c00000 */
[----:B------:R-:W-:Y:S02]  /*27880*/  ELECT P6, UR62, PT ;  /* 0x00000000003e782f */ /* 0x000fe400038c0000 */
[----:B------:R-:W-:Y:S01]  /*27890*/  MOV R14, UR62 ;  /* 0x0000003e000e7c02 */ /* 0x000fe20008000f00 */
[----:B0-----:R-:W-:Y:S10]  /*278a0*/  ENDCOLLECTIVE ;  /* 0x000000000000791b */ /* 0x001ff40003800000 */
.L_x_3081:
[----:B------:R-:W-:Y:S05]  /*278b0*/  BSYNC B1 ;  /* 0x0000000000017941 */ /* 0x000fea0003800000 */
.L_x_3080:
[----:B------:R-:W-:Y:S05]  /*278c0*/  BRA `(.L_x_2915) ;  /* 0xffffff8c00807947 */ /* 0x000fea000383ffff */
.L_x_2918:
[----:B0-----:R0:W1:Y:S02]  /*278d0*/  SYNCS.PHASECHK.TRANS64.TRYWAIT P0, [R22+URZ+0x2a820], R9 ;  /* 0x02a82009160075a7 */ /* 0x001064000800017f */
[----:B-1----:R-:W-:Y:S05]  /*278e0*/  @!P0 NANOSLEEP.SYNCS 0x989680 ;  /* 0x009896800000895d */ /* 0x002fea0003900000 */
[----:B------:R-:W1:Y:S02]  /*278f0*/  @!P0 SYNCS.PHASECHK.TRANS64 P0, [R22+URZ+0x2a820], R9 ;  /* 0x02a82009160085a7 */ /* 0x000e64000800007f */
[----:B-1----:R-:W-:Y:S05]  /*27900*/  @!P0 BRA `(.L_x_2918) ;  /* 0xfffffffc00f08947 */ /* 0x002fea000383ffff */
[----:B------:R-:W-:Y:S05]  /*27910*/  BRA `(.L_x_3082) ;  /* 0xffffff8c00907947 */ /* 0x000fea000383ffff */
.L_x_2922:
[----:B-1----:R1:W2:Y:S02]  /*27920*/  SYNCS.PHASECHK.TRANS64.TRYWAIT P0, [R13+URZ+0x2a8a0], R12 ;  /* 0x02a8a00c0d0075a7 */ /* 0x0022a4000800017f */
[----:B--2---:R-:W-:Y:S05]  /*27930*/  @!P0 NANOSLEEP.SYNCS 0x989680 ;  /* 0x009896800000895d */ /* 0x004fea0003900000 */
[----:B------:R-:W2:Y:S02]  /*27940*/  @!P0 SYNCS.PHASECHK.TRANS64 P0, [R13+URZ+0x2a8a0], R12 ;  /* 0x02a8a00c0d0085a7 */ /* 0x000ea4000800007f */
[----:B--2---:R-:W-:Y:S05]  /*27950*/  @!P0 BRA `(.L_x_2922) ;  /* 0xfffffffc00f08947 */ /* 0x004fea000383ffff */
[----:B------:R-:W-:Y:S05]  /*27960*/  BRA `(.L_x_3083) ;  /* 0xffffff8c00a87947 */ /* 0x000fea000383ffff */
.L_x_2929:
[----:B0-----:R0:W2:Y:S02]  /*27970*/  SYNCS.PHASECHK.TRANS64.TRYWAIT P0, [R13+URZ+0x2a8c0], R12 ;  /* 0x02a8c00c0d0075a7 */ /* 0x0010a4000800017f */
[----:B--2---:R-:W-:Y:S05]  /*27980*/  @!P0 NANOSLEEP.SYNCS 0x989680 ;  /* 0x009896800000895d */ /* 0x004fea0003900000 */
[----:B------:R-:W2:Y:S02]  /*27990*/  @!P0 SYNCS.PHASECHK.TRANS64 P0, [R13+URZ+0x2a8c0], R12 ;  /* 0x02a8c00c0d0085a7 */ /* 0x000ea4000800007f */
[----:B--2---:R-:W-:Y:S05]  /*279a0*/  @!P0 BRA `(.L_x_2929) ;  /* 0xfffffffc00f08947 */ /* 0x004fea000383ffff */
[----:B------:R-:W-:Y:S05]  /*279b0*/  BRA `(.L_x_3084) ;  /* 0xffffff9000a07947 */ /* 0x000fea000383ffff */
.L_x_2937:
[----:B-1----:R1:W2:Y:S02]  /*279c0*/  SYNCS.PHASECHK.TRANS64.TRYWAIT P1, [R12+URZ+0x2a8a0], R11 ;  /* 0x02a8a00b0c0075a7 */ /* 0x0022a4000802017f */
[----:B--2---:R-:W-:Y:S05]  /*279d0*/  @!P1 NANOSLEEP.SYNCS 0x989680 ;  /* 0x009896800000995d */ /* 0x004fea0003900000 */
[----:B------:R-:W2:Y:S02]  /*279e0*/  @!P1 SYNCS.PHASECHK.TRANS64 P1, [R12+URZ+0x2a8a0], R11 ;  /* 0x02a8a00b0c0095a7 */ /* 0x000ea4000802007f */
[----:B--2---:R-:W-:Y:S05]  /*279f0*/  @!P1 BRA `(.L_x_2937) ;  /* 0xfffffffc00f09947 */ /* 0x004fea000383ffff */
[----:B------:R-:W-:Y:S05]  /*27a00*/  BRA `(.L_x_3085) ;  /* 0xffffff94009c7947 */ /* 0x000fea000383ffff */
.L_x_2944:
[----:B0-----:R0:W2:Y:S02]  /*27a10*/  SYNCS.PHASECHK.TRANS64.TRYWAIT P1, [R12+URZ+0x2a8c0], R11 ;  /* 0x02a8c00b0c0075a7 */ /* 0x0010a4000802017f */
[----:B--2---:R-:W-:Y:S05]  /*27a20*/  @!P1 NANOSLEEP.SYNCS 0x989680 ;  /* 0x009896800000995d */ /* 0x004fea0003900000 */
[----:B------:R-:W2:Y:S02]  /*27a30*/  @!P1 SYNCS.PHASECHK.TRANS64 P1, [R12+URZ+0x2a8c0], R11 ;  /* 0x02a8c00b0c0095a7 */ /* 0x000ea4000802007f */
[----:B--2---:R-:W-:Y:S05]  /*27a40*/  @!P1 BRA `(.L_x_2944) ;  /* 0xfffffffc00f09947 */ /* 0x004fea000383ffff */
[----:B------:R-:W-:Y:S05]  /*27a50*/  BRA `(.L_x_3086) ;  /* 0xffffff9800907947 */ /* 0x000fea000383ffff */
.L_x_2960:
        /* <DEDUP_REMOVED lines=11> */
.L_x_3088:
[----:B------:R-:W-:Y:S05]  /*27b10*/  BSYNC B0 ;  /* 0x0000000000007941 */ /* 0x000fea0003800000 */
.L_x_3087:
[----:B------:R-:W-:Y:S05]  /*27b20*/  BRA `(.L_x_3089) ;  /* 0xffffffa8005c7947 */ /* 0x000fea000383ffff */
.L_x_2963:
[----:B-1----:R1:W2:Y:S02]  /*27b30*/  SYNCS.PHASECHK.TRANS64.TRYWAIT P0, [R7+URZ+0x2a840], R2 ;  /* 0x02a84002070075a7 */ /* 0x0022a4000800017f */
[----:B--2---:R-:W-:Y:S05]  /*27b40*/  @!P0 NANOSLEEP.SYNCS 0x989680 ;  /* 0x009896800000895d */ /* 0x004fea0003900000 */
[----:B------:R-:W2:Y:S02]  /*27b50*/  @!P0 SYNCS.PHASECHK.TRANS64 P0, [R7+URZ+0x2a840], R2 ;  /* 0x02a84002070085a7 */ /* 0x000ea4000800007f */
[----:B--2---:R-:W-:Y:S05]  /*27b60*/  @!P0 BRA `(.L_x_2963) ;  /* 0xfffffffc00f08947 */ /* 0x004fea000383ffff */
[----:B------:R-:W-:Y:S05]  /*27b70*/  BRA `(.L_x_3090) ;  /* 0xffffffa800ac7947 */ /* 0x000fea000383ffff */
.L_x_2964:
        /* <DEDUP_REMOVED lines=8> */
.L_x_3092:
[----:B------:R-:W-:Y:S05]  /*27c00*/  BSYNC B0 ;  /* 0x0000000000007941 */ /* 0x000fea0003800000 */
.L_x_3091:
        /* <DEDUP_REMOVED lines=9> */
.L_x_3093:
[----:B------:R-:W-:Y:S02]  /*27ca0*/  IMAD.MOV.U32 R13, RZ, RZ, R0 ;  /* 0x000000ffff0d7224 */ /* 0x000fe400078e0000 */
[----:B------:R-:W-:Y:S02]  /*27cb0*/  IMAD.MOV.U32 R12, RZ, RZ, 0x1 ;  /* 0x00000001ff0c7424 */ /* 0x000fe400078e00ff */
[----:B------:R-:W-:-:S07]  /*27cc0*/  IMAD.MOV.U32 R3, RZ, RZ, R14 ;  /* 0x000000ffff037224 */ /* 0x000fce00078e000e */
[----:B------:R-:W-:Y:S05]  /*27cd0*/  WARPSYNC.COLLECTIVE R15, `(.L_x_3094) ;  /* 0x000000000f087348 */ /* 0x000fea0003c00000 */
[----:B------:R0:W1:Y:S02]  /*27ce0*/  SHFL.IDX P6, R14, R13, R12, R11 ;  /* 0x0000000c0d0e7389 */ /* 0x00006400000c000b */
[----:B01----:R-:W-:Y:S01]  /*27cf0*/  ENDCOLLECTIVE ;  /* 0x000000000000791b */ /* 0x003fe20003800000 */
.L_x_3094:
        /* <DEDUP_REMOVED lines=17> */
.L_x_3095:
[----:B------:R-:W-:Y:S02]  /*27e10*/  @P1 IMAD R8, R5, 0x2, R22 ;  /* 0x0000000205081824 */ /* 0x000fe400078e0216 */
[----:B------:R-:W-:Y:S02]  /*27e20*/  IMAD.MOV.U32 R13, RZ, RZ, R0 ;  /* 0x000000ffff0d7224 */ /* 0x000fe400078e0000 */
[----:B------:R-:W-:Y:S02]  /*27e30*/  IMAD.MOV.U32 R12, RZ, RZ, 0x2 ;  /* 0x00000002ff0c7424 */ /* 0x000fe400078e00ff */
[----:B------:R-:W-:-:S07]  /*27e40*/  IMAD.MOV.U32 R3, RZ, RZ, R14 ;  /* 0x000000ffff037224 */ /* 0x000fce00078e000e */
[----:B------:R-:W-:Y:S05]  /*27e50*/  WARPSYNC.COLLECTIVE R15, `(.L_x_3096) ;  /* 0x000000000f087348 */ /* 0x000fea0003c00000 */
[----:B------:R0:W1:Y:S02]  /*27e60*/  SHFL.IDX P6, R14, R13, R12, R11 ;  /* 0x0000000c0d0e7389 */ /* 0x00006400000c000b */
[----:B01----:R-:W-:Y:S01]  /*27e70*/  ENDCOLLECTIVE ;  /* 0x000000000000791b */ /* 0x003fe20003800000 */
.L_x_3096:
        /* <DEDUP_REMOVED lines=17> */
.L_x_3097:
[----:B------:R-:W-:Y:S02]  /*27f90*/  @P1 IMAD R8, R5, 0x2, R22 ;  /* 0x0000000205081824 */ /* 0x000fe400078e0216 */
[----:B------:R-:W-:Y:S02]  /*27fa0*/  IMAD.MOV.U32 R13, RZ, RZ, R0 ;  /* 0x000000ffff0d7224 */ /* 0x000fe400078e0000 */
[----:B------:R-:W-:Y:S02]  /*27fb0*/  IMAD.MOV.U32 R12, RZ, RZ, 0x3 ;  /* 0x00000003ff0c7424 */ /* 0x000fe400078e00ff */
[----:B------:R-:W-:-:S07]  /*27fc0*/  IMAD.MOV.U32 R3, RZ, RZ, R14 ;  /* 0x000000ffff037224 */ /* 0x000fce00078e000e */
[----:B------:R-:W-:Y:S05]  /*27fd0*/  WARPSYNC.COLLECTIVE R15, `(.L_x_3098) ;  /* 0x000000000f087348 */ /* 0x000fea0003c00000 */
[----:B------:R0:W1:Y:S02]  /*27fe0*/  SHFL.IDX P6, R14, R13, R12, R11 ;  /* 0x0000000c0d0e7389 */ /* 0x00006400000c000b */
[----:B01----:R-:W-:Y:S01]  /*27ff0*/  ENDCOLLECTIVE ;  /* 0x000000000000791b */ /* 0x003fe20003800000 */
.L_x_3098:
        /* <DEDUP_REMOVED lines=17> */
.L_x_3099:
[----:B------:R-:W-:Y:S02]  /*28110*/  @P1 IMAD R8, R5, 0x2, R22 ;  /* 0x0000000205081824 */ /* 0x000fe400078e0216 */
[----:B------:R-:W-:Y:S02]  /*28120*/  IMAD.MOV.U32 R13, RZ, RZ, R0 ;  /* 0x000000ffff0d7224 */ /* 0x000fe400078e0000 */
[----:B------:R-:W-:Y:S02]  /*28130*/  IMAD.MOV.U32 R12, RZ, RZ, 0x4 ;  /* 0x00000004ff0c7424 */ /* 0x000fe400078e00ff */
[----:B------:R-:W-:-:S07]  /*28140*/  IMAD.MOV.U32 R3, RZ, RZ, R14 ;  /* 0x000000ffff037224 */ /* 0x000fce00078e000e */
[----:B------:R-:W-:Y:S05]  /*28150*/  WARPSYNC.COLLECTIVE R15, `(.L_x_3100) ;  /* 0x000000000f087348 */ /* 0x000fea0003c00000 */
[----:B------:R0:W1:Y:S02]  /*28160*/  SHFL.IDX P6, R14, R13, R12, R11 ;  /* 0x0000000c0d0e7389 */ /* 0x00006400000c000b */
[----:B01----:R-:W-:Y:S01]  /*28170*/  ENDCOLLECTIVE ;  /* 0x000000000000791b */ /* 0x003fe20003800000 */
.L_x_3100:
        /* <DEDUP_REMOVED lines=17> */
.L_x_3101:
[----:B------:R-:W-:Y:S02]  /*28290*/  @P1 IMAD R8, R5, 0x2, R22 ;  /* 0x0000000205081824 */ /* 0x000fe400078e0216 */
[----:B------:R-:W-:Y:S02]  /*282a0*/  IMAD.MOV.U32 R13, RZ, RZ, R0 ;  /* 0x000000ffff0d7224 */ /* 0x000fe400078e0000 */
[----:B------:R-:W-:Y:S01]  /*282b0*/  IMAD.MOV.U32 R12, RZ, RZ, 0x5 ;  /* 0x00000005ff0c7424 */ /* 0x000fe200078e00ff */
[----:B------:R-:W-:-:S07]  /*282c0*/  MOV R3, R14 ;  /* 0x0000000e00037202 */ /* 0x000fce0000000f00 */
[----:B------:R-:W-:Y:S05]  /*282d0*/  WARPSYNC.COLLECTIVE R15, `(.L_x_3102) ;  /* 0x000000000f087348 */ /* 0x000fea0003c00000 */
[----:B------:R0:W1:Y:S02]  /*282e0*/  SHFL.IDX P6, R14, R13, R12, R11 ;  /* 0x0000000c0d0e7389 */ /* 0x00006400000c000b */
[----:B01----:R-:W-:Y:S01]  /*282f0*/  ENDCOLLECTIVE ;  /* 0x000000000000791b */ /* 0x003fe20003800000 */
.L_x_3102:
[----:B------:R-:W-:-:S05]  /*28300*/  @P1 LEA R3, P0, R9, R3, 0x1 ;  /* 0x0000000309031211 */ /* 0x000fca00078008ff */
[----:B------:R-:W-:-:S05]  /*28310*/  @P1 IMAD.X R2, RZ, RZ, R2, P0 ;  /* 0x000000ffff021224 */ /* 0x000fca00000e0602 */
[----:B------:R-:W-:Y:S01]  /*28320*/  @P1 LOP3.LUT R3, R3, R2, RZ, 0x3c, !PT ;  /* 0x0000000203031212 */ /* 0x000fe200078e3cff */
[----:B------:R-:W-:-:S03]  /*28330*/  IMAD.MOV.U32 R13, RZ, RZ, R4 ;  /* 0x000000ffff0d7224 */ /* 0x000fc600078e0004 */
[----:B------:R-:W-:-:S04]  /*28340*/  @P1 LOP3.LUT R2, R3, R2, RZ, 0x3c, !PT ;  /* 0x0000000203021212 */ /* 0x000fc800078e3cff */
[----:B------:R-:W-:Y:S01]  /*28350*/  @P1 LOP3.LUT R3, R3, R2, RZ, 0x3c, !PT ;  /* 0x0000000203031212 */ /* 0x000fe200078e3cff */
[----:B------:R-:W-:-:S04]  /*28360*/  IMAD.MOV.U32 R0, RZ, RZ, R14 ;  /* 0x000000ffff007224 */ /* 0x000fc800078e000e */
[----:B------:R-:W-:Y:S01]  /*28370*/  @!PT LDS RZ, [RZ] ;  /* 0x00000000fffff984 */ /* 0x000fe20000000800 */
[----:B------:R-:W-:Y:S01]  /*28380*/  @!PT LDS RZ, [RZ] ;  /* 0x00000000fffff984 */ /* 0x000fe20000000800 */
[----:B------:R-:W-:Y:S01]  /*28390*/  @!PT LDS RZ, [RZ] ;  /* 0x00000000fffff984 */ /* 0x000fe20000000800 */
[----:B------:R0:W-:Y:S03]  /*283a0*/  @P1 LDGSTS.E.BYPASS.LTC128B.128 [R8+0x1a400], desc[UR60][R2.64], !P4 ;  /* 0x1a40000002081fae */ /* 0x0001e6000e101d7c */
[----:B0-----:R-:W-:Y:S05]  /*283b0*/  WARPSYNC.COLLECTIVE R15, `(.L_x_3103) ;  /* 0x000000000f087348 */ /* 0x001fea0003c00000 */
[----:B------:R1:W2:Y:S02]  /*283c0*/  SHFL.IDX P6, R14, R13, R12, R11 ;  /* 0x0000000c0d0e7389 */ /* 0x0002a400000c000b */
[----:B012---:R-:W-:Y:S01]  /*283d0*/  ENDCOLLECTIVE ;  /* 0x000000000000791b */ /* 0x007fe20003800000 */
.L_x_3103:
[----:B------:R-:W-:Y:S01]  /*283e0*/  @!PT LDS RZ, [RZ] ;  /* 0x00000000fffff984 */ /* 0x000fe20000000800 */
[----:B------:R-:W-:Y:S01]  /*283f0*/  @!PT LDS RZ, [RZ] ;  /* 0x00000000fffff984 */ /* 0x000fe20000000800 */
[----:B------:R-:W-:Y:S01]  /*28400*/  @!PT LDS RZ, [RZ] ;  /* 0x00000000fffff984 */ /* 0x000fe20000000800 */
[----:B------:R-:W-:Y:S04]  /*28410*/  @P1 LDGSTS.E.BYPASS.LTC128B.128 [R8+0x1d400], desc[UR60][R2.64+0x80], !P3 ;  /* 0x1d40008002081fae */ /* 0x000fe8000d901d7c */
[----:B------:R0:W-:Y:S02]  /*28420*/  @P1 LDGSTS.E.BYPASS.LTC128B.128 [R8+0x20400], desc[UR60][R2.64+0x100], !P2 ;  /* 0x2040010002081fae */ /* 0x0001e4000d101d7c */
[----:B0-----:R-:W-:Y:S01]  /*28430*/  IMAD.MOV.U32 R2, RZ, RZ, R14 ;  /* 0x000000ffff027224 */ /* 0x001fe200078e000e */
[----:B------:R-:W-:Y:S06]  /*28440*/  BRA `(.L_x_3104) ;  /* 0xffffffa400f07947 */ /* 0x000fec000383ffff */
.L_x_2969:
        /* <DEDUP_REMOVED lines=9> */
.L_x_3105:
[----:B------:R-:W-:Y:S01]  /*284e0*/  ISETP.GE.AND P1, PT, R17, R5, PT ;  /* 0x000000051100720c */ /* 0x000fe20003f26270 */
[----:B------:R-:W-:Y:S02]  /*284f0*/  IMAD.MOV.U32 R13, RZ, RZ, R0 ;  /* 0x000000ffff0d7224 */ /* 0x000fe400078e0000 */
[----:B------:R-:W-:-:S10]  /*28500*/  IMAD.MOV.U32 R2, RZ, RZ, R14 ;  /* 0x000000ffff027224 */ /* 0x000fd400078e000e */
[----:B------:R-:W-:Y:S05]  /*28510*/  WARPSYNC.COLLECTIVE R15, `(.L_x_3106) ;  /* 0x000000000f087348 */ /* 0x000fea0003c00000 */
[----:B------:R0:W1:Y:S02]  /*28520*/  SHFL.IDX P6, R14, R13, R12, R11 ;  /* 0x0000000c0d0e7389 */ /* 0x00006400000c000b */
[----:B01----:R-:W-:Y:S01]  /*28530*/  ENDCOLLECTIVE ;  /* 0x000000000000791b */ /* 0x003fe20003800000 */
.L_x_3106:
[----:B------:R-:W-:Y:S02]  /*28540*/  IMAD.MOV.U32 R13, RZ, RZ, R4 ;  /* 0x000000ffff0d7224 */ /* 0x000fe400078e0004 */
[----:B------:R-:W-:Y:S02]  /*28550*/  IMAD.MOV.U32 R12, RZ, RZ, 0x1 ;  /* 0x00000001ff0c7424 */ /* 0x000fe400078e00ff */
[----:B------:R-:W-:-:S07]  /*28560*/  IMAD.MOV.U32 R3, RZ, RZ, R14 ;  /* 0x000000ffff037224 */ /* 0x000fce00078e000e */
[----:B------:R-:W-:Y:S05]  /*28570*/  WARPSYNC.COLLECTIVE R15, `(.L_x_3107) ;  /* 0x000000000f087348 */ /* 0x000fea0003c00000 */
[----:B------:R0:W1:Y:S02]  /*28580*/  SHFL.IDX P6, R14, R13, R12, R11 ;  /* 0x0000000c0d0e7389 */ /* 0x00006400000c000b */
[----:B01----:R-:W-:Y:S01]  /*28590*/  ENDCOLLECTIVE ;  /* 0x000000000000791b */ /* 0x003fe20003800000 */
.L_x_3107:
        /* <DEDUP_REMOVED lines=16> */
.L_x_3108:
[----:B------:R-:W-:Y:S02]  /*286a0*/  IMAD.MOV.U32 R13, RZ, RZ, R4 ;  /* 0x000000ffff0d7224 */ /* 0x000fe400078e0004 */
[----:B------:R-:W-:Y:S02]  /*286b0*/  IMAD.MOV.U32 R12, RZ, RZ, 0x2 ;  /* 0x00000002ff0c7424 */ /* 0x000fe400078e00ff */
[----:B------:R-:W-:-:S07]  /*286c0*/  IMAD.MOV.U32 R3, RZ, RZ, R14 ;  /* 0x000000ffff037224 */ /* 0x000fce00078e000e */
[----:B------:R-:W-:Y:S05]  /*286d0*/  WARPSYNC.COLLECTIVE R15, `(.L_x_3109) ;  /* 0x000000000f087348 */ /* 0x000fea0003c00000 */
[----:B------:R0:W1:Y:S02]  /*286e0*/  SHFL.IDX P6, R14, R13, R12, R11 ;  /* 0x0000000c0d0e7389 */ /* 0x00006400000c000b */
[----:B01----:R-:W-:Y:S01]  /*286f0*/  ENDCOLLECTIVE ;  /* 0x000000000000791b */ /* 0x003fe20003800000 */
.L_x_3109:
        /* <DEDUP_REMOVED lines=17> */
.L_x_3110:
[----:B------:R-:W-:Y:S02]  /*28810*/  IMAD.MOV.U32 R13, RZ, RZ, R4 ;  /* 0x000000ffff0d7224 */ /* 0x000fe400078e0004 */
[----:B------:R-:W-:Y:S02]  /*28820*/  IMAD.MOV.U32 R12, RZ, RZ, 0x3 ;  /* 0x00000003ff0c7424 */ /* 0x000fe400078e00ff */
[----:B------:R-:W-:-:S07]  /*28830*/  IMAD.MOV.U32 R3, RZ, RZ, R14 ;  /* 0x000000ffff037224 */ /* 0x000fce00078e000e */
[----:B------:R-:W-:Y:S05]  /*28840*/  WARPSYNC.COLLECTIVE R15, `(.L_x_3111) ;  /* 0x000000000f087348 */ /* 0x000fea0003c00000 */
[----:B------:R0:W1:Y:S02]  /*28850*/  SHFL.IDX P6, R14, R13, R12, R11 ;  /* 0x0000000c0d0e7389 */ /* 0x00006400000c000b */
[----:B01----:R-:W-:Y:S01]  /*28860*/  ENDCOLLECTIVE ;  /* 0x000000000000791b */ /* 0x003fe20003800000 */
.L_x_3111:
        /* <DEDUP_REMOVED lines=17> */
.L_x_3112:
[----:B------:R-:W-:Y:S01]  /*28980*/  MOV R13, R4 ;  /* 0x00000004000d7202 */ /* 0x000fe20000000f00 */
[----:B------:R-:W-:Y:S02]  /*28990*/  IMAD.MOV.U32 R12, RZ, RZ, 0x4 ;  /* 0x00000004ff0c7424 */ /* 0x000fe400078e00ff */
[----:B------:R-:W-:-:S07]  /*289a0*/  IMAD.MOV.U32 R3, RZ, RZ, R14 ;  /* 0x000000ffff037224 */ /* 0x000fce00078e000e */
[----:B------:R-:W-:Y:S05]  /*289b0*/  WARPSYNC.COLLECTIVE R15, `(.L_x_3113) ;  /* 0x000000000f087348 */ /* 0x000fea0003c00000 */
[----:B------:R0:W1:Y:S02]  /*289c0*/  SHFL.IDX P6, R14, R13, R12, R11 ;  /* 0x0000000c0d0e7389 */ /* 0x00006400000c000b */
[----:B01----:R-:W-:Y:S01]  /*289d0*/  ENDCOLLECTIVE ;  /* 0x000000000000791b */ /* 0x003fe20003800000 */
.L_x_3113:
        /* <DEDUP_REMOVED lines=17> */
.L_x_3114:
[----:B------:R-:W-:Y:S02]  /*28af0*/  IMAD.MOV.U32 R13, RZ, RZ, R4 ;  /* 0x000000ffff0d7224 */ /* 0x000fe400078e0004 */
[----:B------:R-:W-:Y:S02]  /*28b00*/  IMAD.MOV.U32 R12, RZ, RZ, 0x5 ;  /* 0x00000005ff0c7424 */ /* 0x000fe400078e00ff */
[----:B------:R-:W-:-:S07]  /*28b10*/  IMAD.MOV.U32 R3, RZ, RZ, R14 ;  /* 0x000000ffff037224 */ /* 0x000fce00078e000e */
[----:B------:R-:W-:Y:S05]  /*28b20*/  WARPSYNC.COLLECTIVE R15, `(.L_x_3115) ;  /* 0x000000000f087348 */ /* 0x000fea0003c00000 */
[----:B------:R0:W1:Y:S02]  /*28b30*/  SHFL.IDX P6, R14, R13, R12, R11 ;  /* 0x0000000c0d0e7389 */ /* 0x00006400000c000b */
[----:B01----:R-:W-:Y:S01]  /*28b40*/  ENDCOLLECTIVE ;  /* 0x000000000000791b */ /* 0x003fe20003800000 */
.L_x_3115:
        /* <DEDUP_REMOVED lines=17> */
.L_x_3116:
[----:B------:R-:W-:Y:S02]  /*28c60*/  IMAD.MOV.U32 R13, RZ, RZ, R4 ;  /* 0x000000ffff0d7224 */ /* 0x000fe400078e0004 */
[----:B------:R-:W-:Y:S02]  /*28c70*/  IMAD.MOV.U32 R12, RZ, RZ, 0x6 ;  /* 0x00000006ff0c7424 */ /* 0x000fe400078e00ff */
[----:B------:R-:W-:-:S07]  /*28c80*/  IMAD.MOV.U32 R3, RZ, RZ, R14 ;  /* 0x000000ffff037224 */ /* 0x000fce00078e000e */
[----:B------:R-:W-:Y:S05]  /*28c90*/  WARPSYNC.COLLECTIVE R15, `(.L_x_3117) ;  /* 0x000000000f087348 */ /* 0x000fea0003c00000 */
[----:B------:R0:W1:Y:S02]  /*28ca0*/  SHFL.IDX P6, R14, R13, R12, R11 ;  /* 0x0000000c0d0e7389 */ /* 0x00006400000c000b */
[----:B01----:R-:W-:Y:S01]  /*28cb0*/  ENDCOLLECTIVE ;  /* 0x000000000000791b */ /* 0x003fe20003800000 */
.L_x_3117:
        /* <DEDUP_REMOVED lines=17> */
.L_x_3118:
[----:B------:R-:W-:Y:S02]  /*28dd0*/  IMAD.MOV.U32 R13, RZ, RZ, R4 ;  /* 0x000000ffff0d7224 */ /* 0x000fe400078e0004 */
[----:B------:R-:W-:Y:S02]  /*28de0*/  IMAD.MOV.U32 R12, RZ, RZ, 0x7 ;  /* 0x00000007ff0c7424 */ /* 0x000fe400078e00ff */
[----:B------:R-:W-:-:S07]  /*28df0*/  IMAD.MOV.U32 R3, RZ, RZ, R14 ;  /* 0x000000ffff037224 */ /* 0x000fce00078e000e */
[----:B------:R-:W-:Y:S05]  /*28e00*/  WARPSYNC.COLLECTIVE R15, `(.L_x_3119) ;  /* 0x000000000f087348 */ /* 0x000fea0003c00000 */
[----:B------:R0:W1:Y:S02]  /*28e10*/  SHFL.IDX P6, R14, R13, R12, R11 ;  /* 0x0000000c0d0e7389 */ /* 0x00006400000c000b */
[----:B01----:R-:W-:Y:S01]  /*28e20*/  ENDCOLLECTIVE ;  /* 0x000000000000791b */ /* 0x003fe20003800000 */
.L_x_3119:
        /* <DEDUP_REMOVED lines=15> */
.L_x_3120:
[----:B------:R-:W-:Y:S05]  /*28f20*/  BRA `(.L_x_3121) ;  /* 0xffffffa800547947 */ /* 0x000fea000383ffff */
.L_x_2974:
[----:B0-----:R0:W1:Y:S02]  /*28f30*/  SYNCS.PHASECHK.TRANS64.TRYWAIT P0, [R22+URZ+0x2a820], R3 ;  /* 0x02a82003160075a7 */ /* 0x001064000800017f */
[----:B-1----:R-:W-:Y:S05]  /*28f40*/  @!P0 NANOSLEEP.SYNCS 0x989680 ;  /* 0x009896800000895d */ /* 0x002fea0003900000 */
[----:B------:R-:W1:Y:S02]  /*28f50*/  @!P0 SYNCS.PHASECHK.TRANS64 P0, [R22+URZ+0x2a820], R3 ;  /* 0x02a82003160085a7 */ /* 0x000e64000800007f */
[----:B-1----:R-:W-:Y:S05]  /*28f60*/  @!P0 BRA `(.L_x_2974) ;  /* 0xfffffffc00f08947 */ /* 0x002fea000383ffff */
[----:B------:R-:W-:Y:S05]  /*28f70*/  BRA `(.L_x_3122) ;  /* 0xffffffa800cc7947 */ /* 0x000fea000383ffff */
.L_x_2979:
[----:B0-----:R0:W1:Y:S02]  /*28f80*/  SYNCS.PHASECHK.TRANS64.TRYWAIT P0, [R5+URZ+0x2a840], R0 ;  /* 0x02a84000050075a7 */ /* 0x001064000800017f */
[----:B-1----:R-:W-:Y:S05]  /*28f90*/  @!P0 NANOSLEEP.SYNCS 0x989680 ;  /* 0x009896800000895d */ /* 0x002fea0003900000 */
[----:B------:R-:W1:Y:S02]  /*28fa0*/  @!P0 SYNCS.PHASECHK.TRANS64 P0, [R5+URZ+0x2a840], R0 ;  /* 0x02a84000050085a7 */ /* 0x000e64000800007f */
[----:B-1----:R-:W-:Y:S05]  /*28fb0*/  @!P0 BRA `(.L_x_2979) ;  /* 0xfffffffc00f08947 */ /* 0x002fea000383ffff */
[----:B------:R-:W-:Y:S05]  /*28fc0*/  BRA `(.L_x_3123) ;  /* 0xffffffac00907947 */ /* 0x000fea000383ffff */
.L_x_2980:
        /* <DEDUP_REMOVED lines=8> */
.L_x_3125:
[----:B------:R-:W-:Y:S05]  /*29050*/  BSYNC B1 ;  /* 0x0000000000017941 */ /* 0x000fea0003800000 */
.L_x_3124:
        /* <DEDUP_REMOVED lines=10> */
.L_x_3126:
        /* <DEDUP_REMOVED lines=8> */
.L_x_3127:
        /* <DEDUP_REMOVED lines=14> */
.L_x_3128:
[----:B------:R-:W-:Y:S02]  /*29260*/  IMAD.MOV.U32 R13, RZ, RZ, R8 ;  /* 0x000000ffff0d7224 */ /* 0x000fe400078e0008 */
[----:B------:R-:W-:Y:S02]  /*29270*/  IMAD.MOV.U32 R12, RZ, RZ, 0x2 ;  /* 0x00000002ff0c7424 */ /* 0x000fe400078e00ff */
[----:B------:R-:W-:-:S07]  /*29280*/  IMAD.MOV.U32 R2, RZ, RZ, R14 ;  /* 0x000000ffff027224 */ /* 0x000fce00078e000e */
[----:B------:R-:W-:Y:S05]  /*29290*/  WARPSYNC.COLLECTIVE R15, `(.L_x_3129) ;  /* 0x000000000f087348 */ /* 0x000fea0003c00000 */
[----:B------:R0:W1:Y:S02]  /*292a0*/  SHFL.IDX P6, R14, R13, R12, R11 ;  /* 0x0000000c0d0e7389 */ /* 0x00006400000c000b */
[----:B01----:R-:W-:Y:S01]  /*292b0*/  ENDCOLLECTIVE ;  /* 0x000000000000791b */ /* 0x003fe20003800000 */
.L_x_3129:
        /* <DEDUP_REMOVED lines=13> */
.L_x_3130:
[----:B------:R-:W-:Y:S02]  /*29390*/  IMAD.MOV.U32 R13, RZ, RZ, R8 ;  /* 0x000000ffff0d7224 */ /* 0x000fe400078e0008 */
[----:B------:R-:W-:Y:S02]  /*293a0*/  IMAD.MOV.U32 R12, RZ, RZ, 0x3 ;  /* 0x00000003ff0c7424 */ /* 0x000fe400078e00ff */
[----:B------:R-:W-:-:S07]  /*293b0*/  IMAD.MOV.U32 R2, RZ, RZ, R14 ;  /* 0x000000ffff027224 */ /* 0x000fce00078e000e */
[----:B------:R-:W-:Y:S05]  /*293c0*/  WARPSYNC.COLLECTIVE R15, `(.L_x_3131) ;  /* 0x000000000f087348 */ /* 0x000fea0003c00000 */
[----:B------:R0:W1:Y:S02]  /*293d0*/  SHFL.IDX P6, R14, R13, R12, R11 ;  /* 0x0000000c0d0e7389 */ /* 0x00006400000c000b */
[----:B01----:R-:W-:Y:S01]  /*293e0*/  ENDCOLLECTIVE ;  /* 0x000000000000791b */ /* 0x003fe20003800000 */
.L_x_3131:
        /* <DEDUP_REMOVED lines=13> */
.L_x_3132:
[----:B------:R-:W-:Y:S02]  /*294c0*/  IMAD.MOV.U32 R13, RZ, RZ, R8 ;  /* 0x000000ffff0d7224 */ /* 0x000fe400078e0008 */
[----:B------:R-:W-:Y:S02]  /*294d0*/  IMAD.MOV.U32 R12, RZ, RZ, 0x4 ;  /* 0x00000004ff0c7424 */ /* 0x000fe400078e00ff */
[----:B------:R-:W-:-:S07]  /*294e0*/  IMAD.MOV.U32 R2, RZ, RZ, R14 ;  /* 0x000000ffff027224 */ /* 0x000fce00078e000e */
[----:B------:R-:W-:Y:S05]  /*294f0*/  WARPSYNC.COLLECTIVE R15, `(.L_x_3133) ;  /* 0x000000000f087348 */ /* 0x000fea0003c00000 */
[----:B------:R0:W1:Y:S02]  /*29500*/  SHFL.IDX P6, R14, R13, R12, R11 ;  /* 0x0000000c0d0e7389 */ /* 0x00006400000c000b */
[----:B01----:R-:W-:Y:S01]  /*29510*/  ENDCOLLECTIVE ;  /* 0x000000000000791b */ /* 0x003fe20003800000 */
.L_x_3133:
        /* <DEDUP_REMOVED lines=13> */
.L_x_3134:
[----:B------:R-:W-:Y:S02]  /*295f0*/  IMAD.MOV.U32 R13, RZ, RZ, R8 ;  /* 0x000000ffff0d7224 */ /* 0x000fe400078e0008 */
[----:B------:R-:W-:Y:S02]  /*29600*/  IMAD.MOV.U32 R12, RZ, RZ, 0x5 ;  /* 0x00000005ff0c7424 */ /* 0x000fe400078e00ff */
[----:B------:R-:W-:-:S07]  /*29610*/  IMAD.MOV.U32 R2, RZ, RZ, R14 ;  /* 0x000000ffff027224 */ /* 0x000fce00078e000e */
[----:B------:R-:W-:Y:S05]  /*29620*/  WARPSYNC.COLLECTIVE R15, `(.L_x_3135) ;  /* 0x000000000f087348 */ /* 0x000fea0003c00000 */
[----:B------:R0:W1:Y:S02]  /*29630*/  SHFL.IDX P6, R14, R13, R12, R11 ;  /* 0x0000000c0d0e7389 */ /* 0x00006400000c000b */
[----:B01----:R-:W-:Y:S01]  /*29640*/  ENDCOLLECTIVE ;  /* 0x000000000000791b */ /* 0x003fe20003800000 */
.L_x_3135:
        /* <DEDUP_REMOVED lines=13> */
.L_x_3136:
[----:B------:R-:W-:Y:S01]  /*29720*/  IMAD.MOV.U32 R2, RZ, RZ, R14 ;  /* 0x000000ffff027224 */ /* 0x000fe200078e000e */
[----:B------:R-:W-:Y:S06]  /*29730*/  BRA `(.L_x_3137) ;  /* 0xffffffa800c07947 */ /* 0x000fec000383ffff */
.L_x_2985:
[----:B-1----:R1:W2:Y:S02]  /*29740*/  SYNCS.PHASECHK.TRANS64.TRYWAIT P0, [R5+URZ+0x2a860], R2 ;  /* 0x02a86002050075a7 */ /* 0x0022a4000800017f */
[----:B--2---:R-:W-:Y:S05]  /*29750*/  @!P0 NANOSLEEP.SYNCS 0x989680 ;  /* 0x009896800000895d */ /* 0x004fea0003900000 */
[----:B------:R-:W2:Y:S02]  /*29760*/  @!P0 SYNCS.PHASECHK.TRANS64 P0, [R5+URZ+0x2a860], R2 ;  /* 0x02a86002050085a7 */ /* 0x000ea4000800007f */
[----:B--2---:R-:W-:Y:S05]  /*29770*/  @!P0 BRA `(.L_x_2985) ;  /* 0xfffffffc00f08947 */ /* 0x004fea000383ffff */
[----:B------:R-:W-:Y:S05]  /*29780*/  BRA `(.L_x_3138) ;  /* 0xffffffac001c7947 */ /* 0x000fea000383ffff */
.L_x_2986:
        /* <DEDUP_REMOVED lines=8> */
.L_x_3140:
[----:B------:R-:W-:Y:S05]  /*29810*/  BSYNC B1 ;  /* 0x0000000000017941 */ /* 0x000fea0003800000 */
.L_x_3139:
        /* <DEDUP_REMOVED lines=9> */
.L_x_3141:
[----:B------:R-:W-:Y:S02]  /*298b0*/  IMAD.MOV.U32 R13, RZ, RZ, R25 ;  /* 0x000000ffff0d7224 */ /* 0x000fe400078e0019 */
[----:B------:R-:W-:Y:S02]  /*298c0*/  IMAD.MOV.U32 R12, RZ, RZ, 0x1 ;  /* 0x00000001ff0c7424 */ /* 0x000fe400078e00ff */
[----:B------:R-:W-:-:S07]  /*298d0*/  IMAD.MOV.U32 R2, RZ, RZ, R14 ;  /* 0x000000ffff027224 */ /* 0x000fce00078e000e */
[----:B------:R-:W-:Y:S05]  /*298e0*/  WARPSYNC.COLLECTIVE R15, `(.L_x_3142) ;  /* 0x000000000f087348 */ /* 0x000fea0003c00000 */
[----:B------:R0:W1:Y:S02]  /*298f0*/  SHFL.IDX P6, R14, R13, R12, R11 ;  /* 0x0000000c0d0e7389 */ /* 0x00006400000c000b */
[----:B01----:R-:W-:Y:S01]  /*29900*/  ENDCOLLECTIVE ;  /* 0x000000000000791b */ /* 0x003fe20003800000 */
.L_x_3142:
        /* <DEDUP_REMOVED lines=15> */
.L_x_3143:
[----:B------:R-:W-:Y:S02]  /*29a00*/  IMAD.MOV.U32 R13, RZ, RZ, R25 ;  /* 0x000000ffff0d7224 */ /* 0x000fe400078e0019 */
[----:B------:R-:W-:Y:S02]  /*29a10*/  IMAD.MOV.U32 R12, RZ, RZ, 0x2 ;  /* 0x00000002ff0c7424 */ /* 0x000fe400078e00ff */
[----:B------:R-:W-:-:S07]  /*29a20*/  IMAD.MOV.U32 R2, RZ, RZ, R14 ;  /* 0x000000ffff027224 */ /* 0x000fce00078e000e */
[----:B------:R-:W-:Y:S05]  /*29a30*/  WARPSYNC.COLLECTIVE R15, `(.L_x_3144) ;  /* 0x000000000f087348 */ /* 0x000fea0003c00000 */
[----:B------:R0:W1:Y:S02]  /*29a40*/  SHFL.IDX P6, R14, R13, R12, R11 ;  /* 0x0000000c0d0e7389 */ /* 0x00006400000c000b */
[----:B01----:R-:W-:Y:S01]  /*29a50*/  ENDCOLLECTIVE ;  /* 0x000000000000791b */ /* 0x003fe20003800000 */
.L_x_3144:
        /* <DEDUP_REMOVED lines=14> */
.L_x_3145:
[----:B------:R-:W-:Y:S02]  /*29b40*/  IMAD.MOV.U32 R13, RZ, RZ, R25 ;  /* 0x000000ffff0d7224 */ /* 0x000fe400078e0019 */
[----:B------:R-:W-:Y:S02]  /*29b50*/  IMAD.MOV.U32 R12, RZ, RZ, 0x3 ;  /* 0x00000003ff0c7424 */ /* 0x000fe400078e00ff */
[----:B------:R-:W-:-:S07]  /*29b60*/  IMAD.MOV.U32 R2, RZ, RZ, R14 ;  /* 0x000000ffff027224 */ /* 0x000fce00078e000e */
[----:B------:R-:W-:Y:S05]  /*29b70*/  WARPSYNC.COLLECTIVE R15, `(.L_x_3146) ;  /* 0x000000000f087348 */ /* 0x000fea0003c00000 */
[----:B------:R0:W1:Y:S02]  /*29b80*/  SHFL.IDX P6, R14, R13, R12, R11 ;  /* 0x0000000c0d0e7389 */ /* 0x00006400000c000b */
[----:B01----:R-:W-:Y:S01]  /*29b90*/  ENDCOLLECTIVE ;  /* 0x000000000000791b */ /* 0x003fe20003800000 */
.L_x_3146:
        /* <DEDUP_REMOVED lines=14> */
.L_x_3147:
[----:B------:R-:W-:Y:S02]  /*29c80*/  IMAD.MOV.U32 R13, RZ, RZ, R25 ;  /* 0x000000ffff0d7224 */ /* 0x000fe400078e0019 */
[----:B------:R-:W-:Y:S02]  /*29c90*/  IMAD.MOV.U32 R12, RZ, RZ, 0x4 ;  /* 0x00000004ff0c7424 */ /* 0x000fe400078e00ff */
[----:B------:R-:W-:-:S07]  /*29ca0*/  IMAD.MOV.U32 R2, RZ, RZ, R14 ;  /* 0x000000ffff027224 */ /* 0x000fce00078e000e */
[----:B------:R-:W-:Y:S05]  /*29cb0*/  WARPSYNC.COLLECTIVE R15, `(.L_x_3148) ;  /* 0x000000000f087348 */ /* 0x000fea0003c00000 */
[----:B------:R0:W1:Y:S02]  /*29cc0*/  SHFL.IDX P6, R14, R13, R12, R11 ;  /* 0x0000000c0d0e7389 */ /* 0x00006400000c000b */
[----:B01----:R-:W-:Y:S01]  /*29cd0*/  ENDCOLLECTIVE ;  /* 0x000000000000791b */ /* 0x003fe20003800000 */
.L_x_3148:
        /* <DEDUP_REMOVED lines=14> */
.L_x_3149:
[----:B------:R-:W-:Y:S02]  /*29dc0*/  IMAD.MOV.U32 R13, RZ, RZ, R25 ;  /* 0x000000ffff0d7224 */ /* 0x000fe400078e0019 */
[----:B------:R-:W-:Y:S02]  /*29dd0*/  IMAD.MOV.U32 R12, RZ, RZ, 0x5 ;  /* 0x00000005ff0c7424 */ /* 0x000fe400078e00ff */
[----:B------:R-:W-:-:S07]  /*29de0*/  IMAD.MOV.U32 R2, RZ, RZ, R14 ;  /* 0x000000ffff027224 */ /* 0x000fce00078e000e */
[----:B------:R-:W-:Y:S05]  /*29df0*/  WARPSYNC.COLLECTIVE R15, `(.L_x_3150) ;  /* 0x000000000f087348 */ /* 0x000fea0003c00000 */
[----:B------:R0:W1:Y:S02]  /*29e00*/  SHFL.IDX P6, R14, R13, R12, R11 ;  /* 0x0000000c0d0e7389 */ /* 0x00006400000c000b */
[----:B01----:R-:W-:Y:S01]  /*29e10*/  ENDCOLLECTIVE ;  /* 0x000000000000791b */ /* 0x003fe20003800000 */
.L_x_3150:
        /* <DEDUP_REMOVED lines=13> */
.L_x_3151:
[----:B------:R-:W-:Y:S01]  /*29ef0*/  @!PT LDS RZ, [RZ] ;  /* 0x00000000fffff984 */ /* 0x000fe20000000800 */
[----:B------:R-:W-:Y:S01]  /*29f00*/  @!PT LDS RZ, [RZ] ;  /* 0x00000000fffff984 */ /* 0x000fe20000000800 */
[----:B------:R-:W-:Y:S01]  /*29f10*/  @!PT LDS RZ, [RZ] ;  /* 0x00000000fffff984 */ /* 0x000fe20000000800 */
[----:B------:R0:W-:Y:S02]  /*29f20*/  LDGSTS.E.BYPASS.LTC128B.128 [R4+0x5400], desc[UR60][R2.64+0x80], !P2 ;  /* 0x0540008002047fae */ /* 0x0001e4000d101d7c */
[----:B0-----:R-:W-:Y:S01]  /*29f30*/  IMAD.MOV.U32 R2, RZ, RZ, R14 ;  /* 0x000000ffff027224 */ /* 0x001fe200078e000e */
[----:B------:R-:W-:Y:S06]  /*29f40*/  BRA `(.L_x_3152) ;  /* 0xffffffa800087947 */ /* 0x000fec000383ffff */
.L_x_2994:
[----:B0-----:R0:W1:Y:S02]  /*29f50*/  SYNCS.PHASECHK.TRANS64.TRYWAIT P0, [R0+URZ+0x2a860], R3 ;  /* 0x02a86003000075a7 */ /* 0x001064000800017f */
[----:B-1----:R-:W-:Y:S05]  /*29f60*/  @!P0 NANOSLEEP.SYNCS 0x989680 ;  /* 0x009896800000895d */ /* 0x002fea0003900000 */
[----:B------:R-:W1:Y:S02]  /*29f70*/  @!P0 SYNCS.PHASECHK.TRANS64 P0, [R0+URZ+0x2a860], R3 ;  /* 0x02a86003000085a7 */ /* 0x000e64000800007f */
[----:B-1----:R-:W-:Y:S05]  /*29f80*/  @!P0 BRA `(.L_x_2994) ;  /* 0xfffffffc00f08947 */ /* 0x002fea000383ffff */
[----:B------:R-:W-:Y:S05]  /*29f90*/  BRA `(.L_x_3153) ;  /* 0xffffffac001c7947 */ /* 0x000fea000383ffff */
.L_x_2995:
        /* <DEDUP_REMOVED lines=8> */
.L_x_3155:
[----:B------:R-:W-:Y:S05]  /*2a020*/  BSYNC B0 ;  /* 0x0000000000007941 */ /* 0x000fea0003800000 */
.L_x_3154:
        /* <DEDUP_REMOVED lines=15> */
.L_x_3156:
        /* <DEDUP_REMOVED lines=9> */
.L_x_3157:
        /* <DEDUP_REMOVED lines=13> */
.L_x_3158:
[----:B------:R-:W-:Y:S02]  /*2a280*/  IMAD.MOV.U32 R13, RZ, RZ, R25 ;  /* 0x000000ffff0d7224 */ /* 0x000fe400078e0019 */
[----:B------:R-:W-:Y:S01]  /*2a290*/  IMAD.MOV.U32 R12, RZ, RZ, 0x2 ;  /* 0x00000002ff0c7424 */ /* 0x000fe200078e00ff */
[----:B------:R-:W-:-:S13]  /*2a2a0*/  IADD3 R2, P2, R14, R5, RZ ;  /* 0x000000050e027210 */ /* 0x000fda0007f5e0ff */
[----:B------:R-:W-:Y:S05]  /*2a2b0*/  WARPSYNC.COLLECTIVE R15, `(.L_x_3159) ;  /* 0x000000000f087348 */ /* 0x000fea0003c00000 */
[----:B------:R0:W1:Y:S02]  /*2a2c0*/  SHFL.IDX P6, R14, R13, R12, R11 ;  /* 0x0000000c0d0e7389 */ /* 0x00006400000c000b */
[----:B01----:R-:W-:Y:S01]  /*2a2d0*/  ENDCOLLECTIVE ;  /* 0x000000000000791b */ /* 0x003fe20003800000 */
.L_x_3159:
[----:B------:R-:W-:-:S05]  /*2a2e0*/  IMAD.X R3, RZ, RZ, R8, P2 ;  /* 0x000000ffff037224 */ /* 0x000fca00010e0608 */
[----:B------:R-:W-:Y:S01]  /*2a2f0*/  @!PT LDS RZ, [RZ] ;  /* 0x00000000fffff984 */ /* 0x000fe20000000800 */
[----:B------:R-:W-:Y:S01]  /*2a300*/  @!PT LDS RZ, [RZ] ;  /* 0x00000000fffff984 */ /* 0x000fe20000000800 */
[----:B------:R-:W-:Y:S01]  /*2a310*/  @!PT LDS RZ, [RZ] ;  /* 0x00000000fffff984 */ /* 0x000fe20000000800 */
[----:B------:R0:W-:Y:S01]  /*2a320*/  LDGSTS.E.BYPASS.LTC128B.128 [R4+0xc00], desc[UR60][R2.64], !P3 ;  /* 0x00c0000002047fae */ /* 0x0001e2000d901d7c */
[----:B------:R-:W-:-:S03]  /*2a330*/  ISETP.LT.OR P3, PT, R6, 0x21, P1 ;  /* 0x000000210600780c */ /* 0x000fc60000f61670 */
[----:B------:R0:W-:Y:S01]  /*2a340*/  LDGSTS.E.BYPASS.LTC128B.128 [R4+0x3c00], desc[UR60][R2.64+0x80], !P4 ;  /* 0x03c0008002047fae */ /* 0x0001e2000e101d7c */
[----:B------:R-:W-:Y:S02]  /*2a350*/  ISETP.LT.OR P4, PT, R6, 0x21, !P0 ;  /* 0x000000210600780c */ /* 0x000fe40004781670 */
[----:B------:R-:W-:Y:S01]  /*2a360*/  MOV R13, R24 ;  /* 0x00000018000d7202 */ /* 0x000fe20000000f00 */
[----:B------:R-:W-:-:S10]  /*2a370*/  IMAD.MOV.U32 R7, RZ, RZ, R14 ;  /* 0x000000ffff077224 */ /* 0x000fd400078e000e */
[----:B0-----:R-:W-:Y:S05]  /*2a380*/  WARPSYNC.COLLECTIVE R15, `(.L_x_3160) ;  /* 0x000000000f087348 */ /* 0x001fea0003c00000 */
[----:B------:R1:W2:Y:S02]  /*2a390*/  SHFL.IDX P6, R14, R13, R12, R11 ;  /* 0x0000000c0d0e7389 */ /* 0x0002a400000c000b */
[----:B012---:R-:W-:Y:S01]  /*2a3a0*/  ENDCOLLECTIVE ;  /* 0x000000000000791b */ /* 0x007fe20003800000 */
.L_x_3160:
[----:B------:R-:W-:Y:S02]  /*2a3b0*/  IMAD.MOV.U32 R13, RZ, RZ, R25 ;  /* 0x000000ffff0d7224 */ /* 0x000fe400078e0019 */
[----:B------:R-:W-:Y:S02]  /*2a3c0*/  IMAD.MOV.U32 R12, RZ, RZ, 0x3 ;  /* 0x00000003ff0c7424 */ /* 0x000fe400078e00ff */
[----:B------:R-:W-:-:S07]  /*2a3d0*/  IMAD.MOV.U32 R10, RZ, RZ, R14 ;  /* 0x000000ffff0a7224 */ /* 0x000fce00078e000e */
[----:B------:R-:W-:Y:S05]  /*2a3e0*/  WARPSYNC.COLLECTIVE R15, `(.L_x_3161) ;  /* 0x000000000f087348 */ /* 0x000fea0003c00000 */
[----:B------:R0:W1:Y:S02]  /*2a3f0*/  SHFL.IDX P6, R14, R13, R12, R11 ;  /* 0x0000000c0d0e7389 */ /* 0x00006400000c000b */
[----:B01----:R-:W-:Y:S01]  /*2a400*/  ENDCOLLECTIVE ;  /* 0x000000000000791b */ /* 0x003fe20003800000 */
.L_x_3161:
        /* <DEDUP_REMOVED lines=14> */
.L_x_3162:
[----:B------:R-:W-:Y:S02]  /*2a4f0*/  IMAD.MOV.U32 R13, RZ, RZ, R25 ;  /* 0x000000ffff0d7224 */ /* 0x000fe400078e0019 */
[----:B------:R-:W-:Y:S01]  /*2a500*/  IMAD.MOV.U32 R12, RZ, RZ, 0x4 ;  /* 0x00000004ff0c7424 */ /* 0x000fe200078e00ff */
[----:B------:R-:W-:-:S13]  /*2a510*/  IADD3 R2, P2, R14, R5, RZ ;  /* 0x000000050e027210 */ /* 0x000fda0007f5e0ff */
[----:B------:R-:W-:Y:S05]  /*2a520*/  WARPSYNC.COLLECTIVE R15, `(.L_x_3163) ;  /* 0x000000000f087348 */ /* 0x000fea0003c00000 */
[----:B------:R0:W1:Y:S02]  /*2a530*/  SHFL.IDX P6, R14, R13, R12, R11 ;  /* 0x0000000c0d0e7389 */ /* 0x00006400000c000b */
[----:B01----:R-:W-:Y:S01]  /*2a540*/  ENDCOLLECTIVE ;  /* 0x000000000000791b */ /* 0x003fe20003800000 */
.L_x_3163:
        /* <DEDUP_REMOVED lines=13> */
.L_x_3164:
[----:B------:R-:W-:Y:S02]  /*2a620*/  IMAD.MOV.U32 R13, RZ, RZ, R25 ;  /* 0x000000ffff0d7224 */ /* 0x000fe400078e0019 */
[----:B------:R-:W-:Y:S02]  /*2a630*/  IMAD.MOV.U32 R12, RZ, RZ, 0x5 ;  /* 0x00000005ff0c7424 */ /* 0x000fe400078e00ff */
[----:B------:R-:W-:-:S07]  /*2a640*/  IMAD.MOV.U32 R10, RZ, RZ, R14 ;  /* 0x000000ffff0a7224 */ /* 0x000fce00078e000e */
[----:B------:R-:W-:Y:S05]  /*2a650*/  WARPSYNC.COLLECTIVE R15, `(.L_x_3165) ;  /* 0x000000000f087348 */ /* 0x000fea0003c00000 */
[----:B------:R0:W1:Y:S02]  /*2a660*/  SHFL.IDX P6, R14, R13, R12, R11 ;  /* 0x0000000c0d0e7389 */ /* 0x00006400000c000b */
[----:B01----:R-:W-:Y:S01]  /*2a670*/  ENDCOLLECTIVE ;  /* 0x000000000000791b */ /* 0x003fe20003800000 */
.L_x_3165:
        /* <DEDUP_REMOVED lines=12> */
.L_x_3166:
[----:B------:R-:W-:Y:S05]  /*2a740*/  BRA `(.L_x_3167) ;  /* 0xffffffa800187947 */ /* 0x000fea000383ffff */
.L_x_3000:
        /* <DEDUP_REMOVED lines=8> */
.L_x_3169:
[----:B------:R-:W-:Y:S05]  /*2a7d0*/  BSYNC B0 ;  /* 0x0000000000007941 */ /* 0x000fea0003800000 */
.L_x_3168:
        /* <DEDUP_REMOVED lines=9> */
.L_x_3170:
        /* <DEDUP_REMOVED lines=24> */
.L_x_3171:
[----:B------:R-:W-:Y:S01]  /*2a9f0*/  IMAD.MOV.U32 R12, RZ, RZ, 0x2 ;  /* 0x00000002ff0c7424 */ /* 0x000fe200078e00ff */
[----:B------:R-:W-:-:S05]  /*2aa00*/  SEL R14, R14, RZ, P1 ;  /* 0x000000ff0e0e7207 */ /* 0x000fca0000800000 */
[----:B------:R-:W-:-:S04]  /*2aa10*/  IMAD.IADD R5, R13, 0x1, R14 ;  /* 0x000000010d057824 */ /* 0x000fc800078e020e */
[----:B------:R-:W-:-:S07]  /*2aa20*/  IMAD.MOV.U32 R13, RZ, RZ, R5 ;  /* 0x000000ffff0d7224 */ /* 0x000fce00078e0005 */
[----:B------:R-:W-:Y:S05]  /*2aa30*/  WARPSYNC.COLLECTIVE R15, `(.L_x_3172) ;  /* 0x000000000f087348 */ /* 0x000fea0003c00000 */
[----:B------:R0:W1:Y:S02]  /*2aa40*/  SHFL.UP P6, R14, R13, R12, R11 ;  /* 0x0400000c0d0e7389 */ /* 0x00006400000c000b */
[----:B01----:R-:W-:Y:S01]  /*2aa50*/  ENDCOLLECTIVE ;  /* 0x000000000000791b */ /* 0x003fe20003800000 */
.L_x_3172:
[----:B------:R-:W-:Y:S01]  /*2aa60*/  IMAD.MOV.U32 R12, RZ, RZ, 0x4 ;  /* 0x00000004ff0c7424 */ /* 0x000fe200078e00ff */
[----:B------:R-:W-:-:S05]  /*2aa70*/  SEL R2, R14, RZ, P2 ;  /* 0x000000ff0e027207 */ /* 0x000fca0001000000 */
[----:B------:R-:W-:-:S04]  /*2aa80*/  IMAD.IADD R2, R5, 0x1, R2 ;  /* 0x0000000105027824 */ /* 0x000fc800078e0202 */
[----:B------:R-:W-:-:S07]  /*2aa90*/  IMAD.MOV.U32 R13, RZ, RZ, R2 ;  /* 0x000000ffff0d7224 */ /* 0x000fce00078e0002 */
[----:B------:R-:W-:Y:S05]  /*2aaa0*/  WARPSYNC.COLLECTIVE R15, `(.L_x_3173) ;  /* 0x000000000f087348 */ /* 0x000fea0003c00000 */
[----:B------:R0:W1:Y:S02]  /*2aab0*/  SHFL.UP P6, R14, R13, R12, R11 ;  /* 0x0400000c0d0e7389 */ /* 0x00006400000c000b */
[----:B01----:R-:W-:Y:S01]  /*2aac0*/  ENDCOLLECTIVE ;  /* 0x000000000000791b */ /* 0x003fe20003800000 */
.L_x_3173:
[----:B------:R-:W-:Y:S01]  /*2aad0*/  IMAD.MOV.U32 R12, RZ, RZ, 0x8 ;  /* 0x00000008ff0c7424 */ /* 0x000fe200078e00ff */
[----:B------:R-:W-:-:S05]  /*2aae0*/  SEL R3, R14, RZ, P3 ;  /* 0x000000ff0e037207 */ /* 0x000fca0001800000 */
[----:B------:R-:W-:-:S04]  /*2aaf0*/  IMAD.IADD R3, R2, 0x1, R3 ;  /* 0x0000000102037824 */ /* 0x000fc800078e0203 */
[----:B------:R-:W-:-:S07]  /*2ab00*/  IMAD.MOV.U32 R13, RZ, RZ, R3 ;  /* 0x000000ffff0d7224 */ /* 0x000fce00078e0003 */
[----:B------:R-:W-:Y:S05]  /*2ab10*/  WARPSYNC.COLLECTIVE R15, `(.L_x_3174) ;  /* 0x000000000f087348 */ /* 0x000fea0003c00000 */
[----:B------:R0:W1:Y:S02]  /*2ab20*/  SHFL.UP P6, R14, R13, R12, R11 ;  /* 0x0400000c0d0e7389 */ /* 0x00006400000c000b */
[----:B01----:R-:W-:Y:S01]  /*2ab30*/  ENDCOLLECTIVE ;  /* 0x000000000000791b */ /* 0x003fe20003800000 */
.L_x_3174:
[----:B------:R-:W-:Y:S02]  /*2ab40*/  MOV R12, 0x10 ;  /* 0x00000010000c7802 */ /* 0x000fe40000000f00 */
[----:B------:R-:W-:-:S05]  /*2ab50*/  SEL R14, R14, RZ, P4 ;  /* 0x000000ff0e0e7207 */ /* 0x000fca0002000000 */
[----:B------:R-:W-:-:S04]  /*2ab60*/  IMAD.IADD R5, R3, 0x1, R14 ;  /* 0x0000000103057824 */ /* 0x000fc800078e020e */
[----:B------:R-:W-:-:S07]  /*2ab70*/  IMAD.MOV.U32 R13, RZ, RZ, R5 ;  /* 0x000000ffff0d7224 */ /* 0x000fce00078e0005 */
[----:B------:R-:W-:Y:S05]  /*2ab80*/  WARPSYNC.COLLECTIVE R15, `(.L_x_3175) ;  /* 0x000000000f087348 */ /* 0x000fea0003c00000 */
[----:B------:R0:W1:Y:S02]  /*2ab90*/  SHFL.UP P6, R14, R13, R12, R11 ;  /* 0x0400000c0d0e7389 */ /* 0x00006400000c000b */
[----:B01----:R-:W-:Y:S01]  /*2aba0*/  ENDCOLLECTIVE ;  /* 0x000000000000791b */ /* 0x003fe20003800000 */
.L_x_3175:
        /* <DEDUP_REMOVED lines=8> */
.L_x_3176:
[----:B------:R-:W-:Y:S05]  /*2ac30*/  BRA `(.L_x_3177) ;  /* 0xffffffa800247947 */ /* 0x000fea000383ffff */
.L_x_3003:
[----:B------:R-:W-:Y:S01]  /*2ac40*/  BSSY B0, `(.L_x_3178) ;  /* 0x0000007000007945 */ /* 0x000fe20003800000 */
[----:B------:R-:W-:Y:S02]  /*2ac50*/  IMAD.MOV.U32 R12, RZ, RZ, 0x1 ;  /* 0x00000001ff0c7424 */ /* 0x000fe400078e00ff */
[----:B------:R-:W-:Y:S02]  /*2ac60*/  IMAD.MOV.U32 R11, RZ, RZ, RZ ;  /* 0x000000ffff0b7224 */ /* 0x000fe400078e00ff */
[----:B------:R-:W-:-:S07]  /*2ac70*/  IMAD.MOV.U32 R15, RZ, RZ, -0x1 ;  /* 0xffffffffff0f7424 */ /* 0x000fce00078e00ff */
[----:B------:R-:W-:Y:S05]  /*2ac80*/  WARPSYNC.COLLECTIVE R15, `(.L_x_3179) ;  /* 0x000000000f087348 */ /* 0x000fea0003c00000 */
[----:B------:R0:W1:Y:S02]  /*2ac90*/  SHFL.UP P6, R14, R13, R12, R11 ;  /* 0x0400000c0d0e7389 */ /* 0x00006400000c000b */
[----:B01----:R-:W-:Y:S01]  /*2aca0*/  ENDCOLLECTIVE ;  /* 0x000000000000791b */ /* 0x003fe20003800000 */
.L_x_3179:
[----:B------:R-:W-:Y:S05]  /*2acb0*/  BSYNC B0 ;  /* 0x0000000000007941 */ /* 0x000fea0003800000 */
.L_x_3178:
        /* <DEDUP_REMOVED lines=8> */
.L_x_3180:
[----:B------:R-:W-:Y:S01]  /*2ad40*/  IMAD.MOV.U32 R12, RZ, RZ, 0x4 ;  /* 0x00000004ff0c7424 */ /* 0x000fe200078e00ff */
[----:B------:R-:W-:-:S05]  /*2ad50*/  SEL R2, R14, RZ, P2 ;  /* 0x000000ff0e027207 */ /* 0x000fca0001000000 */
[----:B------:R-:W-:-:S04]  /*2ad60*/  IMAD.IADD R2, R13, 0x1, R2 ;  /* 0x000000010d027824 */ /* 0x000fc800078e0202 */
[----:B------:R-:W-:-:S07]  /*2ad70*/  IMAD.MOV.U32 R13, RZ, RZ, R2 ;  /* 0x000000ffff0d7224 */ /* 0x000fce00078e0002 */
[----:B------:R-:W-:Y:S05]  /*2ad80*/  WARPSYNC.COLLECTIVE R15, `(.L_x_3181) ;  /* 0x000000000f087348 */ /* 0x000fea0003c00000 */
[----:B------:R0:W1:Y:S02]  /*2ad90*/  SHFL.UP P6, R14, R13, R12, R11 ;  /* 0x0400000c0d0e7389 */ /* 0x00006400000c000b */
[----:B01----:R-:W-:Y:S01]  /*2ada0*/  ENDCOLLECTIVE ;  /* 0x000000000000791b */ /* 0x003fe20003800000 */
.L_x_3181:
[----:B------:R-:W-:Y:S01]  /*2adb0*/  IMAD.MOV.U32 R12, RZ, RZ, 0x8 ;  /* 0x00000008ff0c7424 */ /* 0x000fe200078e00ff */
[----:B------:R-:W-:-:S05]  /*2adc0*/  SEL R3, R14, RZ, P3 ;  /* 0x000000ff0e037207 */ /* 0x000fca0001800000 */
[----:B------:R-:W-:-:S04]  /*2add0*/  IMAD.IADD R3, R2, 0x1, R3 ;  /* 0x0000000102037824 */ /* 0x000fc800078e0203 */
[----:B------:R-:W-:-:S07]  /*2ade0*/  IMAD.MOV.U32 R13, RZ, RZ, R3 ;  /* 0x000000ffff0d7224 */ /* 0x000fce00078e0003 */
[----:B------:R-:W-:Y:S05]  /*2adf0*/  WARPSYNC.COLLECTIVE R15, `(.L_x_3182) ;  /* 0x000000000f087348 */ /* 0x000fea0003c00000 */
[----:B------:R0:W1:Y:S02]  /*2ae00*/  SHFL.UP P6, R14, R13, R12, R11 ;  /* 0x0400000c0d0e7389 */ /* 0x00006400000c000b */
[----:B01----:R-:W-:Y:S01]  /*2ae10*/  ENDCOLLECTIVE ;  /* 0x000000000000791b */ /* 0x003fe20003800000 */
.L_x_3182:
[----:B------:R-:W-:Y:S01]  /*2ae20*/  IMAD.MOV.U32 R12, RZ, RZ, 0x10 ;  /* 0x00000010ff0c7424 */ /* 0x000fe200078e00ff */
[----:B------:R-:W-:-:S05]  /*2ae30*/  SEL R14, R14, RZ, P4 ;  /* 0x000000ff0e0e7207 */ /* 0x000fca0002000000 */
[----:B------:R-:W-:-:S04]  /*2ae40*/  IMAD.IADD R5, R3, 0x1, R14 ;  /* 0x0000000103057824 */ /* 0x000fc800078e020e */
[----:B------:R-:W-:-:S07]  /*2ae50*/  IMAD.MOV.U32 R13, RZ, RZ, R5 ;  /* 0x000000ffff0d7224 */ /* 0x000fce00078e0005 */
[----:B------:R-:W-:Y:S05]  /*2ae60*/  WARPSYNC.COLLECTIVE R15, `(.L_x_3183) ;  /* 0x000000000f087348 */ /* 0x000fea0003c00000 */
[----:B------:R0:W1:Y:S02]  /*2ae70*/  SHFL.UP P6, R14, R13, R12, R11 ;  /* 0x0400000c0d0e7389 */ /* 0x00006400000c000b */
[----:B01----:R-:W-:Y:S01]  /*2ae80*/  ENDCOLLECTIVE ;  /* 0x000000000000791b */ /* 0x003fe20003800000 */
.L_x_3183:
        /* <DEDUP_REMOVED lines=8> */
.L_x_3184:
[----:B------:R-:W-:Y:S05]  /*2af10*/  BRA `(.L_x_3185) ;  /* 0xffffffa800107947 */ /* 0x000fea000383ffff */
.L_x_3005:
[----:B------:R-:W-:Y:S01]  /*2af20*/  BSSY B0, `(.L_x_3186) ;  /* 0x0000006000007945 */ /* 0x000fe20003800000 */
[----:B------:R-:W-:Y:S01]  /*2af30*/  PLOP3.LUT P6, PT, P6, PT, PT, 0x8, 0x0 ;  /* 0x000000000000781c */ /* 0x000fe200037ce170 */
[----:B------:R-:W-:-:S12]  /*2af40*/  IMAD.MOV.U32 R15, RZ, RZ, -0x1 ;  /* 0xffffffffff0f7424 */ /* 0x000fd800078e00ff */
[----:B0-----:R-:W-:Y:S05]  /*2af50*/  WARPSYNC.COLLECTIVE R15, `(.L_x_3187) ;  /* 0x000000000f087348 */ /* 0x001fea0003c00000 */
[----:B------:R-:W-:Y:S01]  /*2af60*/  VOTE.ANY R14, PT, P6 ;  /* 0x00000000000e7806 */ /* 0x000fe200030e0100 */
[----:B0-----:R-:W-:Y:S06]  /*2af70*/  ENDCOLLECTIVE ;  /* 0x000000000000791b */ /* 0x001fec0003800000 */
.L_x_3187:
[----:B------:R-:W-:Y:S05]  /*2af80*/  BSYNC B0 ;  /* 0x0000000000007941 */ /* 0x000fea0003800000 */
.L_x_3186:
        /* <DEDUP_REMOVED lines=8> */
.L_x_3188:
[----:B------:R-:W-:Y:S02]  /*2b010*/  IMAD.IADD R19, R12, 0x1, R19 ;  /* 0x000000010c137824 */ /* 0x000fe400078e0213 */
[----:B------:R-:W-:Y:S02]  /*2b020*/  IMAD.MOV.U32 R13, RZ, RZ, R4 ;  /* 0x000000ffff0d7224 */ /* 0x000fe400078e0004 */
[----:B------:R-:W-:-:S07]  /*2b030*/  IMAD.MOV.U32 R17, RZ, RZ, R14 ;  /* 0x000000ffff117224 */ /* 0x000fce00078e000e */
[----:B------:R-:W-:Y:S05]  /*2b040*/  WARPSYNC.COLLECTIVE R15, `(.L_x_3189) ;  /* 0x000000000f087348 */ /* 0x000fea0003c00000 */
[----:B------:R0:W1:Y:S02]  /*2b050*/  SHFL.IDX P6, R14, R13, R12, R11 ;  /* 0x0000000c0d0e7389 */ /* 0x00006400000c000b */
[----:B01----:R-:W-:Y:S01]  /*2b060*/  ENDCOLLECTIVE ;  /* 0x000000000000791b */ /* 0x003fe20003800000 */
.L_x_3189:
[----:B------:R-:W-:Y:S01]  /*2b070*/  IMAD.MOV.U32 R4, RZ, RZ, R14 ;  /* 0x000000ffff047224 */ /* 0x000fe200078e000e */
[----:B------:R-:W-:Y:S06]  /*2b080*/  BRA `(.L_x_3190) ;  /* 0xffffffa400f47947 */ /* 0x000fec000383ffff */
.L_x_3007:
[----:B------:R-:W-:Y:S01]  /*2b090*/  BSSY B0, `(.L_x_3191) ;  /* 0x0000007000007945 */ /* 0x000fe20003800000 */
[----:B------:R-:W-:Y:S02]  /*2b0a0*/  IMAD.MOV.U32 R13, RZ, RZ, R2 ;  /* 0x000000ffff0d7224 */ /* 0x000fe400078e0002 */
[----:B------:R-:W-:Y:S02]  /*2b0b0*/  IMAD.MOV.U32 R11, RZ, RZ, 0x1f ;  /* 0x0000001fff0b7424 */ /* 0x000fe400078e00ff */
[----:B------:R-:W-:-:S07]  /*2b0c0*/  IMAD.MOV.U32 R15, RZ, RZ, -0x1 ;  /* 0xffffffffff0f7424 */ /* 0x000fce00078e00ff */
[----:B0-23--:R-:W-:Y:S05]  /*2b0d0*/  WARPSYNC.COLLECTIVE R15, `(.L_x_3192) ;  /* 0x000000000f087348 */ /* 0x00dfea0003c00000 */
[----:B------:R1:W4:Y:S02]  /*2b0e0*/  SHFL.IDX P6, R14, R13, R12, R11 ;  /* 0x0000000c0d0e7389 */ /* 0x00032400000c000b */
[----:B01234-:R-:W-:Y:S01]  /*2b0f0*/  ENDCOLLECTIVE ;  /* 0x000000000000791b */ /* 0x01ffe20003800000 */
.L_x_3192:
[----:B------:R-:W-:Y:S05]  /*2b100*/  BSYNC B0 ;  /* 0x0000000000007941 */ /* 0x000fea0003800000 */
.L_x_3191:
[----:B------:R-:W-:Y:S01]  /*2b110*/  IMAD.MOV.U32 R6, RZ, RZ, R14 ;  /* 0x000000ffff067224 */ /* 0x000fe200078e000e */
[----:B------:R-:W-:Y:S06]  /*2b120*/  BRA `(.L_x_3006) ;  /* 0xffffffa400e47947 */ /* 0x000fec000383ffff */
.L_x_3013:
[----:B-1----:R1:W3:Y:S02]  /*2b130*/  SYNCS.PHASECHK.TRANS64.TRYWAIT P0, [R5+URZ+0x2a820], R0 ;  /* 0x02a82000050075a7 */ /* 0x0022e4000800017f */
[----:B---3--:R-:W-:Y:S05]  /*2b140*/  @!P0 NANOSLEEP.SYNCS 0x989680 ;  /* 0x009896800000895d */ /* 0x008fea0003900000 */
[----:B------:R-:W3:Y:S02]  /*2b150*/  @!P0 SYNCS.PHASECHK.TRANS64 P0, [R5+URZ+0x2a820], R0 ;  /* 0x02a82000050085a7 */ /* 0x000ee4000800007f */
[----:B---3--:R-:W-:Y:S05]  /*2b160*/  @!P0 BRA `(.L_x_3013) ;  /* 0xfffffffc00f08947 */ /* 0x008fea000383ffff */
[----:B------:R-:W-:Y:S05]  /*2b170*/  BRA `(.L_x_3193) ;  /* 0xffffffb0003c7947 */ /* 0x000fea000383ffff */
.L_x_3014:
        /* <DEDUP_REMOVED lines=11> */
.L_x_3195:
[----:B------:R-:W-:Y:S05]  /*2b230*/  BSYNC B0 ;  /* 0x0000000000007941 */ /* 0x000fea0003800000 */
.L_x_3194:
[----:B------:R-:W-:Y:S05]  /*2b240*/  BRA `(.L_x_3196) ;  /* 0xffffffb000247947 */ /* 0x000fea000383ffff */
.L_x_3015:
[----:B------:R-:W-:Y:S01]  /*2b250*/  BSSY B0, `(.L_x_3197) ;  /* 0x0000006000007945 */ /* 0x000fe20003800000 */
[----:B------:R-:W-:-:S07]  /*2b260*/  IMAD.MOV.U32 R15, RZ, RZ, -0x1 ;  /* 0xffffffffff0f7424 */ /* 0x000fce00078e00ff */
[----:B012---:R-:W-:Y:S05]  /*2b270*/  WARPSYNC.COLLECTIVE R15, `(.L_x_3198) ;  /* 0x000000000f0c7348 */ /* 0x007fea0003c00000 */
[----:B------:R-:W-:Y:S02]  /*2b280*/  ELECT P6, UR62, PT ;  /* 0x00000000003e782f */ /* 0x000fe400038c0000 */
[----:B------:R-:W-:Y:S01]  /*2b290*/  MOV R14, UR62 ;  /* 0x0000003e000e7c02 */ /* 0x000fe20008000f00 */
[----:B012---:R-:W-:Y:S10]  /*2b2a0*/  ENDCOLLECTIVE ;  /* 0x000000000000791b */ /* 0x007ff40003800000 */
.L_x_3198:
[----:B------:R-:W-:Y:S05]  /*2b2b0*/  BSYNC B0 ;  /* 0x0000000000007941 */ /* 0x000fea0003800000 */
.L_x_3197:
[----:B------:R-:W-:Y:S05]  /*2b2c0*/  BRA `(.L_x_3199) ;  /* 0xffffffb000187947 */ /* 0x000fea000383ffff */
.L_x_3017:
[----:B-1----:R1:W3:Y:S02]  /*2b2d0*/  SYNCS.PHASECHK.TRANS64.TRYWAIT P1, [R3+URZ+0x2a840], R2 ;  /* 0x02a84002030075a7 */ /* 0x0022e4000802017f */
[----:B---3--:R-:W-:Y:S05]  /*2b2e0*/  @!P1 NANOSLEEP.SYNCS 0x989680 ;  /* 0x009896800000995d */ /* 0x008fea0003900000 */
[----:B------:R-:W3:Y:S02]  /*2b2f0*/  @!P1 SYNCS.PHASECHK.TRANS64 P1, [R3+URZ+0x2a840], R2 ;  /* 0x02a84002030095a7 */ /* 0x000ee4000802007f */
[----:B---3--:R-:W-:Y:S05]  /*2b300*/  @!P1 BRA `(.L_x_3017) ;  /* 0xfffffffc00f09947 */ /* 0x008fea000383ffff */
[----:B------:R-:W-:Y:S05]  /*2b310*/  BRA `(.L_x_3200) ;  /* 0xffffffb000407947 */ /* 0x000fea000383ffff */
.L_x_3019:
[----:B---3--:R3:W4:Y:S02]  /*2b320*/  SYNCS.PHASECHK.TRANS64.TRYWAIT P1, [R5+URZ+0x2a840], R0 ;  /* 0x02a84000050075a7 */ /* 0x008724000802017f */
[----:B----4-:R-:W-:Y:S05]  /*2b330*/  @!P1 NANOSLEEP.SYNCS 0x989680 ;  /* 0x009896800000995d */ /* 0x010fea0003900000 */
[----:B------:R-:W4:Y:S02]  /*2b340*/  @!P1 SYNCS.PHASECHK.TRANS64 P1, [R5+URZ+0x2a840], R0 ;  /* 0x02a84000050095a7 */ /* 0x000f24000802007f */
[----:B----4-:R-:W-:Y:S05]  /*2b350*/  @!P1 BRA `(.L_x_3019) ;  /* 0xfffffffc00f09947 */ /* 0x010fea000383ffff */
[----:B------:R-:W-:Y:S05]  /*2b360*/  BRA `(.L_x_3201) ;  /* 0xffffffb0004c7947 */ /* 0x000fea000383ffff */
.L_x_3021:
[----:B----4-:R4:W0:Y:S02]  /*2b370*/  SYNCS.PHASECHK.TRANS64.TRYWAIT P1, [R3+URZ+0x2a860], R2 ;  /* 0x02a86002030075a7 */ /* 0x010824000802017f */
[----:B0-----:R-:W-:Y:S05]  /*2b380*/  @!P1 NANOSLEEP.SYNCS 0x989680 ;  /* 0x009896800000995d */ /* 0x001fea0003900000 */
[----:B------:R-:W0:Y:S02]  /*2b390*/  @!P1 SYNCS.PHASECHK.TRANS64 P1, [R3+URZ+0x2a860], R2 ;  /* 0x02a86002030095a7 */ /* 0x000e24000802007f */
[----:B0-----:R-:W-:Y:S05]  /*2b3a0*/  @!P1 BRA `(.L_x_3021) ;  /* 0xfffffffc00f09947 */ /* 0x001fea000383ffff */
[----:B------:R-:W-:Y:S05]  /*2b3b0*/  BRA `(.L_x_3202) ;  /* 0xffffffb000487947 */ /* 0x000fea000383ffff */
.L_x_3203:
        /* <DEDUP_REMOVED lines=12> */
.L_x_3212:


//--------------------- .nv.global.init           --------------------------
	.section	.nv.global.init,"aw",@progbits
.nv.global.init:
	.type		$str$23,@object
	.size		$str$23,($str$24 - $str$23)
$str$23:
        /*0000*/ 	.byte	0x28, 0x61, 0x64, 0x64, 0x72, 0x65, 0x73, 0x73, 0x20, 0x26, 0x20, 0x6d, 0x61, 0x73, 0x6b, 0x29
        /*0010*/ 	.byte	0x20, 0x3d, 0x3d, 0x20, 0x30, 0x00
	.type		$str$24,@object
	.size		$str$24,(__unnamed_4 - $str$24)
$str$24:
        /*0016*/ 	.byte	0x2f, 0x74, 0x6d, 0x70, 0x2f, 0x6f, 0x73, 0x73, 0x5f, 0x6b, 0x65, 0x72, 0x6e, 0x65, 0x6c, 0x73
        /*0026*/ 	.byte	0x5f, 0x73, 0x72, 0x63, 0x2f, 0x66, 0x6c, 0x61, 0x73, 0x68, 0x5f, 0x61, 0x74, 0x74, 0x65, 0x6e
        /*0036*/ 	.byte	0x74, 0x69, 0x6f, 0x6e, 0x2f, 0x63, 0x73, 0x72, 0x63, 0x2f, 0x63, 0x75, 0x74, 0x6c, 0x61, 0x73
        /*0046*/ 	.byte	0x73, 0x2f, 0x69, 0x6e, 0x63, 0x6c, 0x75, 0x64, 0x65, 0x2f, 0x63, 0x75, 0x74, 0x65, 0x2f, 0x70
        /*0056*/ 	.byte	0x6f, 0x69, 0x6e, 0x74, 0x65, 0x72, 0x5f, 0x66, 0x6c, 0x61, 0x67, 0x67, 0x65, 0x64, 0x2e, 0x68
        /*0066*/ 	.byte	0x70, 0x70, 0x00
	.type		__unnamed_4,@object
	.size		__unnamed_4,(__unnamed_6 - __unnamed_4)
__unnamed_4:
        /* <DEDUP_REMOVED lines=25> */
	.type		__unnamed_6,@object
	.size		__unnamed_6,(__unnamed_3 - __unnamed_6)
__unnamed_6:
        /* <DEDUP_REMOVED lines=25> */
	.type		__unnamed_3,@object
	.size		__unnamed_3,(__unnamed_5 - __unnamed_3)
__unnamed_3:
        /* <DEDUP_REMOVED lines=29> */
	.type		__unnamed_5,@object
	.size		__unnamed_5,(__unnamed_2 - __unnamed_5)
__unnamed_5:
        /* <DEDUP_REMOVED lines=29> */
	.type		__unnamed_2,@object
	.size		__unnamed_2,(__unnamed_1 - __unnamed_2)
__unnamed_2:
        /* <DEDUP_REMOVED lines=29> */
	.type		__unnamed_1,@object
	.size		__unnamed_1,(.L_0 - __unnamed_1)
__unnamed_1:
        /* <DEDUP_REMOVED lines=29> */
        /*0ab1*/ 	.byte	0x5d, 0x00
.L_0:


//--------------------- .nv.shared._ZN7cutlass13device_kernelIN5flash11enable_sm90INS1_16FlashAttnFwdSm90INS1_25CollectiveMainloopFwdSm90ILi2EN4cute5tupleIJNS5_1CILi1EEES8_S8_EEENS6_IJNS7_ILi128EEENS7_ILi96EEENS7_ILi192EEEEEELi128ENS_10bfloat16_tEfNS_4arch4Sm90ELb0ELb0ELb1ELb0ELb1ELb0ELb0ELb1ELb1ELb1ELb1ELb0EEENS1_21CollectiveEpilogueFwdINS6_IJSA_SA_SB_EEES9_SE_SG_Li256ELb0ELb1ELb1ELb0EEENS1_19SingleTileSchedulerILb0ELb1ELb1ELi128EEEEEEEEEvNT_6ParamsE --------------------------
	.section	.nv.shared._ZN7cutlass13device_kernelIN5flash11enable_sm90INS1_16FlashAttnFwdSm90INS1_25CollectiveMainloopFwdSm90ILi2EN4cute5tupleIJNS5_1CILi1EEES8_S8_EEENS6_IJNS7_ILi128EEENS7_ILi96EEENS7_ILi192EEEEEELi128ENS_10bfloat16_tEfNS_4arch4Sm90ELb0ELb0ELb1ELb0ELb1ELb0ELb0ELb1ELb1ELb1ELb1ELb0EEENS1_21CollectiveEpilogueFwdINS6_IJSA_SA_SB_EEES9_SE_SG_Li256ELb0ELb1ELb1ELb0EEENS1_19SingleTileSchedulerILb0ELb1ELb1ELi128EEEEEEEEEvNT_6ParamsE,"aw",@nobits
	.sectionflags	@""
	.align	16
	.zero		1024


//--------------------- .nv.shared.reserved.0     --------------------------
	.section	.nv.shared.reserved.0,"aw",@nobits
	.weak		__nv_reservedSMEM_offset_0_alias
	.size		__nv_reservedSMEM_offset_0_alias, 0, 0
	.other		__nv_reservedSMEM_offset_0_alias,@"STO_CUDA_RESERVED_SHARED STV_DEFAULT"
__nv_reservedSMEM_offset_0_alias:
	.zero		0


//--------------------- .nv.global                --------------------------
	.section	.nv.global,"aw",@nobits
.nv.global:
	.type		_ZN90_INTERNAL_d4a72ce5_54_flash_fwd_hdim192_128_bf16_paged_split_softcap_sm90_cu_9d2915ae_31104cute1_E,@object
	.size		_ZN90_INTERNAL_d4a72ce5_54_flash_fwd_hdim192_128_bf16_paged_split_softcap_sm90_cu_9d2915ae_31104cute1_E,(_ZN90_INTERNAL_d4a72ce5_54_flash_fwd_hdim192_128_bf16_paged_split_softcap_sm90_cu_9d2915ae_31104cuda3std3__45__cpo6cbeginE - _ZN90_INTERNAL_d4a72ce5_54_flash_fwd_hdim192_128_bf16_paged_split_softcap_sm90_cu_9d2915ae_31104cute1_E)
_ZN90_INTERNAL_d4a72ce5_54_flash_fwd_hdim192_128_bf16_paged_split_softcap_sm90_cu_9d2915ae_31104cute1_E:
	.zero		1
	.type		_ZN90_INTERNAL_d4a72ce5_54_flash_fwd_hdim192_128_bf16_paged_split_softcap_sm90_cu_9d2915ae_31104cuda3std3__45__cpo6cbeginE,@object
	.size		_ZN90_INTERNAL_d4a72ce5_54_flash_fwd_hdim192_128_bf16_paged_split_softcap_sm90_cu_9d2915ae_31104cuda3std3__45__cpo6cbeginE,(_ZN90_INTERNAL_d4a72ce5_54_flash_fwd_hdim192_128_bf16_paged_split_softcap_sm90_cu_9d2915ae_31104cuda3std3__48in_placeE - _ZN90_INTERNAL_d4a72ce5_54_flash_fwd_hdim192_128_bf16_paged_split_softcap_sm90_cu_9d2915ae_31104cuda3std3__45__cpo6cbeginE)
_ZN90_INTERNAL_d4a72ce5_54_flash_fwd_hdim192_128_bf16_paged_split_softcap_sm90_cu_9d2915ae_31104cuda3std3__45__cpo6cbeginE:
	.zero		1
	.type		_ZN90_INTERNAL_d4a72ce5_54_flash_fwd_hdim192_128_bf16_paged_split_softcap_sm90_cu_9d2915ae_31104cuda3std3__48in_placeE,@object
	.size		_ZN90_INTERNAL_d4a72ce5_54_flash_fwd_hdim192_128_bf16_paged_split_softcap_sm90_cu_9d2915ae_31104cuda3std3__48in_placeE,(_ZN90_INTERNAL_d4a72ce5_54_flash_fwd_hdim192_128_bf16_paged_split_softcap_sm90_cu_9d2915ae_31104cuda3std6ranges3__45__cpo9iter_moveE - _ZN90_INTERNAL_d4a72ce5_54_flash_fwd_hdim192_128_bf16_paged_split_softcap_sm90_cu_9d2915ae_31104cuda3std3__48in_placeE)
_ZN90_INTERNAL_d4a72ce5_54_flash_fwd_hdim192_128_bf16_paged_split_softcap_sm90_cu_9d2915ae_31104cuda3std3__48in_placeE:
	.zero		1
	.type		_ZN90_INTERNAL_d4a72ce5_54_flash_fwd_hdim192_128_bf16_paged_split_softcap_sm90_cu_9d2915ae_31104cuda3std6ranges3__45__cpo9iter_moveE,@object
	.size		_ZN90_INTERNAL_d4a72ce5_54_flash_fwd_hdim192_128_bf16_paged_split_softcap_sm90_cu_9d2915ae_31104cuda3std6ranges3__45__cpo9iter_moveE,(_ZN90_INTERNAL_d4a72ce5_54_flash_fwd_hdim192_128_bf16_paged_split_softcap_sm90_cu_9d2915ae_31104cuda3std3__45__cpo5beginE - _ZN90_INTERNAL_d4a72ce5_54_flash_fwd_hdim192_128_bf16_paged_split_softcap_sm90_cu_9d2915ae_31104cuda3std6ranges3__45__cpo9iter_moveE)
_ZN90_INTERNAL_d4a72ce5_54_flash_fwd_hdim192_128_bf16_paged_split_softcap_sm90_cu_9d2915ae_31104cuda3std6ranges3__45__cpo9iter_moveE:
	.zero		1
	.type		_ZN90_INTERNAL_d4a72ce5_54_flash_fwd_hdim192_128_bf16_paged_split_softcap_sm90_cu_9d2915ae_31104cuda3std3__45__cpo5beginE,@object
	.size		_ZN90_INTERNAL_d4a72ce5_54_flash_fwd_hdim192_128_bf16_paged_split_softcap_sm90_cu_9d2915ae_31104cuda3std3__45__cpo5beginE,(_ZN90_INTERNAL_d4a72ce5_54_flash_fwd_hdim192_128_bf16_paged_split_softcap_sm90_cu_9d2915ae_31104cuda3std3__492_GLOBAL__N__d4a72ce5_54_flash_fwd_hdim192_128_bf16_paged_split_softcap_sm90_cu_9d2915ae_31106ignoreE - _ZN90_INTERNAL_d4a72ce5_54_flash_fwd_hdim192_128_bf16_paged_split_softcap_sm90_cu_9d2915ae_31104cuda3std3__45__cpo5beginE)
_ZN90_INTERNAL_d4a72ce5_54_flash_fwd_hdim192_128_bf16_paged_split_softcap_sm90_cu_9d2915ae_31104cuda3std3__45__cpo5beginE:
	.zero		1
	.type		_ZN90_INTERNAL_d4a72ce5_54_flash_fwd_hdim192_128_bf16_paged_split_softcap_sm90_cu_9d2915ae_31104cuda3std3__492_GLOBAL__N__d4a72ce5_54_flash_fwd_hdim192_128_bf16_paged_split_softcap_sm90_cu_9d2915ae_31106ignoreE,@object
	.size		_ZN90_INTERNAL_d4a72ce5_54_flash_fwd_hdim192_128_bf16_paged_split_softcap_sm90_cu_9d2915ae_31104cuda3std3__492_GLOBAL__N__d4a72ce5_54_flash_fwd_hdim192_128_bf16_paged_split_softcap_sm90_cu_9d2915ae_31106ignoreE,(_ZN90_INTERNAL_d4a72ce5_54_flash_fwd_hdim192_128_bf16_paged_split_softcap_sm90_cu_9d2915ae_31104cute7productE - _ZN90_INTERNAL_d4a72ce5_54_flash_fwd_hdim192_128_bf16_paged_split_softcap_sm90_cu_9d2915ae_31104cuda3std3__492_GLOBAL__N__d4a72ce5_54_flash_fwd_hdim192_128_bf16_paged_split_softcap_sm90_cu_9d2915ae_31106ignoreE)
_ZN90_INTERNAL_d4a72ce5_54_flash_fwd_hdim192_128_bf16_paged_split_softcap_sm90_cu_9d2915ae_31104cuda3std3__492_GLOBAL__N__d4a72ce5_54_flash_fwd_hdim192_128_bf16_paged_split_softcap_sm90_cu_9d2915ae_31106ignoreE:
	.zero		1
	.type		_ZN90_INTERNAL_d4a72ce5_54_flash_fwd_hdim192_128_bf16_paged_split_softcap_sm90_cu_9d2915ae_31104cute7productE,@object
	.size		_ZN90_INTERNAL_d4a72ce5_54_flash_fwd_hdim192_128_bf16_paged_split_softcap_sm90_cu_9d2915ae_31104cute7productE,(_ZN90_INTERNAL_d4a72ce5_54_flash_fwd_hdim192_128_bf16_paged_split_softcap_sm90_cu_9d2915ae_31104cuda3std3__45__cpo3endE - _ZN90_INTERNAL_d4a72ce5_54_flash_fwd_hdim192_128_bf16_paged_split_softcap_sm90_cu_9d2915ae_31104cute7productE)
_ZN90_INTERNAL_d4a72ce5_54_flash_fwd_hdim192_128_bf16_paged_split_softcap_sm90_cu_9d2915ae_31104cute7productE:
	.zero		1
	.type		_ZN90_INTERNAL_d4a72ce5_54_flash_fwd_hdim192_128_bf16_paged_split_softcap_sm90_cu_9d2915ae_31104cuda3std3__45__cpo3endE,@object
	.size		_ZN90_INTERNAL_d4a72ce5_54_flash_fwd_hdim192_128_bf16_paged_split_softcap_sm90_cu_9d2915ae_31104cuda3std3__45__cpo3endE,(_ZN90_INTERNAL_d4a72ce5_54_flash_fwd_hdim192_128_bf16_paged_split_softcap_sm90_cu_9d2915ae_31104cuda3std3__419piecewise_constructE - _ZN90_INTERNAL_d4a72ce5_54_flash_fwd_hdim192_128_bf16_paged_split_softcap_sm90_cu_9d2915ae_31104cuda3std3__45__cpo3endE)
_ZN90_INTERNAL_d4a72ce5_54_flash_fwd_hdim192_128_bf16_paged_split_softcap_sm90_cu_9d2915ae_31104cuda3std3__45__cpo3endE:
	.zero		1
	.type		_ZN90_INTERNAL_d4a72ce5_54_flash_fwd_hdim192_128_bf16_paged_split_softcap_sm90_cu_9d2915ae_31104cuda3std3__419piecewise_constructE,@object
	.size		_ZN90_INTERNAL_d4a72ce5_54_flash_fwd_hdim192_128_bf16_paged_split_softcap_sm90_cu_9d2915ae_31104cuda3std3__419piecewise_constructE,(_ZN90_INTERNAL_d4a72ce5_54_flash_fwd_hdim192_128_bf16_paged_split_softcap_sm90_cu_9d2915ae_31104cuda3std3__45__cpo4cendE - _ZN90_INTERNAL_d4a72ce5_54_flash_fwd_hdim192_128_bf16_paged_split_softcap_sm90_cu_9d2915ae_31104cuda3std3__419piecewise_constructE)
_ZN90_INTERNAL_d4a72ce5_54_flash_fwd_hdim192_128_bf16_paged_split_softcap_sm90_cu_9d2915ae_31104cuda3std3__419piecewise_constructE:
	.zero		1
	.type		_ZN90_INTERNAL_d4a72ce5_54_flash_fwd_hdim192_128_bf16_paged_split_softcap_sm90_cu_9d2915ae_31104cuda3std3__45__cpo4cendE,@object
	.size		_ZN90_INTERNAL_d4a72ce5_54_flash_fwd_hdim192_128_bf16_paged_split_softcap_sm90_cu_9d2915ae_31104cuda3std3__45__cpo4cendE,(_ZN90_INTERNAL_d4a72ce5_54_flash_fwd_hdim192_128_bf16_paged_split_softcap_sm90_cu_9d2915ae_31104cuda3std6ranges3__45__cpo4swapE - _ZN90_INTERNAL_d4a72ce5_54_flash_fwd_hdim192_128_bf16_paged_split_softcap_sm90_cu_9d2915ae_31104cuda3std3__45__cpo4cendE)
_ZN90_INTERNAL_d4a72ce5_54_flash_fwd_hdim192_128_bf16_paged_split_softcap_sm90_cu_9d2915ae_31104cuda3std3__45__cpo4cendE:
	.zero		1
	.type		_ZN90_INTERNAL_d4a72ce5_54_flash_fwd_hdim192_128_bf16_paged_split_softcap_sm90_cu_9d2915ae_31104cuda3std6ranges3__45__cpo4swapE,@object
	.size		_ZN90_INTERNAL_d4a72ce5_54_flash_fwd_hdim192_128_bf16_paged_split_softcap_sm90_cu_9d2915ae_31104cuda3std6ranges3__45__cpo4swapE,(.L_13 - _ZN90_INTERNAL_d4a72ce5_54_flash_fwd_hdim192_128_bf16_paged_split_softcap_sm90_cu_9d2915ae_31104cuda3std6ranges3__45__cpo4swapE)
_ZN90_INTERNAL_d4a72ce5_54_flash_fwd_hdim192_128_bf16_paged_split_softcap_sm90_cu_9d2915ae_31104cuda3std6ranges3__45__cpo4swapE:
	.zero		1
.L_13:


//--------------------- .nv.shared._ZN7cutlass13device_kernelIN5flash11enable_sm90INS1_16FlashAttnFwdSm90INS1_25CollectiveMainloopFwdSm90ILi2EN4cute5tupleIJNS5_1CILi1EEES8_S8_EEENS6_IJNS7_ILi128EEENS7_ILi96EEENS7_ILi192EEEEEELi128ENS_10bfloat16_tEfNS_4arch4Sm90ELb0ELb0ELb1ELb1ELb1ELb0ELb0ELb1ELb1ELb1ELb1ELb0EEENS1_21CollectiveEpilogueFwdINS6_IJSA_SA_SB_EEES9_SE_SG_Li256ELb1ELb1ELb1ELb0EEENS1_36VarlenDynamicPersistentTileSchedulerILi128ELi96ELi256ELi128ELb1ELb1ELb1ELb0ELb1ELb1EEEEEEEEEvNT_6ParamsE --------------------------
	.section	.nv.shared._ZN7cutlass13device_kernelIN5flash11enable_sm90INS1_16FlashAttnFwdSm90INS1_25CollectiveMainloopFwdSm90ILi2EN4cute5tupleIJNS5_1CILi1EEES8_S8_EEENS6_IJNS7_ILi128EEENS7_ILi96EEENS7_ILi192EEEEEELi128ENS_10bfloat16_tEfNS_4arch4Sm90ELb0ELb0ELb1ELb1ELb1ELb0ELb0ELb1ELb1ELb1ELb1ELb0EEENS1_21CollectiveEpilogueFwdINS6_IJSA_SA_SB_EEES9_SE_SG_Li256ELb1ELb1ELb1ELb0EEENS1_36VarlenDynamicPersistentTileSchedulerILi128ELi96ELi256ELi128ELb1ELb1ELb1ELb0ELb1ELb1EEEEEEEEEvNT_6ParamsE,"aw",@nobits
	.sectionflags	@""
	.align	16
	.zero		1024


//--------------------- .nv.shared._ZN7cutlass13device_kernelIN5flash11enable_sm90INS1_16FlashAttnFwdSm90INS1_25CollectiveMainloopFwdSm90ILi2EN4cute5tupleIJNS5_1CILi1EEES8_S8_EEENS6_IJNS7_ILi128EEENS7_ILi96EEENS7_ILi192EEEEEELi128ENS_10bfloat16_tEfNS_4arch4Sm90ELb0ELb0ELb1ELb1ELb1ELb1ELb0ELb1ELb1ELb1ELb1ELb0EEENS1_21CollectiveEpilogueFwdINS6_IJSA_SA_SB_EEES9_SE_SG_Li256ELb1ELb1ELb1ELb0EEENS1_36VarlenDynamicPersistentTileSchedulerILi128ELi96ELi256ELi128ELb1ELb1ELb1ELb0ELb1ELb1EEEEEEEEEvNT_6ParamsE --------------------------
	.section	.nv.shared._ZN7cutlass13device_kernelIN5flash11enable_sm90INS1_16FlashAttnFwdSm90INS1_25CollectiveMainloopFwdSm90ILi2EN4cute5tupleIJNS5_1CILi1EEES8_S8_EEENS6_IJNS7_ILi128EEENS7_ILi96EEENS7_ILi192EEEEEELi128ENS_10bfloat16_tEfNS_4arch4Sm90ELb0ELb0ELb1ELb1ELb1ELb1ELb0ELb1ELb1ELb1ELb1ELb0EEENS1_21CollectiveEpilogueFwdINS6_IJSA_SA_SB_EEES9_SE_SG_Li256ELb1ELb1ELb1ELb0EEENS1_36VarlenDynamicPersistentTileSchedulerILi128ELi96ELi256ELi128ELb1ELb1ELb1ELb0ELb1ELb1EEEEEEEEEvNT_6ParamsE,"aw",@nobits
	.sectionflags	@""
	.align	16
	.zero		1024


//--------------------- .nv.shared._ZN7cutlass13device_kernelIN5flash11enable_sm90INS1_16FlashAttnFwdSm90INS1_25CollectiveMainloopFwdSm90ILi2EN4cute5tupleIJNS5_1CILi1EEES8_S8_EEENS6_IJNS7_ILi128EEENS7_ILi96EEENS7_ILi192EEEEEELi128ENS_10bfloat16_tEfNS_4arch4Sm90ELb0ELb1ELb1ELb0ELb1ELb0ELb0ELb1ELb1ELb1ELb1ELb0EEENS1_21CollectiveEpilogueFwdINS6_IJSA_SA_SB_EEES9_SE_SG_Li256ELb0ELb1ELb1ELb0EEENS1_19SingleTileSchedulerILb0ELb1ELb1ELi128EEEEEEEEEvNT_6ParamsE --------------------------
	.section	.nv.shared._ZN7cutlass13device_kernelIN5flash11enable_sm90INS1_16FlashAttnFwdSm90INS1_25CollectiveMainloopFwdSm90ILi2EN4cute5tupleIJNS5_1CILi1EEES8_S8_EEENS6_IJNS7_ILi128EEENS7_ILi96EEENS7_ILi192EEEEEELi128ENS_10bfloat16_tEfNS_4arch4Sm90ELb0ELb1ELb1ELb0ELb1ELb0ELb0ELb1ELb1ELb1ELb1ELb0EEENS1_21CollectiveEpilogueFwdINS6_IJSA_SA_SB_EEES9_SE_SG_Li256ELb0ELb1ELb1ELb0EEENS1_19SingleTileSchedulerILb0ELb1ELb1ELi128EEEEEEEEEvNT_6ParamsE,"aw",@nobits
	.sectionflags	@""
	.align	16
	.zero		1024


//--------------------- .nv.shared._ZN7cutlass13device_kernelIN5flash11enable_sm90INS1_16FlashAttnFwdSm90INS1_25CollectiveMainloopFwdSm90ILi2EN4cute5tupleIJNS5_1CILi1EEES8_S8_EEENS6_IJNS7_ILi128EEENS7_ILi96EEENS7_ILi192EEEEEELi128ENS_10bfloat16_tEfNS_4arch4Sm90ELb0ELb1ELb1ELb1ELb1ELb0ELb0ELb1ELb1ELb1ELb1ELb0EEENS1_21CollectiveEpilogueFwdINS6_IJSA_SA_SB_EEES9_SE_SG_Li256ELb1ELb1ELb1ELb0EEENS1_36VarlenDynamicPersistentTileSchedulerILi128ELi96ELi256ELi128ELb1ELb1ELb1ELb1ELb0ELb1EEEEEEEEEvNT_6ParamsE --------------------------
	.section	.nv.shared._ZN7cutlass13device_kernelIN5flash11enable_sm90INS1_16FlashAttnFwdSm90INS1_25CollectiveMainloopFwdSm90ILi2EN4cute5tupleIJNS5_1CILi1EEES8_S8_EEENS6_IJNS7_ILi128EEENS7_ILi96EEENS7_ILi192EEEEEELi128ENS_10bfloat16_tEfNS_4arch4Sm90ELb0ELb1ELb1ELb1ELb1ELb0ELb0ELb1ELb1ELb1ELb1ELb0EEENS1_21CollectiveEpilogueFwdINS6_IJSA_SA_SB_EEES9_SE_SG_Li256ELb1ELb1ELb1ELb0EEENS1_36VarlenDynamicPersistentTileSchedulerILi128ELi96ELi256ELi128ELb1ELb1ELb1ELb1ELb0ELb1EEEEEEEEEvNT_6ParamsE,"aw",@nobits
	.sectionflags	@""
	.align	16
	.zero		1024


//--------------------- .nv.shared._ZN7cutlass13device_kernelIN5flash11enable_sm90INS1_16FlashAttnFwdSm90INS1_25CollectiveMainloopFwdSm90ILi2EN4cute5tupleIJNS5_1CILi1EEES8_S8_EEENS6_IJNS7_ILi128EEENS7_ILi96EEENS7_ILi192EEEEEELi128ENS_10bfloat16_tEfNS_4arch4Sm90ELb0ELb1ELb1ELb1ELb1ELb1ELb0ELb1ELb1ELb1ELb1ELb0EEENS1_21CollectiveEpilogueFwdINS6_IJSA_SA_SB_EEES9_SE_SG_Li256ELb1ELb1ELb1ELb0EEENS1_36VarlenDynamicPersistentTileSchedulerILi128ELi96ELi256ELi128ELb1ELb1ELb1ELb1ELb0ELb1EEEEEEEEEvNT_6ParamsE --------------------------
	.section	.nv.shared._ZN7cutlass13device_kernelIN5flash11enable_sm90INS1_16FlashAttnFwdSm90INS1_25CollectiveMainloopFwdSm90ILi2EN4cute5tupleIJNS5_1CILi1EEES8_S8_EEENS6_IJNS7_ILi128EEENS7_ILi96EEENS7_ILi192EEEEEELi128ENS_10bfloat16_tEfNS_4arch4Sm90ELb0ELb1ELb1ELb1ELb1ELb1ELb0ELb1ELb1ELb1ELb1ELb0EEENS1_21CollectiveEpilogueFwdINS6_IJSA_SA_SB_EEES9_SE_SG_Li256ELb1ELb1ELb1ELb0EEENS1_36VarlenDynamicPersistentTileSchedulerILi128ELi96ELi256ELi128ELb1ELb1ELb1ELb1ELb0ELb1EEEEEEEEEvNT_6ParamsE,"aw",@nobits
	.sectionflags	@""
	.align	16
	.zero		1024


//--------------------- .nv.shared._ZN7cutlass13device_kernelIN5flash11enable_sm90INS1_16FlashAttnFwdSm90INS1_25CollectiveMainloopFwdSm90ILi2EN4cute5tupleIJNS5_1CILi1EEES8_S8_EEENS6_IJNS7_ILi128EEENS7_ILi96EEENS7_ILi192EEEEEELi128ENS_10bfloat16_tEfNS_4arch4Sm90ELb1ELb0ELb1ELb0ELb1ELb0ELb0ELb1ELb1ELb1ELb1ELb0EEENS1_21CollectiveEpilogueFwdINS6_IJSA_SA_SB_EEES9_SE_SG_Li256ELb0ELb1ELb1ELb0EEENS1_19SingleTileSchedulerILb0ELb1ELb1ELi128EEEEEEEEEvNT_6ParamsE --------------------------
	.section	.nv.shared._ZN7cutlass13device_kernelIN5flash11enable_sm90INS1_16FlashAttnFwdSm90INS1_25CollectiveMainloopFwdSm90ILi2EN4cute5tupleIJNS5_1CILi1EEES8_S8_EEENS6_IJNS7_ILi128EEENS7_ILi96EEENS7_ILi192EEEEEELi128ENS_10bfloat16_tEfNS_4arch4Sm90ELb1ELb0ELb1ELb0ELb1ELb0ELb0ELb1ELb1ELb1ELb1ELb0EEENS1_21CollectiveEpilogueFwdINS6_IJSA_SA_SB_EEES9_SE_SG_Li256ELb0ELb1ELb1ELb0EEENS1_19SingleTileSchedulerILb0ELb1ELb1ELi128EEEEEEEEEvNT_6ParamsE,"aw",@nobits
	.sectionflags	@""
	.align	16
	.zero		1024


//--------------------- .nv.shared._ZN7cutlass13device_kernelIN5flash11enable_sm90INS1_16FlashAttnFwdSm90INS1_25CollectiveMainloopFwdSm90ILi2EN4cute5tupleIJNS5_1CILi1EEES8_S8_EEENS6_IJNS7_ILi128EEENS7_ILi96EEENS7_ILi192EEEEEELi128ENS_10bfloat16_tEfNS_4arch4Sm90ELb1ELb0ELb1ELb1ELb1ELb0ELb0ELb1ELb1ELb1ELb1ELb0EEENS1_21CollectiveEpilogueFwdINS6_IJSA_SA_SB_EEES9_SE_SG_Li256ELb1ELb1ELb1ELb0EEENS1_36VarlenDynamicPersistentTileSchedulerILi128ELi96ELi256ELi128ELb1ELb1ELb1ELb1ELb1ELb1EEEEEEEEEvNT_6ParamsE --------------------------
	.section	.nv.shared._ZN7cutlass13device_kernelIN5flash11enable_sm90INS1_16FlashAttnFwdSm90INS1_25CollectiveMainloopFwdSm90ILi2EN4cute5tupleIJNS5_1CILi1EEES8_S8_EEENS6_IJNS7_ILi128EEENS7_ILi96EEENS7_ILi192EEEEEELi128ENS_10bfloat16_tEfNS_4arch4Sm90ELb1ELb0ELb1ELb1ELb1ELb0ELb0ELb1ELb1ELb1ELb1ELb0EEENS1_21CollectiveEpilogueFwdINS6_IJSA_SA_SB_EEES9_SE_SG_Li256ELb1ELb1ELb1ELb0EEENS1_36VarlenDynamicPersistentTileSchedulerILi128ELi96ELi256ELi128ELb1ELb1ELb1ELb1ELb1ELb1EEEEEEEEEvNT_6ParamsE,"aw",@nobits
	.sectionflags	@""
	.align	16
	.zero		1024


//--------------------- .nv.shared._ZN7cutlass13device_kernelIN5flash11enable_sm90INS1_16FlashAttnFwdSm90INS1_25CollectiveMainloopFwdSm90ILi2EN4cute5tupleIJNS5_1CILi1EEES8_S8_EEENS6_IJNS7_ILi128EEENS7_ILi96EEENS7_ILi192EEEEEELi128ENS_10bfloat16_tEfNS_4arch4Sm90ELb1ELb0ELb1ELb1ELb1ELb1ELb0ELb1ELb1ELb1ELb1ELb0EEENS1_21CollectiveEpilogueFwdINS6_IJSA_SA_SB_EEES9_SE_SG_Li256ELb1ELb1ELb1ELb0EEENS1_36VarlenDynamicPersistentTileSchedulerILi128ELi96ELi256ELi128ELb1ELb1ELb1ELb1ELb1ELb1EEEEEEEEEvNT_6ParamsE --------------------------
	.section	.nv.shared._ZN7cutlass13device_kernelIN5flash11enable_sm90INS1_16FlashAttnFwdSm90INS1_25CollectiveMainloopFwdSm90ILi2EN4cute5tupleIJNS5_1CILi1EEES8_S8_EEENS6_IJNS7_ILi128EEENS7_ILi96EEENS7_ILi192EEEEEELi128ENS_10bfloat16_tEfNS_4arch4Sm90ELb1ELb0ELb1ELb1ELb1ELb1ELb0ELb1ELb1ELb1ELb1ELb0EEENS1_21CollectiveEpilogueFwdINS6_IJSA_SA_SB_EEES9_SE_SG_Li256ELb1ELb1ELb1ELb0EEENS1_36VarlenDynamicPersistentTileSchedulerILi128ELi96ELi256ELi128ELb1ELb1ELb1ELb1ELb1ELb1EEEEEEEEEvNT_6ParamsE,"aw",@nobits
	.sectionflags	@""
	.align	16
	.zero		1024


//--------------------- .nv.constant0._ZN7cutlass13device_kernelIN5flash11enable_sm90INS1_16FlashAttnFwdSm90INS1_25CollectiveMainloopFwdSm90ILi2EN4cute5tupleIJNS5_1CILi1EEES8_S8_EEENS6_IJNS7_ILi128EEENS7_ILi96EEENS7_ILi192EEEEEELi128ENS_10bfloat16_tEfNS_4arch4Sm90ELb0ELb0ELb1ELb0ELb1ELb0ELb0ELb1ELb1ELb1ELb1ELb0EEENS1_21CollectiveEpilogueFwdINS6_IJSA_SA_SB_EEES9_SE_SG_Li256ELb0ELb1ELb1ELb0EEENS1_19SingleTileSchedulerILb0ELb1ELb1ELi128EEEEEEEEEvNT_6ParamsE --------------------------
	.section	.nv.constant0._ZN7cutlass13device_kernelIN5flash11enable_sm90INS1_16FlashAttnFwdSm90INS1_25CollectiveMainloopFwdSm90ILi2EN4cute5tupleIJNS5_1CILi1EEES8_S8_EEENS6_IJNS7_ILi128EEENS7_ILi96EEENS7_ILi192EEEEEELi128ENS_10bfloat16_tEfNS_4arch4Sm90ELb0ELb0ELb1ELb0ELb1ELb0ELb0ELb1ELb1ELb1ELb1ELb0EEENS1_21CollectiveEpilogueFwdINS6_IJSA_SA_SB_EEES9_SE_SG_Li256ELb0ELb1ELb1ELb0EEENS1_19SingleTileSchedulerILb0ELb1ELb1ELi128EEEEEEEEEvNT_6ParamsE,"a",@progbits
	.sectionflags	@""
	.align	4
.nv.constant0._ZN7cutlass13device_kernelIN5flash11enable_sm90INS1_16FlashAttnFwdSm90INS1_25CollectiveMainloopFwdSm90ILi2EN4cute5tupleIJNS5_1CILi1EEES8_S8_EEENS6_IJNS7_ILi128EEENS7_ILi96EEENS7_ILi192EEEEEELi128ENS_10bfloat16_tEfNS_4arch4Sm90ELb0ELb0ELb1ELb0ELb1ELb0ELb0ELb1ELb1ELb1ELb1ELb0EEENS1_21CollectiveEpilogueFwdINS6_IJSA_SA_SB_EEES9_SE_SG_Li256ELb0ELb1ELb1ELb0EEENS1_19SingleTileSchedulerILb0ELb1ELb1ELi128EEEEEEEEEvNT_6ParamsE:
	.zero		3200


//--------------------- .nv.constant0._ZN7cutlass13device_kernelIN5flash11enable_sm90INS1_16FlashAttnFwdSm90INS1_25CollectiveMainloopFwdSm90ILi2EN4cute5tupleIJNS5_1CILi1EEES8_S8_EEENS6_IJNS7_ILi128EEENS7_ILi96EEENS7_ILi192EEEEEELi128ENS_10bfloat16_tEfNS_4arch4Sm90ELb0ELb0ELb1ELb1ELb1ELb0ELb0ELb1ELb1ELb1ELb1ELb0EEENS1_21CollectiveEpilogueFwdINS6_IJSA_SA_SB_EEES9_SE_SG_Li256ELb1ELb1ELb1ELb0EEENS1_36VarlenDynamicPersistentTileSchedulerILi128ELi96ELi256ELi128ELb1ELb1ELb1ELb0ELb1ELb1EEEEEEEEEvNT_6ParamsE --------------------------
	.section	.nv.constant0._ZN7cutlass13device_kernelIN5flash11enable_sm90INS1_16FlashAttnFwdSm90INS1_25CollectiveMainloopFwdSm90ILi2EN4cute5tupleIJNS5_1CILi1EEES8_S8_EEENS6_IJNS7_ILi128EEENS7_ILi96EEENS7_ILi192EEEEEELi128ENS_10bfloat16_tEfNS_4arch4Sm90ELb0ELb0ELb1ELb1ELb1ELb0ELb0ELb1ELb1ELb1ELb1ELb0EEENS1_21CollectiveEpilogueFwdINS6_IJSA_SA_SB_EEES9_SE_SG_Li256ELb1ELb1ELb1ELb0EEENS1_36VarlenDynamicPersistentTileSchedulerILi128ELi96ELi256ELi128ELb1ELb1ELb1ELb0ELb1ELb1EEEEEEEEEvNT_6ParamsE,"a",@progbits
	.sectionflags	@""
	.align	4
.nv.constant0._ZN7cutlass13device_kernelIN5flash11enable_sm90INS1_16FlashAttnFwdSm90INS1_25CollectiveMainloopFwdSm90ILi2EN4cute5tupleIJNS5_1CILi1EEES8_S8_EEENS6_IJNS7_ILi128EEENS7_ILi96EEENS7_ILi192EEEEEELi128ENS_10bfloat16_tEfNS_4arch4Sm90ELb0ELb0ELb1ELb1ELb1ELb0ELb0ELb1ELb1ELb1ELb1ELb0EEENS1_21CollectiveEpilogueFwdINS6_IJSA_SA_SB_EEES9_SE_SG_Li256ELb1ELb1ELb1ELb0EEENS1_36VarlenDynamicPersistentTileSchedulerILi128ELi96ELi256ELi128ELb1ELb1ELb1ELb0ELb1ELb1EEEEEEEEEvNT_6ParamsE:
	.zero		3328


//--------------------- .nv.constant0._ZN7cutlass13device_kernelIN5flash11enable_sm90INS1_16FlashAttnFwdSm90INS1_25CollectiveMainloopFwdSm90ILi2EN4cute5tupleIJNS5_1CILi1EEES8_S8_EEENS6_IJNS7_ILi128EEENS7_ILi96EEENS7_ILi192EEEEEELi128ENS_10bfloat16_tEfNS_4arch4Sm90ELb0ELb0ELb1ELb1ELb1ELb1ELb0ELb1ELb1ELb1ELb1ELb0EEENS1_21CollectiveEpilogueFwdINS6_IJSA_SA_SB_EEES9_SE_SG_Li256ELb1ELb1ELb1ELb0EEENS1_36VarlenDynamicPersistentTileSchedulerILi128ELi96ELi256ELi128ELb1ELb1ELb1ELb0ELb1ELb1EEEEEEEEEvNT_6ParamsE --------------------------
	.section	.nv.constant0._ZN7cutlass13device_kernelIN5flash11enable_sm90INS1_16FlashAttnFwdSm90INS1_25CollectiveMainloopFwdSm90ILi2EN4cute5tupleIJNS5_1CILi1EEES8_S8_EEENS6_IJNS7_ILi128EEENS7_ILi96EEENS7_ILi192EEEEEELi128ENS_10bfloat16_tEfNS_4arch4Sm90ELb0ELb0ELb1ELb1ELb1ELb1ELb0ELb1ELb1ELb1ELb1ELb0EEENS1_21CollectiveEpilogueFwdINS6_IJSA_SA_SB_EEES9_SE_SG_Li256ELb1ELb1ELb1ELb0EEENS1_36VarlenDynamicPersistentTileSchedulerILi128ELi96ELi256ELi128ELb1ELb1ELb1ELb0ELb1ELb1EEEEEEEEEvNT_6ParamsE,"a",@progbits
	.sectionflags	@""
	.align	4
.nv.constant0._ZN7cutlass13device_kernelIN5flash11enable_sm90INS1_16FlashAttnFwdSm90INS1_25CollectiveMainloopFwdSm90ILi2EN4cute5tupleIJNS5_1CILi1EEES8_S8_EEENS6_IJNS7_ILi128EEENS7_ILi96EEENS7_ILi192EEEEEELi128ENS_10bfloat16_tEfNS_4arch4Sm90ELb0ELb0ELb1ELb1ELb1ELb1ELb0ELb1ELb1ELb1ELb1ELb0EEENS1_21CollectiveEpilogueFwdINS6_IJSA_SA_SB_EEES9_SE_SG_Li256ELb1ELb1ELb1ELb0EEENS1_36VarlenDynamicPersistentTileSchedulerILi128ELi96ELi256ELi128ELb1ELb1ELb1ELb0ELb1ELb1EEEEEEEEEvNT_6ParamsE:
	.zero		3328


//--------------------- .nv.constant0._ZN7cutlass13device_kernelIN5flash11enable_sm90INS1_16FlashAttnFwdSm90INS1_25CollectiveMainloopFwdSm90ILi2EN4cute5tupleIJNS5_1CILi1EEES8_S8_EEENS6_IJNS7_ILi128EEENS7_ILi96EEENS7_ILi192EEEEEELi128ENS_10bfloat16_tEfNS_4arch4Sm90ELb0ELb1ELb1ELb0ELb1ELb0ELb0ELb1ELb1ELb1ELb1ELb0EEENS1_21CollectiveEpilogueFwdINS6_IJSA_SA_SB_EEES9_SE_SG_Li256ELb0ELb1ELb1ELb0EEENS1_19SingleTileSchedulerILb0ELb1ELb1ELi128EEEEEEEEEvNT_6ParamsE --------------------------
	.section	.nv.constant0._ZN7cutlass13device_kernelIN5flash11enable_sm90INS1_16FlashAttnFwdSm90INS1_25CollectiveMainloopFwdSm90ILi2EN4cute5tupleIJNS5_1CILi1EEES8_S8_EEENS6_IJNS7_ILi128EEENS7_ILi96EEENS7_ILi192EEEEEELi128ENS_10bfloat16_tEfNS_4arch4Sm90ELb0ELb1ELb1ELb0ELb1ELb0ELb0ELb1ELb1ELb1ELb1ELb0EEENS1_21CollectiveEpilogueFwdINS6_IJSA_SA_SB_EEES9_SE_SG_Li256ELb0ELb1ELb1ELb0EEENS1_19SingleTileSchedulerILb0ELb1ELb1ELi128EEEEEEEEEvNT_6ParamsE,"a",@progbits
	.sectionflags	@""
	.align	4
.nv.constant0._ZN7cutlass13device_kernelIN5flash11enable_sm90INS1_16FlashAttnFwdSm90INS1_25CollectiveMainloopFwdSm90ILi2EN4cute5tupleIJNS5_1CILi1EEES8_S8_EEENS6_IJNS7_ILi128EEENS7_ILi96EEENS7_ILi192EEEEEELi128ENS_10bfloat16_tEfNS_4arch4Sm90ELb0ELb1ELb1ELb0ELb1ELb0ELb0ELb1ELb1ELb1ELb1ELb0EEENS1_21CollectiveEpilogueFwdINS6_IJSA_SA_SB_EEES9_SE_SG_Li256ELb0ELb1ELb1ELb0EEENS1_19SingleTileSchedulerILb0ELb1ELb1ELi128EEEEEEEEEvNT_6ParamsE:
	.zero		3200


//--------------------- .nv.constant0._ZN7cutlass13device_kernelIN5flash11enable_sm90INS1_16FlashAttnFwdSm90INS1_25CollectiveMainloopFwdSm90ILi2EN4cute5tupleIJNS5_1CILi1EEES8_S8_EEENS6_IJNS7_ILi128EEENS7_ILi96EEENS7_ILi192EEEEEELi128ENS_10bfloat16_tEfNS_4arch4Sm90ELb0ELb1ELb1ELb1ELb1ELb0ELb0ELb1ELb1ELb1ELb1ELb0EEENS1_21CollectiveEpilogueFwdINS6_IJSA_SA_SB_EEES9_SE_SG_Li256ELb1ELb1ELb1ELb0EEENS1_36VarlenDynamicPersistentTileSchedulerILi128ELi96ELi256ELi128ELb1ELb1ELb1ELb1ELb0ELb1EEEEEEEEEvNT_6ParamsE --------------------------
	.section	.nv.constant0._ZN7cutlass13device_kernelIN5flash11enable_sm90INS1_16FlashAttnFwdSm90INS1_25CollectiveMainloopFwdSm90ILi2EN4cute5tupleIJNS5_1CILi1EEES8_S8_EEENS6_IJNS7_ILi128EEENS7_ILi96EEENS7_ILi192EEEEEELi128ENS_10bfloat16_tEfNS_4arch4Sm90ELb0ELb1ELb1ELb1ELb1ELb0ELb0ELb1ELb1ELb1ELb1ELb0EEENS1_21CollectiveEpilogueFwdINS6_IJSA_SA_SB_EEES9_SE_SG_Li256ELb1ELb1ELb1ELb0EEENS1_36VarlenDynamicPersistentTileSchedulerILi128ELi96ELi256ELi128ELb1ELb1ELb1ELb1ELb0ELb1EEEEEEEEEvNT_6ParamsE,"a",@progbits
	.sectionflags	@""
	.align	4
.nv.constant0._ZN7cutlass13device_kernelIN5flash11enable_sm90INS1_16FlashAttnFwdSm90INS1_25CollectiveMainloopFwdSm90ILi2EN4cute5tupleIJNS5_1CILi1EEES8_S8_EEENS6_IJNS7_ILi128EEENS7_ILi96EEENS7_ILi192EEEEEELi128ENS_10bfloat16_tEfNS_4arch4Sm90ELb0ELb1ELb1ELb1ELb1ELb0ELb0ELb1ELb1ELb1ELb1ELb0EEENS1_21CollectiveEpilogueFwdINS6_IJSA_SA_SB_EEES9_SE_SG_Li256ELb1ELb1ELb1ELb0EEENS1_36VarlenDynamicPersistentTileSchedulerILi128ELi96ELi256ELi128ELb1ELb1ELb1ELb1ELb0ELb1EEEEEEEEEvNT_6ParamsE:
	.zero		3328


//--------------------- .nv.constant0._ZN7cutlass13device_kernelIN5flash11enable_sm90INS1_16FlashAttnFwdSm90INS1_25CollectiveMainloopFwdSm90ILi2EN4cute5tupleIJNS5_1CILi1EEES8_S8_EEENS6_IJNS7_ILi128EEENS7_ILi96EEENS7_ILi192EEEEEELi128ENS_10bfloat16_tEfNS_4arch4Sm90ELb0ELb1ELb1ELb1ELb1ELb1ELb0ELb1ELb1ELb1ELb1ELb0EEENS1_21CollectiveEpilogueFwdINS6_IJSA_SA_SB_EEES9_SE_SG_Li256ELb1ELb1ELb1ELb0EEENS1_36VarlenDynamicPersistentTileSchedulerILi128ELi96ELi256ELi128ELb1ELb1ELb1ELb1ELb0ELb1EEEEEEEEEvNT_6ParamsE --------------------------
	.section	.nv.constant0._ZN7cutlass13device_kernelIN5flash11enable_sm90INS1_16FlashAttnFwdSm90INS1_25CollectiveMainloopFwdSm90ILi2EN4cute5tupleIJNS5_1CILi1EEES8_S8_EEENS6_IJNS7_ILi128EEENS7_ILi96EEENS7_ILi192EEEEEELi128ENS_10bfloat16_tEfNS_4arch4Sm90ELb0ELb1ELb1ELb1ELb1ELb1ELb0ELb1ELb1ELb1ELb1ELb0EEENS1_21CollectiveEpilogueFwdINS6_IJSA_SA_SB_EEES9_SE_SG_Li256ELb1ELb1ELb1ELb0EEENS1_36VarlenDynamicPersistentTileSchedulerILi128ELi96ELi256ELi128ELb1ELb1ELb1ELb1ELb0ELb1EEEEEEEEEvNT_6ParamsE,"a",@progbits
	.sectionflags	@""
	.align	4
.nv.constant0._ZN7cutlass13device_kernelIN5flash11enable_sm90INS1_16FlashAttnFwdSm90INS1_25CollectiveMainloopFwdSm90ILi2EN4cute5tupleIJNS5_1CILi1EEES8_S8_EEENS6_IJNS7_ILi128EEENS7_ILi96EEENS7_ILi192EEEEEELi128ENS_10bfloat16_tEfNS_4arch4Sm90ELb0ELb1ELb1ELb1ELb1ELb1ELb0ELb1ELb1ELb1ELb1ELb0EEENS1_21CollectiveEpilogueFwdINS6_IJSA_SA_SB_EEES9_SE_SG_Li256ELb1ELb1ELb1ELb0EEENS1_36VarlenDynamicPersistentTileSchedulerILi128ELi96ELi256ELi128ELb1ELb1ELb1ELb1ELb0ELb1EEEEEEEEEvNT_6ParamsE:
	.zero		3328


//--------------------- .nv.constant0._ZN7cutlass13device_kernelIN5flash11enable_sm90INS1_16FlashAttnFwdSm90INS1_25CollectiveMainloopFwdSm90ILi2EN4cute5tupleIJNS5_1CILi1EEES8_S8_EEENS6_IJNS7_ILi128EEENS7_ILi96EEENS7_ILi192EEEEEELi128ENS_10bfloat16_tEfNS_4arch4Sm90ELb1ELb0ELb1ELb0ELb1ELb0ELb0ELb1ELb1ELb1ELb1ELb0EEENS1_21CollectiveEpilogueFwdINS6_IJSA_SA_SB_EEES9_SE_SG_Li256ELb0ELb1ELb1ELb0EEENS1_19SingleTileSchedulerILb0ELb1ELb1ELi128EEEEEEEEEvNT_6ParamsE --------------------------
	.section	.nv.constant0._ZN7cutlass13device_kernelIN5flash11enable_sm90INS1_16FlashAttnFwdSm90INS1_25CollectiveMainloopFwdSm90ILi2EN4cute5tupleIJNS5_1CILi1EEES8_S8_EEENS6_IJNS7_ILi128EEENS7_ILi96EEENS7_ILi192EEEEEELi128ENS_10bfloat16_tEfNS_4arch4Sm90ELb1ELb0ELb1ELb0ELb1ELb0ELb0ELb1ELb1ELb1ELb1ELb0EEENS1_21CollectiveEpilogueFwdINS6_IJSA_SA_SB_EEES9_SE_SG_Li256ELb0ELb1ELb1ELb0EEENS1_19SingleTileSchedulerILb0ELb1ELb1ELi128EEEEEEEEEvNT_6ParamsE,"a",@progbits
	.sectionflags	@""
	.align	4
.nv.constant0._ZN7cutlass13device_kernelIN5flash11enable_sm90INS1_16FlashAttnFwdSm90INS1_25CollectiveMainloopFwdSm90ILi2EN4cute5tupleIJNS5_1CILi1EEES8_S8_EEENS6_IJNS7_ILi128EEENS7_ILi96EEENS7_ILi192EEEEEELi128ENS_10bfloat16_tEfNS_4arch4Sm90ELb1ELb0ELb1ELb0ELb1ELb0ELb0ELb1ELb1ELb1ELb1ELb0EEENS1_21CollectiveEpilogueFwdINS6_IJSA_SA_SB_EEES9_SE_SG_Li256ELb0ELb1ELb1ELb0EEENS1_19SingleTileSchedulerILb0ELb1ELb1ELi128EEEEEEEEEvNT_6ParamsE:
	.zero		3200


//--------------------- .nv.constant0._ZN7cutlass13device_kernelIN5flash11enable_sm90INS1_16FlashAttnFwdSm90INS1_25CollectiveMainloopFwdSm90ILi2EN4cute5tupleIJNS5_1CILi1EEES8_S8_EEENS6_IJNS7_ILi128EEENS7_ILi96EEENS7_ILi192EEEEEELi128ENS_10bfloat16_tEfNS_4arch4Sm90ELb1ELb0ELb1ELb1ELb1ELb0ELb0ELb1ELb1ELb1ELb1ELb0EEENS1_21CollectiveEpilogueFwdINS6_IJSA_SA_SB_EEES9_SE_SG_Li256ELb1ELb1ELb1ELb0EEENS1_36VarlenDynamicPersistentTileSchedulerILi128ELi96ELi256ELi128ELb1ELb1ELb1ELb1ELb1ELb1EEEEEEEEEvNT_6ParamsE --------------------------
	.section	.nv.constant0._ZN7cutlass13device_kernelIN5flash11enable_sm90INS1_16FlashAttnFwdSm90INS1_25CollectiveMainloopFwdSm90ILi2EN4cute5tupleIJNS5_1CILi1EEES8_S8_EEENS6_IJNS7_ILi128EEENS7_ILi96EEENS7_ILi192EEEEEELi128ENS_10bfloat16_tEfNS_4arch4Sm90ELb1ELb0ELb1ELb1ELb1ELb0ELb0ELb1ELb1ELb1ELb1ELb0EEENS1_21CollectiveEpilogueFwdINS6_IJSA_SA_SB_EEES9_SE_SG_Li256ELb1ELb1ELb1ELb0EEENS1_36VarlenDynamicPersistentTileSchedulerILi128ELi96ELi256ELi128ELb1ELb1ELb1ELb1ELb1ELb1EEEEEEEEEvNT_6ParamsE,"a",@progbits
	.sectionflags	@""
	.align	4
.nv.constant0._ZN7cutlass13device_kernelIN5flash11enable_sm90INS1_16FlashAttnFwdSm90INS1_25CollectiveMainloopFwdSm90ILi2EN4cute5tupleIJNS5_1CILi1EEES8_S8_EEENS6_IJNS7_ILi128EEENS7_ILi96EEENS7_ILi192EEEEEELi128ENS_10bfloat16_tEfNS_4arch4Sm90ELb1ELb0ELb1ELb1ELb1ELb0ELb0ELb1ELb1ELb1ELb1ELb0EEENS1_21CollectiveEpilogueFwdINS6_IJSA_SA_SB_EEES9_SE_SG_Li256ELb1ELb1ELb1ELb0EEENS1_36VarlenDynamicPersistentTileSchedulerILi128ELi96ELi256ELi128ELb1ELb1ELb1ELb1ELb1ELb1EEEEEEEEEvNT_6ParamsE:
	.zero		3328


//--------------------- .nv.constant0._ZN7cutlass13device_kernelIN5flash11enable_sm90INS1_16FlashAttnFwdSm90INS1_25CollectiveMainloopFwdSm90ILi2EN4cute5tupleIJNS5_1CILi1EEES8_S8_EEENS6_IJNS7_ILi128EEENS7_ILi96EEENS7_ILi192EEEEEELi128ENS_10bfloat16_tEfNS_4arch4Sm90ELb1ELb0ELb1ELb1ELb1ELb1ELb0ELb1ELb1ELb1ELb1ELb0EEENS1_21CollectiveEpilogueFwdINS6_IJSA_SA_SB_EEES9_SE_SG_Li256ELb1ELb1ELb1ELb0EEENS1_36VarlenDynamicPersistentTileSchedulerILi128ELi96ELi256ELi128ELb1ELb1ELb1ELb1ELb1ELb1EEEEEEEEEvNT_6ParamsE --------------------------
	.section	.nv.constant0._ZN7cutlass13device_kernelIN5flash11enable_sm90INS1_16FlashAttnFwdSm90INS1_25CollectiveMainloopFwdSm90ILi2EN4cute5tupleIJNS5_1CILi1EEES8_S8_EEENS6_IJNS7_ILi128EEENS7_ILi96EEENS7_ILi192EEEEEELi128ENS_10bfloat16_tEfNS_4arch4Sm90ELb1ELb0ELb1ELb1ELb1ELb1ELb0ELb1ELb1ELb1ELb1ELb0EEENS1_21CollectiveEpilogueFwdINS6_IJSA_SA_SB_EEES9_SE_SG_Li256ELb1ELb1ELb1ELb0EEENS1_36VarlenDynamicPersistentTileSchedulerILi128ELi96ELi256ELi128ELb1ELb1ELb1ELb1ELb1ELb1EEEEEEEEEvNT_6ParamsE,"a",@progbits
	.sectionflags	@""
	.align	4
.nv.constant0._ZN7cutlass13device_kernelIN5flash11enable_sm90INS1_16FlashAttnFwdSm90INS1_25CollectiveMainloopFwdSm90ILi2EN4cute5tupleIJNS5_1CILi1EEES8_S8_EEENS6_IJNS7_ILi128EEENS7_ILi96EEENS7_ILi192EEEEEELi128ENS_10bfloat16_tEfNS_4arch4Sm90ELb1ELb0ELb1ELb1ELb1ELb1ELb0ELb1ELb1ELb1ELb1ELb0EEENS1_21CollectiveEpilogueFwdINS6_IJSA_SA_SB_EEES9_SE_SG_Li256ELb1ELb1ELb1ELb0EEENS1_36VarlenDynamicPersistentTileSchedulerILi128ELi96ELi256ELi128ELb1ELb1ELb1ELb1ELb1ELb1EEEEEEEEEvNT_6ParamsE:
	.zero		3328


//--------------------- SYMBOLS --------------------------

	.type		.nv.reservedSmem.offset0,@object
	.size		.nv.reservedSmem.offset0,0x4
	.type		__assertfail,@function
